// Copyright (c) 2024, Jay Shah, Ganesh Bikshandi, Ying Zhang, Vijay Thakkar, Pradeep Ramani, Tri Dao.
// Splitting the different template instantiations to different files to speed up compilation.
// This file is auto-generated. See "generate_kernels.py"

#include "flash_fwd_launch_template.h"

#ifndef FLASHATTENTION_DISABLE_HDIM192
template void run_mha_fwd_<90, cutlass::bfloat16_t, 192, 128, true, false, true, true>(Flash_fwd_params &params, cudaStream_t stream);
#endif


// ===== COMPILED SASS (sm_90a) =====

	.target	sm_90a

	.elftype	@"ET_EXEC"


//--------------------- .note.nv.tkinfo           --------------------------
	.section	.note.nv.tkinfo,"",@"SHT_NOTE"
	.sectionflags	@"SHF_NOTE_NV_TKINFO"
	.tkinfo
        /*0018*/ 	.word	0x00000002
        /*0030*/ 	.string	""
        /*0030*/ 	.string	"ptxas"
        /*0030*/ 	.string	"Cuda compilation tools, release 13.0, V13.0.88"
        /*0030*/ 	.string	"Build cuda_13.0.r13.0/compiler.36424714_0"
        /*0030*/ 	.string	"-arch sm_90a -m 64 "



//--------------------- .note.nv.cuinfo           --------------------------
	.section	.note.nv.cuinfo,"",@"SHT_NOTE"
	.sectionflags	@"SHF_NOTE_NV_CUINFO"
        /*0018*/ 	.short	0x0002
        /*001a*/ 	.short	0x005a
        /*001c*/ 	.short	0x0082
	.zero		2


//--------------------- .nv.info                  --------------------------
	.section	.nv.info,"",@"SHT_CUDA_INFO"
	.align	4


	//----- nvinfo : EIATTR_REGCOUNT
	.align		4
        /*0000*/ 	.byte	0x04, 0x2f
        /*0002*/ 	.short	(.L_25 - .L_24)
	.align		4
.L_24:
        /*0004*/ 	.word	index@(_ZN7cutlass13device_kernelIN5flash11enable_sm90INS1_16FlashAttnFwdSm90INS1_25CollectiveMainloopFwdSm90ILi2EN4cute5tupleIJNS5_1CILi1EEES8_S8_EEENS6_IJNS7_ILi128EEESA_NS7_ILi192EEEEEELi128ENS_10bfloat16_tEfNS_4arch4Sm90ELb1ELb0ELb1ELb1ELb0ELb1ELb0ELb1ELb1ELb1ELb1ELb0EEENS1_21CollectiveEpilogueFwdINS6_IJSA_SA_SA_EEES9_SD_SF_Li256ELb1ELb1ELb1ELb0EEENS1_36VarlenDynamicPersistentTileSchedulerILi128ELi128ELi256ELi128ELb1ELb1ELb1ELb1ELb1ELb1EEEEEEEEEvNT_6ParamsE)
        /*0008*/ 	.word	0x000000a8


	//----- nvinfo : EIATTR_FRAME_SIZE
	.align		4
.L_25:
        /*000c*/ 	.byte	0x04, 0x11
        /*000e*/ 	.short	(.L_27 - .L_26)
	.align		4
.L_26:
        /*0010*/ 	.word	index@(_ZN7cutlass13device_kernelIN5flash11enable_sm90INS1_16FlashAttnFwdSm90INS1_25CollectiveMainloopFwdSm90ILi2EN4cute5tupleIJNS5_1CILi1EEES8_S8_EEENS6_IJNS7_ILi128EEESA_NS7_ILi192EEEEEELi128ENS_10bfloat16_tEfNS_4arch4Sm90ELb1ELb0ELb1ELb1ELb0ELb1ELb0ELb1ELb1ELb1ELb1ELb0EEENS1_21CollectiveEpilogueFwdINS6_IJSA_SA_SA_EEES9_SD_SF_Li256ELb1ELb1ELb1ELb0EEENS1_36VarlenDynamicPersistentTileSchedulerILi128ELi128ELi256ELi128ELb1ELb1ELb1ELb1ELb1ELb1EEEEEEEEEvNT_6ParamsE)
        /*0014*/ 	.word	0x000000b0


	//----- nvinfo : EIATTR_REGCOUNT
	.align		4
.L_27:
        /*0018*/ 	.byte	0x04, 0x2f
        /*001a*/ 	.short	(.L_29 - .L_28)
	.align		4
.L_28:
        /*001c*/ 	.word	index@(_ZN7cutlass13device_kernelIN5flash11enable_sm90INS1_16FlashAttnFwdSm90INS1_25CollectiveMainloopFwdSm90ILi2EN4cute5tupleIJNS5_1CILi1EEES8_S8_EEENS6_IJNS7_ILi128EEESA_NS7_ILi192EEEEEELi128ENS_10bfloat16_tEfNS_4arch4Sm90ELb1ELb0ELb1ELb1ELb0ELb0ELb0ELb1ELb1ELb1ELb1ELb0EEENS1_21CollectiveEpilogueFwdINS6_IJSA_SA_SA_EEES9_SD_SF_Li256ELb1ELb1ELb1ELb0EEENS1_36VarlenDynamicPersistentTileSchedulerILi128ELi128ELi256ELi128ELb1ELb1ELb1ELb1ELb1ELb1EEEEEEEEEvNT_6ParamsE)
        /*0020*/ 	.word	0x000000a8


	//----- nvinfo : EIATTR_FRAME_SIZE
	.align		4
.L_29:
        /*0024*/ 	.byte	0x04, 0x11
        /*0026*/ 	.short	(.L_31 - .L_30)
	.align		4
.L_30:
        /*0028*/ 	.word	index@(_ZN7cutlass13device_kernelIN5flash11enable_sm90INS1_16FlashAttnFwdSm90INS1_25CollectiveMainloopFwdSm90ILi2EN4cute5tupleIJNS5_1CILi1EEES8_S8_EEENS6_IJNS7_ILi128EEESA_NS7_ILi192EEEEEELi128ENS_10bfloat16_tEfNS_4arch4Sm90ELb1ELb0ELb1ELb1ELb0ELb0ELb0ELb1ELb1ELb1ELb1ELb0EEENS1_21CollectiveEpilogueFwdINS6_IJSA_SA_SA_EEES9_SD_SF_Li256ELb1ELb1ELb1ELb0EEENS1_36VarlenDynamicPersistentTileSchedulerILi128ELi128ELi256ELi128ELb1ELb1ELb1ELb1ELb1ELb1EEEEEEEEEvNT_6ParamsE)
        /*002c*/ 	.word	0x00000068


	//----- nvinfo : EIATTR_REGCOUNT
	.align		4
.L_31:
        /*0030*/ 	.byte	0x04, 0x2f
        /*0032*/ 	.short	(.L_33 - .L_32)
	.align		4
.L_32:
        /*0034*/ 	.word	index@(_ZN7cutlass13device_kernelIN5flash11enable_sm90INS1_16FlashAttnFwdSm90INS1_25CollectiveMainloopFwdSm90ILi2EN4cute5tupleIJNS5_1CILi1EEES8_S8_EEENS6_IJNS7_ILi128EEESA_NS7_ILi192EEEEEELi128ENS_10bfloat16_tEfNS_4arch4Sm90ELb1ELb0ELb1ELb0ELb0ELb0ELb0ELb1ELb1ELb1ELb1ELb0EEENS1_21CollectiveEpilogueFwdINS6_IJSA_SA_SA_EEES9_SD_SF_Li256ELb0ELb1ELb1ELb0EEENS1_19SingleTileSchedulerILb0ELb1ELb1ELi128EEEEEEEEEvNT_6ParamsE)
        /*0038*/ 	.word	0x000000a8


	//----- nvinfo : EIATTR_FRAME_SIZE
	.align		4
.L_33:
        /*003c*/ 	.byte	0x04, 0x11
        /*003e*/ 	.short	(.L_35 - .L_34)
	.align		4
.L_34:
        /*0040*/ 	.word	index@(_ZN7cutlass13device_kernelIN5flash11enable_sm90INS1_16FlashAttnFwdSm90INS1_25CollectiveMainloopFwdSm90ILi2EN4cute5tupleIJNS5_1CILi1EEES8_S8_EEENS6_IJNS7_ILi128EEESA_NS7_ILi192EEEEEELi128ENS_10bfloat16_tEfNS_4arch4Sm90ELb1ELb0ELb1ELb0ELb0ELb0ELb0ELb1ELb1ELb1ELb1ELb0EEENS1_21CollectiveEpilogueFwdINS6_IJSA_SA_SA_EEES9_SD_SF_Li256ELb0ELb1ELb1ELb0EEENS1_19SingleTileSchedulerILb0ELb1ELb1ELi128EEEEEEEEEvNT_6ParamsE)
        /*0044*/ 	.word	0x00000018


	//----- nvinfo : EIATTR_REGCOUNT
	.align		4
.L_35:
        /*0048*/ 	.byte	0x04, 0x2f
        /*004a*/ 	.short	(.L_37 - .L_36)
	.align		4
.L_36:
        /*004c*/ 	.word	index@(_ZN7cutlass13device_kernelIN5flash11enable_sm90INS1_16FlashAttnFwdSm90INS1_25CollectiveMainloopFwdSm90ILi2EN4cute5tupleIJNS5_1CILi1EEES8_S8_EEENS6_IJNS7_ILi128EEENS7_ILi96EEENS7_ILi192EEEEEELi128ENS_10bfloat16_tEfNS_4arch4Sm90ELb0ELb1ELb1ELb1ELb0ELb1ELb0ELb1ELb1ELb1ELb1ELb0EEENS1_21CollectiveEpilogueFwdINS6_IJSA_SA_SB_EEES9_SE_SG_Li256ELb1ELb1ELb1ELb0EEENS1_36VarlenDynamicPersistentTileSchedulerILi128ELi96ELi256ELi128ELb1ELb1ELb1ELb1ELb0ELb1EEEEEEEEEvNT_6ParamsE)
        /*0050*/ 	.word	0x000000a8


	//----- nvinfo : EIATTR_FRAME_SIZE
	.align		4
.L_37:
        /*0054*/ 	.byte	0x04, 0x11
        /*0056*/ 	.short	(.L_39 - .L_38)
	.align		4
.L_38:
        /*0058*/ 	.word	index@(_ZN7cutlass13device_kernelIN5flash11enable_sm90INS1_16FlashAttnFwdSm90INS1_25CollectiveMainloopFwdSm90ILi2EN4cute5tupleIJNS5_1CILi1EEES8_S8_EEENS6_IJNS7_ILi128EEENS7_ILi96EEENS7_ILi192EEEEEELi128ENS_10bfloat16_tEfNS_4arch4Sm90ELb0ELb1ELb1ELb1ELb0ELb1ELb0ELb1ELb1ELb1ELb1ELb0EEENS1_21CollectiveEpilogueFwdINS6_IJSA_SA_SB_EEES9_SE_SG_Li256ELb1ELb1ELb1ELb0EEENS1_36VarlenDynamicPersistentTileSchedulerILi128ELi96ELi256ELi128ELb1ELb1ELb1ELb1ELb0ELb1EEEEEEEEEvNT_6ParamsE)
        /*005c*/ 	.word	0x00000098


	//----- nvinfo : EIATTR_REGCOUNT
	.align		4
.L_39:
        /*0060*/ 	.byte	0x04, 0x2f
        /*0062*/ 	.short	(.L_41 - .L_40)
	.align		4
.L_40:
        /*0064*/ 	.word	index@(_ZN7cutlass13device_kernelIN5flash11enable_sm90INS1_16FlashAttnFwdSm90INS1_25CollectiveMainloopFwdSm90ILi2EN4cute5tupleIJNS5_1CILi1EEES8_S8_EEENS6_IJNS7_ILi128EEENS7_ILi96EEENS7_ILi192EEEEEELi128ENS_10bfloat16_tEfNS_4arch4Sm90ELb0ELb1ELb1ELb1ELb0ELb0ELb0ELb1ELb1ELb1ELb1ELb0EEENS1_21CollectiveEpilogueFwdINS6_IJSA_SA_SB_EEES9_SE_SG_Li256ELb1ELb1ELb1ELb0EEENS1_36VarlenDynamicPersistentTileSchedulerILi128ELi96ELi256ELi128ELb1ELb1ELb1ELb1ELb0ELb1EEEEEEEEEvNT_6ParamsE)
        /*0068*/ 	.word	0x000000a8


	//----- nvinfo : EIATTR_FRAME_SIZE
	.align		4
.L_41:
        /*006c*/ 	.byte	0x04, 0x11
        /*006e*/ 	.short	(.L_43 - .L_42)
	.align		4
.L_42:
        /*0070*/ 	.word	index@(_ZN7cutlass13device_kernelIN5flash11enable_sm90INS1_16FlashAttnFwdSm90INS1_25CollectiveMainloopFwdSm90ILi2EN4cute5tupleIJNS5_1CILi1EEES8_S8_EEENS6_IJNS7_ILi128EEENS7_ILi96EEENS7_ILi192EEEEEELi128ENS_10bfloat16_tEfNS_4arch4Sm90ELb0ELb1ELb1ELb1ELb0ELb0ELb0ELb1ELb1ELb1ELb1ELb0EEENS1_21CollectiveEpilogueFwdINS6_IJSA_SA_SB_EEES9_SE_SG_Li256ELb1ELb1ELb1ELb0EEENS1_36VarlenDynamicPersistentTileSchedulerILi128ELi96ELi256ELi128ELb1ELb1ELb1ELb1ELb0ELb1EEEEEEEEEvNT_6ParamsE)
        /*0074*/ 	.word	0x00000060


	//----- nvinfo : EIATTR_REGCOUNT
	.align		4
.L_43:
        /*0078*/ 	.byte	0x04, 0x2f
        /*007a*/ 	.short	(.L_45 - .L_44)
	.align		4
.L_44:
        /*007c*/ 	.word	index@(_ZN7cutlass13device_kernelIN5flash11enable_sm90INS1_16FlashAttnFwdSm90INS1_25CollectiveMainloopFwdSm90ILi2EN4cute5tupleIJNS5_1CILi1EEES8_S8_EEENS6_IJNS7_ILi128EEENS7_ILi96EEENS7_ILi192EEEEEELi128ENS_10bfloat16_tEfNS_4arch4Sm90ELb0ELb1ELb1ELb0ELb0ELb0ELb0ELb1ELb1ELb1ELb1ELb0EEENS1_21CollectiveEpilogueFwdINS6_IJSA_SA_SB_EEES9_SE_SG_Li256ELb0ELb1ELb1ELb0EEENS1_19SingleTileSchedulerILb0ELb1ELb1ELi128EEEEEEEEEvNT_6ParamsE)
        /*0080*/ 	.word	0x000000a8


	//----- nvinfo : EIATTR_FRAME_SIZE
	.align		4
.L_45:
        /*0084*/ 	.byte	0x04, 0x11
        /*0086*/ 	.short	(.L_47 - .L_46)
	.align		4
.L_46:
        /*0088*/ 	.word	index@(_ZN7cutlass13device_kernelIN5flash11enable_sm90INS1_16FlashAttnFwdSm90INS1_25CollectiveMainloopFwdSm90ILi2EN4cute5tupleIJNS5_1CILi1EEES8_S8_EEENS6_IJNS7_ILi128EEENS7_ILi96EEENS7_ILi192EEEEEELi128ENS_10bfloat16_tEfNS_4arch4Sm90ELb0ELb1ELb1ELb0ELb0ELb0ELb0ELb1ELb1ELb1ELb1ELb0EEENS1_21CollectiveEpilogueFwdINS6_IJSA_SA_SB_EEES9_SE_SG_Li256ELb0ELb1ELb1ELb0EEENS1_19SingleTileSchedulerILb0ELb1ELb1ELi128EEEEEEEEEvNT_6ParamsE)
        /*008c*/ 	.word	0x00000018


	//----- nvinfo : EIATTR_REGCOUNT
	.align		4
.L_47:
        /*0090*/ 	.byte	0x04, 0x2f
        /*0092*/ 	.short	(.L_49 - .L_48)
	.align		4
.L_48:
        /*0094*/ 	.word	index@(_ZN7cutlass13device_kernelIN5flash11enable_sm90INS1_16FlashAttnFwdSm90INS1_25CollectiveMainloopFwdSm90ILi2EN4cute5tupleIJNS5_1CILi1EEES8_S8_EEENS6_IJNS7_ILi128EEESA_NS7_ILi192EEEEEELi128ENS_10bfloat16_tEfNS_4arch4Sm90ELb0ELb0ELb1ELb1ELb0ELb1ELb0ELb1ELb1ELb1ELb1ELb0EEENS1_21CollectiveEpilogueFwdINS6_IJSA_SA_SA_EEES9_SD_SF_Li256ELb1ELb1ELb1ELb0EEENS1_36VarlenDynamicPersistentTileSchedulerILi128ELi128ELi256ELi128ELb1ELb1ELb1ELb0ELb1ELb1EEEEEEEEEvNT_6ParamsE)
        /*0098*/ 	.word	0x000000a8


	//----- nvinfo : EIATTR_FRAME_SIZE
	.align		4
.L_49:
        /*009c*/ 	.byte	0x04, 0x11
        /*009e*/ 	.short	(.L_51 - .L_50)
	.align		4
.L_50:
        /*00a0*/ 	.word	index@(_ZN7cutlass13device_kernelIN5flash11enable_sm90INS1_16FlashAttnFwdSm90INS1_25CollectiveMainloopFwdSm90ILi2EN4cute5tupleIJNS5_1CILi1EEES8_S8_EEENS6_IJNS7_ILi128EEESA_NS7_ILi192EEEEEELi128ENS_10bfloat16_tEfNS_4arch4Sm90ELb0ELb0ELb1ELb1ELb0ELb1ELb0ELb1ELb1ELb1ELb1ELb0EEENS1_21CollectiveEpilogueFwdINS6_IJSA_SA_SA_EEES9_SD_SF_Li256ELb1ELb1ELb1ELb0EEENS1_36VarlenDynamicPersistentTileSchedulerILi128ELi128ELi256ELi128ELb1ELb1ELb1ELb0ELb1ELb1EEEEEEEEEvNT_6ParamsE)
        /*00a4*/ 	.word	0x000000a8


	//----- nvinfo : EIATTR_REGCOUNT
	.align		4
.L_51:
        /*00a8*/ 	.byte	0x04, 0x2f
        /*00aa*/ 	.short	(.L_53 - .L_52)
	.align		4
.L_52:
        /*00ac*/ 	.word	index@(_ZN7cutlass13device_kernelIN5flash11enable_sm90INS1_16FlashAttnFwdSm90INS1_25CollectiveMainloopFwdSm90ILi2EN4cute5tupleIJNS5_1CILi1EEES8_S8_EEENS6_IJNS7_ILi128EEESA_NS7_ILi192EEEEEELi128ENS_10bfloat16_tEfNS_4arch4Sm90ELb0ELb0ELb1ELb1ELb0ELb0ELb0ELb1ELb1ELb1ELb1ELb0EEENS1_21CollectiveEpilogueFwdINS6_IJSA_SA_SA_EEES9_SD_SF_Li256ELb1ELb1ELb1ELb0EEENS1_36VarlenDynamicPersistentTileSchedulerILi128ELi128ELi256ELi128ELb1ELb1ELb1ELb0ELb1ELb1EEEEEEEEEvNT_6ParamsE)
        /*00b0*/ 	.word	0x000000a8


	//----- nvinfo : EIATTR_FRAME_SIZE
	.align		4
.L_53:
        /*00b4*/ 	.byte	0x04, 0x11
        /*00b6*/ 	.short	(.L_55 - .L_54)
	.align		4
.L_54:
        /*00b8*/ 	.word	index@(_ZN7cutlass13device_kernelIN5flash11enable_sm90INS1_16FlashAttnFwdSm90INS1_25CollectiveMainloopFwdSm90ILi2EN4cute5tupleIJNS5_1CILi1EEES8_S8_EEENS6_IJNS7_ILi128EEESA_NS7_ILi192EEEEEELi128ENS_10bfloat16_tEfNS_4arch4Sm90ELb0ELb0ELb1ELb1ELb0ELb0ELb0ELb1ELb1ELb1ELb1ELb0EEENS1_21CollectiveEpilogueFwdINS6_IJSA_SA_SA_EEES9_SD_SF_Li256ELb1ELb1ELb1ELb0EEENS1_36VarlenDynamicPersistentTileSchedulerILi128ELi128ELi256ELi128ELb1ELb1ELb1ELb0ELb1ELb1EEEEEEEEEvNT_6ParamsE)
        /*00bc*/ 	.word	0x00000068


	//----- nvinfo : EIATTR_REGCOUNT
	.align		4
.L_55:
        /*00c0*/ 	.byte	0x04, 0x2f
        /*00c2*/ 	.short	(.L_57 - .L_56)
	.align		4
.L_56:
        /*00c4*/ 	.word	index@(_ZN7cutlass13device_kernelIN5flash11enable_sm90INS1_16FlashAttnFwdSm90INS1_25CollectiveMainloopFwdSm90ILi2EN4cute5tupleIJNS5_1CILi1EEES8_S8_EEENS6_IJNS7_ILi128EEESA_NS7_ILi192EEEEEELi128ENS_10bfloat16_tEfNS_4arch4Sm90ELb0ELb0ELb1ELb0ELb0ELb0ELb0ELb1ELb1ELb1ELb1ELb0EEENS1_21CollectiveEpilogueFwdINS6_IJSA_SA_SA_EEES9_SD_SF_Li256ELb0ELb1ELb1ELb0EEENS1_19SingleTileSchedulerILb0ELb1ELb1ELi128EEEEEEEEEvNT_6ParamsE)
        /*00c8*/ 	.word	0x000000a8


	//----- nvinfo : EIATTR_FRAME_SIZE
	.align		4
.L_57:
        /*00cc*/ 	.byte	0x04, 0x11
        /*00ce*/ 	.short	(.L_59 - .L_58)
	.align		4
.L_58:
        /*00d0*/ 	.word	index@(_ZN7cutlass13device_kernelIN5flash11enable_sm90INS1_16FlashAttnFwdSm90INS1_25CollectiveMainloopFwdSm90ILi2EN4cute5tupleIJNS5_1CILi1EEES8_S8_EEENS6_IJNS7_ILi128EEESA_NS7_ILi192EEEEEELi128ENS_10bfloat16_tEfNS_4arch4Sm90ELb0ELb0ELb1ELb0ELb0ELb0ELb0ELb1ELb1ELb1ELb1ELb0EEENS1_21CollectiveEpilogueFwdINS6_IJSA_SA_SA_EEES9_SD_SF_Li256ELb0ELb1ELb1ELb0EEENS1_19SingleTileSchedulerILb0ELb1ELb1ELi128EEEEEEEEEvNT_6ParamsE)
        /*00d4*/ 	.word	0x00000018


	//----- nvinfo : EIATTR_MIN_STACK_SIZE
	.align		4
.L_59:
        /*00d8*/ 	.byte	0x04, 0x12
        /*00da*/ 	.short	(.L_61 - .L_60)
	.align		4
.L_60:
        /*00dc*/ 	.word	index@(_ZN7cutlass13device_kernelIN5flash11enable_sm90INS1_16FlashAttnFwdSm90INS1_25CollectiveMainloopFwdSm90ILi2EN4cute5tupleIJNS5_1CILi1EEES8_S8_EEENS6_IJNS7_ILi128EEESA_NS7_ILi192EEEEEELi128ENS_10bfloat16_tEfNS_4arch4Sm90ELb0ELb0ELb1ELb0ELb0ELb0ELb0ELb1ELb1ELb1ELb1ELb0EEENS1_21CollectiveEpilogueFwdINS6_IJSA_SA_SA_EEES9_SD_SF_Li256ELb0ELb1ELb1ELb0EEENS1_19SingleTileSchedulerILb0ELb1ELb1ELi128EEEEEEEEEvNT_6ParamsE)
        /*00e0*/ 	.word	0x00000018


	//----- nvinfo : EIATTR_MIN_STACK_SIZE
	.align		4
.L_61:
        /*00e4*/ 	.byte	0x04, 0x12
        /*00e6*/ 	.short	(.L_63 - .L_62)
	.align		4
.L_62:
        /*00e8*/ 	.word	index@(_ZN7cutlass13device_kernelIN5flash11enable_sm90INS1_16FlashAttnFwdSm90INS1_25CollectiveMainloopFwdSm90ILi2EN4cute5tupleIJNS5_1CILi1EEES8_S8_EEENS6_IJNS7_ILi128EEESA_NS7_ILi192EEEEEELi128ENS_10bfloat16_tEfNS_4arch4Sm90ELb0ELb0ELb1ELb1ELb0ELb0ELb0ELb1ELb1ELb1ELb1ELb0EEENS1_21CollectiveEpilogueFwdINS6_IJSA_SA_SA_EEES9_SD_SF_Li256ELb1ELb1ELb1ELb0EEENS1_36VarlenDynamicPersistentTileSchedulerILi128ELi128ELi256ELi128ELb1ELb1ELb1ELb0ELb1ELb1EEEEEEEEEvNT_6ParamsE)
        /*00ec*/ 	.word	0x00000068


	//----- nvinfo : EIATTR_MIN_STACK_SIZE
	.align		4
.L_63:
        /*00f0*/ 	.byte	0x04, 0x12
        /*00f2*/ 	.short	(.L_65 - .L_64)
	.align		4
.L_64:
        /*00f4*/ 	.word	index@(_ZN7cutlass13device_kernelIN5flash11enable_sm90INS1_16FlashAttnFwdSm90INS1_25CollectiveMainloopFwdSm90ILi2EN4cute5tupleIJNS5_1CILi1EEES8_S8_EEENS6_IJNS7_ILi128EEESA_NS7_ILi192EEEEEELi128ENS_10bfloat16_tEfNS_4arch4Sm90ELb0ELb0ELb1ELb1ELb0ELb1ELb0ELb1ELb1ELb1ELb1ELb0EEENS1_21CollectiveEpilogueFwdINS6_IJSA_SA_SA_EEES9_SD_SF_Li256ELb1ELb1ELb1ELb0EEENS1_36VarlenDynamicPersistentTileSchedulerILi128ELi128ELi256ELi128ELb1ELb1ELb1ELb0ELb1ELb1EEEEEEEEEvNT_6ParamsE)
        /*00f8*/ 	.word	0x000000a8


	//----- nvinfo : EIATTR_MIN_STACK_SIZE
	.align		4
.L_65:
        /*00fc*/ 	.byte	0x04, 0x12
        /*00fe*/ 	.short	(.L_67 - .L_66)
	.align		4
.L_66:
        /*0100*/ 	.word	index@(_ZN7cutlass13device_kernelIN5flash11enable_sm90INS1_16FlashAttnFwdSm90INS1_25CollectiveMainloopFwdSm90ILi2EN4cute5tupleIJNS5_1CILi1EEES8_S8_EEENS6_IJNS7_ILi128EEENS7_ILi96EEENS7_ILi192EEEEEELi128ENS_10bfloat16_tEfNS_4arch4Sm90ELb0ELb1ELb1ELb0ELb0ELb0ELb0ELb1ELb1ELb1ELb1ELb0EEENS1_21CollectiveEpilogueFwdINS6_IJSA_SA_SB_EEES9_SE_SG_Li256ELb0ELb1ELb1ELb0EEENS1_19SingleTileSchedulerILb0ELb1ELb1ELi128EEEEEEEEEvNT_6ParamsE)
        /*0104*/ 	.word	0x00000018


	//----- nvinfo : EIATTR_MIN_STACK_SIZE
	.align		4
.L_67:
        /*0108*/ 	.byte	0x04, 0x12
        /*010a*/ 	.short	(.L_69 - .L_68)
	.align		4
.L_68:
        /*010c*/ 	.word	index@(_ZN7cutlass13device_kernelIN5flash11enable_sm90INS1_16FlashAttnFwdSm90INS1_25CollectiveMainloopFwdSm90ILi2EN4cute5tupleIJNS5_1CILi1EEES8_S8_EEENS6_IJNS7_ILi128EEENS7_ILi96EEENS7_ILi192EEEEEELi128ENS_10bfloat16_tEfNS_4arch4Sm90ELb0ELb1ELb1ELb1ELb0ELb0ELb0ELb1ELb1ELb1ELb1ELb0EEENS1_21CollectiveEpilogueFwdINS6_IJSA_SA_SB_EEES9_SE_SG_Li256ELb1ELb1ELb1ELb0EEENS1_36VarlenDynamicPersistentTileSchedulerILi128ELi96ELi256ELi128ELb1ELb1ELb1ELb1ELb0ELb1EEEEEEEEEvNT_6ParamsE)
        /*0110*/ 	.word	0x00000060


	//----- nvinfo : EIATTR_MIN_STACK_SIZE
	.align		4
.L_69:
        /*0114*/ 	.byte	0x04, 0x12
        /*0116*/ 	.short	(.L_71 - .L_70)
	.align		4
.L_70:
        /*0118*/ 	.word	index@(_ZN7cutlass13device_kernelIN5flash11enable_sm90INS1_16FlashAttnFwdSm90INS1_25CollectiveMainloopFwdSm90ILi2EN4cute5tupleIJNS5_1CILi1EEES8_S8_EEENS6_IJNS7_ILi128EEENS7_ILi96EEENS7_ILi192EEEEEELi128ENS_10bfloat16_tEfNS_4arch4Sm90ELb0ELb1ELb1ELb1ELb0ELb1ELb0ELb1ELb1ELb1ELb1ELb0EEENS1_21CollectiveEpilogueFwdINS6_IJSA_SA_SB_EEES9_SE_SG_Li256ELb1ELb1ELb1ELb0EEENS1_36VarlenDynamicPersistentTileSchedulerILi128ELi96ELi256ELi128ELb1ELb1ELb1ELb1ELb0ELb1EEEEEEEEEvNT_6ParamsE)
        /*011c*/ 	.word	0x00000098


	//----- nvinfo : EIATTR_MIN_STACK_SIZE
	.align		4
.L_71:
        /*0120*/ 	.byte	0x04, 0x12
        /*0122*/ 	.short	(.L_73 - .L_72)
	.align		4
.L_72:
        /*0124*/ 	.word	index@(_ZN7cutlass13device_kernelIN5flash11enable_sm90INS1_16FlashAttnFwdSm90INS1_25CollectiveMainloopFwdSm90ILi2EN4cute5tupleIJNS5_1CILi1EEES8_S8_EEENS6_IJNS7_ILi128EEESA_NS7_ILi192EEEEEELi128ENS_10bfloat16_tEfNS_4arch4Sm90ELb1ELb0ELb1ELb0ELb0ELb0ELb0ELb1ELb1ELb1ELb1ELb0EEENS1_21CollectiveEpilogueFwdINS6_IJSA_SA_SA_EEES9_SD_SF_Li256ELb0ELb1ELb1ELb0EEENS1_19SingleTileSchedulerILb0ELb1ELb1ELi128EEEEEEEEEvNT_6ParamsE)
        /*0128*/ 	.word	0x00000018


	//----- nvinfo : EIATTR_MIN_STACK_SIZE
	.align		4
.L_73:
        /*012c*/ 	.byte	0x04, 0x12
        /*012e*/ 	.short	(.L_75 - .L_74)
	.align		4
.L_74:
        /*0130*/ 	.word	index@(_ZN7cutlass13device_kernelIN5flash11enable_sm90INS1_16FlashAttnFwdSm90INS1_25CollectiveMainloopFwdSm90ILi2EN4cute5tupleIJNS5_1CILi1EEES8_S8_EEENS6_IJNS7_ILi128EEESA_NS7_ILi192EEEEEELi128ENS_10bfloat16_tEfNS_4arch4Sm90ELb1ELb0ELb1ELb1ELb0ELb0ELb0ELb1ELb1ELb1ELb1ELb0EEENS1_21CollectiveEpilogueFwdINS6_IJSA_SA_SA_EEES9_SD_SF_Li256ELb1ELb1ELb1ELb0EEENS1_36VarlenDynamicPersistentTileSchedulerILi128ELi128ELi256ELi128ELb1ELb1ELb1ELb1ELb1ELb1EEEEEEEEEvNT_6ParamsE)
        /*0134*/ 	.word	0x00000068


	//----- nvinfo : EIATTR_MIN_STACK_SIZE
	.align		4
.L_75:
        /*0138*/ 	.byte	0x04, 0x12
        /*013a*/ 	.short	(.L_77 - .L_76)
	.align		4
.L_76:
        /*013c*/ 	.word	index@(_ZN7cutlass13device_kernelIN5flash11enable_sm90INS1_16FlashAttnFwdSm90INS1_25CollectiveMainloopFwdSm90ILi2EN4cute5tupleIJNS5_1CILi1EEES8_S8_EEENS6_IJNS7_ILi128EEESA_NS7_ILi192EEEEEELi128ENS_10bfloat16_tEfNS_4arch4Sm90ELb1ELb0ELb1ELb1ELb0ELb1ELb0ELb1ELb1ELb1ELb1ELb0EEENS1_21CollectiveEpilogueFwdINS6_IJSA_SA_SA_EEES9_SD_SF_Li256ELb1ELb1ELb1ELb0EEENS1_36VarlenDynamicPersistentTileSchedulerILi128ELi128ELi256ELi128ELb1ELb1ELb1ELb1ELb1ELb1EEEEEEEEEvNT_6ParamsE)
        /*0140*/ 	.word	0x000000b0
.L_77:


//--------------------- .nv.compat                --------------------------
	.section	.nv.compat,"",@"SHT_CUDA_COMPAT_INFO"
	.align	4
        /*0000*/ 	.byte	0x02, 0x09, 0x01, 0x00, 0x02, 0x02, 0x04, 0x00, 0x02, 0x05, 0x05, 0x00, 0x03, 0x07, 0x01, 0x01
        /*0010*/ 	.byte	0x02, 0x03, 0x01, 0x00, 0x02, 0x06, 0x01, 0x00, 0x04, 0x0b, 0x08, 0x00, 0x00, 0x00, 0x00, 0x00
        /*0020*/ 	.byte	0x00, 0x00, 0x00, 0x00


//--------------------- .nv.info._ZN7cutlass13device_kernelIN5flash11enable_sm90INS1_16FlashAttnFwdSm90INS1_25CollectiveMainloopFwdSm90ILi2EN4cute5tupleIJNS5_1CILi1EEES8_S8_EEENS6_IJNS7_ILi128EEESA_NS7_ILi192EEEEEELi128ENS_10bfloat16_tEfNS_4arch4Sm90ELb0ELb0ELb1ELb0ELb0ELb0ELb0ELb1ELb1ELb1ELb1ELb0EEENS1_21CollectiveEpilogueFwdINS6_IJSA_SA_SA_EEES9_SD_SF_Li256ELb0ELb1ELb1ELb0EEENS1_19SingleTileSchedulerILb0ELb1ELb1ELi128EEEEEEEEEvNT_6ParamsE --------------------------
	.section	.nv.info._ZN7cutlass13device_kernelIN5flash11enable_sm90INS1_16FlashAttnFwdSm90INS1_25CollectiveMainloopFwdSm90ILi2EN4cute5tupleIJNS5_1CILi1EEES8_S8_EEENS6_IJNS7_ILi128EEESA_NS7_ILi192EEEEEELi128ENS_10bfloat16_tEfNS_4arch4Sm90ELb0ELb0ELb1ELb0ELb0ELb0ELb0ELb1ELb1ELb1ELb1ELb0EEENS1_21CollectiveEpilogueFwdINS6_IJSA_SA_SA_EEES9_SD_SF_Li256ELb0ELb1ELb1ELb0EEENS1_19SingleTileSchedulerILb0ELb1ELb1ELi128EEEEEEEEEvNT_6ParamsE,"",@"SHT_CUDA_INFO"
	.sectionflags	@""
	.align	4


	//----- nvinfo : EIATTR_CUDA_API_VERSION
	.align		4
        /*0000*/ 	.byte	0x04, 0x37
        /*0002*/ 	.short	(.L_79 - .L_78)
.L_78:
        /*0004*/ 	.word	0x00000082


	//----- nvinfo : EIATTR_KPARAM_INFO
	.align		4
.L_79:
        /*0008*/ 	.byte	0x04, 0x17
        /*000a*/ 	.short	(.L_81 - .L_80)
.L_80:
        /*000c*/ 	.word	0x00000000
        /*0010*/ 	.short	0x0000
        /*0012*/ 	.short	0x0070
        /*0014*/ 	.byte	0x00, 0xf0, 0x01, 0x28


	//----- nvinfo : EIATTR_SPARSE_MMA_MASK
	.align		4
.L_81:
        /*0018*/ 	.byte	0x03, 0x50
        /*001a*/ 	.short	0x0000


	//----- nvinfo : EIATTR_MAXREG_COUNT
	.align		4
        /*001c*/ 	.byte	0x03, 0x1b
        /*001e*/ 	.short	0x00a8


	//----- nvinfo : EIATTR_NUM_BARRIERS
	.align		4
        /*0020*/ 	.byte	0x02, 0x4c
        /*0022*/ 	.byte	0x09
	.zero		1


	//----- nvinfo : EIATTR_EXTERNS
	.align		4
        /*0024*/ 	.byte	0x04, 0x0f
        /*0026*/ 	.short	(.L_83 - .L_82)


	//   ....[0]....
	.align		4
.L_82:
        /*0028*/ 	.word	index@(__assertfail)


	//----- nvinfo : EIATTR_ANNOTATIONS
	.align		4
.L_83:
        /*002c*/ 	.byte	0x04, 0x55
        /*002e*/ 	.short	(.L_85 - .L_84)


	//   ....[0]....
.L_84:
        /*0030*/ 	.word	0x00000001
        /*0034*/ 	.byte	0x40, 0x09, 0x00, 0x00, 0x01, 0x00, 0x00, 0x00, 0x10, 0x12, 0x00, 0x00, 0x01, 0x00, 0x00, 0x00
        /* <DEDUP_REMOVED lines=9> */
        /*00d4*/ 	.byte	0xa0, 0xc6, 0x00, 0x00, 0x01, 0x00, 0x00, 0x00, 0xb0, 0xcb, 0x00, 0x00


	//----- nvinfo : EIATTR_MERCURY_ISA_VERSION
	.align		4
.L_85:
        /*00e0*/ 	.byte	0x03, 0x5f
        /*00e2*/ 	.short	0x0101


	//----- nvinfo : EIATTR_INT_WARP_WIDE_INSTR_OFFSETS
	.align		4
        /*00e4*/ 	.byte	0x04, 0x31
        /*00e6*/ 	.short	(.L_87 - .L_86)


	//   ....[0]....
.L_86:
        /*00e8*/ 	.word	0x00000120


	//   ....[1]....
        /*00ec*/ 	.word	0x00000160


	//   ....[2]....
        /*00f0*/ 	.word	0x00000220


	//----- nvinfo : EIATTR_COOP_GROUP_MASK_REGIDS
	.align		4
.L_87:
        /*00f4*/ 	.byte	0x04, 0x29
        /*00f6*/ 	.short	(.L_89 - .L_88)


	//   ....[0]....
.L_88:
        /*00f8*/ 	.word	0xffffffff


	//   ....[1]....
        /*00fc*/ 	.word	0xffffffff


	//   ....[2]....
        /*0100*/ 	.word	0xffffffff


	//   ....[3]....
        /*0104*/ 	.word	0xffffffff


	//   ....[4]....
        /*0108*/ 	.word	0xffffffff


	//   ....[5]....
        /*010c*/ 	.word	0xffffffff


	//   ....[6]....
        /*0110*/ 	.word	0xffffffff


	//   ....[7]....
        /*0114*/ 	.word	0xffffffff


	//   ....[8]....
        /*0118*/ 	.word	0xffffffff


	//   ....[9]....
        /*011c*/ 	.word	0xffffffff


	//   ....[10]....
        /*0120*/ 	.word	0xffffffff


	//   ....[11]....
        /*0124*/ 	.word	0xffffffff


	//   ....[12]....
        /*0128*/ 	.word	0xffffffff


	//   ....[13]....
        /*012c*/ 	.word	0xffffffff


	//   ....[14]....
        /*0130*/ 	.word	0xffffffff


	//   ....[15]....
        /*0134*/ 	.word	0xffffffff


	//   ....[16]....
        /*0138*/ 	.word	0xffffffff


	//   ....[17]....
        /*013c*/ 	.word	0xffffffff


	//   ....[18]....
        /*0140*/ 	.word	0xffffffff


	//   ....[19]....
        /*0144*/ 	.word	0xffffffff


	//   ....[20]....
        /*0148*/ 	.word	0xffffffff


	//   ....[21]....
        /*014c*/ 	.word	0xffffffff


	//   ....[22]....
        /*0150*/ 	.word	0xffffffff


	//   ....[23]....
        /*0154*/ 	.word	0xffffffff


	//   ....[24]....
        /*0158*/ 	.word	0xffffffff


	//   ....[25]....
        /*015c*/ 	.word	0xffffffff


	//   ....[26]....
        /*0160*/ 	.word	0xffffffff


	//   ....[27]....
        /*0164*/ 	.word	0xffffffff


	//   ....[28]....
        /*0168*/ 	.word	0xffffffff


	//   ....[29]....
        /*016c*/ 	.word	0xffffffff


	//   ....[30]....
        /*0170*/ 	.word	0xffffffff


	//   ....[31]....
        /*0174*/ 	.word	0xffffffff


	//   ....[32]....
        /*0178*/ 	.word	0xffffffff


	//   ....[33]....
        /*017c*/ 	.word	0xffffffff


	//   ....[34]....
        /*0180*/ 	.word	0xffffffff


	//   ....[35]....
        /*0184*/ 	.word	0xffffffff


	//   ....[36]....
        /*0188*/ 	.word	0xffffffff


	//   ....[37]....
        /*018c*/ 	.word	0xffffffff


	//   ....[38]....
        /*0190*/ 	.word	0xffffffff


	//   ....[39]....
        /*0194*/ 	.word	0xffffffff


	//   ....[40]....
        /*0198*/ 	.word	0xffffffff


	//   ....[41]....
        /*019c*/ 	.word	0xffffffff


	//   ....[42]....
        /*01a0*/ 	.word	0xffffffff


	//   ....[43]....
        /*01a4*/ 	.word	0xffffffff


	//   ....[44]....
        /*01a8*/ 	.word	0xffffffff


	//   ....[45]....
        /*01ac*/ 	.word	0xffffffff


	//   ....[46]....
        /*01b0*/ 	.word	0xffffffff


	//   ....[47]....
        /*01b4*/ 	.word	0x0500000f


	//   ....[48]....
        /*01b8*/ 	.word	0x0500000f


	//   ....[49]....
        /*01bc*/ 	.word	0x0500000f


	//   ....[50]....
        /*01c0*/ 	.word	0x0500000f


	//   ....[51]....
        /*01c4*/ 	.word	0x0500000f


	//   ....[52]....
        /*01c8*/ 	.word	0x0500000f


	//   ....[53]....
        /*01cc*/ 	.word	0x0500000f


	//   ....[54]....
        /*01d0*/ 	.word	0x0500000f


	//   ....[55]....
        /*01d4*/ 	.word	0x0500000f


	//   ....[56]....
        /*01d8*/ 	.word	0x0500000f


	//   ....[57]....
        /*01dc*/ 	.word	0x0500000f


	//   ....[58]....
        /*01e0*/ 	.word	0x0500000f


	//   ....[59]....
        /*01e4*/ 	.word	0x0500000f


	//   ....[60]....
        /*01e8*/ 	.word	0x0500000f


	//   ....[61]....
        /*01ec*/ 	.word	0x0500000f


	//   ....[62]....
        /*01f0*/ 	.word	0x0500000f


	//   ....[63]....
        /*01f4*/ 	.word	0x0500000f


	//   ....[64]....
        /*01f8*/ 	.word	0x0500000f


	//----- nvinfo : EIATTR_COOP_GROUP_INSTR_OFFSETS
	.align		4
.L_89:
        /*01fc*/ 	.byte	0x04, 0x28
        /*01fe*/ 	.short	(.L_91 - .L_90)


	//   ....[0]....
.L_90:
        /*0200*/ 	.word	0x00000060


	//   ....[1]....
        /*0204*/ 	.word	0x00000130


	//   ....[2]....
        /*0208*/ 	.word	0x00000230


	//   ....[3]....
        /*020c*/ 	.word	0x000003a0


	//   ....[4]....
        /*0210*/ 	.word	0x00000500


	//   ....[5]....
        /*0214*/ 	.word	0x00000620


	//   ....[6]....
        /*0218*/ 	.word	0x00000780


	//   ....[7]....
        /*021c*/ 	.word	0x00001040


	//   ....[8]....
        /*0220*/ 	.word	0x00002bc0


	//   ....[9]....
        /*0224*/ 	.word	0x00002c40


	//   ....[10]....
        /*0228*/ 	.word	0x00003200


	//   ....[11]....
        /*022c*/ 	.word	0x00003260


	//   ....[12]....
        /*0230*/ 	.word	0x00005820


	//   ....[13]....
        /*0234*/ 	.word	0x00005850


	//   ....[14]....
        /*0238*/ 	.word	0x00005c20


	//   ....[15]....
        /*023c*/ 	.word	0x00005c90


	//   ....[16]....
        /*0240*/ 	.word	0x00006f20


	//   ....[17]....
        /*0244*/ 	.word	0x00006f60


	//   ....[18]....
        /*0248*/ 	.word	0x00007000


	//   ....[19]....
        /*024c*/ 	.word	0x00007010


	//   ....[20]....
        /*0250*/ 	.word	0x00007f00


	//   ....[21]....
        /*0254*/ 	.word	0x00007f40


	//   ....[22]....
        /*0258*/ 	.word	0x00007f80


	//   ....[23]....
        /*025c*/ 	.word	0x00007fb0


	//   ....[24]....
        /*0260*/ 	.word	0x00007fd0


	//   ....[25]....
        /*0264*/ 	.word	0x00007ff0


	//   ....[26]....
        /*0268*/ 	.word	0x00008630


	//   ....[27]....
        /*026c*/ 	.word	0x00008640


	//   ....[28]....
        /*0270*/ 	.word	0x00009040


	//   ....[29]....
        /*0274*/ 	.word	0x00009a40


	//   ....[30]....
        /*0278*/ 	.word	0x0000a410


	//   ....[31]....
        /*027c*/ 	.word	0x0000a420


	//   ....[32]....
        /*0280*/ 	.word	0x0000a430


	//   ....[33]....
        /*0284*/ 	.word	0x0000a450


	//   ....[34]....
        /*0288*/ 	.word	0x0000a530


	//   ....[35]....
        /*028c*/ 	.word	0x0000a540


	//   ....[36]....
        /*0290*/ 	.word	0x0000a5e0


	//   ....[37]....
        /*0294*/ 	.word	0x0000a610


	//   ....[38]....
        /*0298*/ 	.word	0x0000a690


	//   ....[39]....
        /*029c*/ 	.word	0x0000a6c0


	//   ....[40]....
        /*02a0*/ 	.word	0x0000a740


	//   ....[41]....
        /*02a4*/ 	.word	0x0000a780


	//   ....[42]....
        /*02a8*/ 	.word	0x0000a7f0


	//   ....[43]....
        /*02ac*/ 	.word	0x0000a820


	//   ....[44]....
        /*02b0*/ 	.word	0x0000a8a0


	//   ....[45]....
        /*02b4*/ 	.word	0x0000a8d0


	//   ....[46]....
        /*02b8*/ 	.word	0x0000cb40


	//   ....[47]....
        /*02bc*/ 	.word	0x0000cfd0


	//   ....[48]....
        /*02c0*/ 	.word	0x0000d140


	//   ....[49]....
        /*02c4*/ 	.word	0x0000d1a0


	//   ....[50]....
        /*02c8*/ 	.word	0x0000d240


	//   ....[51]....
        /*02cc*/ 	.word	0x0000d320


	//   ....[52]....
        /*02d0*/ 	.word	0x0000d400


	//   ....[53]....
        /*02d4*/ 	.word	0x0000d4d0


	//   ....[54]....
        /*02d8*/ 	.word	0x0000d560


	//   ....[55]....
        /*02dc*/ 	.word	0x0000d630


	//   ....[56]....
        /*02e0*/ 	.word	0x0000d6c0


	//   ....[57]....
        /*02e4*/ 	.word	0x0000d790


	//   ....[58]....
        /*02e8*/ 	.word	0x0000d820


	//   ....[59]....
        /*02ec*/ 	.word	0x0000d8f0


	//   ....[60]....
        /*02f0*/ 	.word	0x0000d980


	//   ....[61]....
        /*02f4*/ 	.word	0x0000da50


	//   ....[62]....
        /*02f8*/ 	.word	0x0000dad0


	//   ....[63]....
        /*02fc*/ 	.word	0x0000db90


	//   ....[64]....
        /*0300*/ 	.word	0x0000df90


	//----- nvinfo : EIATTR_REG_RECONFIG
	.align		4
.L_91:
        /*0304*/ 	.byte	0x01, 0x54
	.zero		2


	//----- nvinfo : EIATTR_SYSCALL_OFFSETS
	.align		4
        /*0308*/ 	.byte	0x04, 0x46
        /*030a*/ 	.short	(.L_93 - .L_92)


	//   ....[0]....
.L_92:
        /*030c*/ 	.word	0x00001200


	//   ....[1]....
        /*0310*/ 	.word	0x000096d0


	//   ....[2]....
        /*0314*/ 	.word	0x00009810


	//   ....[3]....
        /*0318*/ 	.word	0x00009900


	//   ....[4]....
        /*031c*/ 	.word	0x0000a020


	//----- nvinfo : EIATTR_MBARRIER_INSTR_OFFSETS
	.align		4
.L_93:
        /*0320*/ 	.byte	0x04, 0x39
        /*0322*/ 	.short	(.L_95 - .L_94)


	//   ....[0]....
.L_94:
        /*0324*/ 	.word	0x00000250
        /*0328*/ 	.word	0x000000ff
        /*032c*/ 	.word	0x00034800
        /*0330*/ 	.short	0x0100
        /*0332*/ 	.byte	0x08
	.zero		1


	//   ....[1]....
        /*0334*/ 	.word	0x00000260
        /*0338*/ 	.word	0x000000ff
        /*033c*/ 	.word	0x00034820
        /*0340*/ 	.short	0x0100
        /*0342*/ 	.byte	0x08
	.zero		1


	//   ....[2]....
        /*0344*/ 	.word	0x00000350
        /*0348*/ 	.word	0x000000ff
        /*034c*/ 	.word	0x00034830
        /*0350*/ 	.short	0x0100
        /*0352*/ 	.byte	0x08
	.zero		1


	//   ....[3]....
        /*0354*/ 	.word	0x00000360
        /*0358*/ 	.word	0x000000ff
        /*035c*/ 	.word	0x00034840
        /*0360*/ 	.short	0x0100
        /*0362*/ 	.byte	0x08
	.zero		1


	//   ....[4]....
        /*0364*/ 	.word	0x00000370
        /*0368*/ 	.word	0x000000ff
        /*036c*/ 	.word	0x00034838
        /*0370*/ 	.short	0x0100
        /*0372*/ 	.byte	0x08
	.zero		1


	//   ....[5]....
        /*0374*/ 	.word	0x00000380
        /*0378*/ 	.word	0x000000ff
        /*037c*/ 	.word	0x00034848
        /*0380*/ 	.short	0x0100
        /*0382*/ 	.byte	0x08
	.zero		1


	//   ....[6]....
        /*0384*/ 	.word	0x000004b0
        /*0388*/ 	.word	0x000000ff
        /*038c*/ 	.word	0x00034850
        /*0390*/ 	.short	0x0100
        /*0392*/ 	.byte	0x08
	.zero		1


	//   ....[7]....
        /*0394*/ 	.word	0x000004c0
        /*0398*/ 	.word	0x000000ff
        /*039c*/ 	.word	0x00034860
        /*03a0*/ 	.short	0x0100
        /*03a2*/ 	.byte	0x08
	.zero		1


	//   ....[8]....
        /*03a4*/ 	.word	0x000004d0
        /*03a8*/ 	.word	0x000000ff
        /*03ac*/ 	.word	0x00034858
        /*03b0*/ 	.short	0x0100
        /*03b2*/ 	.byte	0x08
	.zero		1


	//   ....[9]....
        /*03b4*/ 	.word	0x000004e0
        /*03b8*/ 	.word	0x000000ff
        /*03bc*/ 	.word	0x00034868
        /*03c0*/ 	.short	0x0100
        /*03c2*/ 	.byte	0x08
	.zero		1


	//   ....[10]....
        /*03c4*/ 	.word	0x000005d0
        /*03c8*/ 	.word	0x000000ff
        /*03cc*/ 	.word	0x00034870
        /*03d0*/ 	.short	0x0100
        /*03d2*/ 	.byte	0x06
	.zero		1


	//   ....[11]....
        /*03d4*/ 	.word	0x000005e0
        /*03d8*/ 	.word	0x000000ff
        /*03dc*/ 	.word	0x00034880
        /*03e0*/ 	.short	0x0100
        /*03e2*/ 	.byte	0x06
	.zero		1


	//   ....[12]....
        /*03e4*/ 	.word	0x000005f0
        /*03e8*/ 	.word	0x000000ff
        /*03ec*/ 	.word	0x00034878
        /*03f0*/ 	.short	0x0100
        /*03f2*/ 	.byte	0x06
	.zero		1


	//   ....[13]....
        /*03f4*/ 	.word	0x00000600
        /*03f8*/ 	.word	0x000000ff
        /*03fc*/ 	.word	0x00034888
        /*0400*/ 	.short	0x0100
        /*0402*/ 	.byte	0x06
	.zero		1


	//   ....[14]....
        /*0404*/ 	.word	0x00000730
        /*0408*/ 	.word	0x000000ff
        /*040c*/ 	.word	0x00034890
        /*0410*/ 	.short	0x0100
        /*0412*/ 	.byte	0x08
	.zero		1


	//   ....[15]....
        /*0414*/ 	.word	0x00000740
        /*0418*/ 	.word	0x000000ff
        /*041c*/ 	.word	0x000348a0
        /*0420*/ 	.short	0x0100
        /*0422*/ 	.byte	0x08
	.zero		1


	//   ....[16]....
        /*0424*/ 	.word	0x00000750
        /*0428*/ 	.word	0x000000ff
        /*042c*/ 	.word	0x00034898
        /*0430*/ 	.short	0x0100
        /*0432*/ 	.byte	0x08
	.zero		1


	//   ....[17]....
        /*0434*/ 	.word	0x00000760
        /*0438*/ 	.word	0x000000ff
        /*043c*/ 	.word	0x000348a8
        /*0440*/ 	.short	0x0100
        /*0442*/ 	.byte	0x08
	.zero		1


	//   ....[18]....
        /*0444*/ 	.word	0x00000890
        /*0448*/ 	.word	0x000000ff
        /*044c*/ 	.word	0x000348b0
        /*0450*/ 	.short	0x0100
        /*0452*/ 	.byte	0x08
	.zero		1


	//   ....[19]....
        /*0454*/ 	.word	0x000008a0
        /*0458*/ 	.word	0x000000ff
        /*045c*/ 	.word	0x000348c0
        /*0460*/ 	.short	0x0100
        /*0462*/ 	.byte	0x08
	.zero		1


	//   ....[20]....
        /*0464*/ 	.word	0x000008b0
        /*0468*/ 	.word	0x000000ff
        /*046c*/ 	.word	0x000348b8
        /*0470*/ 	.short	0x0100
        /*0472*/ 	.byte	0x08
	.zero		1


	//   ....[21]....
        /*0474*/ 	.word	0x000008c0
        /*0478*/ 	.word	0x000000ff
        /*047c*/ 	.word	0x000348c8
        /*0480*/ 	.short	0x0100
        /*0482*/ 	.byte	0x08
	.zero		1


	//   ....[22]....
        /*0484*/ 	.word	0x00001230
        /*0488*/ 	.word	0x000000ff
        /*048c*/ 	.word	0x00034800
        /*0490*/ 	.short	0x010a
        /*0492*/ 	.byte	0x24
	.zero		1


	//   ....[23]....
        /*0494*/ 	.word	0x00001290
        /*0498*/ 	.word	0x000000ff
        /*049c*/ 	.word	0x00034830
        /*04a0*/ 	.short	0x010a
        /*04a2*/ 	.byte	0x24
	.zero		1


	//   ....[24]....
        /*04a4*/ 	.word	0x00001310
        /*04a8*/ 	.word	0x000000ff
        /*04ac*/ 	.word	0x00034830
        /*04b0*/ 	.short	0x010a
        /*04b2*/ 	.byte	0x24
	.zero		1


	//   ....[25]....
        /*04b4*/ 	.word	0x000037b0
        /*04b8*/ 	.word	0x00000003
        /*04bc*/ 	.word	0x00000000
        /*04c0*/ 	.short	0x0101
        /*04c2*/ 	.byte	0x3f
	.zero		1


	//   ....[26]....
        /*04c4*/ 	.word	0x00004250
        /*04c8*/ 	.word	0x000000ff
        /*04cc*/ 	.word	0x00034830
        /*04d0*/ 	.short	0x010a
        /*04d2*/ 	.byte	0x27
	.zero		1


	//   ....[27]....
        /*04d4*/ 	.word	0x00004290
        /*04d8*/ 	.word	0x000000ff
        /*04dc*/ 	.word	0x00034830
        /*04e0*/ 	.short	0x010a
        /*04e2*/ 	.byte	0x27
	.zero		1


	//   ....[28]....
        /*04e4*/ 	.word	0x00004ae0
        /*04e8*/ 	.word	0x000000ff
        /*04ec*/ 	.word	0x00034850
        /*04f0*/ 	.short	0x010a
        /*04f2*/ 	.byte	0x07
	.zero		1


	//   ....[29]....
        /*04f4*/ 	.word	0x00004b20
        /*04f8*/ 	.word	0x000000ff
        /*04fc*/ 	.word	0x00034850
        /*0500*/ 	.short	0x010a
        /*0502*/ 	.byte	0x07
	.zero		1


	//   ....[30]....
        /*0504*/ 	.word	0x00006520
        /*0508*/ 	.word	0x0000000f
        /*050c*/ 	.word	0x00000000
        /*0510*/ 	.short	0x0101
        /*0512*/ 	.byte	0x3f
	.zero		1


	//   ....[31]....
        /*0514*/ 	.word	0x000065a0
        /*0518*/ 	.word	0x00000014
        /*051c*/ 	.word	0x00000000
        /*0520*/ 	.short	0x0101
        /*0522*/ 	.byte	0x3f
	.zero		1


	//   ....[32]....
        /*0524*/ 	.word	0x00006e70
        /*0528*/ 	.word	0x0000000e
        /*052c*/ 	.word	0x00034850
        /*0530*/ 	.short	0x010a
        /*0532*/ 	.byte	0x3f
	.zero		1


	//   ....[33]....
        /*0534*/ 	.word	0x00006eb0
        /*0538*/ 	.word	0x0000000e
        /*053c*/ 	.word	0x00034850
        /*0540*/ 	.short	0x010a
        /*0542*/ 	.byte	0x3f
	.zero		1


	//   ....[34]....
        /*0544*/ 	.word	0x00007370
        /*0548*/ 	.word	0x0000000b
        /*054c*/ 	.word	0x00000000
        /*0550*/ 	.short	0x0101
        /*0552*/ 	.byte	0x3f
	.zero		1


	//   ....[35]....
        /*0554*/ 	.word	0x00007fe0
        /*0558*/ 	.word	0x000000ff
        /*055c*/ 	.word	0x00000000
        /*0560*/ 	.short	0x0101
        /*0562*/ 	.byte	0x04
	.zero		1


	//   ....[36]....
        /*0564*/ 	.word	0x00009c40
        /*0568*/ 	.word	0x000000ff
        /*056c*/ 	.word	0x00034840
        /*0570*/ 	.short	0x010a
        /*0572*/ 	.byte	0x26
	.zero		1


	//   ....[37]....
        /*0574*/ 	.word	0x0000aa00
        /*0578*/ 	.word	0x000000ff
        /*057c*/ 	.word	0x00034800
        /*0580*/ 	.short	0x0107
        /*0582*/ 	.byte	0x26
	.zero		1


	//   ....[38]....
        /*0584*/ 	.word	0x0000aa70
        /*0588*/ 	.word	0x000000ff
        /*058c*/ 	.word	0x00034800
        /*0590*/ 	.short	0x0101
        /*0592*/ 	.byte	0x26
	.zero		1


	//   ....[39]....
        /*0594*/ 	.word	0x0000aa90
        /*0598*/ 	.word	0x000000ff
        /*059c*/ 	.word	0x00034820
        /*05a0*/ 	.short	0x010a
        /*05a2*/ 	.byte	0x26
	.zero		1


	//   ....[40]....
        /*05a4*/ 	.word	0x0000ae70
        /*05a8*/ 	.word	0x000000ff
        /*05ac*/ 	.word	0x00034848
        /*05b0*/ 	.short	0x010a
        /*05b2*/ 	.byte	0x26
	.zero		1


	//   ....[41]....
        /*05b4*/ 	.word	0x0000b210
        /*05b8*/ 	.word	0x000000ff
        /*05bc*/ 	.word	0x00034860
        /*05c0*/ 	.short	0x010a
        /*05c2*/ 	.byte	0x26
	.zero		1


	//   ....[42]....
        /*05c4*/ 	.word	0x0000b710
        /*05c8*/ 	.word	0x000000ff
        /*05cc*/ 	.word	0x00034840
        /*05d0*/ 	.short	0x010a
        /*05d2*/ 	.byte	0x26
	.zero		1


	//   ....[43]....
        /*05d4*/ 	.word	0x0000bac0
        /*05d8*/ 	.word	0x000000ff
        /*05dc*/ 	.word	0x00034868
        /*05e0*/ 	.short	0x010a
        /*05e2*/ 	.byte	0x26
	.zero		1


	//   ....[44]....
        /*05e4*/ 	.word	0x0000c010
        /*05e8*/ 	.word	0x000000ff
        /*05ec*/ 	.word	0x00034848
        /*05f0*/ 	.short	0x010a
        /*05f2*/ 	.byte	0x26
	.zero		1


	//   ....[45]....
        /*05f4*/ 	.word	0x0000c3a0
        /*05f8*/ 	.word	0x000000ff
        /*05fc*/ 	.word	0x00034860
        /*0600*/ 	.short	0x010a
        /*0602*/ 	.byte	0x26
	.zero		1


	//   ....[46]....
        /*0604*/ 	.word	0x0000c740
        /*0608*/ 	.word	0x00000003
        /*060c*/ 	.word	0x00034860
        /*0610*/ 	.short	0x010a
        /*0612*/ 	.byte	0x3f
	.zero		1


	//   ....[47]....
        /*0614*/ 	.word	0x0000cad0
        /*0618*/ 	.word	0x00000002
        /*061c*/ 	.word	0x00034820
        /*0620*/ 	.short	0x010a
        /*0622*/ 	.byte	0x3f
	.zero		1


	//   ....[48]....
        /*0624*/ 	.word	0x0000cc50
        /*0628*/ 	.word	0x00000006
        /*062c*/ 	.word	0x00000000
        /*0630*/ 	.short	0x010a
        /*0632*/ 	.byte	0x3f
	.zero		1


	//   ....[49]....
        /*0634*/ 	.word	0x0000ccc0
        /*0638*/ 	.word	0x00000003
        /*063c*/ 	.word	0x00000000
        /*0640*/ 	.short	0x010a
        /*0642*/ 	.byte	0x3f
	.zero		1


	//   ....[50]....
        /*0644*/ 	.word	0x0000cd20
        /*0648*/ 	.word	0x00000000
        /*064c*/ 	.word	0x00000000
        /*0650*/ 	.short	0x010a
        /*0652*/ 	.byte	0x3f
	.zero		1


	//   ....[51]....
        /*0654*/ 	.word	0x0000cd50
        /*0658*/ 	.word	0x00000003
        /*065c*/ 	.word	0x00000000
        /*0660*/ 	.short	0x010a
        /*0662*/ 	.byte	0x3f
	.zero		1


	//   ....[52]....
        /*0664*/ 	.word	0x0000cdc0
        /*0668*/ 	.word	0x00000000
        /*066c*/ 	.word	0x00034800
        /*0670*/ 	.short	0x010a
        /*0672*/ 	.byte	0x3f
	.zero		1


	//   ....[53]....
        /*0674*/ 	.word	0x0000ce20
        /*0678*/ 	.word	0x00000000
        /*067c*/ 	.word	0x00034830
        /*0680*/ 	.short	0x010a
        /*0682*/ 	.byte	0x3f
	.zero		1


	//   ....[54]....
        /*0684*/ 	.word	0x0000ce80
        /*0688*/ 	.word	0x0000000a
        /*068c*/ 	.word	0x00034830
        /*0690*/ 	.short	0x010a
        /*0692*/ 	.byte	0x3f
	.zero		1


	//   ....[55]....
        /*0694*/ 	.word	0x0000cee0
        /*0698*/ 	.word	0x00000009
        /*069c*/ 	.word	0x00034850
        /*06a0*/ 	.short	0x010a
        /*06a2*/ 	.byte	0x3f
	.zero		1


	//   ....[56]....
        /*06a4*/ 	.word	0x0000cf30
        /*06a8*/ 	.word	0x0000000e
        /*06ac*/ 	.word	0x00034850
        /*06b0*/ 	.short	0x010a
        /*06b2*/ 	.byte	0x3f
	.zero		1


	//   ....[57]....
        /*06b4*/ 	.word	0x0000d090
        /*06b8*/ 	.word	0x00000003
        /*06bc*/ 	.word	0x00034840
        /*06c0*/ 	.short	0x010a
        /*06c2*/ 	.byte	0x3f
	.zero		1


	//   ....[58]....
        /*06c4*/ 	.word	0x0000dbd0
        /*06c8*/ 	.word	0x00000003
        /*06cc*/ 	.word	0x00034820
        /*06d0*/ 	.short	0x010a
        /*06d2*/ 	.byte	0x3f
	.zero		1


	//   ....[59]....
        /*06d4*/ 	.word	0x0000dc30
        /*06d8*/ 	.word	0x00000003
        /*06dc*/ 	.word	0x00034848
        /*06e0*/ 	.short	0x010a
        /*06e2*/ 	.byte	0x3f
	.zero		1


	//   ....[60]....
        /*06e4*/ 	.word	0x0000dc90
        /*06e8*/ 	.word	0x00000003
        /*06ec*/ 	.word	0x00034860
        /*06f0*/ 	.short	0x010a
        /*06f2*/ 	.byte	0x3f
	.zero		1


	//   ....[61]....
        /*06f4*/ 	.word	0x0000dcf0
        /*06f8*/ 	.word	0x00000003
        /*06fc*/ 	.word	0x00034840
        /*0700*/ 	.short	0x010a
        /*0702*/ 	.byte	0x3f
	.zero		1


	//   ....[62]....
        /*0704*/ 	.word	0x0000dd50
        /*0708*/ 	.word	0x00000003
        /*070c*/ 	.word	0x00034868
        /*0710*/ 	.short	0x010a
        /*0712*/ 	.byte	0x3f
	.zero		1


	//   ....[63]....
        /*0714*/ 	.word	0x0000ddb0
        /*0718*/ 	.word	0x00000003
        /*071c*/ 	.word	0x00034848
        /*0720*/ 	.short	0x010a
        /*0722*/ 	.byte	0x3f
	.zero		1


	//   ....[64]....
        /*0724*/ 	.word	0x0000de10
        /*0728*/ 	.word	0x00000003
        /*072c*/ 	.word	0x00034860
        /*0730*/ 	.short	0x010a
        /*0732*/ 	.byte	0x3f
	.zero		1


	//   ....[65]....
        /*0734*/ 	.word	0x0000de60
        /*0738*/ 	.word	0x00000003
        /*073c*/ 	.word	0x00034860
        /*0740*/ 	.short	0x010a
        /*0742*/ 	.byte	0x3f
	.zero		1


	//   ....[66]....
        /*0744*/ 	.word	0x0000deb0
        /*0748*/ 	.word	0x00000002
        /*074c*/ 	.word	0x00034820
        /*0750*/ 	.short	0x010a
        /*0752*/ 	.byte	0x3f
	.zero		1


	//   ....[67]....
        /*0754*/ 	.word	0x0000e050
        /*0758*/ 	.word	0x00000006
        /*075c*/ 	.word	0x00000000
        /*0760*/ 	.short	0x010a
        /*0762*/ 	.byte	0x3f
	.zero		1


	//   ....[68]....
        /*0764*/ 	.word	0x0000e0a0
        /*0768*/ 	.word	0x00000003
        /*076c*/ 	.word	0x00000000
        /*0770*/ 	.short	0x010a
        /*0772*/ 	.byte	0x3f
	.zero		1


	//   ....[69]....
        /*0774*/ 	.word	0x0000e0f0
        /*0778*/ 	.word	0x00000000
        /*077c*/ 	.word	0x00000000
        /*0780*/ 	.short	0x010a
        /*0782*/ 	.byte	0x3f
	.zero		1


	//----- nvinfo : EIATTR_NUM_MBARRIERS
	.align		4
.L_95:
        /*0784*/ 	.byte	0x03, 0x38
        /*0786*/ 	.short	0x0016


	//----- nvinfo : EIATTR_EXIT_INSTR_OFFSETS
	.align		4
        /*0788*/ 	.byte	0x04, 0x1c
        /*078a*/ 	.short	(.L_97 - .L_96)


	//   ....[0]....
.L_96:
        /*078c*/ 	.word	0x0000cda0


	//----- nvinfo : EIATTR_MAX_THREADS
	.align		4
.L_97:
        /*0790*/ 	.byte	0x04, 0x05
        /*0792*/ 	.short	(.L_99 - .L_98)
.L_98:
        /*0794*/ 	.word	0x00000180
        /*0798*/ 	.word	0x00000001
        /*079c*/ 	.word	0x00000001


	//----- nvinfo : EIATTR_CRS_STACK_SIZE
	.align		4
.L_99:
        /*07a0*/ 	.byte	0x04, 0x1e
        /*07a2*/ 	.short	(.L_101 - .L_100)
.L_100:
        /*07a4*/ 	.word	0x00000000


	//----- nvinfo : EIATTR_CBANK_PARAM_SIZE
	.align		4
.L_101:
        /*07a8*/ 	.byte	0x03, 0x19
        /*07aa*/ 	.short	0x0a70


	//----- nvinfo : EIATTR_PARAM_CBANK
	.align		4
        /*07ac*/ 	.byte	0x04, 0x0a
        /*07ae*/ 	.short	(.L_103 - .L_102)
	.align		4
.L_102:
        /*07b0*/ 	.word	index@(.nv.constant0._ZN7cutlass13device_kernelIN5flash11enable_sm90INS1_16FlashAttnFwdSm90INS1_25CollectiveMainloopFwdSm90ILi2EN4cute5tupleIJNS5_1CILi1EEES8_S8_EEENS6_IJNS7_ILi128EEESA_NS7_ILi192EEEEEELi128ENS_10bfloat16_tEfNS_4arch4Sm90ELb0ELb0ELb1ELb0ELb0ELb0ELb0ELb1ELb1ELb1ELb1ELb0EEENS1_21CollectiveEpilogueFwdINS6_IJSA_SA_SA_EEES9_SD_SF_Li256ELb0ELb1ELb1ELb0EEENS1_19SingleTileSchedulerILb0ELb1ELb1ELi128EEEEEEEEEvNT_6ParamsE)
        /*07b4*/ 	.short	0x0210
        /*07b6*/ 	.short	0x0a70


	//----- nvinfo : EIATTR_SW_WAR
	.align		4
.L_103:
        /*07b8*/ 	.byte	0x04, 0x36
        /*07ba*/ 	.short	(.L_105 - .L_104)
.L_104:
        /*07bc*/ 	.word	0x00000008
.L_105:


//--------------------- .nv.info._ZN7cutlass13device_kernelIN5flash11enable_sm90INS1_16FlashAttnFwdSm90INS1_25CollectiveMainloopFwdSm90ILi2EN4cute5tupleIJNS5_1CILi1EEES8_S8_EEENS6_IJNS7_ILi128EEESA_NS7_ILi192EEEEEELi128ENS_10bfloat16_tEfNS_4arch4Sm90ELb0ELb0ELb1ELb1ELb0ELb0ELb0ELb1ELb1ELb1ELb1ELb0EEENS1_21CollectiveEpilogueFwdINS6_IJSA_SA_SA_EEES9_SD_SF_Li256ELb1ELb1ELb1ELb0EEENS1_36VarlenDynamicPersistentTileSchedulerILi128ELi128ELi256ELi128ELb1ELb1ELb1ELb0ELb1ELb1EEEEEEEEEvNT_6ParamsE --------------------------
	.section	.nv.info._ZN7cutlass13device_kernelIN5flash11enable_sm90INS1_16FlashAttnFwdSm90INS1_25CollectiveMainloopFwdSm90ILi2EN4cute5tupleIJNS5_1CILi1EEES8_S8_EEENS6_IJNS7_ILi128EEESA_NS7_ILi192EEEEEELi128ENS_10bfloat16_tEfNS_4arch4Sm90ELb0ELb0ELb1ELb1ELb0ELb0ELb0ELb1ELb1ELb1ELb1ELb0EEENS1_21CollectiveEpilogueFwdINS6_IJSA_SA_SA_EEES9_SD_SF_Li256ELb1ELb1ELb1ELb0EEENS1_36VarlenDynamicPersistentTileSchedulerILi128ELi128ELi256ELi128ELb1ELb1ELb1ELb0ELb1ELb1EEEEEEEEEvNT_6ParamsE,"",@"SHT_CUDA_INFO"
	.sectionflags	@""
	.align	4


	//----- nvinfo : EIATTR_CUDA_API_VERSION
	.align		4
        /*0000*/ 	.byte	0x04, 0x37
        /*0002*/ 	.short	(.L_107 - .L_106)
.L_106:
        /*0004*/ 	.word	0x00000082


	//----- nvinfo : EIATTR_KPARAM_INFO
	.align		4
.L_107:
        /*0008*/ 	.byte	0x04, 0x17
        /*000a*/ 	.short	(.L_109 - .L_108)
.L_108:
        /*000c*/ 	.word	0x00000000
        /*0010*/ 	.short	0x0000
        /*0012*/ 	.short	0x0070
        /*0014*/ 	.byte	0x00, 0xf0, 0x01, 0x2a


	//----- nvinfo : EIATTR_SPARSE_MMA_MASK
	.align		4
.L_109:
        /*0018*/ 	.byte	0x03, 0x50
        /*001a*/ 	.short	0x0000


	//----- nvinfo : EIATTR_MAXREG_COUNT
	.align		4
        /*001c*/ 	.byte	0x03, 0x1b
        /*001e*/ 	.short	0x00a8


	//----- nvinfo : EIATTR_NUM_BARRIERS
	.align		4
        /*0020*/ 	.byte	0x02, 0x4c
        /*0022*/ 	.byte	0x09
	.zero		1


	//----- nvinfo : EIATTR_EXTERNS
	.align		4
        /*0024*/ 	.byte	0x04, 0x0f
        /*0026*/ 	.short	(.L_111 - .L_110)


	//   ....[0]....
	.align		4
.L_110:
        /*0028*/ 	.word	index@(__assertfail)


	//----- nvinfo : EIATTR_ANNOTATIONS
	.align		4
.L_111:
        /*002c*/ 	.byte	0x04, 0x55
        /*002e*/ 	.short	(.L_113 - .L_112)


	//   ....[0]....
.L_112:
        /* <DEDUP_REMOVED lines=69> */


	//----- nvinfo : EIATTR_MERCURY_ISA_VERSION
	.align		4
.L_113:
        /*0470*/ 	.byte	0x03, 0x5f
        /*0472*/ 	.short	0x0101


	//----- nvinfo : EIATTR_UNUSED_LOAD_BYTE_OFFSET
	.align		4
        /*0474*/ 	.byte	0x04, 0x44
        /*0476*/ 	.short	(.L_115 - .L_114)


	//   ....[0]....
.L_114:
        /*0478*/ 	.word	0x000009f0
        /*047c*/ 	.word	0x0000fff0


	//   ....[1]....
        /*0480*/ 	.word	0x00007fb0
        /*0484*/ 	.word	0x0000fff0


	//----- nvinfo : EIATTR_INT_WARP_WIDE_INSTR_OFFSETS
	.align		4
.L_115:
        /*0488*/ 	.byte	0x04, 0x31
        /*048a*/ 	.short	(.L_117 - .L_116)


	//   ....[0]....
.L_116:
        /*048c*/ 	.word	0x00000120


	//   ....[1]....
        /*0490*/ 	.word	0x00000160


	//   ....[2]....
        /*0494*/ 	.word	0x00000220


	//   ....[3]....
        /*0498*/ 	.word	0x0000c280


	//   ....[4]....
        /*049c*/ 	.word	0x0000c310


	//   ....[5]....
        /*04a0*/ 	.word	0x0000fd50


	//   ....[6]....
        /*04a4*/ 	.word	0x0000fdb0


	//----- nvinfo : EIATTR_COOP_GROUP_MASK_REGIDS
	.align		4
.L_117:
        /*04a8*/ 	.byte	0x04, 0x29
        /*04aa*/ 	.short	(.L_119 - .L_118)


	//   ....[0]....
.L_118:
        /*04ac*/ 	.word	0xffffffff


	//   ....[1]....
        /*04b0*/ 	.word	0xffffffff


	//   ....[2]....
        /*04b4*/ 	.word	0xffffffff


	//   ....[3]....
        /*04b8*/ 	.word	0xffffffff


	//   ....[4]....
        /*04bc*/ 	.word	0xffffffff


	//   ....[5]....
        /*04c0*/ 	.word	0xffffffff


	//   ....[6]....
        /*04c4*/ 	.word	0xffffffff


	//   ....[7]....
        /*04c8*/ 	.word	0xffffffff


	//   ....[8]....
        /*04cc*/ 	.word	0xffffffff


	//   ....[9]....
        /*04d0*/ 	.word	0xffffffff


	//   ....[10]....
        /*04d4*/ 	.word	0xffffffff


	//   ....[11]....
        /*04d8*/ 	.word	0xffffffff


	//   ....[12]....
        /*04dc*/ 	.word	0xffffffff


	//   ....[13]....
        /*04e0*/ 	.word	0xffffffff


	//   ....[14]....
        /*04e4*/ 	.word	0xffffffff


	//   ....[15]....
        /*04e8*/ 	.word	0xffffffff


	//   ....[16]....
        /*04ec*/ 	.word	0xffffffff


	//   ....[17]....
        /*04f0*/ 	.word	0xffffffff


	//   ....[18]....
        /*04f4*/ 	.word	0xffffffff


	//   ....[19]....
        /*04f8*/ 	.word	0xffffffff


	//   ....[20]....
        /*04fc*/ 	.word	0xffffffff


	//   ....[21]....
        /*0500*/ 	.word	0xffffffff


	//   ....[22]....
        /*0504*/ 	.word	0xffffffff


	//   ....[23]....
        /*0508*/ 	.word	0xffffffff


	//   ....[24]....
        /*050c*/ 	.word	0xffffffff


	//   ....[25]....
        /*0510*/ 	.word	0xffffffff


	//   ....[26]....
        /*0514*/ 	.word	0xffffffff


	//   ....[27]....
        /*0518*/ 	.word	0xffffffff


	//   ....[28]....
        /*051c*/ 	.word	0xffffffff


	//   ....[29]....
        /*0520*/ 	.word	0xffffffff


	//   ....[30]....
        /*0524*/ 	.word	0xffffffff


	//   ....[31]....
        /*0528*/ 	.word	0xffffffff


	//   ....[32]....
        /*052c*/ 	.word	0xffffffff


	//   ....[33]....
        /*0530*/ 	.word	0xffffffff


	//   ....[34]....
        /*0534*/ 	.word	0xffffffff


	//   ....[35]....
        /*0538*/ 	.word	0xffffffff


	//   ....[36]....
        /*053c*/ 	.word	0xffffffff


	//   ....[37]....
        /*0540*/ 	.word	0xffffffff


	//   ....[38]....
        /*0544*/ 	.word	0xffffffff


	//   ....[39]....
        /*0548*/ 	.word	0xffffffff


	//   ....[40]....
        /*054c*/ 	.word	0xffffffff


	//   ....[41]....
        /*0550*/ 	.word	0xffffffff


	//   ....[42]....
        /*0554*/ 	.word	0xffffffff


	//   ....[43]....
        /*0558*/ 	.word	0xffffffff


	//   ....[44]....
        /*055c*/ 	.word	0xffffffff


	//   ....[45]....
        /*0560*/ 	.word	0xffffffff


	//   ....[46]....
        /*0564*/ 	.word	0xffffffff


	//   ....[47]....
        /*0568*/ 	.word	0xffffffff


	//   ....[48]....
        /*056c*/ 	.word	0xffffffff


	//   ....[49]....
        /*0570*/ 	.word	0xffffffff


	//   ....[50]....
        /*0574*/ 	.word	0xffffffff


	//   ....[51]....
        /*0578*/ 	.word	0xffffffff


	//   ....[52]....
        /*057c*/ 	.word	0xffffffff


	//   ....[53]....
        /*0580*/ 	.word	0xffffffff


	//   ....[54]....
        /*0584*/ 	.word	0xffffffff


	//   ....[55]....
        /*0588*/ 	.word	0xffffffff


	//   ....[56]....
        /*058c*/ 	.word	0xffffffff


	//   ....[57]....
        /*0590*/ 	.word	0xffffffff


	//   ....[58]....
        /*0594*/ 	.word	0xffffffff


	//   ....[59]....
        /*0598*/ 	.word	0xffffffff


	//   ....[60]....
        /*059c*/ 	.word	0xffffffff


	//   ....[61]....
        /*05a0*/ 	.word	0xffffffff


	//   ....[62]....
        /*05a4*/ 	.word	0xffffffff


	//   ....[63]....
        /*05a8*/ 	.word	0xffffffff


	//   ....[64]....
        /*05ac*/ 	.word	0xffffffff


	//   ....[65]....
        /*05b0*/ 	.word	0xffffffff


	//   ....[66]....
        /*05b4*/ 	.word	0xffffffff


	//   ....[67]....
        /*05b8*/ 	.word	0xffffffff


	//   ....[68]....
        /*05bc*/ 	.word	0xffffffff


	//   ....[69]....
        /*05c0*/ 	.word	0xffffffff


	//   ....[70]....
        /*05c4*/ 	.word	0xffffffff


	//   ....[71]....
        /*05c8*/ 	.word	0xffffffff


	//   ....[72]....
        /*05cc*/ 	.word	0xffffffff


	//   ....[73]....
        /*05d0*/ 	.word	0xffffffff


	//   ....[74]....
        /*05d4*/ 	.word	0xffffffff


	//   ....[75]....
        /*05d8*/ 	.word	0xffffffff


	//   ....[76]....
        /*05dc*/ 	.word	0xffffffff


	//   ....[77]....
        /*05e0*/ 	.word	0xffffffff


	//   ....[78]....
        /*05e4*/ 	.word	0xffffffff


	//   ....[79]....
        /*05e8*/ 	.word	0xffffffff


	//   ....[80]....
        /*05ec*/ 	.word	0xffffffff


	//   ....[81]....
        /*05f0*/ 	.word	0xffffffff


	//   ....[82]....
        /*05f4*/ 	.word	0xffffffff


	//   ....[83]....
        /*05f8*/ 	.word	0xffffffff


	//   ....[84]....
        /*05fc*/ 	.word	0xffffffff


	//   ....[85]....
        /*0600*/ 	.word	0xffffffff


	//   ....[86]....
        /*0604*/ 	.word	0xffffffff


	//   ....[87]....
        /*0608*/ 	.word	0xffffffff


	//   ....[88]....
        /*060c*/ 	.word	0xffffffff


	//   ....[89]....
        /*0610*/ 	.word	0xffffffff


	//   ....[90]....
        /*0614*/ 	.word	0xffffffff


	//   ....[91]....
        /*0618*/ 	.word	0xffffffff


	//   ....[92]....
        /*061c*/ 	.word	0xffffffff


	//   ....[93]....
        /*0620*/ 	.word	0xffffffff


	//   ....[94]....
        /*0624*/ 	.word	0xffffffff


	//   ....[95]....
        /*0628*/ 	.word	0xffffffff


	//   ....[96]....
        /*062c*/ 	.word	0xffffffff


	//   ....[97]....
        /*0630*/ 	.word	0x0500000f


	//   ....[98]....
        /*0634*/ 	.word	0x0500000f


	//   ....[99]....
        /*0638*/ 	.word	0x0500000f


	//   ....[100]....
        /*063c*/ 	.word	0x0500000f


	//   ....[101]....
        /*0640*/ 	.word	0x0500000f


	//   ....[102]....
        /*0644*/ 	.word	0x0500000f


	//   ....[103]....
        /*0648*/ 	.word	0x0500000f


	//   ....[104]....
        /*064c*/ 	.word	0x0500000f


	//   ....[105]....
        /*0650*/ 	.word	0x0500000f


	//   ....[106]....
        /*0654*/ 	.word	0x0500000f


	//   ....[107]....
        /*0658*/ 	.word	0x0500000f


	//   ....[108]....
        /*065c*/ 	.word	0x0500000f


	//   ....[109]....
        /*0660*/ 	.word	0x0500000f


	//   ....[110]....
        /*0664*/ 	.word	0x0500000f


	//   ....[111]....
        /*0668*/ 	.word	0x0500000f


	//   ....[112]....
        /*066c*/ 	.word	0x0500000f


	//   ....[113]....
        /*0670*/ 	.word	0x0500000f


	//   ....[114]....
        /*0674*/ 	.word	0x0500000f


	//   ....[115]....
        /*0678*/ 	.word	0x0500000f


	//   ....[116]....
        /*067c*/ 	.word	0x0500000f


	//   ....[117]....
        /*0680*/ 	.word	0x0500000f


	//   ....[118]....
        /*0684*/ 	.word	0x0500000f


	//   ....[119]....
        /*0688*/ 	.word	0x0500000f


	//   ....[120]....
        /*068c*/ 	.word	0x0500000f


	//   ....[121]....
        /*0690*/ 	.word	0x0500000f


	//   ....[122]....
        /*0694*/ 	.word	0x0500000f


	//   ....[123]....
        /*0698*/ 	.word	0x0500000f


	//   ....[124]....
        /*069c*/ 	.word	0x0500000f


	//   ....[125]....
        /*06a0*/ 	.word	0x0500000f


	//   ....[126]....
        /*06a4*/ 	.word	0x0500000f


	//   ....[127]....
        /*06a8*/ 	.word	0x0500000f


	//   ....[128]....
        /*06ac*/ 	.word	0x0500000f


	//   ....[129]....
        /*06b0*/ 	.word	0x0500000f


	//   ....[130]....
        /*06b4*/ 	.word	0x0500000f


	//   ....[131]....
        /*06b8*/ 	.word	0x0500000f


	//   ....[132]....
        /*06bc*/ 	.word	0x0500000f


	//----- nvinfo : EIATTR_COOP_GROUP_INSTR_OFFSETS
	.align		4
.L_119:
        /*06c0*/ 	.byte	0x04, 0x28
        /*06c2*/ 	.short	(.L_121 - .L_120)


	//   ....[0]....
.L_120:
        /*06c4*/ 	.word	0x00000060


	//   ....[1]....
        /*06c8*/ 	.word	0x00000130


	//   ....[2]....
        /*06cc*/ 	.word	0x00000230


	//   ....[3]....
        /*06d0*/ 	.word	0x000003a0


	//   ....[4]....
        /*06d4*/ 	.word	0x00000500


	//   ....[5]....
        /*06d8*/ 	.word	0x00000620


	//   ....[6]....
        /*06dc*/ 	.word	0x00000780


	//   ....[7]....
        /*06e0*/ 	.word	0x00001730


	//   ....[8]....
        /*06e4*/ 	.word	0x000032e0


	//   ....[9]....
        /*06e8*/ 	.word	0x00003300


	//   ....[10]....
        /*06ec*/ 	.word	0x00003970


	//   ....[11]....
        /*06f0*/ 	.word	0x000039d0


	//   ....[12]....
        /*06f4*/ 	.word	0x00005db0


	//   ....[13]....
        /*06f8*/ 	.word	0x00005de0


	//   ....[14]....
        /*06fc*/ 	.word	0x000062f0


	//   ....[15]....
        /*0700*/ 	.word	0x00006350


	//   ....[16]....
        /*0704*/ 	.word	0x000075b0


	//   ....[17]....
        /*0708*/ 	.word	0x00007600


	//   ....[18]....
        /*070c*/ 	.word	0x00007980


	//   ....[19]....
        /*0710*/ 	.word	0x000079a0


	//   ....[20]....
        /*0714*/ 	.word	0x00008a30


	//   ....[21]....
        /*0718*/ 	.word	0x00008a70


	//   ....[22]....
        /*071c*/ 	.word	0x00008a90


	//   ....[23]....
        /*0720*/ 	.word	0x00008ac0


	//   ....[24]....
        /*0724*/ 	.word	0x00009130


	//   ....[25]....
        /*0728*/ 	.word	0x00009170


	//   ....[26]....
        /*072c*/ 	.word	0x00009230


	//   ....[27]....
        /*0730*/ 	.word	0x00009250


	//   ....[28]....
        /*0734*/ 	.word	0x00009310


	//   ....[29]....
        /*0738*/ 	.word	0x00009330


	//   ....[30]....
        /*073c*/ 	.word	0x00009400


	//   ....[31]....
        /*0740*/ 	.word	0x00009420


	//   ....[32]....
        /*0744*/ 	.word	0x000097b0


	//   ....[33]....
        /*0748*/ 	.word	0x000097c0


	//   ....[34]....
        /*074c*/ 	.word	0x00009c00


	//   ....[35]....
        /*0750*/ 	.word	0x00009c10


	//   ....[36]....
        /*0754*/ 	.word	0x0000a820


	//   ....[37]....
        /*0758*/ 	.word	0x0000a850


	//   ....[38]....
        /*075c*/ 	.word	0x0000a920


	//   ....[39]....
        /*0760*/ 	.word	0x0000a940


	//   ....[40]....
        /*0764*/ 	.word	0x0000aa00


	//   ....[41]....
        /*0768*/ 	.word	0x0000aa20


	//   ....[42]....
        /*076c*/ 	.word	0x0000aaf0


	//   ....[43]....
        /*0770*/ 	.word	0x0000ab10


	//   ....[44]....
        /*0774*/ 	.word	0x0000ac50


	//   ....[45]....
        /*0778*/ 	.word	0x0000ae80


	//   ....[46]....
        /*077c*/ 	.word	0x0000aeb0


	//   ....[47]....
        /*0780*/ 	.word	0x0000aee0


	//   ....[48]....
        /*0784*/ 	.word	0x0000af10


	//   ....[49]....
        /*0788*/ 	.word	0x0000af40


	//   ....[50]....
        /*078c*/ 	.word	0x0000af70


	//   ....[51]....
        /*0790*/ 	.word	0x0000b110


	//   ....[52]....
        /*0794*/ 	.word	0x0000b140


	//   ....[53]....
        /*0798*/ 	.word	0x0000b170


	//   ....[54]....
        /*079c*/ 	.word	0x0000b1a0


	//   ....[55]....
        /*07a0*/ 	.word	0x0000b1d0


	//   ....[56]....
        /*07a4*/ 	.word	0x0000b200


	//   ....[57]....
        /*07a8*/ 	.word	0x0000b290


	//   ....[58]....
        /*07ac*/ 	.word	0x0000b2c0


	//   ....[59]....
        /*07b0*/ 	.word	0x0000b2d0


	//   ....[60]....
        /*07b4*/ 	.word	0x0000b380


	//   ....[61]....
        /*07b8*/ 	.word	0x0000c860


	//   ....[62]....
        /*07bc*/ 	.word	0x0000d420


	//   ....[63]....
        /*07c0*/ 	.word	0x0000d440


	//   ....[64]....
        /*07c4*/ 	.word	0x0000d470


	//   ....[65]....
        /*07c8*/ 	.word	0x0000d4a0


	//   ....[66]....
        /*07cc*/ 	.word	0x0000d5c0


	//   ....[67]....
        /*07d0*/ 	.word	0x0000d5d0


	//   ....[68]....
        /*07d4*/ 	.word	0x0000d670


	//   ....[69]....
        /*07d8*/ 	.word	0x0000d680


	//   ....[70]....
        /*07dc*/ 	.word	0x0000d720


	//   ....[71]....
        /*07e0*/ 	.word	0x0000d730


	//   ....[72]....
        /*07e4*/ 	.word	0x0000d7d0


	//   ....[73]....
        /*07e8*/ 	.word	0x0000d7e0


	//   ....[74]....
        /*07ec*/ 	.word	0x0000d860


	//   ....[75]....
        /*07f0*/ 	.word	0x0000d890


	//   ....[76]....
        /*07f4*/ 	.word	0x0000d8e0


	//   ....[77]....
        /*07f8*/ 	.word	0x0000d920


	//   ....[78]....
        /*07fc*/ 	.word	0x00010490


	//   ....[79]....
        /*0800*/ 	.word	0x000104c0


	//   ....[80]....
        /*0804*/ 	.word	0x00010520


	//   ....[81]....
        /*0808*/ 	.word	0x00010550


	//   ....[82]....
        /*080c*/ 	.word	0x00010580


	//   ....[83]....
        /*0810*/ 	.word	0x000105b0


	//   ....[84]....
        /*0814*/ 	.word	0x000105e0


	//   ....[85]....
        /*0818*/ 	.word	0x00010610


	//   ....[86]....
        /*081c*/ 	.word	0x000107d0


	//   ....[87]....
        /*0820*/ 	.word	0x00010800


	//   ....[88]....
        /*0824*/ 	.word	0x00010830


	//   ....[89]....
        /*0828*/ 	.word	0x00010860


	//   ....[90]....
        /*082c*/ 	.word	0x00010890


	//   ....[91]....
        /*0830*/ 	.word	0x000108c0


	//   ....[92]....
        /*0834*/ 	.word	0x00010980


	//   ....[93]....
        /*0838*/ 	.word	0x000109a0


	//   ....[94]....
        /*083c*/ 	.word	0x000109b0


	//   ....[95]....
        /*0840*/ 	.word	0x00010a10


	//   ....[96]....
        /*0844*/ 	.word	0x00011130


	//   ....[97]....
        /*0848*/ 	.word	0x000115e0


	//   ....[98]....
        /*084c*/ 	.word	0x00011760


	//   ....[99]....
        /*0850*/ 	.word	0x000117b0


	//   ....[100]....
        /*0854*/ 	.word	0x00011840


	//   ....[101]....
        /*0858*/ 	.word	0x000118d0


	//   ....[102]....
        /*085c*/ 	.word	0x00011a10


	//   ....[103]....
        /*0860*/ 	.word	0x00011b00


	//   ....[104]....
        /*0864*/ 	.word	0x00011be0


	//   ....[105]....
        /*0868*/ 	.word	0x00011cf0


	//   ....[106]....
        /*086c*/ 	.word	0x00011d50


	//   ....[107]....
        /*0870*/ 	.word	0x00011e60


	//   ....[108]....
        /*0874*/ 	.word	0x00011ec0


	//   ....[109]....
        /*0878*/ 	.word	0x00011fd0


	//   ....[110]....
        /*087c*/ 	.word	0x00012030


	//   ....[111]....
        /*0880*/ 	.word	0x00012120


	//   ....[112]....
        /*0884*/ 	.word	0x000121a0


	//   ....[113]....
        /*0888*/ 	.word	0x00012280


	//   ....[114]....
        /*088c*/ 	.word	0x000125f0


	//   ....[115]....
        /*0890*/ 	.word	0x00012690


	//   ....[116]....
        /*0894*/ 	.word	0x00012830


	//   ....[117]....
        /*0898*/ 	.word	0x000128b0


	//   ....[118]....
        /*089c*/ 	.word	0x00012930


	//   ....[119]....
        /*08a0*/ 	.word	0x000129b0


	//   ....[120]....
        /*08a4*/ 	.word	0x00012a30


	//   ....[121]....
        /*08a8*/ 	.word	0x00012ac0


	//   ....[122]....
        /*08ac*/ 	.word	0x00012b60


	//   ....[123]....
        /*08b0*/ 	.word	0x00012c10


	//   ....[124]....
        /*08b4*/ 	.word	0x00012c90


	//   ....[125]....
        /*08b8*/ 	.word	0x00012d10


	//   ....[126]....
        /*08bc*/ 	.word	0x00012d90


	//   ....[127]....
        /*08c0*/ 	.word	0x00012e20


	//   ....[128]....
        /*08c4*/ 	.word	0x00012ea0


	//   ....[129]....
        /*08c8*/ 	.word	0x00012f40


	//   ....[130]....
        /*08cc*/ 	.word	0x00012f90


	//   ....[131]....
        /*08d0*/ 	.word	0x00013020


	//   ....[132]....
        /*08d4*/ 	.word	0x00013150


	//----- nvinfo : EIATTR_REG_RECONFIG
	.align		4
.L_121:
        /*08d8*/ 	.byte	0x01, 0x54
	.zero		2


	//----- nvinfo : EIATTR_SYSCALL_OFFSETS
	.align		4
        /*08dc*/ 	.byte	0x04, 0x46
        /*08de*/ 	.short	(.L_123 - .L_122)


	//   ....[0]....
.L_122:
        /*08e0*/ 	.word	0x00001910


	//   ....[1]....
        /*08e4*/ 	.word	0x0000c480


	//   ....[2]....
        /*08e8*/ 	.word	0x0000c5d0


	//   ....[3]....
        /*08ec*/ 	.word	0x0000c6d0


	//   ....[4]....
        /*08f0*/ 	.word	0x0000d000


	//----- nvinfo : EIATTR_MBARRIER_INSTR_OFFSETS
	.align		4
.L_123:
        /*08f4*/ 	.byte	0x04, 0x39
        /*08f6*/ 	.short	(.L_125 - .L_124)


	//   ....[0]....
.L_124:
        /*08f8*/ 	.word	0x00000250
        /*08fc*/ 	.word	0x000000ff
        /*0900*/ 	.word	0x00034800
        /*0904*/ 	.short	0x0100
        /*0906*/ 	.byte	0x08
	.zero		1


	//   ....[1]....
        /*0908*/ 	.word	0x00000260
        /*090c*/ 	.word	0x000000ff
        /*0910*/ 	.word	0x00034820
        /*0914*/ 	.short	0x0100
        /*0916*/ 	.byte	0x08
	.zero		1


	//   ....[2]....
        /*0918*/ 	.word	0x00000350
        /*091c*/ 	.word	0x000000ff
        /*0920*/ 	.word	0x00034830
        /*0924*/ 	.short	0x0100
        /*0926*/ 	.byte	0x08
	.zero		1


	//   ....[3]....
        /*0928*/ 	.word	0x00000360
        /*092c*/ 	.word	0x000000ff
        /*0930*/ 	.word	0x00034840
        /*0934*/ 	.short	0x0100
        /*0936*/ 	.byte	0x08
	.zero		1


	//   ....[4]....
        /*0938*/ 	.word	0x00000370
        /*093c*/ 	.word	0x000000ff
        /*0940*/ 	.word	0x00034838
        /*0944*/ 	.short	0x0100
        /*0946*/ 	.byte	0x08
	.zero		1


	//   ....[5]....
        /*0948*/ 	.word	0x00000380
        /*094c*/ 	.word	0x000000ff
        /*0950*/ 	.word	0x00034848
        /*0954*/ 	.short	0x0100
        /*0956*/ 	.byte	0x08
	.zero		1


	//   ....[6]....
        /*0958*/ 	.word	0x000004b0
        /*095c*/ 	.word	0x000000ff
        /*0960*/ 	.word	0x00034850
        /*0964*/ 	.short	0x0100
        /*0966*/ 	.byte	0x08
	.zero		1


	//   ....[7]....
        /*0968*/ 	.word	0x000004c0
        /*096c*/ 	.word	0x000000ff
        /*0970*/ 	.word	0x00034860
        /*0974*/ 	.short	0x0100
        /*0976*/ 	.byte	0x08
	.zero		1


	//   ....[8]....
        /*0978*/ 	.word	0x000004d0
        /*097c*/ 	.word	0x000000ff
        /*0980*/ 	.word	0x00034858
        /*0984*/ 	.short	0x0100
        /*0986*/ 	.byte	0x08
	.zero		1


	//   ....[9]....
        /*0988*/ 	.word	0x000004e0
        /*098c*/ 	.word	0x000000ff
        /*0990*/ 	.word	0x00034868
        /*0994*/ 	.short	0x0100
        /*0996*/ 	.byte	0x08
	.zero		1


	//   ....[10]....
        /*0998*/ 	.word	0x000005d0
        /*099c*/ 	.word	0x000000ff
        /*09a0*/ 	.word	0x00034870
        /*09a4*/ 	.short	0x0100
        /*09a6*/ 	.byte	0x06
	.zero		1


	//   ....[11]....
        /*09a8*/ 	.word	0x000005e0
        /*09ac*/ 	.word	0x000000ff
        /*09b0*/ 	.word	0x00034880
        /*09b4*/ 	.short	0x0100
        /*09b6*/ 	.byte	0x06
	.zero		1


	//   ....[12]....
        /*09b8*/ 	.word	0x000005f0
        /*09bc*/ 	.word	0x000000ff
        /*09c0*/ 	.word	0x00034878
        /*09c4*/ 	.short	0x0100
        /*09c6*/ 	.byte	0x06
	.zero		1


	//   ....[13]....
        /*09c8*/ 	.word	0x00000600
        /*09cc*/ 	.word	0x000000ff
        /*09d0*/ 	.word	0x00034888
        /*09d4*/ 	.short	0x0100
        /*09d6*/ 	.byte	0x06
	.zero		1


	//   ....[14]....
        /*09d8*/ 	.word	0x00000730
        /*09dc*/ 	.word	0x000000ff
        /*09e0*/ 	.word	0x00034890
        /*09e4*/ 	.short	0x0100
        /*09e6*/ 	.byte	0x08
	.zero		1


	//   ....[15]....
        /*09e8*/ 	.word	0x00000740
        /*09ec*/ 	.word	0x000000ff
        /*09f0*/ 	.word	0x000348a0
        /*09f4*/ 	.short	0x0100
        /*09f6*/ 	.byte	0x08
	.zero		1


	//   ....[16]....
        /*09f8*/ 	.word	0x00000750
        /*09fc*/ 	.word	0x000000ff
        /*0a00*/ 	.word	0x00034898
        /*0a04*/ 	.short	0x0100
        /*0a06*/ 	.byte	0x08
	.zero		1


	//   ....[17]....
        /*0a08*/ 	.word	0x00000760
        /*0a0c*/ 	.word	0x000000ff
        /*0a10*/ 	.word	0x000348a8
        /*0a14*/ 	.short	0x0100
        /*0a16*/ 	.byte	0x08
	.zero		1


	//   ....[18]....
        /*0a18*/ 	.word	0x00000890
        /*0a1c*/ 	.word	0x000000ff
        /*0a20*/ 	.word	0x000348b0
        /*0a24*/ 	.short	0x0100
        /*0a26*/ 	.byte	0x08
	.zero		1


	//   ....[19]....
        /*0a28*/ 	.word	0x000008a0
        /*0a2c*/ 	.word	0x000000ff
        /*0a30*/ 	.word	0x000348c0
        /*0a34*/ 	.short	0x0100
        /*0a36*/ 	.byte	0x08
	.zero		1


	//   ....[20]....
        /*0a38*/ 	.word	0x000008b0
        /*0a3c*/ 	.word	0x000000ff
        /*0a40*/ 	.word	0x000348b8
        /*0a44*/ 	.short	0x0100
        /*0a46*/ 	.byte	0x08
	.zero		1


	//   ....[21]....
        /*0a48*/ 	.word	0x000008c0
        /*0a4c*/ 	.word	0x000000ff
        /*0a50*/ 	.word	0x000348c8
        /*0a54*/ 	.short	0x0100
        /*0a56*/ 	.byte	0x08
	.zero		1


	//   ....[22]....
        /*0a58*/ 	.word	0x000019c0
        /*0a5c*/ 	.word	0x00000000
        /*0a60*/ 	.word	0x00034800
        /*0a64*/ 	.short	0x010a
        /*0a66*/ 	.byte	0x3f
	.zero		1


	//   ....[23]....
        /*0a68*/ 	.word	0x00001a30
        /*0a6c*/ 	.word	0x00000003
        /*0a70*/ 	.word	0x00034830
        /*0a74*/ 	.short	0x010a
        /*0a76*/ 	.byte	0x3f
	.zero		1


	//   ....[24]....
        /*0a78*/ 	.word	0x00001aa0
        /*0a7c*/ 	.word	0x00000003
        /*0a80*/ 	.word	0x00034830
        /*0a84*/ 	.short	0x010a
        /*0a86*/ 	.byte	0x3f
	.zero		1


	//   ....[25]....
        /*0a88*/ 	.word	0x000028f0
        /*0a8c*/ 	.word	0x00000003
        /*0a90*/ 	.word	0x00000000
        /*0a94*/ 	.short	0x0101
        /*0a96*/ 	.byte	0x3f
	.zero		1


	//   ....[26]....
        /*0a98*/ 	.word	0x00004930
        /*0a9c*/ 	.word	0x0000000d
        /*0aa0*/ 	.word	0x00034830
        /*0aa4*/ 	.short	0x010a
        /*0aa6*/ 	.byte	0x3f
	.zero		1


	//   ....[27]....
        /*0aa8*/ 	.word	0x00004980
        /*0aac*/ 	.word	0x0000000d
        /*0ab0*/ 	.word	0x00034830
        /*0ab4*/ 	.short	0x010a
        /*0ab6*/ 	.byte	0x3f
	.zero		1


	//   ....[28]....
        /*0ab8*/ 	.word	0x000051b0
        /*0abc*/ 	.word	0x0000000b
        /*0ac0*/ 	.word	0x00034850
        /*0ac4*/ 	.short	0x010a
        /*0ac6*/ 	.byte	0x3f
	.zero		1


	//   ....[29]....
        /*0ac8*/ 	.word	0x000051f0
        /*0acc*/ 	.word	0x0000000b
        /*0ad0*/ 	.word	0x00034850
        /*0ad4*/ 	.short	0x010a
        /*0ad6*/ 	.byte	0x3f
	.zero		1


	//   ....[30]....
        /*0ad8*/ 	.word	0x000069d0
        /*0adc*/ 	.word	0x00000021
        /*0ae0*/ 	.word	0x00000000
        /*0ae4*/ 	.short	0x0101
        /*0ae6*/ 	.byte	0x3f
	.zero		1


	//   ....[31]....
        /*0ae8*/ 	.word	0x00006a20
        /*0aec*/ 	.word	0x00000023
        /*0af0*/ 	.word	0x00000000
        /*0af4*/ 	.short	0x0101
        /*0af6*/ 	.byte	0x3f
	.zero		1


	//   ....[32]....
        /*0af8*/ 	.word	0x00007510
        /*0afc*/ 	.word	0x0000000c
        /*0b00*/ 	.word	0x00034850
        /*0b04*/ 	.short	0x010a
        /*0b06*/ 	.byte	0x3f
	.zero		1


	//   ....[33]....
        /*0b08*/ 	.word	0x00007550
        /*0b0c*/ 	.word	0x0000000c
        /*0b10*/ 	.word	0x00034850
        /*0b14*/ 	.short	0x010a
        /*0b16*/ 	.byte	0x3f
	.zero		1


	//   ....[34]....
        /*0b18*/ 	.word	0x00007b40
        /*0b1c*/ 	.word	0x00000006
        /*0b20*/ 	.word	0x00000000
        /*0b24*/ 	.short	0x0101
        /*0b26*/ 	.byte	0x3f
	.zero		1


	//   ....[35]....
        /*0b28*/ 	.word	0x00009160
        /*0b2c*/ 	.word	0x00000011
        /*0b30*/ 	.word	0x00000000
        /*0b34*/ 	.short	0x0101
        /*0b36*/ 	.byte	0x3f
	.zero		1


	//   ....[36]....
        /*0b38*/ 	.word	0x00009620
        /*0b3c*/ 	.word	0x00000011
        /*0b40*/ 	.word	0x00000000
        /*0b44*/ 	.short	0x0101
        /*0b46*/ 	.byte	0x3f
	.zero		1


	//   ....[37]....
        /*0b48*/ 	.word	0x0000cab0
        /*0b4c*/ 	.word	0x00000000
        /*0b50*/ 	.word	0x00034840
        /*0b54*/ 	.short	0x010a
        /*0b56*/ 	.byte	0x3f
	.zero		1


	//   ....[38]....
        /*0b58*/ 	.word	0x0000da30
        /*0b5c*/ 	.word	0x00000012
        /*0b60*/ 	.word	0x00034800
        /*0b64*/ 	.short	0x0107
        /*0b66*/ 	.byte	0x3f
	.zero		1


	//   ....[39]....
        /*0b68*/ 	.word	0x0000db40
        /*0b6c*/ 	.word	0x00000012
        /*0b70*/ 	.word	0x00034800
        /*0b74*/ 	.short	0x0101
        /*0b76*/ 	.byte	0x3f
	.zero		1


	//   ....[40]....
        /*0b78*/ 	.word	0x0000db60
        /*0b7c*/ 	.word	0x00000012
        /*0b80*/ 	.word	0x00034820
        /*0b84*/ 	.short	0x010a
        /*0b86*/ 	.byte	0x3f
	.zero		1


	//   ....[41]....
        /*0b88*/ 	.word	0x0000df20
        /*0b8c*/ 	.word	0x00000003
        /*0b90*/ 	.word	0x00034840
        /*0b94*/ 	.short	0x010a
        /*0b96*/ 	.byte	0x3f
	.zero		1


	//   ....[42]....
        /*0b98*/ 	.word	0x0000e3b0
        /*0b9c*/ 	.word	0x00000003
        /*0ba0*/ 	.word	0x00000060
        /*0ba4*/ 	.short	0x010a
        /*0ba6*/ 	.byte	0x3f
	.zero		1


	//   ....[43]....
        /*0ba8*/ 	.word	0x0000ea40
        /*0bac*/ 	.word	0x00000003
        /*0bb0*/ 	.word	0x00034840
        /*0bb4*/ 	.short	0x010a
        /*0bb6*/ 	.byte	0x3f
	.zero		1


	//   ....[44]....
        /*0bb8*/ 	.word	0x0000eed0
        /*0bbc*/ 	.word	0x00000002
        /*0bc0*/ 	.word	0x00000060
        /*0bc4*/ 	.short	0x010a
        /*0bc6*/ 	.byte	0x3f
	.zero		1


	//   ....[45]....
        /*0bc8*/ 	.word	0x0000f4a0
        /*0bcc*/ 	.word	0x00000002
        /*0bd0*/ 	.word	0x00034840
        /*0bd4*/ 	.short	0x010a
        /*0bd6*/ 	.byte	0x3f
	.zero		1


	//   ....[46]....
        /*0bd8*/ 	.word	0x0000f930
        /*0bdc*/ 	.word	0x00000002
        /*0be0*/ 	.word	0x00000060
        /*0be4*/ 	.short	0x010a
        /*0be6*/ 	.byte	0x3f
	.zero		1


	//   ....[47]....
        /*0be8*/ 	.word	0x0000feb0
        /*0bec*/ 	.word	0x00000000
        /*0bf0*/ 	.word	0x00034860
        /*0bf4*/ 	.short	0x010a
        /*0bf6*/ 	.byte	0x3f
	.zero		1


	//   ....[48]....
        /*0bf8*/ 	.word	0x000110b0
        /*0bfc*/ 	.word	0x00000000
        /*0c00*/ 	.word	0x00034820
        /*0c04*/ 	.short	0x010a
        /*0c06*/ 	.byte	0x3f
	.zero		1


	//   ....[49]....
        /*0c08*/ 	.word	0x000112a0
        /*0c0c*/ 	.word	0x00000006
        /*0c10*/ 	.word	0x00000000
        /*0c14*/ 	.short	0x010a
        /*0c16*/ 	.byte	0x3f
	.zero		1


	//   ....[50]....
        /*0c18*/ 	.word	0x000112d0
        /*0c1c*/ 	.word	0x00000007
        /*0c20*/ 	.word	0x00000000
        /*0c24*/ 	.short	0x010a
        /*0c26*/ 	.byte	0x3f
	.zero		1


	//   ....[51]....
        /*0c28*/ 	.word	0x00011330
        /*0c2c*/ 	.word	0x00000004
        /*0c30*/ 	.word	0x00000000
        /*0c34*/ 	.short	0x010a
        /*0c36*/ 	.byte	0x3f
	.zero		1


	//   ....[52]....
        /*0c38*/ 	.word	0x00011360
        /*0c3c*/ 	.word	0x00000003
        /*0c40*/ 	.word	0x00000000
        /*0c44*/ 	.short	0x010a
        /*0c46*/ 	.byte	0x3f
	.zero		1


	//   ....[53]....
        /*0c48*/ 	.word	0x000113c0
        /*0c4c*/ 	.word	0x00000000
        /*0c50*/ 	.word	0x00034800
        /*0c54*/ 	.short	0x010a
        /*0c56*/ 	.byte	0x3f
	.zero		1


	//   ....[54]....
        /*0c58*/ 	.word	0x00011410
        /*0c5c*/ 	.word	0x00000003
        /*0c60*/ 	.word	0x00034830
        /*0c64*/ 	.short	0x010a
        /*0c66*/ 	.byte	0x3f
	.zero		1


	//   ....[55]....
        /*0c68*/ 	.word	0x00011460
        /*0c6c*/ 	.word	0x0000000d
        /*0c70*/ 	.word	0x00034830
        /*0c74*/ 	.short	0x010a
        /*0c76*/ 	.byte	0x3f
	.zero		1


	//   ....[56]....
        /*0c78*/ 	.word	0x000114b0
        /*0c7c*/ 	.word	0x0000000b
        /*0c80*/ 	.word	0x00034850
        /*0c84*/ 	.short	0x010a
        /*0c86*/ 	.byte	0x3f
	.zero		1


	//   ....[57]....
        /*0c88*/ 	.word	0x00011500
        /*0c8c*/ 	.word	0x0000000c
        /*0c90*/ 	.word	0x00034850
        /*0c94*/ 	.short	0x010a
        /*0c96*/ 	.byte	0x3f
	.zero		1


	//   ....[58]....
        /*0c98*/ 	.word	0x000116a0
        /*0c9c*/ 	.word	0x00000000
        /*0ca0*/ 	.word	0x00034840
        /*0ca4*/ 	.short	0x010a
        /*0ca6*/ 	.byte	0x3f
	.zero		1


	//   ....[59]....
        /*0ca8*/ 	.word	0x00012300
        /*0cac*/ 	.word	0x00000012
        /*0cb0*/ 	.word	0x00034820
        /*0cb4*/ 	.short	0x010a
        /*0cb6*/ 	.byte	0x3f
	.zero		1


	//   ....[60]....
        /*0cb8*/ 	.word	0x00012350
        /*0cbc*/ 	.word	0x00000003
        /*0cc0*/ 	.word	0x00034840
        /*0cc4*/ 	.short	0x010a
        /*0cc6*/ 	.byte	0x3f
	.zero		1


	//   ....[61]....
        /*0cc8*/ 	.word	0x000123a0
        /*0ccc*/ 	.word	0x00000003
        /*0cd0*/ 	.word	0x00000060
        /*0cd4*/ 	.short	0x010a
        /*0cd6*/ 	.byte	0x3f
	.zero		1


	//   ....[62]....
        /*0cd8*/ 	.word	0x000123f0
        /*0cdc*/ 	.word	0x00000003
        /*0ce0*/ 	.word	0x00034840
        /*0ce4*/ 	.short	0x010a
        /*0ce6*/ 	.byte	0x3f
	.zero		1


	//   ....[63]....
        /*0ce8*/ 	.word	0x00012440
        /*0cec*/ 	.word	0x00000002
        /*0cf0*/ 	.word	0x00000060
        /*0cf4*/ 	.short	0x010a
        /*0cf6*/ 	.byte	0x3f
	.zero		1


	//   ....[64]....
        /*0cf8*/ 	.word	0x00012490
        /*0cfc*/ 	.word	0x00000002
        /*0d00*/ 	.word	0x00034840
        /*0d04*/ 	.short	0x010a
        /*0d06*/ 	.byte	0x3f
	.zero		1


	//   ....[65]....
        /*0d08*/ 	.word	0x000124e0
        /*0d0c*/ 	.word	0x00000002
        /*0d10*/ 	.word	0x00000060
        /*0d14*/ 	.short	0x010a
        /*0d16*/ 	.byte	0x3f
	.zero		1


	//   ....[66]....
        /*0d18*/ 	.word	0x00012530
        /*0d1c*/ 	.word	0x00000000
        /*0d20*/ 	.word	0x00034860
        /*0d24*/ 	.short	0x010a
        /*0d26*/ 	.byte	0x3f
	.zero		1


	//   ....[67]....
        /*0d28*/ 	.word	0x00013070
        /*0d2c*/ 	.word	0x00000000
        /*0d30*/ 	.word	0x00034820
        /*0d34*/ 	.short	0x010a
        /*0d36*/ 	.byte	0x3f
	.zero		1


	//   ....[68]....
        /*0d38*/ 	.word	0x00013210
        /*0d3c*/ 	.word	0x00000006
        /*0d40*/ 	.word	0x00000000
        /*0d44*/ 	.short	0x010a
        /*0d46*/ 	.byte	0x3f
	.zero		1


	//   ....[69]....
        /*0d48*/ 	.word	0x00013260
        /*0d4c*/ 	.word	0x00000007
        /*0d50*/ 	.word	0x00000000
        /*0d54*/ 	.short	0x010a
        /*0d56*/ 	.byte	0x3f
	.zero		1


	//   ....[70]....
        /*0d58*/ 	.word	0x000132b0
        /*0d5c*/ 	.word	0x00000004
        /*0d60*/ 	.word	0x00000000
        /*0d64*/ 	.short	0x010a
        /*0d66*/ 	.byte	0x3f
	.zero		1


	//----- nvinfo : EIATTR_NUM_MBARRIERS
	.align		4
.L_125:
        /*0d68*/ 	.byte	0x03, 0x38
        /*0d6a*/ 	.short	0x0016


	//----- nvinfo : EIATTR_EXIT_INSTR_OFFSETS
	.align		4
        /*0d6c*/ 	.byte	0x04, 0x1c
        /*0d6e*/ 	.short	(.L_127 - .L_126)


	//   ....[0]....
.L_126:
        /*0d70*/ 	.word	0x00000a30


	//   ....[1]....
        /*0d74*/ 	.word	0x0000ac00


	//   ....[2]....
        /*0d78*/ 	.word	0x000113b0


	//----- nvinfo : EIATTR_MAX_THREADS
	.align		4
.L_127:
        /*0d7c*/ 	.byte	0x04, 0x05
        /*0d7e*/ 	.short	(.L_129 - .L_128)
.L_128:
        /*0d80*/ 	.word	0x00000180
        /*0d84*/ 	.word	0x00000001
        /*0d88*/ 	.word	0x00000001


	//----- nvinfo : EIATTR_CRS_STACK_SIZE
	.align		4
.L_129:
        /*0d8c*/ 	.byte	0x04, 0x1e
        /*0d8e*/ 	.short	(.L_131 - .L_130)
.L_130:
        /*0d90*/ 	.word	0x00000000


	//----- nvinfo : EIATTR_CBANK_PARAM_SIZE
	.align		4
.L_131:
        /*0d94*/ 	.byte	0x03, 0x19
        /*0d96*/ 	.short	0x0af0


	//----- nvinfo : EIATTR_PARAM_CBANK
	.align		4
        /*0d98*/ 	.byte	0x04, 0x0a
        /*0d9a*/ 	.short	(.L_133 - .L_132)
	.align		4
.L_132:
        /*0d9c*/ 	.word	index@(.nv.constant0._ZN7cutlass13device_kernelIN5flash11enable_sm90INS1_16FlashAttnFwdSm90INS1_25CollectiveMainloopFwdSm90ILi2EN4cute5tupleIJNS5_1CILi1EEES8_S8_EEENS6_IJNS7_ILi128EEESA_NS7_ILi192EEEEEELi128ENS_10bfloat16_tEfNS_4arch4Sm90ELb0ELb0ELb1ELb1ELb0ELb0ELb0ELb1ELb1ELb1ELb1ELb0EEENS1_21CollectiveEpilogueFwdINS6_IJSA_SA_SA_EEES9_SD_SF_Li256ELb1ELb1ELb1ELb0EEENS1_36VarlenDynamicPersistentTileSchedulerILi128ELi128ELi256ELi128ELb1ELb1ELb1ELb0ELb1ELb1EEEEEEEEEvNT_6ParamsE)
        /*0da0*/ 	.short	0x0210
        /*0da2*/ 	.short	0x0af0


	//----- nvinfo : EIATTR_SW_WAR
	.align		4
.L_133:
        /*0da4*/ 	.byte	0x04, 0x36
        /*0da6*/ 	.short	(.L_135 - .L_134)
.L_134:
        /*0da8*/ 	.word	0x00000008
.L_135:


//--------------------- .nv.info._ZN7cutlass13device_kernelIN5flash11enable_sm90INS1_16FlashAttnFwdSm90INS1_25CollectiveMainloopFwdSm90ILi2EN4cute5tupleIJNS5_1CILi1EEES8_S8_EEENS6_IJNS7_ILi128EEESA_NS7_ILi192EEEEEELi128ENS_10bfloat16_tEfNS_4arch4Sm90ELb0ELb0ELb1ELb1ELb0ELb1ELb0ELb1ELb1ELb1ELb1ELb0EEENS1_21CollectiveEpilogueFwdINS6_IJSA_SA_SA_EEES9_SD_SF_Li256ELb1ELb1ELb1ELb0EEENS1_36VarlenDynamicPersistentTileSchedulerILi128ELi128ELi256ELi128ELb1ELb1ELb1ELb0ELb1ELb1EEEEEEEEEvNT_6ParamsE --------------------------
	.section	.nv.info._ZN7cutlass13device_kernelIN5flash11enable_sm90INS1_16FlashAttnFwdSm90INS1_25CollectiveMainloopFwdSm90ILi2EN4cute5tupleIJNS5_1CILi1EEES8_S8_EEENS6_IJNS7_ILi128EEESA_NS7_ILi192EEEEEELi128ENS_10bfloat16_tEfNS_4arch4Sm90ELb0ELb0ELb1ELb1ELb0ELb1ELb0ELb1ELb1ELb1ELb1ELb0EEENS1_21CollectiveEpilogueFwdINS6_IJSA_SA_SA_EEES9_SD_SF_Li256ELb1ELb1ELb1ELb0EEENS1_36VarlenDynamicPersistentTileSchedulerILi128ELi128ELi256ELi128ELb1ELb1ELb1ELb0ELb1ELb1EEEEEEEEEvNT_6ParamsE,"",@"SHT_CUDA_INFO"
	.sectionflags	@""
	.align	4


	//----- nvinfo : EIATTR_CUDA_API_VERSION
	.align		4
        /*0000*/ 	.byte	0x04, 0x37
        /*0002*/ 	.short	(.L_137 - .L_136)
.L_136:
        /*0004*/ 	.word	0x00000082


	//----- nvinfo : EIATTR_KPARAM_INFO
	.align		4
.L_137:
        /*0008*/ 	.byte	0x04, 0x17
        /*000a*/ 	.short	(.L_139 - .L_138)
.L_138:
        /*000c*/ 	.word	0x00000000
        /*0010*/ 	.short	0x0000
        /*0012*/ 	.short	0x0070
        /*0014*/ 	.byte	0x00, 0xf0, 0x01, 0x2a


	//----- nvinfo : EIATTR_SPARSE_MMA_MASK
	.align		4
.L_139:
        /*0018*/ 	.byte	0x03, 0x50
        /*001a*/ 	.short	0x0000


	//----- nvinfo : EIATTR_MAXREG_COUNT
	.align		4
        /*001c*/ 	.byte	0x03, 0x1b
        /*001e*/ 	.short	0x00a8


	//----- nvinfo : EIATTR_NUM_BARRIERS
	.align		4
        /*0020*/ 	.byte	0x02, 0x4c
        /*0022*/ 	.byte	0x10
	.zero		1


	//----- nvinfo : EIATTR_EXTERNS
	.align		4
        /*0024*/ 	.byte	0x04, 0x0f
        /*0026*/ 	.short	(.L_141 - .L_140)


	//   ....[0]....
	.align		4
.L_140:
        /*0028*/ 	.word	index@(__assertfail)


	//----- nvinfo : EIATTR_ANNOTATIONS
	.align		4
.L_141:
        /*002c*/ 	.byte	0x04, 0x55
        /*002e*/ 	.short	(.L_143 - .L_142)


	//   ....[0]....
.L_142:
        /* <DEDUP_REMOVED lines=110> */
        /*0704*/ 	.byte	0x20, 0x45, 0x02, 0x00


	//----- nvinfo : EIATTR_MERCURY_ISA_VERSION
	.align		4
.L_143:
        /*0708*/ 	.byte	0x03, 0x5f
        /*070a*/ 	.short	0x0101


	//----- nvinfo : EIATTR_UNUSED_LOAD_BYTE_OFFSET
	.align		4
        /*070c*/ 	.byte	0x04, 0x44
        /*070e*/ 	.short	(.L_145 - .L_144)


	//   ....[0]....
.L_144:
        /*0710*/ 	.word	0x00000ab0
        /*0714*/ 	.word	0x0000fff0


	//   ....[1]....
        /*0718*/ 	.word	0x00017d20
        /*071c*/ 	.word	0x0000fff0


	//----- nvinfo : EIATTR_INT_WARP_WIDE_INSTR_OFFSETS
	.align		4
.L_145:
        /*0720*/ 	.byte	0x04, 0x31
        /*0722*/ 	.short	(.L_147 - .L_146)


	//   ....[0]....
.L_146:
        /*0724*/ 	.word	0x00000190


	//   ....[1]....
        /*0728*/ 	.word	0x000001d0


	//   ....[2]....
        /*072c*/ 	.word	0x00000240


	//   ....[3]....
        /*0730*/ 	.word	0x0001d910


	//   ....[4]....
        /*0734*/ 	.word	0x0001d9a0


	//   ....[5]....
        /*0738*/ 	.word	0x00021430


	//   ....[6]....
        /*073c*/ 	.word	0x00021490


	//----- nvinfo : EIATTR_COOP_GROUP_MASK_REGIDS
	.align		4
.L_147:
        /*0740*/ 	.byte	0x04, 0x29
        /*0742*/ 	.short	(.L_149 - .L_148)


	//   ....[0]....
.L_148:
        /*0744*/ 	.word	0xffffffff


	//   ....[1]....
        /*0748*/ 	.word	0xffffffff


	//   ....[2]....
        /*074c*/ 	.word	0xffffffff


	//   ....[3]....
        /*0750*/ 	.word	0xffffffff


	//   ....[4]....
        /*0754*/ 	.word	0xffffffff


	//   ....[5]....
        /*0758*/ 	.word	0xffffffff


	//   ....[6]....
        /*075c*/ 	.word	0xffffffff


	//   ....[7]....
        /*0760*/ 	.word	0xffffffff


	//   ....[8]....
        /*0764*/ 	.word	0xffffffff


	//   ....[9]....
        /*0768*/ 	.word	0xffffffff


	//   ....[10]....
        /*076c*/ 	.word	0xffffffff


	//   ....[11]....
        /*0770*/ 	.word	0xffffffff


	//   ....[12]....
        /*0774*/ 	.word	0xffffffff


	//   ....[13]....
        /*0778*/ 	.word	0xffffffff


	//   ....[14]....
        /*077c*/ 	.word	0xffffffff


	//   ....[15]....
        /*0780*/ 	.word	0xffffffff


	//   ....[16]....
        /*0784*/ 	.word	0xffffffff


	//   ....[17]....
        /*0788*/ 	.word	0xffffffff


	//   ....[18]....
        /*078c*/ 	.word	0xffffffff


	//   ....[19]....
        /*0790*/ 	.word	0xffffffff


	//   ....[20]....
        /*0794*/ 	.word	0xffffffff


	//   ....[21]....
        /*0798*/ 	.word	0xffffffff


	//   ....[22]....
        /*079c*/ 	.word	0xffffffff


	//   ....[23]....
        /*07a0*/ 	.word	0xffffffff


	//   ....[24]....
        /*07a4*/ 	.word	0xffffffff


	//   ....[25]....
        /*07a8*/ 	.word	0xffffffff


	//   ....[26]....
        /*07ac*/ 	.word	0xffffffff


	//   ....[27]....
        /*07b0*/ 	.word	0xffffffff


	//   ....[28]....
        /*07b4*/ 	.word	0xffffffff


	//   ....[29]....
        /*07b8*/ 	.word	0xffffffff


	//   ....[30]....
        /*07bc*/ 	.word	0xffffffff


	//   ....[31]....
        /*07c0*/ 	.word	0xffffffff


	//   ....[32]....
        /*07c4*/ 	.word	0xffffffff


	//   ....[33]....
        /*07c8*/ 	.word	0xffffffff


	//   ....[34]....
        /*07cc*/ 	.word	0xffffffff


	//   ....[35]....
        /*07d0*/ 	.word	0xffffffff


	//   ....[36]....
        /*07d4*/ 	.word	0xffffffff


	//   ....[37]....
        /*07d8*/ 	.word	0xffffffff


	//   ....[38]....
        /*07dc*/ 	.word	0xffffffff


	//   ....[39]....
        /*07e0*/ 	.word	0xffffffff


	//   ....[40]....
        /*07e4*/ 	.word	0xffffffff


	//   ....[41]....
        /*07e8*/ 	.word	0xffffffff


	//   ....[42]....
        /*07ec*/ 	.word	0xffffffff


	//   ....[43]....
        /*07f0*/ 	.word	0xffffffff


	//   ....[44]....
        /*07f4*/ 	.word	0xffffffff


	//   ....[45]....
        /*07f8*/ 	.word	0xffffffff


	//   ....[46]....
        /*07fc*/ 	.word	0xffffffff


	//   ....[47]....
        /*0800*/ 	.word	0xffffffff


	//   ....[48]....
        /*0804*/ 	.word	0xffffffff


	//   ....[49]....
        /*0808*/ 	.word	0xffffffff


	//   ....[50]....
        /*080c*/ 	.word	0xffffffff


	//   ....[51]....
        /*0810*/ 	.word	0xffffffff


	//   ....[52]....
        /*0814*/ 	.word	0xffffffff


	//   ....[53]....
        /*0818*/ 	.word	0xffffffff


	//   ....[54]....
        /*081c*/ 	.word	0xffffffff


	//   ....[55]....
        /*0820*/ 	.word	0xffffffff


	//   ....[56]....
        /*0824*/ 	.word	0xffffffff


	//   ....[57]....
        /*0828*/ 	.word	0xffffffff


	//   ....[58]....
        /*082c*/ 	.word	0xffffffff


	//   ....[59]....
        /*0830*/ 	.word	0xffffffff


	//   ....[60]....
        /*0834*/ 	.word	0xffffffff


	//   ....[61]....
        /*0838*/ 	.word	0xffffffff


	//   ....[62]....
        /*083c*/ 	.word	0xffffffff


	//   ....[63]....
        /*0840*/ 	.word	0xffffffff


	//   ....[64]....
        /*0844*/ 	.word	0xffffffff


	//   ....[65]....
        /*0848*/ 	.word	0xffffffff


	//   ....[66]....
        /*084c*/ 	.word	0xffffffff


	//   ....[67]....
        /*0850*/ 	.word	0xffffffff


	//   ....[68]....
        /*0854*/ 	.word	0xffffffff


	//   ....[69]....
        /*0858*/ 	.word	0xffffffff


	//   ....[70]....
        /*085c*/ 	.word	0xffffffff


	//   ....[71]....
        /*0860*/ 	.word	0xffffffff


	//   ....[72]....
        /*0864*/ 	.word	0xffffffff


	//   ....[73]....
        /*0868*/ 	.word	0xffffffff


	//   ....[74]....
        /*086c*/ 	.word	0xffffffff


	//   ....[75]....
        /*0870*/ 	.word	0xffffffff


	//   ....[76]....
        /*0874*/ 	.word	0xffffffff


	//   ....[77]....
        /*0878*/ 	.word	0xffffffff


	//   ....[78]....
        /*087c*/ 	.word	0xffffffff


	//   ....[79]....
        /*0880*/ 	.word	0xffffffff


	//   ....[80]....
        /*0884*/ 	.word	0xffffffff


	//   ....[81]....
        /*0888*/ 	.word	0xffffffff


	//   ....[82]....
        /*088c*/ 	.word	0xffffffff


	//   ....[83]....
        /*0890*/ 	.word	0xffffffff


	//   ....[84]....
        /*0894*/ 	.word	0xffffffff


	//   ....[85]....
        /*0898*/ 	.word	0xffffffff


	//   ....[86]....
        /*089c*/ 	.word	0xffffffff


	//   ....[87]....
        /*08a0*/ 	.word	0xffffffff


	//   ....[88]....
        /*08a4*/ 	.word	0xffffffff


	//   ....[89]....
        /*08a8*/ 	.word	0xffffffff


	//   ....[90]....
        /*08ac*/ 	.word	0xffffffff


	//   ....[91]....
        /*08b0*/ 	.word	0xffffffff


	//   ....[92]....
        /*08b4*/ 	.word	0xffffffff


	//   ....[93]....
        /*08b8*/ 	.word	0xffffffff


	//   ....[94]....
        /*08bc*/ 	.word	0xffffffff


	//   ....[95]....
        /*08c0*/ 	.word	0xffffffff


	//   ....[96]....
        /*08c4*/ 	.word	0xffffffff


	//   ....[97]....
        /*08c8*/ 	.word	0xffffffff


	//   ....[98]....
        /*08cc*/ 	.word	0xffffffff


	//   ....[99]....
        /*08d0*/ 	.word	0xffffffff


	//   ....[100]....
        /*08d4*/ 	.word	0xffffffff


	//   ....[101]....
        /*08d8*/ 	.word	0xffffffff


	//   ....[102]....
        /*08dc*/ 	.word	0xffffffff


	//   ....[103]....
        /*08e0*/ 	.word	0xffffffff


	//   ....[104]....
        /*08e4*/ 	.word	0xffffffff


	//   ....[105]....
        /*08e8*/ 	.word	0xffffffff


	//   ....[106]....
        /*08ec*/ 	.word	0x0500000f


	//   ....[107]....
        /*08f0*/ 	.word	0x0500000f


	//   ....[108]....
        /*08f4*/ 	.word	0x0500000f


	//   ....[109]....
        /*08f8*/ 	.word	0x0500000f


	//   ....[110]....
        /*08fc*/ 	.word	0x0500000f


	//   ....[111]....
        /*0900*/ 	.word	0x0500000f


	//   ....[112]....
        /*0904*/ 	.word	0x0500000f


	//   ....[113]....
        /*0908*/ 	.word	0x0500000f


	//   ....[114]....
        /*090c*/ 	.word	0x0500000f


	//   ....[115]....
        /*0910*/ 	.word	0x0500000f


	//   ....[116]....
        /*0914*/ 	.word	0x0500000f


	//   ....[117]....
        /*0918*/ 	.word	0x0500000f


	//   ....[118]....
        /*091c*/ 	.word	0x0500000f


	//   ....[119]....
        /*0920*/ 	.word	0x0500000f


	//   ....[120]....
        /*0924*/ 	.word	0x0500000f


	//   ....[121]....
        /*0928*/ 	.word	0x0500000f


	//   ....[122]....
        /*092c*/ 	.word	0x0500000f


	//   ....[123]....
        /*0930*/ 	.word	0x0500000f


	//   ....[124]....
        /*0934*/ 	.word	0x0500000f


	//   ....[125]....
        /*0938*/ 	.word	0x0500000f


	//   ....[126]....
        /*093c*/ 	.word	0x0500000f


	//   ....[127]....
        /*0940*/ 	.word	0x0500000f


	//   ....[128]....
        /*0944*/ 	.word	0x0500000f


	//   ....[129]....
        /*0948*/ 	.word	0x0500000f


	//   ....[130]....
        /*094c*/ 	.word	0x0500000f


	//   ....[131]....
        /*0950*/ 	.word	0x0500000f


	//   ....[132]....
        /*0954*/ 	.word	0x0500000f


	//   ....[133]....
        /*0958*/ 	.word	0x0500000f


	//   ....[134]....
        /*095c*/ 	.word	0x0500000f


	//   ....[135]....
        /*0960*/ 	.word	0x0500000f


	//   ....[136]....
        /*0964*/ 	.word	0x0500000f


	//   ....[137]....
        /*0968*/ 	.word	0x0500000f


	//   ....[138]....
        /*096c*/ 	.word	0x0500000f


	//   ....[139]....
        /*0970*/ 	.word	0x0500000f


	//   ....[140]....
        /*0974*/ 	.word	0x0500000f


	//   ....[141]....
        /*0978*/ 	.word	0x0500000f


	//   ....[142]....
        /*097c*/ 	.word	0x0500000f


	//   ....[143]....
        /*0980*/ 	.word	0x0500000f


	//   ....[144]....
        /*0984*/ 	.word	0x0500000f


	//   ....[145]....
        /*0988*/ 	.word	0x0500000f


	//   ....[146]....
        /*098c*/ 	.word	0x0500000f


	//   ....[147]....
        /*0990*/ 	.word	0x0500000f


	//   ....[148]....
        /*0994*/ 	.word	0x0500000f


	//   ....[149]....
        /*0998*/ 	.word	0x0500000f


	//   ....[150]....
        /*099c*/ 	.word	0x0500000f


	//----- nvinfo : EIATTR_COOP_GROUP_INSTR_OFFSETS
	.align		4
.L_149:
        /*09a0*/ 	.byte	0x04, 0x28
        /*09a2*/ 	.short	(.L_151 - .L_150)


	//   ....[0]....
.L_150:
        /*09a4*/ 	.word	0x00000060


	//   ....[1]....
        /*09a8*/ 	.word	0x000001a0


	//   ....[2]....
        /*09ac*/ 	.word	0x000001f0


	//   ....[3]....
        /*09b0*/ 	.word	0x00000420


	//   ....[4]....
        /*09b4*/ 	.word	0x00000580


	//   ....[5]....
        /*09b8*/ 	.word	0x000006a0


	//   ....[6]....
        /*09bc*/ 	.word	0x00000800


	//   ....[7]....
        /*09c0*/ 	.word	0x0000b360


	//   ....[8]....
        /*09c4*/ 	.word	0x0000b8e0


	//   ....[9]....
        /*09c8*/ 	.word	0x0000b8f0


	//   ....[10]....
        /*09cc*/ 	.word	0x0000b900


	//   ....[11]....
        /*09d0*/ 	.word	0x0000b910


	//   ....[12]....
        /*09d4*/ 	.word	0x0000e390


	//   ....[13]....
        /*09d8*/ 	.word	0x0000e3a0


	//   ....[14]....
        /*09dc*/ 	.word	0x0000e3b0


	//   ....[15]....
        /*09e0*/ 	.word	0x0000e3c0


	//   ....[16]....
        /*09e4*/ 	.word	0x00012c20


	//   ....[17]....
        /*09e8*/ 	.word	0x00012c50


	//   ....[18]....
        /*09ec*/ 	.word	0x000132e0


	//   ....[19]....
        /*09f0*/ 	.word	0x00013340


	//   ....[20]....
        /*09f4*/ 	.word	0x00015b40


	//   ....[21]....
        /*09f8*/ 	.word	0x00015b70


	//   ....[22]....
        /*09fc*/ 	.word	0x00016100


	//   ....[23]....
        /*0a00*/ 	.word	0x00016170


	//   ....[24]....
        /*0a04*/ 	.word	0x00017670


	//   ....[25]....
        /*0a08*/ 	.word	0x00017710


	//   ....[26]....
        /*0a0c*/ 	.word	0x00017740


	//   ....[27]....
        /*0a10*/ 	.word	0x00017750


	//   ....[28]....
        /*0a14*/ 	.word	0x000187d0


	//   ....[29]....
        /*0a18*/ 	.word	0x000187e0


	//   ....[30]....
        /*0a1c*/ 	.word	0x000187f0


	//   ....[31]....
        /*0a20*/ 	.word	0x00018800


	//   ....[32]....
        /*0a24*/ 	.word	0x00018eb0


	//   ....[33]....
        /*0a28*/ 	.word	0x00018ef0


	//   ....[34]....
        /*0a2c*/ 	.word	0x00018fd0


	//   ....[35]....
        /*0a30*/ 	.word	0x00018ff0


	//   ....[36]....
        /*0a34*/ 	.word	0x000190b0


	//   ....[37]....
        /*0a38*/ 	.word	0x000190d0


	//   ....[38]....
        /*0a3c*/ 	.word	0x000191a0


	//   ....[39]....
        /*0a40*/ 	.word	0x000191c0


	//   ....[40]....
        /*0a44*/ 	.word	0x00019650


	//   ....[41]....
        /*0a48*/ 	.word	0x00019670


	//   ....[42]....
        /*0a4c*/ 	.word	0x00019ab0


	//   ....[43]....
        /*0a50*/ 	.word	0x00019ac0


	//   ....[44]....
        /*0a54*/ 	.word	0x0001a730


	//   ....[45]....
        /*0a58*/ 	.word	0x0001a750


	//   ....[46]....
        /*0a5c*/ 	.word	0x0001a810


	//   ....[47]....
        /*0a60*/ 	.word	0x0001a830


	//   ....[48]....
        /*0a64*/ 	.word	0x0001a8f0


	//   ....[49]....
        /*0a68*/ 	.word	0x0001a910


	//   ....[50]....
        /*0a6c*/ 	.word	0x0001a9e0


	//   ....[51]....
        /*0a70*/ 	.word	0x0001aa00


	//   ....[52]....
        /*0a74*/ 	.word	0x0001ab50


	//   ....[53]....
        /*0a78*/ 	.word	0x0001ad80


	//   ....[54]....
        /*0a7c*/ 	.word	0x0001adb0


	//   ....[55]....
        /*0a80*/ 	.word	0x0001ade0


	//   ....[56]....
        /*0a84*/ 	.word	0x0001ae10


	//   ....[57]....
        /*0a88*/ 	.word	0x0001ae40


	//   ....[58]....
        /*0a8c*/ 	.word	0x0001ae70


	//   ....[59]....
        /*0a90*/ 	.word	0x0001b010


	//   ....[60]....
        /*0a94*/ 	.word	0x0001b040


	//   ....[61]....
        /*0a98*/ 	.word	0x0001b070


	//   ....[62]....
        /*0a9c*/ 	.word	0x0001b0a0


	//   ....[63]....
        /*0aa0*/ 	.word	0x0001b0d0


	//   ....[64]....
        /*0aa4*/ 	.word	0x0001b100


	//   ....[65]....
        /*0aa8*/ 	.word	0x0001b190


	//   ....[66]....
        /*0aac*/ 	.word	0x0001b1c0


	//   ....[67]....
        /*0ab0*/ 	.word	0x0001b1d0


	//   ....[68]....
        /*0ab4*/ 	.word	0x0001b280


	//   ....[69]....
        /*0ab8*/ 	.word	0x0001c2e0


	//   ....[70]....
        /*0abc*/ 	.word	0x0001def0


	//   ....[71]....
        /*0ac0*/ 	.word	0x0001eb00


	//   ....[72]....
        /*0ac4*/ 	.word	0x0001eb10


	//   ....[73]....
        /*0ac8*/ 	.word	0x0001eb50


	//   ....[74]....
        /*0acc*/ 	.word	0x0001eb80


	//   ....[75]....
        /*0ad0*/ 	.word	0x0001ec50


	//   ....[76]....
        /*0ad4*/ 	.word	0x0001ecb0


	//   ....[77]....
        /*0ad8*/ 	.word	0x0001ed50


	//   ....[78]....
        /*0adc*/ 	.word	0x0001ed60


	//   ....[79]....
        /*0ae0*/ 	.word	0x0001ee00


	//   ....[80]....
        /*0ae4*/ 	.word	0x0001ee10


	//   ....[81]....
        /*0ae8*/ 	.word	0x0001eeb0


	//   ....[82]....
        /*0aec*/ 	.word	0x0001eec0


	//   ....[83]....
        /*0af0*/ 	.word	0x0001ef40


	//   ....[84]....
        /*0af4*/ 	.word	0x0001ef70


	//   ....[85]....
        /*0af8*/ 	.word	0x0001efc0


	//   ....[86]....
        /*0afc*/ 	.word	0x0001f000


	//   ....[87]....
        /*0b00*/ 	.word	0x00021b70


	//   ....[88]....
        /*0b04*/ 	.word	0x00021ba0


	//   ....[89]....
        /*0b08*/ 	.word	0x00021c00


	//   ....[90]....
        /*0b0c*/ 	.word	0x00021c30


	//   ....[91]....
        /*0b10*/ 	.word	0x00021c60


	//   ....[92]....
        /*0b14*/ 	.word	0x00021c90


	//   ....[93]....
        /*0b18*/ 	.word	0x00021cc0


	//   ....[94]....
        /*0b1c*/ 	.word	0x00021cf0


	//   ....[95]....
        /*0b20*/ 	.word	0x00021eb0


	//   ....[96]....
        /*0b24*/ 	.word	0x00021ee0


	//   ....[97]....
        /*0b28*/ 	.word	0x00021f10


	//   ....[98]....
        /*0b2c*/ 	.word	0x00021f40


	//   ....[99]....
        /*0b30*/ 	.word	0x00021f70


	//   ....[100]....
        /*0b34*/ 	.word	0x00021fa0


	//   ....[101]....
        /*0b38*/ 	.word	0x00022060


	//   ....[102]....
        /*0b3c*/ 	.word	0x00022080


	//   ....[103]....
        /*0b40*/ 	.word	0x00022090


	//   ....[104]....
        /*0b44*/ 	.word	0x000220f0


	//   ....[105]....
        /*0b48*/ 	.word	0x00022810


	//   ....[106]....
        /*0b4c*/ 	.word	0x00022c50


	//   ....[107]....
        /*0b50*/ 	.word	0x00022ce0


	//   ....[108]....
        /*0b54*/ 	.word	0x00022d30


	//   ....[109]....
        /*0b58*/ 	.word	0x00022d80


	//   ....[110]....
        /*0b5c*/ 	.word	0x00022e70


	//   ....[111]....
        /*0b60*/ 	.word	0x00022f00


	//   ....[112]....
        /*0b64*/ 	.word	0x00022f50


	//   ....[113]....
        /*0b68*/ 	.word	0x00022fa0


	//   ....[114]....
        /*0b6c*/ 	.word	0x00023200


	//   ....[115]....
        /*0b70*/ 	.word	0x000234e0


	//   ....[116]....
        /*0b74*/ 	.word	0x00023650


	//   ....[117]....
        /*0b78*/ 	.word	0x000236a0


	//   ....[118]....
        /*0b7c*/ 	.word	0x00023700


	//   ....[119]....
        /*0b80*/ 	.word	0x000237d0


	//   ....[120]....
        /*0b84*/ 	.word	0x00023910


	//   ....[121]....
        /*0b88*/ 	.word	0x00023a00


	//   ....[122]....
        /*0b8c*/ 	.word	0x00023ae0


	//   ....[123]....
        /*0b90*/ 	.word	0x00023bf0


	//   ....[124]....
        /*0b94*/ 	.word	0x00023c50


	//   ....[125]....
        /*0b98*/ 	.word	0x00023d60


	//   ....[126]....
        /*0b9c*/ 	.word	0x00023dc0


	//   ....[127]....
        /*0ba0*/ 	.word	0x00023ed0


	//   ....[128]....
        /*0ba4*/ 	.word	0x00023f30


	//   ....[129]....
        /*0ba8*/ 	.word	0x00024020


	//   ....[130]....
        /*0bac*/ 	.word	0x000240a0


	//   ....[131]....
        /*0bb0*/ 	.word	0x00024180


	//   ....[132]....
        /*0bb4*/ 	.word	0x000244f0


	//   ....[133]....
        /*0bb8*/ 	.word	0x00024590


	//   ....[134]....
        /*0bbc*/ 	.word	0x00024730


	//   ....[135]....
        /*0bc0*/ 	.word	0x000247b0


	//   ....[136]....
        /*0bc4*/ 	.word	0x00024830


	//   ....[137]....
        /*0bc8*/ 	.word	0x000248b0


	//   ....[138]....
        /*0bcc*/ 	.word	0x00024930


	//   ....[139]....
        /*0bd0*/ 	.word	0x000249c0


	//   ....[140]....
        /*0bd4*/ 	.word	0x00024a60


	//   ....[141]....
        /*0bd8*/ 	.word	0x00024b10


	//   ....[142]....
        /*0bdc*/ 	.word	0x00024b90


	//   ....[143]....
        /*0be0*/ 	.word	0x00024c10


	//   ....[144]....
        /*0be4*/ 	.word	0x00024c90


	//   ....[145]....
        /*0be8*/ 	.word	0x00024d20


	//   ....[146]....
        /*0bec*/ 	.word	0x00024da0


	//   ....[147]....
        /*0bf0*/ 	.word	0x00024e40


	//   ....[148]....
        /*0bf4*/ 	.word	0x00024e90


	//   ....[149]....
        /*0bf8*/ 	.word	0x00024f20


	//   ....[150]....
        /*0bfc*/ 	.word	0x00025050


	//----- nvinfo : EIATTR_REG_RECONFIG
	.align		4
.L_151:
        /*0c00*/ 	.byte	0x01, 0x54
	.zero		2


	//----- nvinfo : EIATTR_SYSCALL_OFFSETS
	.align		4
        /*0c04*/ 	.byte	0x04, 0x46
        /*0c06*/ 	.short	(.L_153 - .L_152)


	//   ....[0]....
.L_152:
        /*0c08*/ 	.word	0x00001fc0


	//   ....[1]....
        /*0c0c*/ 	.word	0x00002110


	//   ....[2]....
        /*0c10*/ 	.word	0x0000b510


	//   ....[3]....
        /*0c14*/ 	.word	0x0000b860


	//   ....[4]....
        /*0c18*/ 	.word	0x0001db10


	//   ....[5]....
        /*0c1c*/ 	.word	0x0001dc60


	//   ....[6]....
        /*0c20*/ 	.word	0x0001dd50


	//   ....[7]....
        /*0c24*/ 	.word	0x0001e6d0


	//----- nvinfo : EIATTR_MBARRIER_INSTR_OFFSETS
	.align		4
.L_153:
        /*0c28*/ 	.byte	0x04, 0x39
        /*0c2a*/ 	.short	(.L_155 - .L_154)


	//   ....[0]....
.L_154:
        /*0c2c*/ 	.word	0x000002d0
        /*0c30*/ 	.word	0x000000ff
        /*0c34*/ 	.word	0x00034800
        /*0c38*/ 	.short	0x0100
        /*0c3a*/ 	.byte	0x08
	.zero		1


	//   ....[1]....
        /*0c3c*/ 	.word	0x000002e0
        /*0c40*/ 	.word	0x000000ff
        /*0c44*/ 	.word	0x00034820
        /*0c48*/ 	.short	0x0100
        /*0c4a*/ 	.byte	0x08
	.zero		1


	//   ....[2]....
        /*0c4c*/ 	.word	0x000003d0
        /*0c50*/ 	.word	0x000000ff
        /*0c54*/ 	.word	0x00034830
        /*0c58*/ 	.short	0x0100
        /*0c5a*/ 	.byte	0x08
	.zero		1


	//   ....[3]....
        /*0c5c*/ 	.word	0x000003e0
        /*0c60*/ 	.word	0x000000ff
        /*0c64*/ 	.word	0x00034840
        /*0c68*/ 	.short	0x0100
        /*0c6a*/ 	.byte	0x08
	.zero		1


	//   ....[4]....
        /*0c6c*/ 	.word	0x000003f0
        /*0c70*/ 	.word	0x000000ff
        /*0c74*/ 	.word	0x00034838
        /*0c78*/ 	.short	0x0100
        /*0c7a*/ 	.byte	0x08
	.zero		1


	//   ....[5]....
        /*0c7c*/ 	.word	0x00000400
        /*0c80*/ 	.word	0x000000ff
        /*0c84*/ 	.word	0x00034848
        /*0c88*/ 	.short	0x0100
        /*0c8a*/ 	.byte	0x08
	.zero		1


	//   ....[6]....
        /*0c8c*/ 	.word	0x00000530
        /*0c90*/ 	.word	0x000000ff
        /*0c94*/ 	.word	0x00034850
        /*0c98*/ 	.short	0x0100
        /*0c9a*/ 	.byte	0x08
	.zero		1


	//   ....[7]....
        /*0c9c*/ 	.word	0x00000540
        /*0ca0*/ 	.word	0x000000ff
        /*0ca4*/ 	.word	0x00034860
        /*0ca8*/ 	.short	0x0100
        /*0caa*/ 	.byte	0x08
	.zero		1


	//   ....[8]....
        /*0cac*/ 	.word	0x00000550
        /*0cb0*/ 	.word	0x000000ff
        /*0cb4*/ 	.word	0x00034858
        /*0cb8*/ 	.short	0x0100
        /*0cba*/ 	.byte	0x08
	.zero		1


	//   ....[9]....
        /*0cbc*/ 	.word	0x00000560
        /*0cc0*/ 	.word	0x000000ff
        /*0cc4*/ 	.word	0x00034868
        /*0cc8*/ 	.short	0x0100
        /*0cca*/ 	.byte	0x08
	.zero		1


	//   ....[10]....
        /*0ccc*/ 	.word	0x00000650
        /*0cd0*/ 	.word	0x000000ff
        /*0cd4*/ 	.word	0x00034870
        /*0cd8*/ 	.short	0x0100
        /*0cda*/ 	.byte	0x06
	.zero		1


	//   ....[11]....
        /*0cdc*/ 	.word	0x00000660
        /*0ce0*/ 	.word	0x000000ff
        /*0ce4*/ 	.word	0x00034880
        /*0ce8*/ 	.short	0x0100
        /*0cea*/ 	.byte	0x06
	.zero		1


	//   ....[12]....
        /*0cec*/ 	.word	0x00000670
        /*0cf0*/ 	.word	0x000000ff
        /*0cf4*/ 	.word	0x00034878
        /*0cf8*/ 	.short	0x0100
        /*0cfa*/ 	.byte	0x06
	.zero		1


	//   ....[13]....
        /*0cfc*/ 	.word	0x00000680
        /*0d00*/ 	.word	0x000000ff
        /*0d04*/ 	.word	0x00034888
        /*0d08*/ 	.short	0x0100
        /*0d0a*/ 	.byte	0x06
	.zero		1


	//   ....[14]....
        /*0d0c*/ 	.word	0x000007b0
        /*0d10*/ 	.word	0x000000ff
        /*0d14*/ 	.word	0x00034890
        /*0d18*/ 	.short	0x0100
        /*0d1a*/ 	.byte	0x08
	.zero		1


	//   ....[15]....
        /*0d1c*/ 	.word	0x000007c0
        /*0d20*/ 	.word	0x000000ff
        /*0d24*/ 	.word	0x000348a0
        /*0d28*/ 	.short	0x0100
        /*0d2a*/ 	.byte	0x08
	.zero		1


	//   ....[16]....
        /*0d2c*/ 	.word	0x000007d0
        /*0d30*/ 	.word	0x000000ff
        /*0d34*/ 	.word	0x00034898
        /*0d38*/ 	.short	0x0100
        /*0d3a*/ 	.byte	0x08
	.zero		1


	//   ....[17]....
        /*0d3c*/ 	.word	0x000007e0
        /*0d40*/ 	.word	0x000000ff
        /*0d44*/ 	.word	0x000348a8
        /*0d48*/ 	.short	0x0100
        /*0d4a*/ 	.byte	0x08
	.zero		1


	//   ....[18]....
        /*0d4c*/ 	.word	0x00000910
        /*0d50*/ 	.word	0x000000ff
        /*0d54*/ 	.word	0x000348b0
        /*0d58*/ 	.short	0x0100
        /*0d5a*/ 	.byte	0x08
	.zero		1


	//   ....[19]....
        /*0d5c*/ 	.word	0x00000920
        /*0d60*/ 	.word	0x000000ff
        /*0d64*/ 	.word	0x000348c0
        /*0d68*/ 	.short	0x0100
        /*0d6a*/ 	.byte	0x08
	.zero		1


	//   ....[20]....
        /*0d6c*/ 	.word	0x00000930
        /*0d70*/ 	.word	0x000000ff
        /*0d74*/ 	.word	0x000348b8
        /*0d78*/ 	.short	0x0100
        /*0d7a*/ 	.byte	0x08
	.zero		1


	//   ....[21]....
        /*0d7c*/ 	.word	0x00000940
        /*0d80*/ 	.word	0x000000ff
        /*0d84*/ 	.word	0x000348c8
        /*0d88*/ 	.short	0x0100
        /*0d8a*/ 	.byte	0x08
	.zero		1


	//   ....[22]....
        /*0d8c*/ 	.word	0x00003c20
        /*0d90*/ 	.word	0x00000065
        /*0d94*/ 	.word	0x00034890
        /*0d98*/ 	.short	0x010a
        /*0d9a*/ 	.byte	0x3f
	.zero		1


	//   ....[23]....
        /*0d9c*/ 	.word	0x000071d0
        /*0da0*/ 	.word	0x00000065
        /*0da4*/ 	.word	0x00034890
        /*0da8*/ 	.short	0x010a
        /*0daa*/ 	.byte	0x3f
	.zero		1


	//   ....[24]....
        /*0dac*/ 	.word	0x0000a4f0
        /*0db0*/ 	.word	0x00000065
        /*0db4*/ 	.word	0x00034890
        /*0db8*/ 	.short	0x010a
        /*0dba*/ 	.byte	0x3f
	.zero		1


	//   ....[25]....
        /*0dbc*/ 	.word	0x0000a8c0
        /*0dc0*/ 	.word	0x00000028
        /*0dc4*/ 	.word	0x00000000
        /*0dc8*/ 	.short	0x0101
        /*0dca*/ 	.byte	0x3f
	.zero		1


	//   ....[26]....
        /*0dcc*/ 	.word	0x0000a900
        /*0dd0*/ 	.word	0x00000065
        /*0dd4*/ 	.word	0x000348b0
        /*0dd8*/ 	.short	0x010a
        /*0dda*/ 	.byte	0x3f
	.zero		1


	//   ....[27]....
        /*0ddc*/ 	.word	0x0000ada0
        /*0de0*/ 	.word	0x00000065
        /*0de4*/ 	.word	0x00000000
        /*0de8*/ 	.short	0x0101
        /*0dea*/ 	.byte	0x3f
	.zero		1


	//   ....[28]....
        /*0dec*/ 	.word	0x0000b590
        /*0df0*/ 	.word	0x00000002
        /*0df4*/ 	.word	0x00034800
        /*0df8*/ 	.short	0x010a
        /*0dfa*/ 	.byte	0x3f
	.zero		1


	//   ....[29]....
        /*0dfc*/ 	.word	0x0000b5e0
        /*0e00*/ 	.word	0x00000002
        /*0e04*/ 	.word	0x00034800
        /*0e08*/ 	.short	0x010a
        /*0e0a*/ 	.byte	0x3f
	.zero		1


	//   ....[30]....
        /*0e0c*/ 	.word	0x0000c010
        /*0e10*/ 	.word	0x00000002
        /*0e14*/ 	.word	0x00034800
        /*0e18*/ 	.short	0x010a
        /*0e1a*/ 	.byte	0x3f
	.zero		1


	//   ....[31]....
        /*0e1c*/ 	.word	0x0000e820
        /*0e20*/ 	.word	0x00000002
        /*0e24*/ 	.word	0x00034800
        /*0e28*/ 	.short	0x010a
        /*0e2a*/ 	.byte	0x3f
	.zero		1


	//   ....[32]....
        /*0e2c*/ 	.word	0x00011010
        /*0e30*/ 	.word	0x00000000
        /*0e34*/ 	.word	0x00034830
        /*0e38*/ 	.short	0x010a
        /*0e3a*/ 	.byte	0x3f
	.zero		1


	//   ....[33]....
        /*0e3c*/ 	.word	0x00011090
        /*0e40*/ 	.word	0x00000000
        /*0e44*/ 	.word	0x00034830
        /*0e48*/ 	.short	0x010a
        /*0e4a*/ 	.byte	0x3f
	.zero		1


	//   ....[34]....
        /*0e4c*/ 	.word	0x00013850
        /*0e50*/ 	.word	0x00000003
        /*0e54*/ 	.word	0x00000000
        /*0e58*/ 	.short	0x0101
        /*0e5a*/ 	.byte	0x3f
	.zero		1


	//   ....[35]....
        /*0e5c*/ 	.word	0x00014260
        /*0e60*/ 	.word	0x0000000c
        /*0e64*/ 	.word	0x00034830
        /*0e68*/ 	.short	0x010a
        /*0e6a*/ 	.byte	0x3f
	.zero		1


	//   ....[36]....
        /*0e6c*/ 	.word	0x000142e0
        /*0e70*/ 	.word	0x0000000c
        /*0e74*/ 	.word	0x00034830
        /*0e78*/ 	.short	0x010a
        /*0e7a*/ 	.byte	0x3f
	.zero		1


	//   ....[37]....
        /*0e7c*/ 	.word	0x00014dd0
        /*0e80*/ 	.word	0x0000000d
        /*0e84*/ 	.word	0x00034850
        /*0e88*/ 	.short	0x010a
        /*0e8a*/ 	.byte	0x3f
	.zero		1


	//   ....[38]....
        /*0e8c*/ 	.word	0x00014e20
        /*0e90*/ 	.word	0x0000000d
        /*0e94*/ 	.word	0x00034850
        /*0e98*/ 	.short	0x010a
        /*0e9a*/ 	.byte	0x3f
	.zero		1


	//   ....[39]....
        /*0e9c*/ 	.word	0x00016810
        /*0ea0*/ 	.word	0x0000000c
        /*0ea4*/ 	.word	0x00000000
        /*0ea8*/ 	.short	0x0101
        /*0eaa*/ 	.byte	0x3f
	.zero		1


	//   ....[40]....
        /*0eac*/ 	.word	0x00016850
        /*0eb0*/ 	.word	0x0000000d
        /*0eb4*/ 	.word	0x00000000
        /*0eb8*/ 	.short	0x0101
        /*0eba*/ 	.byte	0x3f
	.zero		1


	//   ....[41]....
        /*0ebc*/ 	.word	0x00017250
        /*0ec0*/ 	.word	0x00000006
        /*0ec4*/ 	.word	0x00034850
        /*0ec8*/ 	.short	0x010a
        /*0eca*/ 	.byte	0x3f
	.zero		1


	//   ....[42]....
        /*0ecc*/ 	.word	0x000172f0
        /*0ed0*/ 	.word	0x00000006
        /*0ed4*/ 	.word	0x00034850
        /*0ed8*/ 	.short	0x010a
        /*0eda*/ 	.byte	0x3f
	.zero		1


	//   ....[43]....
        /*0edc*/ 	.word	0x000178b0
        /*0ee0*/ 	.word	0x00000006
        /*0ee4*/ 	.word	0x00000000
        /*0ee8*/ 	.short	0x0101
        /*0eea*/ 	.byte	0x3f
	.zero		1


	//   ....[44]....
        /*0eec*/ 	.word	0x00018ee0
        /*0ef0*/ 	.word	0x00000000
        /*0ef4*/ 	.word	0x00000000
        /*0ef8*/ 	.short	0x0101
        /*0efa*/ 	.byte	0x3f
	.zero		1


	//   ....[45]....
        /*0efc*/ 	.word	0x00019660
        /*0f00*/ 	.word	0x00000006
        /*0f04*/ 	.word	0x00000000
        /*0f08*/ 	.short	0x0101
        /*0f0a*/ 	.byte	0x3f
	.zero		1


	//   ....[46]....
        /*0f0c*/ 	.word	0x0001c3c0
        /*0f10*/ 	.word	0x00000012
        /*0f14*/ 	.word	0x00034820
        /*0f18*/ 	.short	0x010a
        /*0f1a*/ 	.byte	0x3f
	.zero		1


	//   ....[47]....
        /*0f1c*/ 	.word	0x0001c490
        /*0f20*/ 	.word	0x00000005
        /*0f24*/ 	.word	0x000348a0
        /*0f28*/ 	.short	0x010a
        /*0f2a*/ 	.byte	0x3f
	.zero		1


	//   ....[48]....
        /*0f2c*/ 	.word	0x0001c8c0
        /*0f30*/ 	.word	0x00000005
        /*0f34*/ 	.word	0x000348c0
        /*0f38*/ 	.short	0x010a
        /*0f3a*/ 	.byte	0x3f
	.zero		1


	//   ....[49]....
        /*0f3c*/ 	.word	0x0001cdc0
        /*0f40*/ 	.word	0x00000007
        /*0f44*/ 	.word	0x000348a0
        /*0f48*/ 	.short	0x010a
        /*0f4a*/ 	.byte	0x3f
	.zero		1


	//   ....[50]....
        /*0f4c*/ 	.word	0x0001d1e0
        /*0f50*/ 	.word	0x00000007
        /*0f54*/ 	.word	0x000348c0
        /*0f58*/ 	.short	0x010a
        /*0f5a*/ 	.byte	0x3f
	.zero		1


	//   ....[51]....
        /*0f5c*/ 	.word	0x0001e160
        /*0f60*/ 	.word	0x00000000
        /*0f64*/ 	.word	0x00034840
        /*0f68*/ 	.short	0x010a
        /*0f6a*/ 	.byte	0x3f
	.zero		1


	//   ....[52]....
        /*0f6c*/ 	.word	0x0001f110
        /*0f70*/ 	.word	0x00000012
        /*0f74*/ 	.word	0x00034800
        /*0f78*/ 	.short	0x0107
        /*0f7a*/ 	.byte	0x3f
	.zero		1


	//   ....[53]....
        /*0f7c*/ 	.word	0x0001f220
        /*0f80*/ 	.word	0x00000012
        /*0f84*/ 	.word	0x00034800
        /*0f88*/ 	.short	0x0101
        /*0f8a*/ 	.byte	0x3f
	.zero		1


	//   ....[54]....
        /*0f8c*/ 	.word	0x0001f240
        /*0f90*/ 	.word	0x00000012
        /*0f94*/ 	.word	0x00034820
        /*0f98*/ 	.short	0x010a
        /*0f9a*/ 	.byte	0x3f
	.zero		1


	//   ....[55]....
        /*0f9c*/ 	.word	0x0001f600
        /*0fa0*/ 	.word	0x00000003
        /*0fa4*/ 	.word	0x00034840
        /*0fa8*/ 	.short	0x010a
        /*0faa*/ 	.byte	0x3f
	.zero		1


	//   ....[56]....
        /*0fac*/ 	.word	0x0001fa90
        /*0fb0*/ 	.word	0x00000003
        /*0fb4*/ 	.word	0x00000060
        /*0fb8*/ 	.short	0x010a
        /*0fba*/ 	.byte	0x3f
	.zero		1


	//   ....[57]....
        /*0fbc*/ 	.word	0x00020120
        /*0fc0*/ 	.word	0x00000003
        /*0fc4*/ 	.word	0x00034840
        /*0fc8*/ 	.short	0x010a
        /*0fca*/ 	.byte	0x3f
	.zero		1


	//   ....[58]....
        /*0fcc*/ 	.word	0x000205b0
        /*0fd0*/ 	.word	0x00000002
        /*0fd4*/ 	.word	0x00000060
        /*0fd8*/ 	.short	0x010a
        /*0fda*/ 	.byte	0x3f
	.zero		1


	//   ....[59]....
        /*0fdc*/ 	.word	0x00020b80
        /*0fe0*/ 	.word	0x00000002
        /*0fe4*/ 	.word	0x00034840
        /*0fe8*/ 	.short	0x010a
        /*0fea*/ 	.byte	0x3f
	.zero		1


	//   ....[60]....
        /*0fec*/ 	.word	0x00021010
        /*0ff0*/ 	.word	0x00000002
        /*0ff4*/ 	.word	0x00000060
        /*0ff8*/ 	.short	0x010a
        /*0ffa*/ 	.byte	0x3f
	.zero		1


	//   ....[61]....
        /*0ffc*/ 	.word	0x00021590
        /*1000*/ 	.word	0x00000000
        /*1004*/ 	.word	0x00034860
        /*1008*/ 	.short	0x010a
        /*100a*/ 	.byte	0x3f
	.zero		1


	//   ....[62]....
        /*100c*/ 	.word	0x00022790
        /*1010*/ 	.word	0x00000000
        /*1014*/ 	.word	0x00034820
        /*1018*/ 	.short	0x010a
        /*101a*/ 	.byte	0x3f
	.zero		1


	//   ....[63]....
        /*101c*/ 	.word	0x00022990
        /*1020*/ 	.word	0x00000006
        /*1024*/ 	.word	0x00000000
        /*1028*/ 	.short	0x010a
        /*102a*/ 	.byte	0x3f
	.zero		1


	//   ....[64]....
        /*102c*/ 	.word	0x000229c0
        /*1030*/ 	.word	0x00000007
        /*1034*/ 	.word	0x00000000
        /*1038*/ 	.short	0x010a
        /*103a*/ 	.byte	0x3f
	.zero		1


	//   ....[65]....
        /*103c*/ 	.word	0x00022a20
        /*1040*/ 	.word	0x00000004
        /*1044*/ 	.word	0x00000000
        /*1048*/ 	.short	0x010a
        /*104a*/ 	.byte	0x3f
	.zero		1


	//   ....[66]....
        /*104c*/ 	.word	0x00022a50
        /*1050*/ 	.word	0x00000003
        /*1054*/ 	.word	0x00000000
        /*1058*/ 	.short	0x010a
        /*105a*/ 	.byte	0x3f
	.zero		1


	//   ....[67]....
        /*105c*/ 	.word	0x00022ab0
        /*1060*/ 	.word	0x00000065
        /*1064*/ 	.word	0x00034890
        /*1068*/ 	.short	0x010a
        /*106a*/ 	.byte	0x3f
	.zero		1


	//   ....[68]....
        /*106c*/ 	.word	0x00022b00
        /*1070*/ 	.word	0x00000065
        /*1074*/ 	.word	0x00034890
        /*1078*/ 	.short	0x010a
        /*107a*/ 	.byte	0x3f
	.zero		1


	//   ....[69]....
        /*107c*/ 	.word	0x00022b50
        /*1080*/ 	.word	0x00000065
        /*1084*/ 	.word	0x00034890
        /*1088*/ 	.short	0x010a
        /*108a*/ 	.byte	0x3f
	.zero		1


	//   ....[70]....
        /*108c*/ 	.word	0x00022ba0
        /*1090*/ 	.word	0x00000065
        /*1094*/ 	.word	0x000348b0
        /*1098*/ 	.short	0x010a
        /*109a*/ 	.byte	0x3f
	.zero		1


	//   ....[71]....
        /*109c*/ 	.word	0x00022dc0
        /*10a0*/ 	.word	0x00000002
        /*10a4*/ 	.word	0x00034800
        /*10a8*/ 	.short	0x010a
        /*10aa*/ 	.byte	0x3f
	.zero		1


	//   ....[72]....
        /*10ac*/ 	.word	0x00022fe0
        /*10b0*/ 	.word	0x00000002
        /*10b4*/ 	.word	0x00034800
        /*10b8*/ 	.short	0x010a
        /*10ba*/ 	.byte	0x3f
	.zero		1


	//   ....[73]....
        /*10bc*/ 	.word	0x00023030
        /*10c0*/ 	.word	0x00000000
        /*10c4*/ 	.word	0x00034830
        /*10c8*/ 	.short	0x010a
        /*10ca*/ 	.byte	0x3f
	.zero		1


	//   ....[74]....
        /*10cc*/ 	.word	0x00023080
        /*10d0*/ 	.word	0x0000000c
        /*10d4*/ 	.word	0x00034830
        /*10d8*/ 	.short	0x010a
        /*10da*/ 	.byte	0x3f
	.zero		1


	//   ....[75]....
        /*10dc*/ 	.word	0x000230d0
        /*10e0*/ 	.word	0x0000000d
        /*10e4*/ 	.word	0x00034850
        /*10e8*/ 	.short	0x010a
        /*10ea*/ 	.byte	0x3f
	.zero		1


	//   ....[76]....
        /*10ec*/ 	.word	0x00023120
        /*10f0*/ 	.word	0x00000006
        /*10f4*/ 	.word	0x00034850
        /*10f8*/ 	.short	0x010a
        /*10fa*/ 	.byte	0x3f
	.zero		1


	//   ....[77]....
        /*10fc*/ 	.word	0x000232c0
        /*1100*/ 	.word	0x00000012
        /*1104*/ 	.word	0x00034820
        /*1108*/ 	.short	0x010a
        /*110a*/ 	.byte	0x3f
	.zero		1


	//   ....[78]....
        /*110c*/ 	.word	0x00023310
        /*1110*/ 	.word	0x00000005
        /*1114*/ 	.word	0x000348a0
        /*1118*/ 	.short	0x010a
        /*111a*/ 	.byte	0x3f
	.zero		1


	//   ....[79]....
        /*111c*/ 	.word	0x00023360
        /*1120*/ 	.word	0x00000005
        /*1124*/ 	.word	0x000348c0
        /*1128*/ 	.short	0x010a
        /*112a*/ 	.byte	0x3f
	.zero		1


	//   ....[80]....
        /*112c*/ 	.word	0x000233b0
        /*1130*/ 	.word	0x00000007
        /*1134*/ 	.word	0x000348a0
        /*1138*/ 	.short	0x010a
        /*113a*/ 	.byte	0x3f
	.zero		1


	//   ....[81]....
        /*113c*/ 	.word	0x00023400
        /*1140*/ 	.word	0x00000007
        /*1144*/ 	.word	0x000348c0
        /*1148*/ 	.short	0x010a
        /*114a*/ 	.byte	0x3f
	.zero		1


	//   ....[82]....
        /*114c*/ 	.word	0x000235a0
        /*1150*/ 	.word	0x00000000
        /*1154*/ 	.word	0x00034840
        /*1158*/ 	.short	0x010a
        /*115a*/ 	.byte	0x3f
	.zero		1


	//   ....[83]....
        /*115c*/ 	.word	0x00024200
        /*1160*/ 	.word	0x00000012
        /*1164*/ 	.word	0x00034820
        /*1168*/ 	.short	0x010a
        /*116a*/ 	.byte	0x3f
	.zero		1


	//   ....[84]....
        /*116c*/ 	.word	0x00024250
        /*1170*/ 	.word	0x00000003
        /*1174*/ 	.word	0x00034840
        /*1178*/ 	.short	0x010a
        /*117a*/ 	.byte	0x3f
	.zero		1


	//   ....[85]....
        /*117c*/ 	.word	0x000242a0
        /*1180*/ 	.word	0x00000003
        /*1184*/ 	.word	0x00000060
        /*1188*/ 	.short	0x010a
        /*118a*/ 	.byte	0x3f
	.zero		1


	//   ....[86]....
        /*118c*/ 	.word	0x000242f0
        /*1190*/ 	.word	0x00000003
        /*1194*/ 	.word	0x00034840
        /*1198*/ 	.short	0x010a
        /*119a*/ 	.byte	0x3f
	.zero		1


	//   ....[87]....
        /*119c*/ 	.word	0x00024340
        /*11a0*/ 	.word	0x00000002
        /*11a4*/ 	.word	0x00000060
        /*11a8*/ 	.short	0x010a
        /*11aa*/ 	.byte	0x3f
	.zero		1


	//   ....[88]....
        /*11ac*/ 	.word	0x00024390
        /*11b0*/ 	.word	0x00000002
        /*11b4*/ 	.word	0x00034840
        /*11b8*/ 	.short	0x010a
        /*11ba*/ 	.byte	0x3f
	.zero		1


	//   ....[89]....
        /*11bc*/ 	.word	0x000243e0
        /*11c0*/ 	.word	0x00000002
        /*11c4*/ 	.word	0x00000060
        /*11c8*/ 	.short	0x010a
        /*11ca*/ 	.byte	0x3f
	.zero		1


	//   ....[90]....
        /*11cc*/ 	.word	0x00024430
        /*11d0*/ 	.word	0x00000000
        /*11d4*/ 	.word	0x00034860
        /*11d8*/ 	.short	0x010a
        /*11da*/ 	.byte	0x3f
	.zero		1


	//   ....[91]....
        /*11dc*/ 	.word	0x00024f70
        /*11e0*/ 	.word	0x00000000
        /*11e4*/ 	.word	0x00034820
        /*11e8*/ 	.short	0x010a
        /*11ea*/ 	.byte	0x3f
	.zero		1


	//   ....[92]....
        /*11ec*/ 	.word	0x00025110
        /*11f0*/ 	.word	0x00000006
        /*11f4*/ 	.word	0x00000000
        /*11f8*/ 	.short	0x010a
        /*11fa*/ 	.byte	0x3f
	.zero		1


	//   ....[93]....
        /*11fc*/ 	.word	0x00025160
        /*1200*/ 	.word	0x00000007
        /*1204*/ 	.word	0x00000000
        /*1208*/ 	.short	0x010a
        /*120a*/ 	.byte	0x3f
	.zero		1


	//   ....[94]....
        /*120c*/ 	.word	0x000251b0
        /*1210*/ 	.word	0x00000004
        /*1214*/ 	.word	0x00000000
        /*1218*/ 	.short	0x010a
        /*121a*/ 	.byte	0x3f
	.zero		1


	//----- nvinfo : EIATTR_NUM_MBARRIERS
	.align		4
.L_155:
        /*121c*/ 	.byte	0x03, 0x38
        /*121e*/ 	.short	0x0016


	//----- nvinfo : EIATTR_EXIT_INSTR_OFFSETS
	.align		4
        /*1220*/ 	.byte	0x04, 0x1c
        /*1222*/ 	.short	(.L_157 - .L_156)


	//   ....[0]....
.L_156:
        /*1224*/ 	.word	0x00022aa0


	//----- nvinfo : EIATTR_MAX_THREADS
	.align		4
.L_157:
        /*1228*/ 	.byte	0x04, 0x05
        /*122a*/ 	.short	(.L_159 - .L_158)
.L_158:
        /*122c*/ 	.word	0x00000180
        /*1230*/ 	.word	0x00000001
        /*1234*/ 	.word	0x00000001


	//----- nvinfo : EIATTR_CRS_STACK_SIZE
	.align		4
.L_159:
        /*1238*/ 	.byte	0x04, 0x1e
        /*123a*/ 	.short	(.L_161 - .L_160)
.L_160:
        /*123c*/ 	.word	0x00000000


	//----- nvinfo : EIATTR_CBANK_PARAM_SIZE
	.align		4
.L_161:
        /*1240*/ 	.byte	0x03, 0x19
        /*1242*/ 	.short	0x0af0


	//----- nvinfo : EIATTR_PARAM_CBANK
	.align		4
        /*1244*/ 	.byte	0x04, 0x0a
        /*1246*/ 	.short	(.L_163 - .L_162)
	.align		4
.L_162:
        /*1248*/ 	.word	index@(.nv.constant0._ZN7cutlass13device_kernelIN5flash11enable_sm90INS1_16FlashAttnFwdSm90INS1_25CollectiveMainloopFwdSm90ILi2EN4cute5tupleIJNS5_1CILi1EEES8_S8_EEENS6_IJNS7_ILi128EEESA_NS7_ILi192EEEEEELi128ENS_10bfloat16_tEfNS_4arch4Sm90ELb0ELb0ELb1ELb1ELb0ELb1ELb0ELb1ELb1ELb1ELb1ELb0EEENS1_21CollectiveEpilogueFwdINS6_IJSA_SA_SA_EEES9_SD_SF_Li256ELb1ELb1ELb1ELb0EEENS1_36VarlenDynamicPersistentTileSchedulerILi128ELi128ELi256ELi128ELb1ELb1ELb1ELb0ELb1ELb1EEEEEEEEEvNT_6ParamsE)
        /*124c*/ 	.short	0x0210
        /*124e*/ 	.short	0x0af0


	//----- nvinfo : EIATTR_SW_WAR
	.align		4
.L_163:
        /*1250*/ 	.byte	0x04, 0x36
        /*1252*/ 	.short	(.L_165 - .L_164)
.L_164:
        /*1254*/ 	.word	0x00000008
.L_165:


//--------------------- .nv.info._ZN7cutlass13device_kernelIN5flash11enable_sm90INS1_16FlashAttnFwdSm90INS1_25CollectiveMainloopFwdSm90ILi2EN4cute5tupleIJNS5_1CILi1EEES8_S8_EEENS6_IJNS7_ILi128EEENS7_ILi96EEENS7_ILi192EEEEEELi128ENS_10bfloat16_tEfNS_4arch4Sm90ELb0ELb1ELb1ELb0ELb0ELb0ELb0ELb1ELb1ELb1ELb1ELb0EEENS1_21CollectiveEpilogueFwdINS6_IJSA_SA_SB_EEES9_SE_SG_Li256ELb0ELb1ELb1ELb0EEENS1_19SingleTileSchedulerILb0ELb1ELb1ELi128EEEEEEEEEvNT_6ParamsE --------------------------
	.section	.nv.info._ZN7cutlass13device_kernelIN5flash11enable_sm90INS1_16FlashAttnFwdSm90INS1_25CollectiveMainloopFwdSm90ILi2EN4cute5tupleIJNS5_1CILi1EEES8_S8_EEENS6_IJNS7_ILi128EEENS7_ILi96EEENS7_ILi192EEEEEELi128ENS_10bfloat16_tEfNS_4arch4Sm90ELb0ELb1ELb1ELb0ELb0ELb0ELb0ELb1ELb1ELb1ELb1ELb0EEENS1_21CollectiveEpilogueFwdINS6_IJSA_SA_SB_EEES9_SE_SG_Li256ELb0ELb1ELb1ELb0EEENS1_19SingleTileSchedulerILb0ELb1ELb1ELi128EEEEEEEEEvNT_6ParamsE,"",@"SHT_CUDA_INFO"
	.sectionflags	@""
	.align	4


	//----- nvinfo : EIATTR_CUDA_API_VERSION
	.align		4
        /*0000*/ 	.byte	0x04, 0x37
        /*0002*/ 	.short	(.L_167 - .L_166)
.L_166:
        /*0004*/ 	.word	0x00000082


	//----- nvinfo : EIATTR_KPARAM_INFO
	.align		4
.L_167:
        /*0008*/ 	.byte	0x04, 0x17
        /*000a*/ 	.short	(.L_169 - .L_168)
.L_168:
        /*000c*/ 	.word	0x00000000
        /*0010*/ 	.short	0x0000
        /*0012*/ 	.short	0x0070
        /*0014*/ 	.byte	0x00, 0xf0, 0x01, 0x28


	//----- nvinfo : EIATTR_SPARSE_MMA_MASK
	.align		4
.L_169:
        /*0018*/ 	.byte	0x03, 0x50
        /*001a*/ 	.short	0x0000


	//----- nvinfo : EIATTR_MAXREG_COUNT
	.align		4
        /*001c*/ 	.byte	0x03, 0x1b
        /*001e*/ 	.short	0x00a8


	//----- nvinfo : EIATTR_NUM_BARRIERS
	.align		4
        /*0020*/ 	.byte	0x02, 0x4c
        /*0022*/ 	.byte	0x09
	.zero		1


	//----- nvinfo : EIATTR_EXTERNS
	.align		4
        /*0024*/ 	.byte	0x04, 0x0f
        /*0026*/ 	.short	(.L_171 - .L_170)


	//   ....[0]....
	.align		4
.L_170:
        /*0028*/ 	.word	index@(__assertfail)


	//----- nvinfo : EIATTR_ANNOTATIONS
	.align		4
.L_171:
        /*002c*/ 	.byte	0x04, 0x55
        /*002e*/ 	.short	(.L_173 - .L_172)


	//   ....[0]....
.L_172:
        /* <DEDUP_REMOVED lines=10> */


	//----- nvinfo : EIATTR_MERCURY_ISA_VERSION
	.align		4
.L_173:
        /*00c0*/ 	.byte	0x03, 0x5f
        /*00c2*/ 	.short	0x0101


	//----- nvinfo : EIATTR_INT_WARP_WIDE_INSTR_OFFSETS
	.align		4
        /*00c4*/ 	.byte	0x04, 0x31
        /*00c6*/ 	.short	(.L_175 - .L_174)


	//   ....[0]....
.L_174:
        /*00c8*/ 	.word	0x00000120


	//   ....[1]....
        /*00cc*/ 	.word	0x00000160


	//   ....[2]....
        /*00d0*/ 	.word	0x00000220


	//----- nvinfo : EIATTR_COOP_GROUP_MASK_REGIDS
	.align		4
.L_175:
        /*00d4*/ 	.byte	0x04, 0x29
        /*00d6*/ 	.short	(.L_177 - .L_176)


	//   ....[0]....
.L_176:
        /*00d8*/ 	.word	0xffffffff


	//   ....[1]....
        /*00dc*/ 	.word	0xffffffff


	//   ....[2]....
        /*00e0*/ 	.word	0xffffffff


	//   ....[3]....
        /*00e4*/ 	.word	0xffffffff


	//   ....[4]....
        /*00e8*/ 	.word	0xffffffff


	//   ....[5]....
        /*00ec*/ 	.word	0xffffffff


	//   ....[6]....
        /*00f0*/ 	.word	0xffffffff


	//   ....[7]....
        /*00f4*/ 	.word	0xffffffff


	//   ....[8]....
        /*00f8*/ 	.word	0xffffffff


	//   ....[9]....
        /*00fc*/ 	.word	0xffffffff


	//   ....[10]....
        /*0100*/ 	.word	0xffffffff


	//   ....[11]....
        /*0104*/ 	.word	0xffffffff


	//   ....[12]....
        /*0108*/ 	.word	0xffffffff


	//   ....[13]....
        /*010c*/ 	.word	0xffffffff


	//   ....[14]....
        /*0110*/ 	.word	0xffffffff


	//   ....[15]....
        /*0114*/ 	.word	0xffffffff


	//   ....[16]....
        /*0118*/ 	.word	0xffffffff


	//   ....[17]....
        /*011c*/ 	.word	0xffffffff


	//   ....[18]....
        /*0120*/ 	.word	0xffffffff


	//   ....[19]....
        /*0124*/ 	.word	0xffffffff


	//   ....[20]....
        /*0128*/ 	.word	0xffffffff


	//   ....[21]....
        /*012c*/ 	.word	0xffffffff


	//   ....[22]....
        /*0130*/ 	.word	0xffffffff


	//   ....[23]....
        /*0134*/ 	.word	0xffffffff


	//   ....[24]....
        /*0138*/ 	.word	0xffffffff


	//   ....[25]....
        /*013c*/ 	.word	0xffffffff


	//   ....[26]....
        /*0140*/ 	.word	0xffffffff


	//   ....[27]....
        /*0144*/ 	.word	0xffffffff


	//   ....[28]....
        /*0148*/ 	.word	0xffffffff


	//   ....[29]....
        /*014c*/ 	.word	0xffffffff


	//   ....[30]....
        /*0150*/ 	.word	0xffffffff


	//   ....[31]....
        /*0154*/ 	.word	0xffffffff


	//   ....[32]....
        /*0158*/ 	.word	0xffffffff


	//   ....[33]....
        /*015c*/ 	.word	0xffffffff


	//   ....[34]....
        /*0160*/ 	.word	0xffffffff


	//   ....[35]....
        /*0164*/ 	.word	0xffffffff


	//   ....[36]....
        /*0168*/ 	.word	0xffffffff


	//   ....[37]....
        /*016c*/ 	.word	0xffffffff


	//   ....[38]....
        /*0170*/ 	.word	0xffffffff


	//   ....[39]....
        /*0174*/ 	.word	0xffffffff


	//   ....[40]....
        /*0178*/ 	.word	0xffffffff


	//   ....[41]....
        /*017c*/ 	.word	0xffffffff


	//   ....[42]....
        /*0180*/ 	.word	0xffffffff


	//   ....[43]....
        /*0184*/ 	.word	0xffffffff


	//   ....[44]....
        /*0188*/ 	.word	0xffffffff


	//   ....[45]....
        /*018c*/ 	.word	0xffffffff


	//   ....[46]....
        /*0190*/ 	.word	0xffffffff


	//   ....[47]....
        /*0194*/ 	.word	0xffffffff


	//   ....[48]....
        /*0198*/ 	.word	0xffffffff


	//   ....[49]....
        /*019c*/ 	.word	0xffffffff


	//   ....[50]....
        /*01a0*/ 	.word	0xffffffff


	//   ....[51]....
        /*01a4*/ 	.word	0xffffffff


	//   ....[52]....
        /*01a8*/ 	.word	0xffffffff


	//   ....[53]....
        /*01ac*/ 	.word	0xffffffff


	//   ....[54]....
        /*01b0*/ 	.word	0xffffffff


	//   ....[55]....
        /*01b4*/ 	.word	0xffffffff


	//   ....[56]....
        /*01b8*/ 	.word	0xffffffff


	//   ....[57]....
        /*01bc*/ 	.word	0xffffffff


	//   ....[58]....
        /*01c0*/ 	.word	0xffffffff


	//   ....[59]....
        /*01c4*/ 	.word	0xffffffff


	//   ....[60]....
        /*01c8*/ 	.word	0xffffffff


	//   ....[61]....
        /*01cc*/ 	.word	0x0500000f


	//   ....[62]....
        /*01d0*/ 	.word	0x0500000f


	//   ....[63]....
        /*01d4*/ 	.word	0x0500000f


	//   ....[64]....
        /*01d8*/ 	.word	0x0500000f


	//   ....[65]....
        /*01dc*/ 	.word	0x0500000f


	//   ....[66]....
        /*01e0*/ 	.word	0x0500000f


	//   ....[67]....
        /*01e4*/ 	.word	0x0500000f


	//   ....[68]....
        /*01e8*/ 	.word	0x0500000f


	//   ....[69]....
        /*01ec*/ 	.word	0x0500000f


	//   ....[70]....
        /*01f0*/ 	.word	0x0500000f


	//   ....[71]....
        /*01f4*/ 	.word	0x0500000f


	//   ....[72]....
        /*01f8*/ 	.word	0x0500000f


	//   ....[73]....
        /*01fc*/ 	.word	0x0500000f


	//   ....[74]....
        /*0200*/ 	.word	0x0500000f


	//   ....[75]....
        /*0204*/ 	.word	0x0500000f


	//   ....[76]....
        /*0208*/ 	.word	0x0500000f


	//   ....[77]....
        /*020c*/ 	.word	0x0500000f


	//   ....[78]....
        /*0210*/ 	.word	0x0500000f


	//----- nvinfo : EIATTR_COOP_GROUP_INSTR_OFFSETS
	.align		4
.L_177:
        /*0214*/ 	.byte	0x04, 0x28
        /*0216*/ 	.short	(.L_179 - .L_178)


	//   ....[0]....
.L_178:
        /*0218*/ 	.word	0x00000060


	//   ....[1]....
        /*021c*/ 	.word	0x00000130


	//   ....[2]....
        /*0220*/ 	.word	0x00000230


	//   ....[3]....
        /*0224*/ 	.word	0x000003a0


	//   ....[4]....
        /*0228*/ 	.word	0x00000500


	//   ....[5]....
        /*022c*/ 	.word	0x00000620


	//   ....[6]....
        /*0230*/ 	.word	0x00000780


	//   ....[7]....
        /*0234*/ 	.word	0x00001480


	//   ....[8]....
        /*0238*/ 	.word	0x00002160


	//   ....[9]....
        /*023c*/ 	.word	0x00002810


	//   ....[10]....
        /*0240*/ 	.word	0x00003520


	//   ....[11]....
        /*0244*/ 	.word	0x00003630


	//   ....[12]....
        /*0248*/ 	.word	0x00003b80


	//   ....[13]....
        /*024c*/ 	.word	0x00003bf0


	//   ....[14]....
        /*0250*/ 	.word	0x00005b90


	//   ....[15]....
        /*0254*/ 	.word	0x00006520


	//   ....[16]....
        /*0258*/ 	.word	0x00006bb0


	//   ....[17]....
        /*025c*/ 	.word	0x00006cc0


	//   ....[18]....
        /*0260*/ 	.word	0x00007270


	//   ....[19]....
        /*0264*/ 	.word	0x000072f0


	//   ....[20]....
        /*0268*/ 	.word	0x000092e0


	//   ....[21]....
        /*026c*/ 	.word	0x00009300


	//   ....[22]....
        /*0270*/ 	.word	0x00009660


	//   ....[23]....
        /*0274*/ 	.word	0x000096e0


	//   ....[24]....
        /*0278*/ 	.word	0x0000b370


	//   ....[25]....
        /*027c*/ 	.word	0x0000b620


	//   ....[26]....
        /*0280*/ 	.word	0x0000c3b0


	//   ....[27]....
        /*0284*/ 	.word	0x0000c4c0


	//   ....[28]....
        /*0288*/ 	.word	0x0000ca80


	//   ....[29]....
        /*028c*/ 	.word	0x0000cb00


	//   ....[30]....
        /*0290*/ 	.word	0x0000d950


	//   ....[31]....
        /*0294*/ 	.word	0x0000d980


	//   ....[32]....
        /*0298*/ 	.word	0x0000da70


	//   ....[33]....
        /*029c*/ 	.word	0x0000da80


	//   ....[34]....
        /*02a0*/ 	.word	0x0000e8b0


	//   ....[35]....
        /*02a4*/ 	.word	0x0000e8f0


	//   ....[36]....
        /*02a8*/ 	.word	0x0000e920


	//   ....[37]....
        /*02ac*/ 	.word	0x0000e950


	//   ....[38]....
        /*02b0*/ 	.word	0x0000e960


	//   ....[39]....
        /*02b4*/ 	.word	0x0000e990


	//   ....[40]....
        /*02b8*/ 	.word	0x0000f000


	//   ....[41]....
        /*02bc*/ 	.word	0x0000f010


	//   ....[42]....
        /*02c0*/ 	.word	0x0000fa40


	//   ....[43]....
        /*02c4*/ 	.word	0x000108e0


	//   ....[44]....
        /*02c8*/ 	.word	0x00011290


	//   ....[45]....
        /*02cc*/ 	.word	0x000112d0


	//   ....[46]....
        /*02d0*/ 	.word	0x00011300


	//   ....[47]....
        /*02d4*/ 	.word	0x000113b0


	//   ....[48]....
        /*02d8*/ 	.word	0x00011400


	//   ....[49]....
        /*02dc*/ 	.word	0x00011460


	//   ....[50]....
        /*02e0*/ 	.word	0x000114b0


	//   ....[51]....
        /*02e4*/ 	.word	0x00011510


	//   ....[52]....
        /*02e8*/ 	.word	0x00011560


	//   ....[53]....
        /*02ec*/ 	.word	0x000115c0


	//   ....[54]....
        /*02f0*/ 	.word	0x00011610


	//   ....[55]....
        /*02f4*/ 	.word	0x00011670


	//   ....[56]....
        /*02f8*/ 	.word	0x000116c0


	//   ....[57]....
        /*02fc*/ 	.word	0x00011720


	//   ....[58]....
        /*0300*/ 	.word	0x00011730


	//   ....[59]....
        /*0304*/ 	.word	0x00011770


	//   ....[60]....
        /*0308*/ 	.word	0x00013a30


	//   ....[61]....
        /*030c*/ 	.word	0x00014050


	//   ....[62]....
        /*0310*/ 	.word	0x000141c0


	//   ....[63]....
        /*0314*/ 	.word	0x00014210


	//   ....[64]....
        /*0318*/ 	.word	0x00014380


	//   ....[65]....
        /*031c*/ 	.word	0x000143f0


	//   ....[66]....
        /*0320*/ 	.word	0x000144f0


	//   ....[67]....
        /*0324*/ 	.word	0x00014560


	//   ....[68]....
        /*0328*/ 	.word	0x00014660


	//   ....[69]....
        /*032c*/ 	.word	0x000146d0


	//   ....[70]....
        /*0330*/ 	.word	0x000147d0


	//   ....[71]....
        /*0334*/ 	.word	0x00014840


	//   ....[72]....
        /*0338*/ 	.word	0x00014940


	//   ....[73]....
        /*033c*/ 	.word	0x000149b0


	//   ....[74]....
        /*0340*/ 	.word	0x00014ab0


	//   ....[75]....
        /*0344*/ 	.word	0x00014b10


	//   ....[76]....
        /*0348*/ 	.word	0x00014c00


	//   ....[77]....
        /*034c*/ 	.word	0x00014c50


	//   ....[78]....
        /*0350*/ 	.word	0x00015050


	//----- nvinfo : EIATTR_REG_RECONFIG
	.align		4
.L_179:
        /*0354*/ 	.byte	0x01, 0x54
	.zero		2


	//----- nvinfo : EIATTR_SYSCALL_OFFSETS
	.align		4
        /*0358*/ 	.byte	0x04, 0x46
        /*035a*/ 	.short	(.L_181 - .L_180)


	//   ....[0]....
.L_180:
        /*035c*/ 	.word	0x00001640


	//   ....[1]....
        /*0360*/ 	.word	0x00010550


	//   ....[2]....
        /*0364*/ 	.word	0x00010690


	//   ....[3]....
        /*0368*/ 	.word	0x00010780


	//   ....[4]....
        /*036c*/ 	.word	0x00010ee0


	//----- nvinfo : EIATTR_MBARRIER_INSTR_OFFSETS
	.align		4
.L_181:
        /*0370*/ 	.byte	0x04, 0x39
        /*0372*/ 	.short	(.L_183 - .L_182)


	//   ....[0]....
.L_182:
        /*0374*/ 	.word	0x00000250
        /*0378*/ 	.word	0x000000ff
        /*037c*/ 	.word	0x0002a800
        /*0380*/ 	.short	0x0100
        /*0382*/ 	.byte	0x08
	.zero		1


	//   ....[1]....
        /*0384*/ 	.word	0x00000260
        /*0388*/ 	.word	0x000000ff
        /*038c*/ 	.word	0x0002a820
        /*0390*/ 	.short	0x0100
        /*0392*/ 	.byte	0x08
	.zero		1


	//   ....[2]....
        /*0394*/ 	.word	0x00000350
        /*0398*/ 	.word	0x000000ff
        /*039c*/ 	.word	0x0002a830
        /*03a0*/ 	.short	0x0100
        /*03a2*/ 	.byte	0x08
	.zero		1


	//   ....[3]....
        /*03a4*/ 	.word	0x00000360
        /*03a8*/ 	.word	0x000000ff
        /*03ac*/ 	.word	0x0002a840
        /*03b0*/ 	.short	0x0100
        /*03b2*/ 	.byte	0x08
	.zero		1


	//   ....[4]....
        /*03b4*/ 	.word	0x00000370
        /*03b8*/ 	.word	0x000000ff
        /*03bc*/ 	.word	0x0002a838
        /*03c0*/ 	.short	0x0100
        /*03c2*/ 	.byte	0x08
	.zero		1


	//   ....[5]....
        /*03c4*/ 	.word	0x00000380
        /*03c8*/ 	.word	0x000000ff
        /*03cc*/ 	.word	0x0002a848
        /*03d0*/ 	.short	0x0100
        /*03d2*/ 	.byte	0x08
	.zero		1


	//   ....[6]....
        /*03d4*/ 	.word	0x000004b0
        /*03d8*/ 	.word	0x000000ff
        /*03dc*/ 	.word	0x0002a850
        /*03e0*/ 	.short	0x0100
        /*03e2*/ 	.byte	0x08
	.zero		1


	//   ....[7]....
        /*03e4*/ 	.word	0x000004c0
        /*03e8*/ 	.word	0x000000ff
        /*03ec*/ 	.word	0x0002a860
        /*03f0*/ 	.short	0x0100
        /*03f2*/ 	.byte	0x08
	.zero		1


	//   ....[8]....
        /*03f4*/ 	.word	0x000004d0
        /*03f8*/ 	.word	0x000000ff
        /*03fc*/ 	.word	0x0002a858
        /*0400*/ 	.short	0x0100
        /*0402*/ 	.byte	0x08
	.zero		1


	//   ....[9]....
        /*0404*/ 	.word	0x000004e0
        /*0408*/ 	.word	0x000000ff
        /*040c*/ 	.word	0x0002a868
        /*0410*/ 	.short	0x0100
        /*0412*/ 	.byte	0x08
	.zero		1


	//   ....[10]....
        /*0414*/ 	.word	0x000005d0
        /*0418*/ 	.word	0x000000ff
        /*041c*/ 	.word	0x0002a870
        /*0420*/ 	.short	0x0100
        /*0422*/ 	.byte	0x06
	.zero		1


	//   ....[11]....
        /*0424*/ 	.word	0x000005e0
        /*0428*/ 	.word	0x000000ff
        /*042c*/ 	.word	0x0002a880
        /*0430*/ 	.short	0x0100
        /*0432*/ 	.byte	0x06
	.zero		1


	//   ....[12]....
        /*0434*/ 	.word	0x000005f0
        /*0438*/ 	.word	0x000000ff
        /*043c*/ 	.word	0x0002a878
        /*0440*/ 	.short	0x0100
        /*0442*/ 	.byte	0x06
	.zero		1


	//   ....[13]....
        /*0444*/ 	.word	0x00000600
        /*0448*/ 	.word	0x000000ff
        /*044c*/ 	.word	0x0002a888
        /*0450*/ 	.short	0x0100
        /*0452*/ 	.byte	0x06
	.zero		1


	//   ....[14]....
        /*0454*/ 	.word	0x00000730
        /*0458*/ 	.word	0x000000ff
        /*045c*/ 	.word	0x0002a890
        /*0460*/ 	.short	0x0100
        /*0462*/ 	.byte	0x08
	.zero		1


	//   ....[15]....
        /*0464*/ 	.word	0x00000740
        /*0468*/ 	.word	0x000000ff
        /*046c*/ 	.word	0x0002a8a0
        /*0470*/ 	.short	0x0100
        /*0472*/ 	.byte	0x08
	.zero		1


	//   ....[16]....
        /*0474*/ 	.word	0x00000750
        /*0478*/ 	.word	0x000000ff
        /*047c*/ 	.word	0x0002a898
        /*0480*/ 	.short	0x0100
        /*0482*/ 	.byte	0x08
	.zero		1


	//   ....[17]....
        /*0484*/ 	.word	0x00000760
        /*0488*/ 	.word	0x000000ff
        /*048c*/ 	.word	0x0002a8a8
        /*0490*/ 	.short	0x0100
        /*0492*/ 	.byte	0x08
	.zero		1


	//   ....[18]....
        /*0494*/ 	.word	0x00000890
        /*0498*/ 	.word	0x000000ff
        /*049c*/ 	.word	0x0002a8b0
        /*04a0*/ 	.short	0x0100
        /*04a2*/ 	.byte	0x08
	.zero		1


	//   ....[19]....
        /*04a4*/ 	.word	0x000008a0
        /*04a8*/ 	.word	0x000000ff
        /*04ac*/ 	.word	0x0002a8c0
        /*04b0*/ 	.short	0x0100
        /*04b2*/ 	.byte	0x08
	.zero		1


	//   ....[20]....
        /*04b4*/ 	.word	0x000008b0
        /*04b8*/ 	.word	0x000000ff
        /*04bc*/ 	.word	0x0002a8b8
        /*04c0*/ 	.short	0x0100
        /*04c2*/ 	.byte	0x08
	.zero		1


	//   ....[21]....
        /*04c4*/ 	.word	0x000008c0
        /*04c8*/ 	.word	0x000000ff
        /*04cc*/ 	.word	0x0002a8c8
        /*04d0*/ 	.short	0x0100
        /*04d2*/ 	.byte	0x08
	.zero		1


	//   ....[22]....
        /*04d4*/ 	.word	0x00001670
        /*04d8*/ 	.word	0x000000ff
        /*04dc*/ 	.word	0x0002a800
        /*04e0*/ 	.short	0x010a
        /*04e2*/ 	.byte	0x39
	.zero		1


	//   ....[23]....
        /*04e4*/ 	.word	0x000016d0
        /*04e8*/ 	.word	0x000000ff
        /*04ec*/ 	.word	0x0002a830
        /*04f0*/ 	.short	0x010a
        /*04f2*/ 	.byte	0x39
	.zero		1


	//   ....[24]....
        /*04f4*/ 	.word	0x00001760
        /*04f8*/ 	.word	0x000000ff
        /*04fc*/ 	.word	0x0002a830
        /*0500*/ 	.short	0x010a
        /*0502*/ 	.byte	0x39
	.zero		1


	//   ....[25]....
        /*0504*/ 	.word	0x00002330
        /*0508*/ 	.word	0x0000001a
        /*050c*/ 	.word	0x00000000
        /*0510*/ 	.short	0x0101
        /*0512*/ 	.byte	0x3f
	.zero		1


	//   ....[26]....
        /*0514*/ 	.word	0x00004a10
        /*0518*/ 	.word	0x000000ff
        /*051c*/ 	.word	0x0002a830
        /*0520*/ 	.short	0x010a
        /*0522*/ 	.byte	0x3b
	.zero		1


	//   ....[27]....
        /*0524*/ 	.word	0x00004a50
        /*0528*/ 	.word	0x000000ff
        /*052c*/ 	.word	0x0002a830
        /*0530*/ 	.short	0x010a
        /*0532*/ 	.byte	0x3b
	.zero		1


	//   ....[28]....
        /*0534*/ 	.word	0x000052a0
        /*0538*/ 	.word	0x000000ff
        /*053c*/ 	.word	0x0002a850
        /*0540*/ 	.short	0x010a
        /*0542*/ 	.byte	0x0b
	.zero		1


	//   ....[29]....
        /*0544*/ 	.word	0x000052e0
        /*0548*/ 	.word	0x000000ff
        /*054c*/ 	.word	0x0002a850
        /*0550*/ 	.short	0x010a
        /*0552*/ 	.byte	0x0b
	.zero		1


	//   ....[30]....
        /*0554*/ 	.word	0x00005c80
        /*0558*/ 	.word	0x0000005a
        /*055c*/ 	.word	0x00000000
        /*0560*/ 	.short	0x0101
        /*0562*/ 	.byte	0x3f
	.zero		1


	//   ....[31]....
        /*0564*/ 	.word	0x000075e0
        /*0568*/ 	.word	0x00000014
        /*056c*/ 	.word	0x00000000
        /*0570*/ 	.short	0x0101
        /*0572*/ 	.byte	0x3f
	.zero		1


	//   ....[32]....
        /*0574*/ 	.word	0x00007ff0
        /*0578*/ 	.word	0x000000ff
        /*057c*/ 	.word	0x0002a830
        /*0580*/ 	.short	0x010a
        /*0582*/ 	.byte	0x38
	.zero		1


	//   ....[33]....
        /*0584*/ 	.word	0x00008030
        /*0588*/ 	.word	0x000000ff
        /*058c*/ 	.word	0x0002a830
        /*0590*/ 	.short	0x010a
        /*0592*/ 	.byte	0x38
	.zero		1


	//   ....[34]....
        /*0594*/ 	.word	0x00008880
        /*0598*/ 	.word	0x000000ff
        /*059c*/ 	.word	0x0002a850
        /*05a0*/ 	.short	0x010a
        /*05a2*/ 	.byte	0x0b
	.zero		1


	//   ....[35]....
        /*05a4*/ 	.word	0x000088c0
        /*05a8*/ 	.word	0x000000ff
        /*05ac*/ 	.word	0x0002a850
        /*05b0*/ 	.short	0x010a
        /*05b2*/ 	.byte	0x0b
	.zero		1


	//   ....[36]....
        /*05b4*/ 	.word	0x00009d90
        /*05b8*/ 	.word	0x00000014
        /*05bc*/ 	.word	0x00000000
        /*05c0*/ 	.short	0x0101
        /*05c2*/ 	.byte	0x3f
	.zero		1


	//   ....[37]....
        /*05c4*/ 	.word	0x00009de0
        /*05c8*/ 	.word	0x00000016
        /*05cc*/ 	.word	0x00000000
        /*05d0*/ 	.short	0x0101
        /*05d2*/ 	.byte	0x3f
	.zero		1


	//   ....[38]....
        /*05d4*/ 	.word	0x0000a1e0
        /*05d8*/ 	.word	0x000000ff
        /*05dc*/ 	.word	0x0002a830
        /*05e0*/ 	.short	0x010a
        /*05e2*/ 	.byte	0x38
	.zero		1


	//   ....[39]....
        /*05e4*/ 	.word	0x0000a220
        /*05e8*/ 	.word	0x000000ff
        /*05ec*/ 	.word	0x0002a830
        /*05f0*/ 	.short	0x010a
        /*05f2*/ 	.byte	0x38
	.zero		1


	//   ....[40]....
        /*05f4*/ 	.word	0x0000aa70
        /*05f8*/ 	.word	0x000000ff
        /*05fc*/ 	.word	0x0002a850
        /*0600*/ 	.short	0x010a
        /*0602*/ 	.byte	0x0b
	.zero		1


	//   ....[41]....
        /*0604*/ 	.word	0x0000aab0
        /*0608*/ 	.word	0x000000ff
        /*060c*/ 	.word	0x0002a850
        /*0610*/ 	.short	0x010a
        /*0612*/ 	.byte	0x0b
	.zero		1


	//   ....[42]....
        /*0614*/ 	.word	0x0000b460
        /*0618*/ 	.word	0x0000005a
        /*061c*/ 	.word	0x00000000
        /*0620*/ 	.short	0x0101
        /*0622*/ 	.byte	0x3f
	.zero		1


	//   ....[43]....
        /*0624*/ 	.word	0x0000ce00
        /*0628*/ 	.word	0x0000000f
        /*062c*/ 	.word	0x00000000
        /*0630*/ 	.short	0x0101
        /*0632*/ 	.byte	0x3f
	.zero		1


	//   ....[44]....
        /*0634*/ 	.word	0x0000d8c0
        /*0638*/ 	.word	0x000000ff
        /*063c*/ 	.word	0x0002a850
        /*0640*/ 	.short	0x010a
        /*0642*/ 	.byte	0x05
	.zero		1


	//   ....[45]....
        /*0644*/ 	.word	0x0000d900
        /*0648*/ 	.word	0x000000ff
        /*064c*/ 	.word	0x0002a850
        /*0650*/ 	.short	0x010a
        /*0652*/ 	.byte	0x05
	.zero		1


	//   ....[46]....
        /*0654*/ 	.word	0x0000dd20
        /*0658*/ 	.word	0x00000008
        /*065c*/ 	.word	0x00000000
        /*0660*/ 	.short	0x0101
        /*0662*/ 	.byte	0x3f
	.zero		1


	//   ....[47]....
        /*0664*/ 	.word	0x0000e970
        /*0668*/ 	.word	0x000000ff
        /*066c*/ 	.word	0x00000000
        /*0670*/ 	.short	0x0101
        /*0672*/ 	.byte	0x04
	.zero		1


	//   ....[48]....
        /*0674*/ 	.word	0x00010af0
        /*0678*/ 	.word	0x000000ff
        /*067c*/ 	.word	0x0002a840
        /*0680*/ 	.short	0x010a
        /*0682*/ 	.byte	0x26
	.zero		1


	//   ....[49]....
        /*0684*/ 	.word	0x000118c0
        /*0688*/ 	.word	0x000000ff
        /*068c*/ 	.word	0x0002a800
        /*0690*/ 	.short	0x0107
        /*0692*/ 	.byte	0x26
	.zero		1


	//   ....[50]....
        /*0694*/ 	.word	0x00011930
        /*0698*/ 	.word	0x000000ff
        /*069c*/ 	.word	0x0002a800
        /*06a0*/ 	.short	0x0101
        /*06a2*/ 	.byte	0x26
	.zero		1


	//   ....[51]....
        /*06a4*/ 	.word	0x00011950
        /*06a8*/ 	.word	0x000000ff
        /*06ac*/ 	.word	0x0002a820
        /*06b0*/ 	.short	0x010a
        /*06b2*/ 	.byte	0x26
	.zero		1


	//   ....[52]....
        /*06b4*/ 	.word	0x00011d70
        /*06b8*/ 	.word	0x000000ff
        /*06bc*/ 	.word	0x0002a848
        /*06c0*/ 	.short	0x010a
        /*06c2*/ 	.byte	0x26
	.zero		1


	//   ....[53]....
        /*06c4*/ 	.word	0x00012110
        /*06c8*/ 	.word	0x000000ff
        /*06cc*/ 	.word	0x0002a860
        /*06d0*/ 	.short	0x010a
        /*06d2*/ 	.byte	0x26
	.zero		1


	//   ....[54]....
        /*06d4*/ 	.word	0x00012610
        /*06d8*/ 	.word	0x000000ff
        /*06dc*/ 	.word	0x0002a840
        /*06e0*/ 	.short	0x010a
        /*06e2*/ 	.byte	0x26
	.zero		1


	//   ....[55]....
        /*06e4*/ 	.word	0x000129c0
        /*06e8*/ 	.word	0x000000ff
        /*06ec*/ 	.word	0x0002a868
        /*06f0*/ 	.short	0x010a
        /*06f2*/ 	.byte	0x26
	.zero		1


	//   ....[56]....
        /*06f4*/ 	.word	0x00012f10
        /*06f8*/ 	.word	0x000000ff
        /*06fc*/ 	.word	0x0002a848
        /*0700*/ 	.short	0x010a
        /*0702*/ 	.byte	0x26
	.zero		1


	//   ....[57]....
        /*0704*/ 	.word	0x000132a0
        /*0708*/ 	.word	0x000000ff
        /*070c*/ 	.word	0x0002a860
        /*0710*/ 	.short	0x010a
        /*0712*/ 	.byte	0x26
	.zero		1


	//   ....[58]....
        /*0714*/ 	.word	0x00013630
        /*0718*/ 	.word	0x00000003
        /*071c*/ 	.word	0x0002a860
        /*0720*/ 	.short	0x010a
        /*0722*/ 	.byte	0x3f
	.zero		1


	//   ....[59]....
        /*0724*/ 	.word	0x000139c0
        /*0728*/ 	.word	0x00000002
        /*072c*/ 	.word	0x0002a820
        /*0730*/ 	.short	0x010a
        /*0732*/ 	.byte	0x3f
	.zero		1


	//   ....[60]....
        /*0734*/ 	.word	0x00013b40
        /*0738*/ 	.word	0x00000006
        /*073c*/ 	.word	0x00000000
        /*0740*/ 	.short	0x010a
        /*0742*/ 	.byte	0x3f
	.zero		1


	//   ....[61]....
        /*0744*/ 	.word	0x00013bb0
        /*0748*/ 	.word	0x00000003
        /*074c*/ 	.word	0x00000000
        /*0750*/ 	.short	0x010a
        /*0752*/ 	.byte	0x3f
	.zero		1


	//   ....[62]....
        /*0754*/ 	.word	0x00013c10
        /*0758*/ 	.word	0x00000000
        /*075c*/ 	.word	0x00000000
        /*0760*/ 	.short	0x010a
        /*0762*/ 	.byte	0x3f
	.zero		1


	//   ....[63]....
        /*0764*/ 	.word	0x00013c40
        /*0768*/ 	.word	0x00000003
        /*076c*/ 	.word	0x00000000
        /*0770*/ 	.short	0x010a
        /*0772*/ 	.byte	0x3f
	.zero		1


	//   ....[64]....
        /*0774*/ 	.word	0x00013cb0
        /*0778*/ 	.word	0x00000003
        /*077c*/ 	.word	0x0002a800
        /*0780*/ 	.short	0x010a
        /*0782*/ 	.byte	0x3f
	.zero		1


	//   ....[65]....
        /*0784*/ 	.word	0x00013d10
        /*0788*/ 	.word	0x00000003
        /*078c*/ 	.word	0x0002a830
        /*0790*/ 	.short	0x010a
        /*0792*/ 	.byte	0x3f
	.zero		1


	//   ....[66]....
        /*0794*/ 	.word	0x00013d70
        /*0798*/ 	.word	0x00000016
        /*079c*/ 	.word	0x0002a830
        /*07a0*/ 	.short	0x010a
        /*07a2*/ 	.byte	0x3f
	.zero		1


	//   ....[67]....
        /*07a4*/ 	.word	0x00013dd0
        /*07a8*/ 	.word	0x0000000d
        /*07ac*/ 	.word	0x0002a850
        /*07b0*/ 	.short	0x010a
        /*07b2*/ 	.byte	0x3f
	.zero		1


	//   ....[68]....
        /*07b4*/ 	.word	0x00013e30
        /*07b8*/ 	.word	0x0000000b
        /*07bc*/ 	.word	0x0002a830
        /*07c0*/ 	.short	0x010a
        /*07c2*/ 	.byte	0x3f
	.zero		1


	//   ....[69]....
        /*07c4*/ 	.word	0x00013e90
        /*07c8*/ 	.word	0x0000000b
        /*07cc*/ 	.word	0x0002a850
        /*07d0*/ 	.short	0x010a
        /*07d2*/ 	.byte	0x3f
	.zero		1


	//   ....[70]....
        /*07d4*/ 	.word	0x00013ef0
        /*07d8*/ 	.word	0x0000000b
        /*07dc*/ 	.word	0x0002a830
        /*07e0*/ 	.short	0x010a
        /*07e2*/ 	.byte	0x3f
	.zero		1


	//   ....[71]....
        /*07e4*/ 	.word	0x00013f50
        /*07e8*/ 	.word	0x0000000b
        /*07ec*/ 	.word	0x0002a850
        /*07f0*/ 	.short	0x010a
        /*07f2*/ 	.byte	0x3f
	.zero		1


	//   ....[72]....
        /*07f4*/ 	.word	0x00013fb0
        /*07f8*/ 	.word	0x00000000
        /*07fc*/ 	.word	0x0002a850
        /*0800*/ 	.short	0x010a
        /*0802*/ 	.byte	0x3f
	.zero		1


	//   ....[73]....
        /*0804*/ 	.word	0x00014110
        /*0808*/ 	.word	0x00000003
        /*080c*/ 	.word	0x0002a840
        /*0810*/ 	.short	0x010a
        /*0812*/ 	.byte	0x3f
	.zero		1


	//   ....[74]....
        /*0814*/ 	.word	0x00014c90
        /*0818*/ 	.word	0x00000003
        /*081c*/ 	.word	0x0002a820
        /*0820*/ 	.short	0x010a
        /*0822*/ 	.byte	0x3f
	.zero		1


	//   ....[75]....
        /*0824*/ 	.word	0x00014cf0
        /*0828*/ 	.word	0x00000003
        /*082c*/ 	.word	0x0002a848
        /*0830*/ 	.short	0x010a
        /*0832*/ 	.byte	0x3f
	.zero		1


	//   ....[76]....
        /*0834*/ 	.word	0x00014d50
        /*0838*/ 	.word	0x00000003
        /*083c*/ 	.word	0x0002a860
        /*0840*/ 	.short	0x010a
        /*0842*/ 	.byte	0x3f
	.zero		1


	//   ....[77]....
        /*0844*/ 	.word	0x00014db0
        /*0848*/ 	.word	0x00000003
        /*084c*/ 	.word	0x0002a840
        /*0850*/ 	.short	0x010a
        /*0852*/ 	.byte	0x3f
	.zero		1


	//   ....[78]....
        /*0854*/ 	.word	0x00014e10
        /*0858*/ 	.word	0x00000003
        /*085c*/ 	.word	0x0002a868
        /*0860*/ 	.short	0x010a
        /*0862*/ 	.byte	0x3f
	.zero		1


	//   ....[79]....
        /*0864*/ 	.word	0x00014e70
        /*0868*/ 	.word	0x00000003
        /*086c*/ 	.word	0x0002a848
        /*0870*/ 	.short	0x010a
        /*0872*/ 	.byte	0x3f
	.zero		1


	//   ....[80]....
        /*0874*/ 	.word	0x00014ed0
        /*0878*/ 	.word	0x00000003
        /*087c*/ 	.word	0x0002a860
        /*0880*/ 	.short	0x010a
        /*0882*/ 	.byte	0x3f
	.zero		1


	//   ....[81]....
        /*0884*/ 	.word	0x00014f20
        /*0888*/ 	.word	0x00000003
        /*088c*/ 	.word	0x0002a860
        /*0890*/ 	.short	0x010a
        /*0892*/ 	.byte	0x3f
	.zero		1


	//   ....[82]....
        /*0894*/ 	.word	0x00014f70
        /*0898*/ 	.word	0x00000002
        /*089c*/ 	.word	0x0002a820
        /*08a0*/ 	.short	0x010a
        /*08a2*/ 	.byte	0x3f
	.zero		1


	//   ....[83]....
        /*08a4*/ 	.word	0x00015110
        /*08a8*/ 	.word	0x00000006
        /*08ac*/ 	.word	0x00000000
        /*08b0*/ 	.short	0x010a
        /*08b2*/ 	.byte	0x3f
	.zero		1


	//   ....[84]....
        /*08b4*/ 	.word	0x00015160
        /*08b8*/ 	.word	0x00000003
        /*08bc*/ 	.word	0x00000000
        /*08c0*/ 	.short	0x010a
        /*08c2*/ 	.byte	0x3f
	.zero		1


	//   ....[85]....
        /*08c4*/ 	.word	0x000151b0
        /*08c8*/ 	.word	0x00000000
        /*08cc*/ 	.word	0x00000000
        /*08d0*/ 	.short	0x010a
        /*08d2*/ 	.byte	0x3f
	.zero		1


	//----- nvinfo : EIATTR_NUM_MBARRIERS
	.align		4
.L_183:
        /*08d4*/ 	.byte	0x03, 0x38
        /*08d6*/ 	.short	0x0016


	//----- nvinfo : EIATTR_EXIT_INSTR_OFFSETS
	.align		4
        /*08d8*/ 	.byte	0x04, 0x1c
        /*08da*/ 	.short	(.L_185 - .L_184)


	//   ....[0]....
.L_184:
        /*08dc*/ 	.word	0x00013c90


	//----- nvinfo : EIATTR_MAX_THREADS
	.align		4
.L_185:
        /*08e0*/ 	.byte	0x04, 0x05
        /*08e2*/ 	.short	(.L_187 - .L_186)
.L_186:
        /*08e4*/ 	.word	0x00000180
        /*08e8*/ 	.word	0x00000001
        /*08ec*/ 	.word	0x00000001


	//----- nvinfo : EIATTR_CRS_STACK_SIZE
	.align		4
.L_187:
        /*08f0*/ 	.byte	0x04, 0x1e
        /*08f2*/ 	.short	(.L_189 - .L_188)
.L_188:
        /*08f4*/ 	.word	0x00000000


	//----- nvinfo : EIATTR_CBANK_PARAM_SIZE
	.align		4
.L_189:
        /*08f8*/ 	.byte	0x03, 0x19
        /*08fa*/ 	.short	0x0a70


	//----- nvinfo : EIATTR_PARAM_CBANK
	.align		4
        /*08fc*/ 	.byte	0x04, 0x0a
        /*08fe*/ 	.short	(.L_191 - .L_190)
	.align		4
.L_190:
        /*0900*/ 	.word	index@(.nv.constant0._ZN7cutlass13device_kernelIN5flash11enable_sm90INS1_16FlashAttnFwdSm90INS1_25CollectiveMainloopFwdSm90ILi2EN4cute5tupleIJNS5_1CILi1EEES8_S8_EEENS6_IJNS7_ILi128EEENS7_ILi96EEENS7_ILi192EEEEEELi128ENS_10bfloat16_tEfNS_4arch4Sm90ELb0ELb1ELb1ELb0ELb0ELb0ELb0ELb1ELb1ELb1ELb1ELb0EEENS1_21CollectiveEpilogueFwdINS6_IJSA_SA_SB_EEES9_SE_SG_Li256ELb0ELb1ELb1ELb0EEENS1_19SingleTileSchedulerILb0ELb1ELb1ELi128EEEEEEEEEvNT_6ParamsE)
        /*0904*/ 	.short	0x0210
        /*0906*/ 	.short	0x0a70


	//----- nvinfo : EIATTR_SW_WAR
	.align		4
.L_191:
        /*0908*/ 	.byte	0x04, 0x36
        /*090a*/ 	.short	(.L_193 - .L_192)
.L_192:
        /*090c*/ 	.word	0x00000008
.L_193:


//--------------------- .nv.info._ZN7cutlass13device_kernelIN5flash11enable_sm90INS1_16FlashAttnFwdSm90INS1_25CollectiveMainloopFwdSm90ILi2EN4cute5tupleIJNS5_1CILi1EEES8_S8_EEENS6_IJNS7_ILi128EEENS7_ILi96EEENS7_ILi192EEEEEELi128ENS_10bfloat16_tEfNS_4arch4Sm90ELb0ELb1ELb1ELb1ELb0ELb0ELb0ELb1ELb1ELb1ELb1ELb0EEENS1_21CollectiveEpilogueFwdINS6_IJSA_SA_SB_EEES9_SE_SG_Li256ELb1ELb1ELb1ELb0EEENS1_36VarlenDynamicPersistentTileSchedulerILi128ELi96ELi256ELi128ELb1ELb1ELb1ELb1ELb0ELb1EEEEEEEEEvNT_6ParamsE --------------------------
	.section	.nv.info._ZN7cutlass13device_kernelIN5flash11enable_sm90INS1_16FlashAttnFwdSm90INS1_25CollectiveMainloopFwdSm90ILi2EN4cute5tupleIJNS5_1CILi1EEES8_S8_EEENS6_IJNS7_ILi128EEENS7_ILi96EEENS7_ILi192EEEEEELi128ENS_10bfloat16_tEfNS_4arch4Sm90ELb0ELb1ELb1ELb1ELb0ELb0ELb0ELb1ELb1ELb1ELb1ELb0EEENS1_21CollectiveEpilogueFwdINS6_IJSA_SA_SB_EEES9_SE_SG_Li256ELb1ELb1ELb1ELb0EEENS1_36VarlenDynamicPersistentTileSchedulerILi128ELi96ELi256ELi128ELb1ELb1ELb1ELb1ELb0ELb1EEEEEEEEEvNT_6ParamsE,"",@"SHT_CUDA_INFO"
	.sectionflags	@""
	.align	4


	//----- nvinfo : EIATTR_CUDA_API_VERSION
	.align		4
        /*0000*/ 	.byte	0x04, 0x37
        /*0002*/ 	.short	(.L_195 - .L_194)
.L_194:
        /*0004*/ 	.word	0x00000082


	//----- nvinfo : EIATTR_KPARAM_INFO
	.align		4
.L_195:
        /*0008*/ 	.byte	0x04, 0x17
        /*000a*/ 	.short	(.L_197 - .L_196)
.L_196:
        /*000c*/ 	.word	0x00000000
        /*0010*/ 	.short	0x0000
        /*0012*/ 	.short	0x0070
        /*0014*/ 	.byte	0x00, 0xf0, 0x01, 0x2a


	//----- nvinfo : EIATTR_SPARSE_MMA_MASK
	.align		4
.L_197:
        /*0018*/ 	.byte	0x03, 0x50
        /*001a*/ 	.short	0x0000


	//----- nvinfo : EIATTR_MAXREG_COUNT
	.align		4
        /*001c*/ 	.byte	0x03, 0x1b
        /*001e*/ 	.short	0x00a8


	//----- nvinfo : EIATTR_NUM_BARRIERS
	.align		4
        /*0020*/ 	.byte	0x02, 0x4c
        /*0022*/ 	.byte	0x09
	.zero		1


	//----- nvinfo : EIATTR_EXTERNS
	.align		4
        /*0024*/ 	.byte	0x04, 0x0f
        /*0026*/ 	.short	(.L_199 - .L_198)


	//   ....[0]....
	.align		4
.L_198:
        /*0028*/ 	.word	index@(__assertfail)


	//----- nvinfo : EIATTR_ANNOTATIONS
	.align		4
.L_199:
        /*002c*/ 	.byte	0x04, 0x55
        /*002e*/ 	.short	(.L_201 - .L_200)


	//   ....[0]....
.L_200:
        /* <DEDUP_REMOVED lines=72> */


	//----- nvinfo : EIATTR_MERCURY_ISA_VERSION
	.align		4
.L_201:
        /*0498*/ 	.byte	0x03, 0x5f
        /*049a*/ 	.short	0x0101


	//----- nvinfo : EIATTR_UNUSED_LOAD_BYTE_OFFSET
	.align		4
        /*049c*/ 	.byte	0x04, 0x44
        /*049e*/ 	.short	(.L_203 - .L_202)


	//   ....[0]....
.L_202:
        /*04a0*/ 	.word	0x00000a10
        /*04a4*/ 	.word	0x0000fff0


	//   ....[1]....
        /*04a8*/ 	.word	0x0000ec60
        /*04ac*/ 	.word	0x0000fff0


	//----- nvinfo : EIATTR_INT_WARP_WIDE_INSTR_OFFSETS
	.align		4
.L_203:
        /*04b0*/ 	.byte	0x04, 0x31
        /*04b2*/ 	.short	(.L_205 - .L_204)


	//   ....[0]....
.L_204:
        /*04b4*/ 	.word	0x00000130


	//   ....[1]....
        /*04b8*/ 	.word	0x00000170


	//   ....[2]....
        /*04bc*/ 	.word	0x000001e0


	//   ....[3]....
        /*04c0*/ 	.word	0x00013c90


	//   ....[4]....
        /*04c4*/ 	.word	0x00013d30


	//   ....[5]....
        /*04c8*/ 	.word	0x00017860


	//   ....[6]....
        /*04cc*/ 	.word	0x000178d0


	//----- nvinfo : EIATTR_COOP_GROUP_MASK_REGIDS
	.align		4
.L_205:
        /*04d0*/ 	.byte	0x04, 0x29
        /*04d2*/ 	.short	(.L_207 - .L_206)


	//   ....[0]....
.L_206:
        /*04d4*/ 	.word	0xffffffff


	//   ....[1]....
        /*04d8*/ 	.word	0xffffffff


	//   ....[2]....
        /*04dc*/ 	.word	0xffffffff


	//   ....[3]....
        /*04e0*/ 	.word	0xffffffff


	//   ....[4]....
        /*04e4*/ 	.word	0xffffffff


	//   ....[5]....
        /*04e8*/ 	.word	0xffffffff


	//   ....[6]....
        /*04ec*/ 	.word	0xffffffff


	//   ....[7]....
        /*04f0*/ 	.word	0xffffffff


	//   ....[8]....
        /*04f4*/ 	.word	0xffffffff


	//   ....[9]....
        /*04f8*/ 	.word	0xffffffff


	//   ....[10]....
        /*04fc*/ 	.word	0xffffffff


	//   ....[11]....
        /*0500*/ 	.word	0xffffffff


	//   ....[12]....
        /*0504*/ 	.word	0xffffffff


	//   ....[13]....
        /*0508*/ 	.word	0xffffffff


	//   ....[14]....
        /*050c*/ 	.word	0xffffffff


	//   ....[15]....
        /*0510*/ 	.word	0xffffffff


	//   ....[16]....
        /*0514*/ 	.word	0xffffffff


	//   ....[17]....
        /*0518*/ 	.word	0xffffffff


	//   ....[18]....
        /*051c*/ 	.word	0xffffffff


	//   ....[19]....
        /*0520*/ 	.word	0xffffffff


	//   ....[20]....
        /*0524*/ 	.word	0xffffffff


	//   ....[21]....
        /*0528*/ 	.word	0xffffffff


	//   ....[22]....
        /*052c*/ 	.word	0xffffffff


	//   ....[23]....
        /*0530*/ 	.word	0xffffffff


	//   ....[24]....
        /*0534*/ 	.word	0xffffffff


	//   ....[25]....
        /*0538*/ 	.word	0xffffffff


	//   ....[26]....
        /*053c*/ 	.word	0xffffffff


	//   ....[27]....
        /*0540*/ 	.word	0xffffffff


	//   ....[28]....
        /*0544*/ 	.word	0xffffffff


	//   ....[29]....
        /*0548*/ 	.word	0xffffffff


	//   ....[30]....
        /*054c*/ 	.word	0xffffffff


	//   ....[31]....
        /*0550*/ 	.word	0xffffffff


	//   ....[32]....
        /*0554*/ 	.word	0xffffffff


	//   ....[33]....
        /*0558*/ 	.word	0xffffffff


	//   ....[34]....
        /*055c*/ 	.word	0xffffffff


	//   ....[35]....
        /*0560*/ 	.word	0xffffffff


	//   ....[36]....
        /*0564*/ 	.word	0xffffffff


	//   ....[37]....
        /*0568*/ 	.word	0xffffffff


	//   ....[38]....
        /*056c*/ 	.word	0xffffffff


	//   ....[39]....
        /*0570*/ 	.word	0xffffffff


	//   ....[40]....
        /*0574*/ 	.word	0xffffffff


	//   ....[41]....
        /*0578*/ 	.word	0xffffffff


	//   ....[42]....
        /*057c*/ 	.word	0xffffffff


	//   ....[43]....
        /*0580*/ 	.word	0xffffffff


	//   ....[44]....
        /*0584*/ 	.word	0xffffffff


	//   ....[45]....
        /*0588*/ 	.word	0xffffffff


	//   ....[46]....
        /*058c*/ 	.word	0xffffffff


	//   ....[47]....
        /*0590*/ 	.word	0xffffffff


	//   ....[48]....
        /*0594*/ 	.word	0xffffffff


	//   ....[49]....
        /*0598*/ 	.word	0xffffffff


	//   ....[50]....
        /*059c*/ 	.word	0xffffffff


	//   ....[51]....
        /*05a0*/ 	.word	0xffffffff


	//   ....[52]....
        /*05a4*/ 	.word	0xffffffff


	//   ....[53]....
        /*05a8*/ 	.word	0xffffffff


	//   ....[54]....
        /*05ac*/ 	.word	0xffffffff


	//   ....[55]....
        /*05b0*/ 	.word	0xffffffff


	//   ....[56]....
        /*05b4*/ 	.word	0xffffffff


	//   ....[57]....
        /*05b8*/ 	.word	0xffffffff


	//   ....[58]....
        /*05bc*/ 	.word	0xffffffff


	//   ....[59]....
        /*05c0*/ 	.word	0xffffffff


	//   ....[60]....
        /*05c4*/ 	.word	0xffffffff


	//   ....[61]....
        /*05c8*/ 	.word	0xffffffff


	//   ....[62]....
        /*05cc*/ 	.word	0xffffffff


	//   ....[63]....
        /*05d0*/ 	.word	0xffffffff


	//   ....[64]....
        /*05d4*/ 	.word	0xffffffff


	//   ....[65]....
        /*05d8*/ 	.word	0xffffffff


	//   ....[66]....
        /*05dc*/ 	.word	0xffffffff


	//   ....[67]....
        /*05e0*/ 	.word	0xffffffff


	//   ....[68]....
        /*05e4*/ 	.word	0xffffffff


	//   ....[69]....
        /*05e8*/ 	.word	0xffffffff


	//   ....[70]....
        /*05ec*/ 	.word	0xffffffff


	//   ....[71]....
        /*05f0*/ 	.word	0xffffffff


	//   ....[72]....
        /*05f4*/ 	.word	0xffffffff


	//   ....[73]....
        /*05f8*/ 	.word	0xffffffff


	//   ....[74]....
        /*05fc*/ 	.word	0xffffffff


	//   ....[75]....
        /*0600*/ 	.word	0xffffffff


	//   ....[76]....
        /*0604*/ 	.word	0xffffffff


	//   ....[77]....
        /*0608*/ 	.word	0xffffffff


	//   ....[78]....
        /*060c*/ 	.word	0xffffffff


	//   ....[79]....
        /*0610*/ 	.word	0xffffffff


	//   ....[80]....
        /*0614*/ 	.word	0xffffffff


	//   ....[81]....
        /*0618*/ 	.word	0xffffffff


	//   ....[82]....
        /*061c*/ 	.word	0xffffffff


	//   ....[83]....
        /*0620*/ 	.word	0xffffffff


	//   ....[84]....
        /*0624*/ 	.word	0xffffffff


	//   ....[85]....
        /*0628*/ 	.word	0xffffffff


	//   ....[86]....
        /*062c*/ 	.word	0xffffffff


	//   ....[87]....
        /*0630*/ 	.word	0xffffffff


	//   ....[88]....
        /*0634*/ 	.word	0xffffffff


	//   ....[89]....
        /*0638*/ 	.word	0xffffffff


	//   ....[90]....
        /*063c*/ 	.word	0xffffffff


	//   ....[91]....
        /*0640*/ 	.word	0xffffffff


	//   ....[92]....
        /*0644*/ 	.word	0xffffffff


	//   ....[93]....
        /*0648*/ 	.word	0xffffffff


	//   ....[94]....
        /*064c*/ 	.word	0xffffffff


	//   ....[95]....
        /*0650*/ 	.word	0xffffffff


	//   ....[96]....
        /*0654*/ 	.word	0xffffffff


	//   ....[97]....
        /*0658*/ 	.word	0xffffffff


	//   ....[98]....
        /*065c*/ 	.word	0xffffffff


	//   ....[99]....
        /*0660*/ 	.word	0xffffffff


	//   ....[100]....
        /*0664*/ 	.word	0xffffffff


	//   ....[101]....
        /*0668*/ 	.word	0xffffffff


	//   ....[102]....
        /*066c*/ 	.word	0xffffffff


	//   ....[103]....
        /*0670*/ 	.word	0xffffffff


	//   ....[104]....
        /*0674*/ 	.word	0xffffffff


	//   ....[105]....
        /*0678*/ 	.word	0xffffffff


	//   ....[106]....
        /*067c*/ 	.word	0xffffffff


	//   ....[107]....
        /*0680*/ 	.word	0xffffffff


	//   ....[108]....
        /*0684*/ 	.word	0xffffffff


	//   ....[109]....
        /*0688*/ 	.word	0xffffffff


	//   ....[110]....
        /*068c*/ 	.word	0xffffffff


	//   ....[111]....
        /*0690*/ 	.word	0x0500000f


	//   ....[112]....
        /*0694*/ 	.word	0x0500000f


	//   ....[113]....
        /*0698*/ 	.word	0x0500000f


	//   ....[114]....
        /*069c*/ 	.word	0x0500000f


	//   ....[115]....
        /*06a0*/ 	.word	0x0500000f


	//   ....[116]....
        /*06a4*/ 	.word	0x0500000f


	//   ....[117]....
        /*06a8*/ 	.word	0x0500000f


	//   ....[118]....
        /*06ac*/ 	.word	0x0500000f


	//   ....[119]....
        /*06b0*/ 	.word	0x0500000f


	//   ....[120]....
        /*06b4*/ 	.word	0x0500000f


	//   ....[121]....
        /*06b8*/ 	.word	0x0500000f


	//   ....[122]....
        /*06bc*/ 	.word	0x0500000f


	//   ....[123]....
        /*06c0*/ 	.word	0x0500000f


	//   ....[124]....
        /*06c4*/ 	.word	0x0500000f


	//   ....[125]....
        /*06c8*/ 	.word	0x0500000f


	//   ....[126]....
        /*06cc*/ 	.word	0x0500000f


	//   ....[127]....
        /*06d0*/ 	.word	0x0500000f


	//   ....[128]....
        /*06d4*/ 	.word	0x0500000f


	//   ....[129]....
        /*06d8*/ 	.word	0x0500000f


	//   ....[130]....
        /*06dc*/ 	.word	0x0500000f


	//   ....[131]....
        /*06e0*/ 	.word	0x0500000f


	//   ....[132]....
        /*06e4*/ 	.word	0x0500000f


	//   ....[133]....
        /*06e8*/ 	.word	0x0500000f


	//   ....[134]....
        /*06ec*/ 	.word	0x0500000f


	//   ....[135]....
        /*06f0*/ 	.word	0x0500000f


	//   ....[136]....
        /*06f4*/ 	.word	0x0500000f


	//   ....[137]....
        /*06f8*/ 	.word	0x0500000f


	//   ....[138]....
        /*06fc*/ 	.word	0x0500000f


	//   ....[139]....
        /*0700*/ 	.word	0x0500000f


	//   ....[140]....
        /*0704*/ 	.word	0x0500000f


	//   ....[141]....
        /*0708*/ 	.word	0x0500000f


	//   ....[142]....
        /*070c*/ 	.word	0x0500000f


	//   ....[143]....
        /*0710*/ 	.word	0x0500000f


	//   ....[144]....
        /*0714*/ 	.word	0x0500000f


	//   ....[145]....
        /*0718*/ 	.word	0x0500000f


	//   ....[146]....
        /*071c*/ 	.word	0x0500000f


	//----- nvinfo : EIATTR_COOP_GROUP_INSTR_OFFSETS
	.align		4
.L_207:
        /*0720*/ 	.byte	0x04, 0x28
        /*0722*/ 	.short	(.L_209 - .L_208)


	//   ....[0]....
.L_208:
        /*0724*/ 	.word	0x00000060


	//   ....[1]....
        /*0728*/ 	.word	0x00000140


	//   ....[2]....
        /*072c*/ 	.word	0x00000190


	//   ....[3]....
        /*0730*/ 	.word	0x000003c0


	//   ....[4]....
        /*0734*/ 	.word	0x00000520


	//   ....[5]....
        /*0738*/ 	.word	0x00000640


	//   ....[6]....
        /*073c*/ 	.word	0x000007a0


	//   ....[7]....
        /*0740*/ 	.word	0x00001e50


	//   ....[8]....
        /*0744*/ 	.word	0x00002a20


	//   ....[9]....
        /*0748*/ 	.word	0x00003120


	//   ....[10]....
        /*074c*/ 	.word	0x00003e80


	//   ....[11]....
        /*0750*/ 	.word	0x00003f90


	//   ....[12]....
        /*0754*/ 	.word	0x00004640


	//   ....[13]....
        /*0758*/ 	.word	0x000046b0


	//   ....[14]....
        /*075c*/ 	.word	0x00006580


	//   ....[15]....
        /*0760*/ 	.word	0x00006ea0


	//   ....[16]....
        /*0764*/ 	.word	0x00007530


	//   ....[17]....
        /*0768*/ 	.word	0x00007640


	//   ....[18]....
        /*076c*/ 	.word	0x00007c50


	//   ....[19]....
        /*0770*/ 	.word	0x00007ca0


	//   ....[20]....
        /*0774*/ 	.word	0x00009d30


	//   ....[21]....
        /*0778*/ 	.word	0x00009d80


	//   ....[22]....
        /*077c*/ 	.word	0x00009fe0


	//   ....[23]....
        /*0780*/ 	.word	0x0000a030


	//   ....[24]....
        /*0784*/ 	.word	0x0000bcb0


	//   ....[25]....
        /*0788*/ 	.word	0x0000c770


	//   ....[26]....
        /*078c*/ 	.word	0x0000cdf0


	//   ....[27]....
        /*0790*/ 	.word	0x0000cf10


	//   ....[28]....
        /*0794*/ 	.word	0x0000d4d0


	//   ....[29]....
        /*0798*/ 	.word	0x0000d520


	//   ....[30]....
        /*079c*/ 	.word	0x0000e3b0


	//   ....[31]....
        /*07a0*/ 	.word	0x0000e3f0


	//   ....[32]....
        /*07a4*/ 	.word	0x0000e4f0


	//   ....[33]....
        /*07a8*/ 	.word	0x0000e500


	//   ....[34]....
        /*07ac*/ 	.word	0x0000f810


	//   ....[35]....
        /*07b0*/ 	.word	0x0000f850


	//   ....[36]....
        /*07b4*/ 	.word	0x0000f880


	//   ....[37]....
        /*07b8*/ 	.word	0x0000f8b0


	//   ....[38]....
        /*07bc*/ 	.word	0x0000ff90


	//   ....[39]....
        /*07c0*/ 	.word	0x0000ffb0


	//   ....[40]....
        /*07c4*/ 	.word	0x00010090


	//   ....[41]....
        /*07c8*/ 	.word	0x000100b0


	//   ....[42]....
        /*07cc*/ 	.word	0x00010180


	//   ....[43]....
        /*07d0*/ 	.word	0x000101a0


	//   ....[44]....
        /*07d4*/ 	.word	0x00010280


	//   ....[45]....
        /*07d8*/ 	.word	0x000102a0


	//   ....[46]....
        /*07dc*/ 	.word	0x000106a0


	//   ....[47]....
        /*07e0*/ 	.word	0x000106b0


	//   ....[48]....
        /*07e4*/ 	.word	0x00010b00


	//   ....[49]....
        /*07e8*/ 	.word	0x00010b10


	//   ....[50]....
        /*07ec*/ 	.word	0x00011970


	//   ....[51]....
        /*07f0*/ 	.word	0x000119a0


	//   ....[52]....
        /*07f4*/ 	.word	0x00011a80


	//   ....[53]....
        /*07f8*/ 	.word	0x00011aa0


	//   ....[54]....
        /*07fc*/ 	.word	0x00011b70


	//   ....[55]....
        /*0800*/ 	.word	0x00011b90


	//   ....[56]....
        /*0804*/ 	.word	0x00011c70


	//   ....[57]....
        /*0808*/ 	.word	0x00011c90


	//   ....[58]....
        /*080c*/ 	.word	0x00011e00


	//   ....[59]....
        /*0810*/ 	.word	0x00012040


	//   ....[60]....
        /*0814*/ 	.word	0x00012070


	//   ....[61]....
        /*0818*/ 	.word	0x000120a0


	//   ....[62]....
        /*081c*/ 	.word	0x000120d0


	//   ....[63]....
        /*0820*/ 	.word	0x00012100


	//   ....[64]....
        /*0824*/ 	.word	0x00012130


	//   ....[65]....
        /*0828*/ 	.word	0x000122e0


	//   ....[66]....
        /*082c*/ 	.word	0x00012310


	//   ....[67]....
        /*0830*/ 	.word	0x00012340


	//   ....[68]....
        /*0834*/ 	.word	0x00012370


	//   ....[69]....
        /*0838*/ 	.word	0x000123a0


	//   ....[70]....
        /*083c*/ 	.word	0x000123d0


	//   ....[71]....
        /*0840*/ 	.word	0x00012470


	//   ....[72]....
        /*0844*/ 	.word	0x000124a0


	//   ....[73]....
        /*0848*/ 	.word	0x000124b0


	//   ....[74]....
        /*084c*/ 	.word	0x000124e0


	//   ....[75]....
        /*0850*/ 	.word	0x00014280


	//   ....[76]....
        /*0854*/ 	.word	0x00014ec0


	//   ....[77]....
        /*0858*/ 	.word	0x00014ee0


	//   ....[78]....
        /*085c*/ 	.word	0x00014ef0


	//   ....[79]....
        /*0860*/ 	.word	0x00014f20


	//   ....[80]....
        /*0864*/ 	.word	0x00015040


	//   ....[81]....
        /*0868*/ 	.word	0x00015050


	//   ....[82]....
        /*086c*/ 	.word	0x000150f0


	//   ....[83]....
        /*0870*/ 	.word	0x00015100


	//   ....[84]....
        /*0874*/ 	.word	0x000151a0


	//   ....[85]....
        /*0878*/ 	.word	0x000151b0


	//   ....[86]....
        /*087c*/ 	.word	0x00015250


	//   ....[87]....
        /*0880*/ 	.word	0x00015260


	//   ....[88]....
        /*0884*/ 	.word	0x000152e0


	//   ....[89]....
        /*0888*/ 	.word	0x00015310


	//   ....[90]....
        /*088c*/ 	.word	0x00015360


	//   ....[91]....
        /*0890*/ 	.word	0x000153a0


	//   ....[92]....
        /*0894*/ 	.word	0x00017fb0


	//   ....[93]....
        /*0898*/ 	.word	0x00018030


	//   ....[94]....
        /*089c*/ 	.word	0x00018060


	//   ....[95]....
        /*08a0*/ 	.word	0x00018070


	//   ....[96]....
        /*08a4*/ 	.word	0x000180a0


	//   ....[97]....
        /*08a8*/ 	.word	0x000180d0


	//   ....[98]....
        /*08ac*/ 	.word	0x00018100


	//   ....[99]....
        /*08b0*/ 	.word	0x00018130


	//   ....[100]....
        /*08b4*/ 	.word	0x00018300


	//   ....[101]....
        /*08b8*/ 	.word	0x00018330


	//   ....[102]....
        /*08bc*/ 	.word	0x00018360


	//   ....[103]....
        /*08c0*/ 	.word	0x00018390


	//   ....[104]....
        /*08c4*/ 	.word	0x000183c0


	//   ....[105]....
        /*08c8*/ 	.word	0x000183f0


	//   ....[106]....
        /*08cc*/ 	.word	0x000184c0


	//   ....[107]....
        /*08d0*/ 	.word	0x000184e0


	//   ....[108]....
        /*08d4*/ 	.word	0x000184f0


	//   ....[109]....
        /*08d8*/ 	.word	0x00018570


	//   ....[110]....
        /*08dc*/ 	.word	0x000190c0


	//   ....[111]....
        /*08e0*/ 	.word	0x00019750


	//   ....[112]....
        /*08e4*/ 	.word	0x00019930


	//   ....[113]....
        /*08e8*/ 	.word	0x00019980


	//   ....[114]....
        /*08ec*/ 	.word	0x00019ab0


	//   ....[115]....
        /*08f0*/ 	.word	0x00019b00


	//   ....[116]....
        /*08f4*/ 	.word	0x00019c40


	//   ....[117]....
        /*08f8*/ 	.word	0x00019cb0


	//   ....[118]....
        /*08fc*/ 	.word	0x00019de0


	//   ....[119]....
        /*0900*/ 	.word	0x00019e30


	//   ....[120]....
        /*0904*/ 	.word	0x00019f60


	//   ....[121]....
        /*0908*/ 	.word	0x00019fb0


	//   ....[122]....
        /*090c*/ 	.word	0x0001a0e0


	//   ....[123]....
        /*0910*/ 	.word	0x0001a130


	//   ....[124]....
        /*0914*/ 	.word	0x0001a240


	//   ....[125]....
        /*0918*/ 	.word	0x0001a2b0


	//   ....[126]....
        /*091c*/ 	.word	0x0001a3c0


	//   ....[127]....
        /*0920*/ 	.word	0x0001a410


	//   ....[128]....
        /*0924*/ 	.word	0x0001a740


	//   ....[129]....
        /*0928*/ 	.word	0x0001a7e0


	//   ....[130]....
        /*092c*/ 	.word	0x0001a980


	//   ....[131]....
        /*0930*/ 	.word	0x0001aa00


	//   ....[132]....
        /*0934*/ 	.word	0x0001aa80


	//   ....[133]....
        /*0938*/ 	.word	0x0001ab00


	//   ....[134]....
        /*093c*/ 	.word	0x0001ab80


	//   ....[135]....
        /*0940*/ 	.word	0x0001ac10


	//   ....[136]....
        /*0944*/ 	.word	0x0001acb0


	//   ....[137]....
        /*0948*/ 	.word	0x0001ad60


	//   ....[138]....
        /*094c*/ 	.word	0x0001ade0


	//   ....[139]....
        /*0950*/ 	.word	0x0001ae60


	//   ....[140]....
        /*0954*/ 	.word	0x0001aee0


	//   ....[141]....
        /*0958*/ 	.word	0x0001af70


	//   ....[142]....
        /*095c*/ 	.word	0x0001aff0


	//   ....[143]....
        /*0960*/ 	.word	0x0001b0a0


	//   ....[144]....
        /*0964*/ 	.word	0x0001b0f0


	//   ....[145]....
        /*0968*/ 	.word	0x0001b1b0


	//   ....[146]....
        /*096c*/ 	.word	0x0001b2e0


	//----- nvinfo : EIATTR_REG_RECONFIG
	.align		4
.L_209:
        /*0970*/ 	.byte	0x01, 0x54
	.zero		2


	//----- nvinfo : EIATTR_SYSCALL_OFFSETS
	.align		4
        /*0974*/ 	.byte	0x04, 0x46
        /*0976*/ 	.short	(.L_211 - .L_210)


	//   ....[0]....
.L_210:
        /*0978*/ 	.word	0x00002030


	//   ....[1]....
        /*097c*/ 	.word	0x00013ea0


	//   ....[2]....
        /*0980*/ 	.word	0x00013ff0


	//   ....[3]....
        /*0984*/ 	.word	0x000140e0


	//   ....[4]....
        /*0988*/ 	.word	0x000149e0


	//----- nvinfo : EIATTR_MBARRIER_INSTR_OFFSETS
	.align		4
.L_211:
        /*098c*/ 	.byte	0x04, 0x39
        /*098e*/ 	.short	(.L_213 - .L_212)


	//   ....[0]....
.L_212:
        /*0990*/ 	.word	0x00000270
        /*0994*/ 	.word	0x000000ff
        /*0998*/ 	.word	0x0002a800
        /*099c*/ 	.short	0x0100
        /*099e*/ 	.byte	0x08
	.zero		1


	//   ....[1]....
        /*09a0*/ 	.word	0x00000280
        /*09a4*/ 	.word	0x000000ff
        /*09a8*/ 	.word	0x0002a820
        /*09ac*/ 	.short	0x0100
        /*09ae*/ 	.byte	0x08
	.zero		1


	//   ....[2]....
        /*09b0*/ 	.word	0x00000370
        /*09b4*/ 	.word	0x000000ff
        /*09b8*/ 	.word	0x0002a830
        /*09bc*/ 	.short	0x0100
        /*09be*/ 	.byte	0x08
	.zero		1


	//   ....[3]....
        /*09c0*/ 	.word	0x00000380
        /*09c4*/ 	.word	0x000000ff
        /*09c8*/ 	.word	0x0002a840
        /*09cc*/ 	.short	0x0100
        /*09ce*/ 	.byte	0x08
	.zero		1


	//   ....[4]....
        /*09d0*/ 	.word	0x00000390
        /*09d4*/ 	.word	0x000000ff
        /*09d8*/ 	.word	0x0002a838
        /*09dc*/ 	.short	0x0100
        /*09de*/ 	.byte	0x08
	.zero		1


	//   ....[5]....
        /*09e0*/ 	.word	0x000003a0
        /*09e4*/ 	.word	0x000000ff
        /*09e8*/ 	.word	0x0002a848
        /*09ec*/ 	.short	0x0100
        /*09ee*/ 	.byte	0x08
	.zero		1


	//   ....[6]....
        /*09f0*/ 	.word	0x000004d0
        /*09f4*/ 	.word	0x000000ff
        /*09f8*/ 	.word	0x0002a850
        /*09fc*/ 	.short	0x0100
        /*09fe*/ 	.byte	0x08
	.zero		1


	//   ....[7]....
        /*0a00*/ 	.word	0x000004e0
        /*0a04*/ 	.word	0x000000ff
        /*0a08*/ 	.word	0x0002a860
        /*0a0c*/ 	.short	0x0100
        /*0a0e*/ 	.byte	0x08
	.zero		1


	//   ....[8]....
        /*0a10*/ 	.word	0x000004f0
        /*0a14*/ 	.word	0x000000ff
        /*0a18*/ 	.word	0x0002a858
        /*0a1c*/ 	.short	0x0100
        /*0a1e*/ 	.byte	0x08
	.zero		1


	//   ....[9]....
        /*0a20*/ 	.word	0x00000500
        /*0a24*/ 	.word	0x000000ff
        /*0a28*/ 	.word	0x0002a868
        /*0a2c*/ 	.short	0x0100
        /*0a2e*/ 	.byte	0x08
	.zero		1


	//   ....[10]....
        /*0a30*/ 	.word	0x000005f0
        /*0a34*/ 	.word	0x000000ff
        /*0a38*/ 	.word	0x0002a870
        /*0a3c*/ 	.short	0x0100
        /*0a3e*/ 	.byte	0x06
	.zero		1


	//   ....[11]....
        /*0a40*/ 	.word	0x00000600
        /*0a44*/ 	.word	0x000000ff
        /*0a48*/ 	.word	0x0002a880
        /*0a4c*/ 	.short	0x0100
        /*0a4e*/ 	.byte	0x06
	.zero		1


	//   ....[12]....
        /*0a50*/ 	.word	0x00000610
        /*0a54*/ 	.word	0x000000ff
        /*0a58*/ 	.word	0x0002a878
        /*0a5c*/ 	.short	0x0100
        /*0a5e*/ 	.byte	0x06
	.zero		1


	//   ....[13]....
        /*0a60*/ 	.word	0x00000620
        /*0a64*/ 	.word	0x000000ff
        /*0a68*/ 	.word	0x0002a888
        /*0a6c*/ 	.short	0x0100
        /*0a6e*/ 	.byte	0x06
	.zero		1


	//   ....[14]....
        /*0a70*/ 	.word	0x00000750
        /*0a74*/ 	.word	0x000000ff
        /*0a78*/ 	.word	0x0002a890
        /*0a7c*/ 	.short	0x0100
        /*0a7e*/ 	.byte	0x08
	.zero		1


	//   ....[15]....
        /*0a80*/ 	.word	0x00000760
        /*0a84*/ 	.word	0x000000ff
        /*0a88*/ 	.word	0x0002a8a0
        /*0a8c*/ 	.short	0x0100
        /*0a8e*/ 	.byte	0x08
	.zero		1


	//   ....[16]....
        /*0a90*/ 	.word	0x00000770
        /*0a94*/ 	.word	0x000000ff
        /*0a98*/ 	.word	0x0002a898
        /*0a9c*/ 	.short	0x0100
        /*0a9e*/ 	.byte	0x08
	.zero		1


	//   ....[17]....
        /*0aa0*/ 	.word	0x00000780
        /*0aa4*/ 	.word	0x000000ff
        /*0aa8*/ 	.word	0x0002a8a8
        /*0aac*/ 	.short	0x0100
        /*0aae*/ 	.byte	0x08
	.zero		1


	//   ....[18]....
        /*0ab0*/ 	.word	0x000008b0
        /*0ab4*/ 	.word	0x000000ff
        /*0ab8*/ 	.word	0x0002a8b0
        /*0abc*/ 	.short	0x0100
        /*0abe*/ 	.byte	0x08
	.zero		1


	//   ....[19]....
        /*0ac0*/ 	.word	0x000008c0
        /*0ac4*/ 	.word	0x000000ff
        /*0ac8*/ 	.word	0x0002a8c0
        /*0acc*/ 	.short	0x0100
        /*0ace*/ 	.byte	0x08
	.zero		1


	//   ....[20]....
        /*0ad0*/ 	.word	0x000008d0
        /*0ad4*/ 	.word	0x000000ff
        /*0ad8*/ 	.word	0x0002a8b8
        /*0adc*/ 	.short	0x0100
        /*0ade*/ 	.byte	0x08
	.zero		1


	//   ....[21]....
        /*0ae0*/ 	.word	0x000008e0
        /*0ae4*/ 	.word	0x000000ff
        /*0ae8*/ 	.word	0x0002a8c8
        /*0aec*/ 	.short	0x0100
        /*0aee*/ 	.byte	0x08
	.zero		1


	//   ....[22]....
        /*0af0*/ 	.word	0x000020d0
        /*0af4*/ 	.word	0x000000ff
        /*0af8*/ 	.word	0x0002a800
        /*0afc*/ 	.short	0x010a
        /*0afe*/ 	.byte	0x26
	.zero		1


	//   ....[23]....
        /*0b00*/ 	.word	0x00002150
        /*0b04*/ 	.word	0x00000015
        /*0b08*/ 	.word	0x0002a830
        /*0b0c*/ 	.short	0x010a
        /*0b0e*/ 	.byte	0x3f
	.zero		1


	//   ....[24]....
        /*0b10*/ 	.word	0x000021c0
        /*0b14*/ 	.word	0x00000015
        /*0b18*/ 	.word	0x0002a830
        /*0b1c*/ 	.short	0x010a
        /*0b1e*/ 	.byte	0x3f
	.zero		1


	//   ....[25]....
        /*0b20*/ 	.word	0x000029c0
        /*0b24*/ 	.word	0x0000000c
        /*0b28*/ 	.word	0x00000000
        /*0b2c*/ 	.short	0x0101
        /*0b2e*/ 	.byte	0x3f
	.zero		1


	//   ....[26]....
        /*0b30*/ 	.word	0x00005360
        /*0b34*/ 	.word	0x000000ff
        /*0b38*/ 	.word	0x0002a830
        /*0b3c*/ 	.short	0x010a
        /*0b3e*/ 	.byte	0x07
	.zero		1


	//   ....[27]....
        /*0b40*/ 	.word	0x000053a0
        /*0b44*/ 	.word	0x000000ff
        /*0b48*/ 	.word	0x0002a830
        /*0b4c*/ 	.short	0x010a
        /*0b4e*/ 	.byte	0x07
	.zero		1


	//   ....[28]....
        /*0b50*/ 	.word	0x00005c60
        /*0b54*/ 	.word	0x000000ff
        /*0b58*/ 	.word	0x0002a850
        /*0b5c*/ 	.short	0x010a
        /*0b5e*/ 	.byte	0x06
	.zero		1


	//   ....[29]....
        /*0b60*/ 	.word	0x00005ca0
        /*0b64*/ 	.word	0x000000ff
        /*0b68*/ 	.word	0x0002a850
        /*0b6c*/ 	.short	0x010a
        /*0b6e*/ 	.byte	0x06
	.zero		1


	//   ....[30]....
        /*0b70*/ 	.word	0x000065d0
        /*0b74*/ 	.word	0x0000000a
        /*0b78*/ 	.word	0x00000000
        /*0b7c*/ 	.short	0x0101
        /*0b7e*/ 	.byte	0x3f
	.zero		1


	//   ....[31]....
        /*0b80*/ 	.word	0x00007fe0
        /*0b84*/ 	.word	0x00000059
        /*0b88*/ 	.word	0x00000000
        /*0b8c*/ 	.short	0x0101
        /*0b8e*/ 	.byte	0x3f
	.zero		1


	//   ....[32]....
        /*0b90*/ 	.word	0x000089c0
        /*0b94*/ 	.word	0x000000ff
        /*0b98*/ 	.word	0x0002a830
        /*0b9c*/ 	.short	0x010a
        /*0b9e*/ 	.byte	0x06
	.zero		1


	//   ....[33]....
        /*0ba0*/ 	.word	0x00008a00
        /*0ba4*/ 	.word	0x000000ff
        /*0ba8*/ 	.word	0x0002a830
        /*0bac*/ 	.short	0x010a
        /*0bae*/ 	.byte	0x06
	.zero		1


	//   ....[34]....
        /*0bb0*/ 	.word	0x000092c0
        /*0bb4*/ 	.word	0x000000ff
        /*0bb8*/ 	.word	0x0002a850
        /*0bbc*/ 	.short	0x010a
        /*0bbe*/ 	.byte	0x0a
	.zero		1


	//   ....[35]....
        /*0bc0*/ 	.word	0x00009300
        /*0bc4*/ 	.word	0x000000ff
        /*0bc8*/ 	.word	0x0002a850
        /*0bcc*/ 	.short	0x010a
        /*0bce*/ 	.byte	0x0a
	.zero		1


	//   ....[36]....
        /*0bd0*/ 	.word	0x0000a630
        /*0bd4*/ 	.word	0x0000005f
        /*0bd8*/ 	.word	0x00000000
        /*0bdc*/ 	.short	0x0101
        /*0bde*/ 	.byte	0x3f
	.zero		1


	//   ....[37]....
        /*0be0*/ 	.word	0x0000a690
        /*0be4*/ 	.word	0x00000063
        /*0be8*/ 	.word	0x00000000
        /*0bec*/ 	.short	0x0101
        /*0bee*/ 	.byte	0x3f
	.zero		1


	//   ....[38]....
        /*0bf0*/ 	.word	0x0000ac20
        /*0bf4*/ 	.word	0x000000ff
        /*0bf8*/ 	.word	0x0002a830
        /*0bfc*/ 	.short	0x010a
        /*0bfe*/ 	.byte	0x06
	.zero		1


	//   ....[39]....
        /*0c00*/ 	.word	0x0000ac60
        /*0c04*/ 	.word	0x000000ff
        /*0c08*/ 	.word	0x0002a830
        /*0c0c*/ 	.short	0x010a
        /*0c0e*/ 	.byte	0x06
	.zero		1


	//   ....[40]....
        /*0c10*/ 	.word	0x0000b520
        /*0c14*/ 	.word	0x000000ff
        /*0c18*/ 	.word	0x0002a850
        /*0c1c*/ 	.short	0x010a
        /*0c1e*/ 	.byte	0x0a
	.zero		1


	//   ....[41]....
        /*0c20*/ 	.word	0x0000b560
        /*0c24*/ 	.word	0x000000ff
        /*0c28*/ 	.word	0x0002a850
        /*0c2c*/ 	.short	0x010a
        /*0c2e*/ 	.byte	0x0a
	.zero		1


	//   ....[42]....
        /*0c30*/ 	.word	0x0000bea0
        /*0c34*/ 	.word	0x0000000a
        /*0c38*/ 	.word	0x00000000
        /*0c3c*/ 	.short	0x0101
        /*0c3e*/ 	.byte	0x3f
	.zero		1


	//   ....[43]....
        /*0c40*/ 	.word	0x0000d850
        /*0c44*/ 	.word	0x00000015
        /*0c48*/ 	.word	0x00000000
        /*0c4c*/ 	.short	0x0101
        /*0c4e*/ 	.byte	0x3f
	.zero		1


	//   ....[44]....
        /*0c50*/ 	.word	0x0000e320
        /*0c54*/ 	.word	0x000000ff
        /*0c58*/ 	.word	0x0002a850
        /*0c5c*/ 	.short	0x010a
        /*0c5e*/ 	.byte	0x05
	.zero		1


	//   ....[45]....
        /*0c60*/ 	.word	0x0000e360
        /*0c64*/ 	.word	0x000000ff
        /*0c68*/ 	.word	0x0002a850
        /*0c6c*/ 	.short	0x010a
        /*0c6e*/ 	.byte	0x05
	.zero		1


	//   ....[46]....
        /*0c70*/ 	.word	0x0000e800
        /*0c74*/ 	.word	0x00000005
        /*0c78*/ 	.word	0x00000000
        /*0c7c*/ 	.short	0x0101
        /*0c7e*/ 	.byte	0x3f
	.zero		1


	//   ....[47]....
        /*0c80*/ 	.word	0x0000ff80
        /*0c84*/ 	.word	0x00000010
        /*0c88*/ 	.word	0x00000000
        /*0c8c*/ 	.short	0x0101
        /*0c8e*/ 	.byte	0x3f
	.zero		1


	//   ....[48]....
        /*0c90*/ 	.word	0x000104d0
        /*0c94*/ 	.word	0x00000006
        /*0c98*/ 	.word	0x00000000
        /*0c9c*/ 	.short	0x0101
        /*0c9e*/ 	.byte	0x3f
	.zero		1


	//   ....[49]....
        /*0ca0*/ 	.word	0x00014500
        /*0ca4*/ 	.word	0x00000000
        /*0ca8*/ 	.word	0x0002a840
        /*0cac*/ 	.short	0x010a
        /*0cae*/ 	.byte	0x3f
	.zero		1


	//   ....[50]....
        /*0cb0*/ 	.word	0x000154c0
        /*0cb4*/ 	.word	0x00000012
        /*0cb8*/ 	.word	0x0002a800
        /*0cbc*/ 	.short	0x0107
        /*0cbe*/ 	.byte	0x3f
	.zero		1


	//   ....[51]....
        /*0cc0*/ 	.word	0x000155d0
        /*0cc4*/ 	.word	0x00000012
        /*0cc8*/ 	.word	0x0002a800
        /*0ccc*/ 	.short	0x0101
        /*0cce*/ 	.byte	0x3f
	.zero		1


	//   ....[52]....
        /*0cd0*/ 	.word	0x000155f0
        /*0cd4*/ 	.word	0x00000012
        /*0cd8*/ 	.word	0x0002a820
        /*0cdc*/ 	.short	0x010a
        /*0cde*/ 	.byte	0x3f
	.zero		1


	//   ....[53]....
        /*0ce0*/ 	.word	0x00015a20
        /*0ce4*/ 	.word	0x00000003
        /*0ce8*/ 	.word	0x0002a840
        /*0cec*/ 	.short	0x010a
        /*0cee*/ 	.byte	0x3f
	.zero		1


	//   ....[54]....
        /*0cf0*/ 	.word	0x00015eb0
        /*0cf4*/ 	.word	0x00000003
        /*0cf8*/ 	.word	0x00000060
        /*0cfc*/ 	.short	0x010a
        /*0cfe*/ 	.byte	0x3f
	.zero		1


	//   ....[55]....
        /*0d00*/ 	.word	0x00016540
        /*0d04*/ 	.word	0x00000003
        /*0d08*/ 	.word	0x0002a840
        /*0d0c*/ 	.short	0x010a
        /*0d0e*/ 	.byte	0x3f
	.zero		1


	//   ....[56]....
        /*0d10*/ 	.word	0x000169d0
        /*0d14*/ 	.word	0x00000002
        /*0d18*/ 	.word	0x00000060
        /*0d1c*/ 	.short	0x010a
        /*0d1e*/ 	.byte	0x3f
	.zero		1


	//   ....[57]....
        /*0d20*/ 	.word	0x00016fb0
        /*0d24*/ 	.word	0x00000002
        /*0d28*/ 	.word	0x0002a840
        /*0d2c*/ 	.short	0x010a
        /*0d2e*/ 	.byte	0x3f
	.zero		1


	//   ....[58]....
        /*0d30*/ 	.word	0x00017440
        /*0d34*/ 	.word	0x00000002
        /*0d38*/ 	.word	0x00000060
        /*0d3c*/ 	.short	0x010a
        /*0d3e*/ 	.byte	0x3f
	.zero		1


	//   ....[59]....
        /*0d40*/ 	.word	0x000179d0
        /*0d44*/ 	.word	0x00000000
        /*0d48*/ 	.word	0x0002a860
        /*0d4c*/ 	.short	0x010a
        /*0d4e*/ 	.byte	0x3f
	.zero		1


	//   ....[60]....
        /*0d50*/ 	.word	0x00019040
        /*0d54*/ 	.word	0x00000000
        /*0d58*/ 	.word	0x0002a820
        /*0d5c*/ 	.short	0x010a
        /*0d5e*/ 	.byte	0x3f
	.zero		1


	//   ....[61]....
        /*0d60*/ 	.word	0x00019250
        /*0d64*/ 	.word	0x00000006
        /*0d68*/ 	.word	0x00000000
        /*0d6c*/ 	.short	0x010a
        /*0d6e*/ 	.byte	0x3f
	.zero		1


	//   ....[62]....
        /*0d70*/ 	.word	0x00019280
        /*0d74*/ 	.word	0x00000007
        /*0d78*/ 	.word	0x00000000
        /*0d7c*/ 	.short	0x010a
        /*0d7e*/ 	.byte	0x3f
	.zero		1


	//   ....[63]....
        /*0d80*/ 	.word	0x000192e0
        /*0d84*/ 	.word	0x00000004
        /*0d88*/ 	.word	0x00000000
        /*0d8c*/ 	.short	0x010a
        /*0d8e*/ 	.byte	0x3f
	.zero		1


	//   ....[64]....
        /*0d90*/ 	.word	0x00019310
        /*0d94*/ 	.word	0x00000003
        /*0d98*/ 	.word	0x00000000
        /*0d9c*/ 	.short	0x010a
        /*0d9e*/ 	.byte	0x3f
	.zero		1


	//   ....[65]....
        /*0da0*/ 	.word	0x00019380
        /*0da4*/ 	.word	0x00000003
        /*0da8*/ 	.word	0x0002a800
        /*0dac*/ 	.short	0x010a
        /*0dae*/ 	.byte	0x3f
	.zero		1


	//   ....[66]....
        /*0db0*/ 	.word	0x000193d0
        /*0db4*/ 	.word	0x00000015
        /*0db8*/ 	.word	0x0002a830
        /*0dbc*/ 	.short	0x010a
        /*0dbe*/ 	.byte	0x3f
	.zero		1


	//   ....[67]....
        /*0dc0*/ 	.word	0x00019430
        /*0dc4*/ 	.word	0x0000000b
        /*0dc8*/ 	.word	0x0002a830
        /*0dcc*/ 	.short	0x010a
        /*0dce*/ 	.byte	0x3f
	.zero		1


	//   ....[68]....
        /*0dd0*/ 	.word	0x00019490
        /*0dd4*/ 	.word	0x0000000b
        /*0dd8*/ 	.word	0x0002a850
        /*0ddc*/ 	.short	0x010a
        /*0dde*/ 	.byte	0x3f
	.zero		1


	//   ....[69]....
        /*0de0*/ 	.word	0x000194f0
        /*0de4*/ 	.word	0x00000008
        /*0de8*/ 	.word	0x0002a830
        /*0dec*/ 	.short	0x010a
        /*0dee*/ 	.byte	0x3f
	.zero		1


	//   ....[70]....
        /*0df0*/ 	.word	0x00019550
        /*0df4*/ 	.word	0x00000007
        /*0df8*/ 	.word	0x0002a850
        /*0dfc*/ 	.short	0x010a
        /*0dfe*/ 	.byte	0x3f
	.zero		1


	//   ....[71]....
        /*0e00*/ 	.word	0x000195b0
        /*0e04*/ 	.word	0x00000008
        /*0e08*/ 	.word	0x0002a830
        /*0e0c*/ 	.short	0x010a
        /*0e0e*/ 	.byte	0x3f
	.zero		1


	//   ....[72]....
        /*0e10*/ 	.word	0x00019610
        /*0e14*/ 	.word	0x00000007
        /*0e18*/ 	.word	0x0002a850
        /*0e1c*/ 	.short	0x010a
        /*0e1e*/ 	.byte	0x3f
	.zero		1


	//   ....[73]....
        /*0e20*/ 	.word	0x00019670
        /*0e24*/ 	.word	0x00000005
        /*0e28*/ 	.word	0x0002a850
        /*0e2c*/ 	.short	0x010a
        /*0e2e*/ 	.byte	0x3f
	.zero		1


	//   ....[74]....
        /*0e30*/ 	.word	0x00019810
        /*0e34*/ 	.word	0x00000000
        /*0e38*/ 	.word	0x0002a840
        /*0e3c*/ 	.short	0x010a
        /*0e3e*/ 	.byte	0x3f
	.zero		1


	//   ....[75]....
        /*0e40*/ 	.word	0x0001a450
        /*0e44*/ 	.word	0x00000012
        /*0e48*/ 	.word	0x0002a820
        /*0e4c*/ 	.short	0x010a
        /*0e4e*/ 	.byte	0x3f
	.zero		1


	//   ....[76]....
        /*0e50*/ 	.word	0x0001a4a0
        /*0e54*/ 	.word	0x00000003
        /*0e58*/ 	.word	0x0002a840
        /*0e5c*/ 	.short	0x010a
        /*0e5e*/ 	.byte	0x3f
	.zero		1


	//   ....[77]....
        /*0e60*/ 	.word	0x0001a4f0
        /*0e64*/ 	.word	0x00000003
        /*0e68*/ 	.word	0x00000060
        /*0e6c*/ 	.short	0x010a
        /*0e6e*/ 	.byte	0x3f
	.zero		1


	//   ....[78]....
        /*0e70*/ 	.word	0x0001a540
        /*0e74*/ 	.word	0x00000003
        /*0e78*/ 	.word	0x0002a840
        /*0e7c*/ 	.short	0x010a
        /*0e7e*/ 	.byte	0x3f
	.zero		1


	//   ....[79]....
        /*0e80*/ 	.word	0x0001a590
        /*0e84*/ 	.word	0x00000002
        /*0e88*/ 	.word	0x00000060
        /*0e8c*/ 	.short	0x010a
        /*0e8e*/ 	.byte	0x3f
	.zero		1


	//   ....[80]....
        /*0e90*/ 	.word	0x0001a5e0
        /*0e94*/ 	.word	0x00000002
        /*0e98*/ 	.word	0x0002a840
        /*0e9c*/ 	.short	0x010a
        /*0e9e*/ 	.byte	0x3f
	.zero		1


	//   ....[81]....
        /*0ea0*/ 	.word	0x0001a630
        /*0ea4*/ 	.word	0x00000002
        /*0ea8*/ 	.word	0x00000060
        /*0eac*/ 	.short	0x010a
        /*0eae*/ 	.byte	0x3f
	.zero		1


	//   ....[82]....
        /*0eb0*/ 	.word	0x0001a680
        /*0eb4*/ 	.word	0x00000000
        /*0eb8*/ 	.word	0x0002a860
        /*0ebc*/ 	.short	0x010a
        /*0ebe*/ 	.byte	0x3f
	.zero		1


	//   ....[83]....
        /*0ec0*/ 	.word	0x0001b200
        /*0ec4*/ 	.word	0x00000000
        /*0ec8*/ 	.word	0x0002a820
        /*0ecc*/ 	.short	0x010a
        /*0ece*/ 	.byte	0x3f
	.zero		1


	//   ....[84]....
        /*0ed0*/ 	.word	0x0001b3a0
        /*0ed4*/ 	.word	0x00000006
        /*0ed8*/ 	.word	0x00000000
        /*0edc*/ 	.short	0x010a
        /*0ede*/ 	.byte	0x3f
	.zero		1


	//   ....[85]....
        /*0ee0*/ 	.word	0x0001b3f0
        /*0ee4*/ 	.word	0x00000007
        /*0ee8*/ 	.word	0x00000000
        /*0eec*/ 	.short	0x010a
        /*0eee*/ 	.byte	0x3f
	.zero		1


	//   ....[86]....
        /*0ef0*/ 	.word	0x0001b440
        /*0ef4*/ 	.word	0x00000004
        /*0ef8*/ 	.word	0x00000000
        /*0efc*/ 	.short	0x010a
        /*0efe*/ 	.byte	0x3f
	.zero		1


	//----- nvinfo : EIATTR_NUM_MBARRIERS
	.align		4
.L_213:
        /*0f00*/ 	.byte	0x03, 0x38
        /*0f02*/ 	.short	0x0016


	//----- nvinfo : EIATTR_EXIT_INSTR_OFFSETS
	.align		4
        /*0f04*/ 	.byte	0x04, 0x1c
        /*0f06*/ 	.short	(.L_215 - .L_214)


	//   ....[0]....
.L_214:
        /*0f08*/ 	.word	0x00000a50


	//   ....[1]....
        /*0f0c*/ 	.word	0x00011da0


	//   ....[2]....
        /*0f10*/ 	.word	0x00019360


	//----- nvinfo : EIATTR_MAX_THREADS
	.align		4
.L_215:
        /*0f14*/ 	.byte	0x04, 0x05
        /*0f16*/ 	.short	(.L_217 - .L_216)
.L_216:
        /*0f18*/ 	.word	0x00000180
        /*0f1c*/ 	.word	0x00000001
        /*0f20*/ 	.word	0x00000001


	//----- nvinfo : EIATTR_CRS_STACK_SIZE
	.align		4
.L_217:
        /*0f24*/ 	.byte	0x04, 0x1e
        /*0f26*/ 	.short	(.L_219 - .L_218)
.L_218:
        /*0f28*/ 	.word	0x00000000


	//----- nvinfo : EIATTR_CBANK_PARAM_SIZE
	.align		4
.L_219:
        /*0f2c*/ 	.byte	0x03, 0x19
        /*0f2e*/ 	.short	0x0af0


	//----- nvinfo : EIATTR_PARAM_CBANK
	.align		4
        /*0f30*/ 	.byte	0x04, 0x0a
        /*0f32*/ 	.short	(.L_221 - .L_220)
	.align		4
.L_220:
        /*0f34*/ 	.word	index@(.nv.constant0._ZN7cutlass13device_kernelIN5flash11enable_sm90INS1_16FlashAttnFwdSm90INS1_25CollectiveMainloopFwdSm90ILi2EN4cute5tupleIJNS5_1CILi1EEES8_S8_EEENS6_IJNS7_ILi128EEENS7_ILi96EEENS7_ILi192EEEEEELi128ENS_10bfloat16_tEfNS_4arch4Sm90ELb0ELb1ELb1ELb1ELb0ELb0ELb0ELb1ELb1ELb1ELb1ELb0EEENS1_21CollectiveEpilogueFwdINS6_IJSA_SA_SB_EEES9_SE_SG_Li256ELb1ELb1ELb1ELb0EEENS1_36VarlenDynamicPersistentTileSchedulerILi128ELi96ELi256ELi128ELb1ELb1ELb1ELb1ELb0ELb1EEEEEEEEEvNT_6ParamsE)
        /*0f38*/ 	.short	0x0210
        /*0f3a*/ 	.short	0x0af0


	//----- nvinfo : EIATTR_SW_WAR
	.align		4
.L_221:
        /*0f3c*/ 	.byte	0x04, 0x36
        /*0f3e*/ 	.short	(.L_223 - .L_222)
.L_222:
        /*0f40*/ 	.word	0x00000008
.L_223:


//--------------------- .nv.info._ZN7cutlass13device_kernelIN5flash11enable_sm90INS1_16FlashAttnFwdSm90INS1_25CollectiveMainloopFwdSm90ILi2EN4cute5tupleIJNS5_1CILi1EEES8_S8_EEENS6_IJNS7_ILi128EEENS7_ILi96EEENS7_ILi192EEEEEELi128ENS_10bfloat16_tEfNS_4arch4Sm90ELb0ELb1ELb1ELb1ELb0ELb1ELb0ELb1ELb1ELb1ELb1ELb0EEENS1_21CollectiveEpilogueFwdINS6_IJSA_SA_SB_EEES9_SE_SG_Li256ELb1ELb1ELb1ELb0EEENS1_36VarlenDynamicPersistentTileSchedulerILi128ELi96ELi256ELi128ELb1ELb1ELb1ELb1ELb0ELb1EEEEEEEEEvNT_6ParamsE --------------------------
	.section	.nv.info._ZN7cutlass13device_kernelIN5flash11enable_sm90INS1_16FlashAttnFwdSm90INS1_25CollectiveMainloopFwdSm90ILi2EN4cute5tupleIJNS5_1CILi1EEES8_S8_EEENS6_IJNS7_ILi128EEENS7_ILi96EEENS7_ILi192EEEEEELi128ENS_10bfloat16_tEfNS_4arch4Sm90ELb0ELb1ELb1ELb1ELb0ELb1ELb0ELb1ELb1ELb1ELb1ELb0EEENS1_21CollectiveEpilogueFwdINS6_IJSA_SA_SB_EEES9_SE_SG_Li256ELb1ELb1ELb1ELb0EEENS1_36VarlenDynamicPersistentTileSchedulerILi128ELi96ELi256ELi128ELb1ELb1ELb1ELb1ELb0ELb1EEEEEEEEEvNT_6ParamsE,"",@"SHT_CUDA_INFO"
	.sectionflags	@""
	.align	4


	//----- nvinfo : EIATTR_CUDA_API_VERSION
	.align		4
        /*0000*/ 	.byte	0x04, 0x37
        /*0002*/ 	.short	(.L_225 - .L_224)
.L_224:
        /*0004*/ 	.word	0x00000082


	//----- nvinfo : EIATTR_KPARAM_INFO
	.align		4
.L_225:
        /*0008*/ 	.byte	0x04, 0x17
        /*000a*/ 	.short	(.L_227 - .L_226)
.L_226:
        /*000c*/ 	.word	0x00000000
        /*0010*/ 	.short	0x0000
        /*0012*/ 	.short	0x0070
        /*0014*/ 	.byte	0x00, 0xf0, 0x01, 0x2a


	//----- nvinfo : EIATTR_SPARSE_MMA_MASK
	.align		4
.L_227:
        /*0018*/ 	.byte	0x03, 0x50
        /*001a*/ 	.short	0x0000


	//----- nvinfo : EIATTR_MAXREG_COUNT
	.align		4
        /*001c*/ 	.byte	0x03, 0x1b
        /*001e*/ 	.short	0x00a8


	//----- nvinfo : EIATTR_NUM_BARRIERS
	.align		4
        /*0020*/ 	.byte	0x02, 0x4c
        /*0022*/ 	.byte	0x10
	.zero		1


	//----- nvinfo : EIATTR_EXTERNS
	.align		4
        /*0024*/ 	.byte	0x04, 0x0f
        /*0026*/ 	.short	(.L_229 - .L_228)


	//   ....[0]....
	.align		4
.L_228:
        /*0028*/ 	.word	index@(__assertfail)


	//----- nvinfo : EIATTR_ANNOTATIONS
	.align		4
.L_229:
        /*002c*/ 	.byte	0x04, 0x55
        /*002e*/ 	.short	(.L_231 - .L_230)


	//   ....[0]....
.L_230:
        /* <DEDUP_REMOVED lines=123> */


	//----- nvinfo : EIATTR_MERCURY_ISA_VERSION
	.align		4
.L_231:
        /*07d0*/ 	.byte	0x03, 0x5f
        /*07d2*/ 	.short	0x0101


	//----- nvinfo : EIATTR_UNUSED_LOAD_BYTE_OFFSET
	.align		4
        /*07d4*/ 	.byte	0x04, 0x44
        /*07d6*/ 	.short	(.L_233 - .L_232)


	//   ....[0]....
.L_232:
        /*07d8*/ 	.word	0x00000ab0
        /*07dc*/ 	.word	0x0000fff0


	//   ....[1]....
        /*07e0*/ 	.word	0x00020d30
        /*07e4*/ 	.word	0x0000fff0


	//----- nvinfo : EIATTR_INT_WARP_WIDE_INSTR_OFFSETS
	.align		4
.L_233:
        /*07e8*/ 	.byte	0x04, 0x31
        /*07ea*/ 	.short	(.L_235 - .L_234)


	//   ....[0]....
.L_234:
        /*07ec*/ 	.word	0x00000190


	//   ....[1]....
        /*07f0*/ 	.word	0x000001d0


	//   ....[2]....
        /*07f4*/ 	.word	0x00000240


	//   ....[3]....
        /*07f8*/ 	.word	0x00027480


	//   ....[4]....
        /*07fc*/ 	.word	0x00027510


	//   ....[5]....
        /*0800*/ 	.word	0x0002b000


	//   ....[6]....
        /*0804*/ 	.word	0x0002b060


	//----- nvinfo : EIATTR_COOP_GROUP_MASK_REGIDS
	.align		4
.L_235:
        /*0808*/ 	.byte	0x04, 0x29
        /*080a*/ 	.short	(.L_237 - .L_236)


	//   ....[0]....
.L_236:
        /*080c*/ 	.word	0xffffffff


	//   ....[1]....
        /*0810*/ 	.word	0xffffffff


	//   ....[2]....
        /*0814*/ 	.word	0xffffffff


	//   ....[3]....
        /*0818*/ 	.word	0xffffffff


	//   ....[4]....
        /*081c*/ 	.word	0xffffffff


	//   ....[5]....
        /*0820*/ 	.word	0xffffffff


	//   ....[6]....
        /*0824*/ 	.word	0xffffffff


	//   ....[7]....
        /*0828*/ 	.word	0xffffffff


	//   ....[8]....
        /*082c*/ 	.word	0xffffffff


	//   ....[9]....
        /*0830*/ 	.word	0xffffffff


	//   ....[10]....
        /*0834*/ 	.word	0xffffffff


	//   ....[11]....
        /*0838*/ 	.word	0xffffffff


	//   ....[12]....
        /*083c*/ 	.word	0xffffffff


	//   ....[13]....
        /*0840*/ 	.word	0xffffffff


	//   ....[14]....
        /*0844*/ 	.word	0xffffffff


	//   ....[15]....
        /*0848*/ 	.word	0xffffffff


	//   ....[16]....
        /*084c*/ 	.word	0xffffffff


	//   ....[17]....
        /*0850*/ 	.word	0xffffffff


	//   ....[18]....
        /*0854*/ 	.word	0xffffffff


	//   ....[19]....
        /*0858*/ 	.word	0xffffffff


	//   ....[20]....
        /*085c*/ 	.word	0xffffffff


	//   ....[21]....
        /*0860*/ 	.word	0xffffffff


	//   ....[22]....
        /*0864*/ 	.word	0xffffffff


	//   ....[23]....
        /*0868*/ 	.word	0xffffffff


	//   ....[24]....
        /*086c*/ 	.word	0xffffffff


	//   ....[25]....
        /*0870*/ 	.word	0xffffffff


	//   ....[26]....
        /*0874*/ 	.word	0xffffffff


	//   ....[27]....
        /*0878*/ 	.word	0xffffffff


	//   ....[28]....
        /*087c*/ 	.word	0xffffffff


	//   ....[29]....
        /*0880*/ 	.word	0xffffffff


	//   ....[30]....
        /*0884*/ 	.word	0xffffffff


	//   ....[31]....
        /*0888*/ 	.word	0xffffffff


	//   ....[32]....
        /*088c*/ 	.word	0xffffffff


	//   ....[33]....
        /*0890*/ 	.word	0xffffffff


	//   ....[34]....
        /*0894*/ 	.word	0xffffffff


	//   ....[35]....
        /*0898*/ 	.word	0xffffffff


	//   ....[36]....
        /*089c*/ 	.word	0xffffffff


	//   ....[37]....
        /*08a0*/ 	.word	0xffffffff


	//   ....[38]....
        /*08a4*/ 	.word	0xffffffff


	//   ....[39]....
        /*08a8*/ 	.word	0xffffffff


	//   ....[40]....
        /*08ac*/ 	.word	0xffffffff


	//   ....[41]....
        /*08b0*/ 	.word	0xffffffff


	//   ....[42]....
        /*08b4*/ 	.word	0xffffffff


	//   ....[43]....
        /*08b8*/ 	.word	0xffffffff


	//   ....[44]....
        /*08bc*/ 	.word	0xffffffff


	//   ....[45]....
        /*08c0*/ 	.word	0xffffffff


	//   ....[46]....
        /*08c4*/ 	.word	0xffffffff


	//   ....[47]....
        /*08c8*/ 	.word	0xffffffff


	//   ....[48]....
        /*08cc*/ 	.word	0xffffffff


	//   ....[49]....
        /*08d0*/ 	.word	0xffffffff


	//   ....[50]....
        /*08d4*/ 	.word	0xffffffff


	//   ....[51]....
        /*08d8*/ 	.word	0xffffffff


	//   ....[52]....
        /*08dc*/ 	.word	0xffffffff


	//   ....[53]....
        /*08e0*/ 	.word	0xffffffff


	//   ....[54]....
        /*08e4*/ 	.word	0xffffffff


	//   ....[55]....
        /*08e8*/ 	.word	0xffffffff


	//   ....[56]....
        /*08ec*/ 	.word	0xffffffff


	//   ....[57]....
        /*08f0*/ 	.word	0xffffffff


	//   ....[58]....
        /*08f4*/ 	.word	0xffffffff


	//   ....[59]....
        /*08f8*/ 	.word	0xffffffff


	//   ....[60]....
        /*08fc*/ 	.word	0xffffffff


	//   ....[61]....
        /*0900*/ 	.word	0xffffffff


	//   ....[62]....
        /*0904*/ 	.word	0xffffffff


	//   ....[63]....
        /*0908*/ 	.word	0xffffffff


	//   ....[64]....
        /*090c*/ 	.word	0xffffffff


	//   ....[65]....
        /*0910*/ 	.word	0xffffffff


	//   ....[66]....
        /*0914*/ 	.word	0xffffffff


	//   ....[67]....
        /*0918*/ 	.word	0xffffffff


	//   ....[68]....
        /*091c*/ 	.word	0xffffffff


	//   ....[69]....
        /*0920*/ 	.word	0xffffffff


	//   ....[70]....
        /*0924*/ 	.word	0xffffffff


	//   ....[71]....
        /*0928*/ 	.word	0xffffffff


	//   ....[72]....
        /*092c*/ 	.word	0xffffffff


	//   ....[73]....
        /*0930*/ 	.word	0xffffffff


	//   ....[74]....
        /*0934*/ 	.word	0xffffffff


	//   ....[75]....
        /*0938*/ 	.word	0xffffffff


	//   ....[76]....
        /*093c*/ 	.word	0xffffffff


	//   ....[77]....
        /*0940*/ 	.word	0xffffffff


	//   ....[78]....
        /*0944*/ 	.word	0xffffffff


	//   ....[79]....
        /*0948*/ 	.word	0xffffffff


	//   ....[80]....
        /*094c*/ 	.word	0xffffffff


	//   ....[81]....
        /*0950*/ 	.word	0xffffffff


	//   ....[82]....
        /*0954*/ 	.word	0xffffffff


	//   ....[83]....
        /*0958*/ 	.word	0xffffffff


	//   ....[84]....
        /*095c*/ 	.word	0xffffffff


	//   ....[85]....
        /*0960*/ 	.word	0xffffffff


	//   ....[86]....
        /*0964*/ 	.word	0xffffffff


	//   ....[87]....
        /*0968*/ 	.word	0xffffffff


	//   ....[88]....
        /*096c*/ 	.word	0xffffffff


	//   ....[89]....
        /*0970*/ 	.word	0xffffffff


	//   ....[90]....
        /*0974*/ 	.word	0xffffffff


	//   ....[91]....
        /*0978*/ 	.word	0xffffffff


	//   ....[92]....
        /*097c*/ 	.word	0xffffffff


	//   ....[93]....
        /*0980*/ 	.word	0xffffffff


	//   ....[94]....
        /*0984*/ 	.word	0xffffffff


	//   ....[95]....
        /*0988*/ 	.word	0xffffffff


	//   ....[96]....
        /*098c*/ 	.word	0xffffffff


	//   ....[97]....
        /*0990*/ 	.word	0xffffffff


	//   ....[98]....
        /*0994*/ 	.word	0xffffffff


	//   ....[99]....
        /*0998*/ 	.word	0xffffffff


	//   ....[100]....
        /*099c*/ 	.word	0xffffffff


	//   ....[101]....
        /*09a0*/ 	.word	0xffffffff


	//   ....[102]....
        /*09a4*/ 	.word	0xffffffff


	//   ....[103]....
        /*09a8*/ 	.word	0xffffffff


	//   ....[104]....
        /*09ac*/ 	.word	0xffffffff


	//   ....[105]....
        /*09b0*/ 	.word	0xffffffff


	//   ....[106]....
        /*09b4*/ 	.word	0xffffffff


	//   ....[107]....
        /*09b8*/ 	.word	0xffffffff


	//   ....[108]....
        /*09bc*/ 	.word	0xffffffff


	//   ....[109]....
        /*09c0*/ 	.word	0xffffffff


	//   ....[110]....
        /*09c4*/ 	.word	0xffffffff


	//   ....[111]....
        /*09c8*/ 	.word	0xffffffff


	//   ....[112]....
        /*09cc*/ 	.word	0xffffffff


	//   ....[113]....
        /*09d0*/ 	.word	0xffffffff


	//   ....[114]....
        /*09d4*/ 	.word	0xffffffff


	//   ....[115]....
        /*09d8*/ 	.word	0xffffffff


	//   ....[116]....
        /*09dc*/ 	.word	0xffffffff


	//   ....[117]....
        /*09e0*/ 	.word	0xffffffff


	//   ....[118]....
        /*09e4*/ 	.word	0xffffffff


	//   ....[119]....
        /*09e8*/ 	.word	0xffffffff


	//   ....[120]....
        /*09ec*/ 	.word	0xffffffff


	//   ....[121]....
        /*09f0*/ 	.word	0xffffffff


	//   ....[122]....
        /*09f4*/ 	.word	0xffffffff


	//   ....[123]....
        /*09f8*/ 	.word	0xffffffff


	//   ....[124]....
        /*09fc*/ 	.word	0xffffffff


	//   ....[125]....
        /*0a00*/ 	.word	0xffffffff


	//   ....[126]....
        /*0a04*/ 	.word	0xffffffff


	//   ....[127]....
        /*0a08*/ 	.word	0xffffffff


	//   ....[128]....
        /*0a0c*/ 	.word	0x0500000f


	//   ....[129]....
        /*0a10*/ 	.word	0x0500000f


	//   ....[130]....
        /*0a14*/ 	.word	0x0500000f


	//   ....[131]....
        /*0a18*/ 	.word	0x0500000f


	//   ....[132]....
        /*0a1c*/ 	.word	0x0500000f


	//   ....[133]....
        /*0a20*/ 	.word	0x0500000f


	//   ....[134]....
        /*0a24*/ 	.word	0x0500000f


	//   ....[135]....
        /*0a28*/ 	.word	0x0500000f


	//   ....[136]....
        /*0a2c*/ 	.word	0x0500000f


	//   ....[137]....
        /*0a30*/ 	.word	0x0500000f


	//   ....[138]....
        /*0a34*/ 	.word	0x0500000f


	//   ....[139]....
        /*0a38*/ 	.word	0x0500000f


	//   ....[140]....
        /*0a3c*/ 	.word	0x0500000f


	//   ....[141]....
        /*0a40*/ 	.word	0x0500000f


	//   ....[142]....
        /*0a44*/ 	.word	0x0500000f


	//   ....[143]....
        /*0a48*/ 	.word	0x0500000f


	//   ....[144]....
        /*0a4c*/ 	.word	0x0500000f


	//   ....[145]....
        /*0a50*/ 	.word	0x0500000f


	//   ....[146]....
        /*0a54*/ 	.word	0x0500000f


	//   ....[147]....
        /*0a58*/ 	.word	0x0500000f


	//   ....[148]....
        /*0a5c*/ 	.word	0x0500000f


	//   ....[149]....
        /*0a60*/ 	.word	0x0500000f


	//   ....[150]....
        /*0a64*/ 	.word	0x0500000f


	//   ....[151]....
        /*0a68*/ 	.word	0x0500000f


	//   ....[152]....
        /*0a6c*/ 	.word	0x0500000f


	//   ....[153]....
        /*0a70*/ 	.word	0x0500000f


	//   ....[154]....
        /*0a74*/ 	.word	0x0500000f


	//   ....[155]....
        /*0a78*/ 	.word	0x0500000f


	//   ....[156]....
        /*0a7c*/ 	.word	0x0500000f


	//   ....[157]....
        /*0a80*/ 	.word	0x0500000f


	//   ....[158]....
        /*0a84*/ 	.word	0x0500000f


	//   ....[159]....
        /*0a88*/ 	.word	0x0500000f


	//   ....[160]....
        /*0a8c*/ 	.word	0x0500000f


	//   ....[161]....
        /*0a90*/ 	.word	0x0500000f


	//   ....[162]....
        /*0a94*/ 	.word	0x0500000f


	//   ....[163]....
        /*0a98*/ 	.word	0x0500000f


	//   ....[164]....
        /*0a9c*/ 	.word	0x0500000f


	//   ....[165]....
        /*0aa0*/ 	.word	0x0500000f


	//   ....[166]....
        /*0aa4*/ 	.word	0x0500000f


	//   ....[167]....
        /*0aa8*/ 	.word	0x0500000f


	//   ....[168]....
        /*0aac*/ 	.word	0x0500000f


	//   ....[169]....
        /*0ab0*/ 	.word	0x0500000f


	//   ....[170]....
        /*0ab4*/ 	.word	0x0500000f


	//   ....[171]....
        /*0ab8*/ 	.word	0x0500000f


	//   ....[172]....
        /*0abc*/ 	.word	0x0500000f


	//   ....[173]....
        /*0ac0*/ 	.word	0x0500000f


	//   ....[174]....
        /*0ac4*/ 	.word	0x0500000f


	//   ....[175]....
        /*0ac8*/ 	.word	0x0500000f


	//   ....[176]....
        /*0acc*/ 	.word	0x0500000f


	//   ....[177]....
        /*0ad0*/ 	.word	0x0500000f


	//   ....[178]....
        /*0ad4*/ 	.word	0x0500000f


	//   ....[179]....
        /*0ad8*/ 	.word	0x0500000f


	//   ....[180]....
        /*0adc*/ 	.word	0x0500000f


	//----- nvinfo : EIATTR_COOP_GROUP_INSTR_OFFSETS
	.align		4
.L_237:
        /*0ae0*/ 	.byte	0x04, 0x28
        /*0ae2*/ 	.short	(.L_239 - .L_238)


	//   ....[0]....
.L_238:
        /*0ae4*/ 	.word	0x00000060


	//   ....[1]....
        /*0ae8*/ 	.word	0x000001a0


	//   ....[2]....
        /*0aec*/ 	.word	0x000001f0


	//   ....[3]....
        /*0af0*/ 	.word	0x00000420


	//   ....[4]....
        /*0af4*/ 	.word	0x00000580


	//   ....[5]....
        /*0af8*/ 	.word	0x000006a0


	//   ....[6]....
        /*0afc*/ 	.word	0x00000800


	//   ....[7]....
        /*0b00*/ 	.word	0x0000bb10


	//   ....[8]....
        /*0b04*/ 	.word	0x0000c210


	//   ....[9]....
        /*0b08*/ 	.word	0x0000c220


	//   ....[10]....
        /*0b0c*/ 	.word	0x0000c230


	//   ....[11]....
        /*0b10*/ 	.word	0x0000c240


	//   ....[12]....
        /*0b14*/ 	.word	0x0000caa0


	//   ....[13]....
        /*0b18*/ 	.word	0x0000cab0


	//   ....[14]....
        /*0b1c*/ 	.word	0x0000cac0


	//   ....[15]....
        /*0b20*/ 	.word	0x0000cad0


	//   ....[16]....
        /*0b24*/ 	.word	0x0000fbc0


	//   ....[17]....
        /*0b28*/ 	.word	0x0000fbd0


	//   ....[18]....
        /*0b2c*/ 	.word	0x0000fbe0


	//   ....[19]....
        /*0b30*/ 	.word	0x0000fbf0


	//   ....[20]....
        /*0b34*/ 	.word	0x00010240


	//   ....[21]....
        /*0b38*/ 	.word	0x00010250


	//   ....[22]....
        /*0b3c*/ 	.word	0x00010260


	//   ....[23]....
        /*0b40*/ 	.word	0x00010270


	//   ....[24]....
        /*0b44*/ 	.word	0x00014040


	//   ....[25]....
        /*0b48*/ 	.word	0x00014580


	//   ....[26]....
        /*0b4c*/ 	.word	0x000152b0


	//   ....[27]....
        /*0b50*/ 	.word	0x000153c0


	//   ....[28]....
        /*0b54*/ 	.word	0x000158e0


	//   ....[29]....
        /*0b58*/ 	.word	0x00015990


	//   ....[30]....
        /*0b5c*/ 	.word	0x00017d10


	//   ....[31]....
        /*0b60*/ 	.word	0x00017ef0


	//   ....[32]....
        /*0b64*/ 	.word	0x00018db0


	//   ....[33]....
        /*0b68*/ 	.word	0x00018ec0


	//   ....[34]....
        /*0b6c*/ 	.word	0x000194e0


	//   ....[35]....
        /*0b70*/ 	.word	0x00019530


	//   ....[36]....
        /*0b74*/ 	.word	0x0001b850


	//   ....[37]....
        /*0b78*/ 	.word	0x0001b870


	//   ....[38]....
        /*0b7c*/ 	.word	0x0001bc80


	//   ....[39]....
        /*0b80*/ 	.word	0x0001bcf0


	//   ....[40]....
        /*0b84*/ 	.word	0x0001dd40


	//   ....[41]....
        /*0b88*/ 	.word	0x0001df50


	//   ....[42]....
        /*0b8c*/ 	.word	0x0001ee30


	//   ....[43]....
        /*0b90*/ 	.word	0x0001ef40


	//   ....[44]....
        /*0b94*/ 	.word	0x0001f550


	//   ....[45]....
        /*0b98*/ 	.word	0x0001f5a0


	//   ....[46]....
        /*0b9c*/ 	.word	0x00020680


	//   ....[47]....
        /*0ba0*/ 	.word	0x00020700


	//   ....[48]....
        /*0ba4*/ 	.word	0x00020730


	//   ....[49]....
        /*0ba8*/ 	.word	0x00020750


	//   ....[50]....
        /*0bac*/ 	.word	0x000217e0


	//   ....[51]....
        /*0bb0*/ 	.word	0x000217f0


	//   ....[52]....
        /*0bb4*/ 	.word	0x00021800


	//   ....[53]....
        /*0bb8*/ 	.word	0x00021810


	//   ....[54]....
        /*0bbc*/ 	.word	0x00021ec0


	//   ....[55]....
        /*0bc0*/ 	.word	0x00021f00


	//   ....[56]....
        /*0bc4*/ 	.word	0x00021fe0


	//   ....[57]....
        /*0bc8*/ 	.word	0x00022000


	//   ....[58]....
        /*0bcc*/ 	.word	0x000220c0


	//   ....[59]....
        /*0bd0*/ 	.word	0x000220e0


	//   ....[60]....
        /*0bd4*/ 	.word	0x000221b0


	//   ....[61]....
        /*0bd8*/ 	.word	0x000221d0


	//   ....[62]....
        /*0bdc*/ 	.word	0x000225d0


	//   ....[63]....
        /*0be0*/ 	.word	0x000225f0


	//   ....[64]....
        /*0be4*/ 	.word	0x00022a30


	//   ....[65]....
        /*0be8*/ 	.word	0x00022a40


	//   ....[66]....
        /*0bec*/ 	.word	0x000236a0


	//   ....[67]....
        /*0bf0*/ 	.word	0x000236c0


	//   ....[68]....
        /*0bf4*/ 	.word	0x00023780


	//   ....[69]....
        /*0bf8*/ 	.word	0x000237a0


	//   ....[70]....
        /*0bfc*/ 	.word	0x00023860


	//   ....[71]....
        /*0c00*/ 	.word	0x00023880


	//   ....[72]....
        /*0c04*/ 	.word	0x00023950


	//   ....[73]....
        /*0c08*/ 	.word	0x00023970


	//   ....[74]....
        /*0c0c*/ 	.word	0x00023ac0


	//   ....[75]....
        /*0c10*/ 	.word	0x00023cd0


	//   ....[76]....
        /*0c14*/ 	.word	0x00023d00


	//   ....[77]....
        /*0c18*/ 	.word	0x00023d30


	//   ....[78]....
        /*0c1c*/ 	.word	0x00023d60


	//   ....[79]....
        /*0c20*/ 	.word	0x00023d90


	//   ....[80]....
        /*0c24*/ 	.word	0x00023dc0


	//   ....[81]....
        /*0c28*/ 	.word	0x00023f60


	//   ....[82]....
        /*0c2c*/ 	.word	0x00023f90


	//   ....[83]....
        /*0c30*/ 	.word	0x00023fc0


	//   ....[84]....
        /*0c34*/ 	.word	0x00023ff0


	//   ....[85]....
        /*0c38*/ 	.word	0x00024020


	//   ....[86]....
        /*0c3c*/ 	.word	0x00024050


	//   ....[87]....
        /*0c40*/ 	.word	0x000240f0


	//   ....[88]....
        /*0c44*/ 	.word	0x00024120


	//   ....[89]....
        /*0c48*/ 	.word	0x00024130


	//   ....[90]....
        /*0c4c*/ 	.word	0x00024160


	//   ....[91]....
        /*0c50*/ 	.word	0x00025a30


	//   ....[92]....
        /*0c54*/ 	.word	0x00027a50


	//   ....[93]....
        /*0c58*/ 	.word	0x00028650


	//   ....[94]....
        /*0c5c*/ 	.word	0x00028670


	//   ....[95]....
        /*0c60*/ 	.word	0x00028680


	//   ....[96]....
        /*0c64*/ 	.word	0x000286b0


	//   ....[97]....
        /*0c68*/ 	.word	0x000287d0


	//   ....[98]....
        /*0c6c*/ 	.word	0x000287e0


	//   ....[99]....
        /*0c70*/ 	.word	0x00028880


	//   ....[100]....
        /*0c74*/ 	.word	0x00028890


	//   ....[101]....
        /*0c78*/ 	.word	0x00028930


	//   ....[102]....
        /*0c7c*/ 	.word	0x00028940


	//   ....[103]....
        /*0c80*/ 	.word	0x000289e0


	//   ....[104]....
        /*0c84*/ 	.word	0x000289f0


	//   ....[105]....
        /*0c88*/ 	.word	0x00028a70


	//   ....[106]....
        /*0c8c*/ 	.word	0x00028aa0


	//   ....[107]....
        /*0c90*/ 	.word	0x00028af0


	//   ....[108]....
        /*0c94*/ 	.word	0x00028b30


	//   ....[109]....
        /*0c98*/ 	.word	0x0002b760


	//   ....[110]....
        /*0c9c*/ 	.word	0x0002b790


	//   ....[111]....
        /*0ca0*/ 	.word	0x0002b7f0


	//   ....[112]....
        /*0ca4*/ 	.word	0x0002b820


	//   ....[113]....
        /*0ca8*/ 	.word	0x0002b850


	//   ....[114]....
        /*0cac*/ 	.word	0x0002b880


	//   ....[115]....
        /*0cb0*/ 	.word	0x0002b8b0


	//   ....[116]....
        /*0cb4*/ 	.word	0x0002b8e0


	//   ....[117]....
        /*0cb8*/ 	.word	0x0002baa0


	//   ....[118]....
        /*0cbc*/ 	.word	0x0002bad0


	//   ....[119]....
        /*0cc0*/ 	.word	0x0002bb00


	//   ....[120]....
        /*0cc4*/ 	.word	0x0002bb30


	//   ....[121]....
        /*0cc8*/ 	.word	0x0002bb60


	//   ....[122]....
        /*0ccc*/ 	.word	0x0002bb90


	//   ....[123]....
        /*0cd0*/ 	.word	0x0002bc60


	//   ....[124]....
        /*0cd4*/ 	.word	0x0002bc80


	//   ....[125]....
        /*0cd8*/ 	.word	0x0002bc90


	//   ....[126]....
        /*0cdc*/ 	.word	0x0002bd10


	//   ....[127]....
        /*0ce0*/ 	.word	0x0002c850


	//   ....[128]....
        /*0ce4*/ 	.word	0x0002ccb0


	//   ....[129]....
        /*0ce8*/ 	.word	0x0002cd40


	//   ....[130]....
        /*0cec*/ 	.word	0x0002cd90


	//   ....[131]....
        /*0cf0*/ 	.word	0x0002cde0


	//   ....[132]....
        /*0cf4*/ 	.word	0x0002ce80


	//   ....[133]....
        /*0cf8*/ 	.word	0x0002cf10


	//   ....[134]....
        /*0cfc*/ 	.word	0x0002cf60


	//   ....[135]....
        /*0d00*/ 	.word	0x0002cfb0


	//   ....[136]....
        /*0d04*/ 	.word	0x0002d0a0


	//   ....[137]....
        /*0d08*/ 	.word	0x0002d130


	//   ....[138]....
        /*0d0c*/ 	.word	0x0002d180


	//   ....[139]....
        /*0d10*/ 	.word	0x0002d1d0


	//   ....[140]....
        /*0d14*/ 	.word	0x0002d260


	//   ....[141]....
        /*0d18*/ 	.word	0x0002d2f0


	//   ....[142]....
        /*0d1c*/ 	.word	0x0002d340


	//   ....[143]....
        /*0d20*/ 	.word	0x0002d390


	//   ....[144]....
        /*0d24*/ 	.word	0x0002d730


	//   ....[145]....
        /*0d28*/ 	.word	0x0002da10


	//   ....[146]....
        /*0d2c*/ 	.word	0x0002dbf0


	//   ....[147]....
        /*0d30*/ 	.word	0x0002dc40


	//   ....[148]....
        /*0d34*/ 	.word	0x0002dca0


	//   ....[149]....
        /*0d38*/ 	.word	0x0002dd40


	//   ....[150]....
        /*0d3c*/ 	.word	0x0002de10


	//   ....[151]....
        /*0d40*/ 	.word	0x0002df10


	//   ....[152]....
        /*0d44*/ 	.word	0x0002dfe0


	//   ....[153]....
        /*0d48*/ 	.word	0x0002e0f0


	//   ....[154]....
        /*0d4c*/ 	.word	0x0002e150


	//   ....[155]....
        /*0d50*/ 	.word	0x0002e260


	//   ....[156]....
        /*0d54*/ 	.word	0x0002e2c0


	//   ....[157]....
        /*0d58*/ 	.word	0x0002e3d0


	//   ....[158]....
        /*0d5c*/ 	.word	0x0002e430


	//   ....[159]....
        /*0d60*/ 	.word	0x0002e520


	//   ....[160]....
        /*0d64*/ 	.word	0x0002e5a0


	//   ....[161]....
        /*0d68*/ 	.word	0x0002e680


	//   ....[162]....
        /*0d6c*/ 	.word	0x0002e9f0


	//   ....[163]....
        /*0d70*/ 	.word	0x0002ea90


	//   ....[164]....
        /*0d74*/ 	.word	0x0002ec30


	//   ....[165]....
        /*0d78*/ 	.word	0x0002ecb0


	//   ....[166]....
        /*0d7c*/ 	.word	0x0002ed30


	//   ....[167]....
        /*0d80*/ 	.word	0x0002edb0


	//   ....[168]....
        /*0d84*/ 	.word	0x0002ee30


	//   ....[169]....
        /*0d88*/ 	.word	0x0002eec0


	//   ....[170]....
        /*0d8c*/ 	.word	0x0002ef60


	//   ....[171]....
        /*0d90*/ 	.word	0x0002f010


	//   ....[172]....
        /*0d94*/ 	.word	0x0002f090


	//   ....[173]....
        /*0d98*/ 	.word	0x0002f110


	//   ....[174]....
        /*0d9c*/ 	.word	0x0002f190


	//   ....[175]....
        /*0da0*/ 	.word	0x0002f220


	//   ....[176]....
        /*0da4*/ 	.word	0x0002f2a0


	//   ....[177]....
        /*0da8*/ 	.word	0x0002f350


	//   ....[178]....
        /*0dac*/ 	.word	0x0002f3a0


	//   ....[179]....
        /*0db0*/ 	.word	0x0002f460


	//   ....[180]....
        /*0db4*/ 	.word	0x0002f590


	//----- nvinfo : EIATTR_REG_RECONFIG
	.align		4
.L_239:
        /*0db8*/ 	.byte	0x01, 0x54
	.zero		2


	//----- nvinfo : EIATTR_SYSCALL_OFFSETS
	.align		4
        /*0dbc*/ 	.byte	0x04, 0x46
        /*0dbe*/ 	.short	(.L_241 - .L_240)


	//   ....[0]....
.L_240:
        /*0dc0*/ 	.word	0x00002310


	//   ....[1]....
        /*0dc4*/ 	.word	0x00002460


	//   ....[2]....
        /*0dc8*/ 	.word	0x0000bcb0


	//   ....[3]....
        /*0dcc*/ 	.word	0x0000bfd0


	//   ....[4]....
        /*0dd0*/ 	.word	0x00027680


	//   ....[5]....
        /*0dd4*/ 	.word	0x000277d0


	//   ....[6]....
        /*0dd8*/ 	.word	0x000278c0


	//   ....[7]....
        /*0ddc*/ 	.word	0x00028180


	//----- nvinfo : EIATTR_MBARRIER_INSTR_OFFSETS
	.align		4
.L_241:
        /*0de0*/ 	.byte	0x04, 0x39
        /*0de2*/ 	.short	(.L_243 - .L_242)


	//   ....[0]....
.L_242:
        /*0de4*/ 	.word	0x000002d0
        /*0de8*/ 	.word	0x000000ff
        /*0dec*/ 	.word	0x0002a800
        /*0df0*/ 	.short	0x0100
        /*0df2*/ 	.byte	0x08
	.zero		1


	//   ....[1]....
        /*0df4*/ 	.word	0x000002e0
        /*0df8*/ 	.word	0x000000ff
        /*0dfc*/ 	.word	0x0002a820
        /*0e00*/ 	.short	0x0100
        /*0e02*/ 	.byte	0x08
	.zero		1


	//   ....[2]....
        /*0e04*/ 	.word	0x000003d0
        /*0e08*/ 	.word	0x000000ff
        /*0e0c*/ 	.word	0x0002a830
        /*0e10*/ 	.short	0x0100
        /*0e12*/ 	.byte	0x08
	.zero		1


	//   ....[3]....
        /*0e14*/ 	.word	0x000003e0
        /*0e18*/ 	.word	0x000000ff
        /*0e1c*/ 	.word	0x0002a840
        /*0e20*/ 	.short	0x0100
        /*0e22*/ 	.byte	0x08
	.zero		1


	//   ....[4]....
        /*0e24*/ 	.word	0x000003f0
        /*0e28*/ 	.word	0x000000ff
        /*0e2c*/ 	.word	0x0002a838
        /*0e30*/ 	.short	0x0100
        /*0e32*/ 	.byte	0x08
	.zero		1


	//   ....[5]....
        /*0e34*/ 	.word	0x00000400
        /*0e38*/ 	.word	0x000000ff
        /*0e3c*/ 	.word	0x0002a848
        /*0e40*/ 	.short	0x0100
        /*0e42*/ 	.byte	0x08
	.zero		1


	//   ....[6]....
        /*0e44*/ 	.word	0x00000530
        /*0e48*/ 	.word	0x000000ff
        /*0e4c*/ 	.word	0x0002a850
        /*0e50*/ 	.short	0x0100
        /*0e52*/ 	.byte	0x08
	.zero		1


	//   ....[7]....
        /*0e54*/ 	.word	0x00000540
        /*0e58*/ 	.word	0x000000ff
        /*0e5c*/ 	.word	0x0002a860
        /*0e60*/ 	.short	0x0100
        /*0e62*/ 	.byte	0x08
	.zero		1


	//   ....[8]....
        /*0e64*/ 	.word	0x00000550
        /*0e68*/ 	.word	0x000000ff
        /*0e6c*/ 	.word	0x0002a858
        /*0e70*/ 	.short	0x0100
        /*0e72*/ 	.byte	0x08
	.zero		1


	//   ....[9]....
        /*0e74*/ 	.word	0x00000560
        /*0e78*/ 	.word	0x000000ff
        /*0e7c*/ 	.word	0x0002a868
        /*0e80*/ 	.short	0x0100
        /*0e82*/ 	.byte	0x08
	.zero		1


	//   ....[10]....
        /*0e84*/ 	.word	0x00000650
        /*0e88*/ 	.word	0x000000ff
        /*0e8c*/ 	.word	0x0002a870
        /*0e90*/ 	.short	0x0100
        /*0e92*/ 	.byte	0x06
	.zero		1


	//   ....[11]....
        /*0e94*/ 	.word	0x00000660
        /*0e98*/ 	.word	0x000000ff
        /*0e9c*/ 	.word	0x0002a880
        /*0ea0*/ 	.short	0x0100
        /*0ea2*/ 	.byte	0x06
	.zero		1


	//   ....[12]....
        /*0ea4*/ 	.word	0x00000670
        /*0ea8*/ 	.word	0x000000ff
        /*0eac*/ 	.word	0x0002a878
        /*0eb0*/ 	.short	0x0100
        /*0eb2*/ 	.byte	0x06
	.zero		1


	//   ....[13]....
        /*0eb4*/ 	.word	0x00000680
        /*0eb8*/ 	.word	0x000000ff
        /*0ebc*/ 	.word	0x0002a888
        /*0ec0*/ 	.short	0x0100
        /*0ec2*/ 	.byte	0x06
	.zero		1


	//   ....[14]....
        /*0ec4*/ 	.word	0x000007b0
        /*0ec8*/ 	.word	0x000000ff
        /*0ecc*/ 	.word	0x0002a890
        /*0ed0*/ 	.short	0x0100
        /*0ed2*/ 	.byte	0x08
	.zero		1


	//   ....[15]....
        /*0ed4*/ 	.word	0x000007c0
        /*0ed8*/ 	.word	0x000000ff
        /*0edc*/ 	.word	0x0002a8a0
        /*0ee0*/ 	.short	0x0100
        /*0ee2*/ 	.byte	0x08
	.zero		1


	//   ....[16]....
        /*0ee4*/ 	.word	0x000007d0
        /*0ee8*/ 	.word	0x000000ff
        /*0eec*/ 	.word	0x0002a898
        /*0ef0*/ 	.short	0x0100
        /*0ef2*/ 	.byte	0x08
	.zero		1


	//   ....[17]....
        /*0ef4*/ 	.word	0x000007e0
        /*0ef8*/ 	.word	0x000000ff
        /*0efc*/ 	.word	0x0002a8a8
        /*0f00*/ 	.short	0x0100
        /*0f02*/ 	.byte	0x08
	.zero		1


	//   ....[18]....
        /*0f04*/ 	.word	0x00000910
        /*0f08*/ 	.word	0x000000ff
        /*0f0c*/ 	.word	0x0002a8b0
        /*0f10*/ 	.short	0x0100
        /*0f12*/ 	.byte	0x08
	.zero		1


	//   ....[19]....
        /*0f14*/ 	.word	0x00000920
        /*0f18*/ 	.word	0x000000ff
        /*0f1c*/ 	.word	0x0002a8c0
        /*0f20*/ 	.short	0x0100
        /*0f22*/ 	.byte	0x08
	.zero		1


	//   ....[20]....
        /*0f24*/ 	.word	0x00000930
        /*0f28*/ 	.word	0x000000ff
        /*0f2c*/ 	.word	0x0002a8b8
        /*0f30*/ 	.short	0x0100
        /*0f32*/ 	.byte	0x08
	.zero		1


	//   ....[21]....
        /*0f34*/ 	.word	0x00000940
        /*0f38*/ 	.word	0x000000ff
        /*0f3c*/ 	.word	0x0002a8c8
        /*0f40*/ 	.short	0x0100
        /*0f42*/ 	.byte	0x08
	.zero		1


	//   ....[22]....
        /*0f44*/ 	.word	0x00003f40
        /*0f48*/ 	.word	0x00000003
        /*0f4c*/ 	.word	0x0002a890
        /*0f50*/ 	.short	0x010a
        /*0f52*/ 	.byte	0x3f
	.zero		1


	//   ....[23]....
        /*0f54*/ 	.word	0x00007540
        /*0f58*/ 	.word	0x00000003
        /*0f5c*/ 	.word	0x0002a890
        /*0f60*/ 	.short	0x010a
        /*0f62*/ 	.byte	0x3f
	.zero		1


	//   ....[24]....
        /*0f64*/ 	.word	0x0000a8d0
        /*0f68*/ 	.word	0x00000003
        /*0f6c*/ 	.word	0x0002a890
        /*0f70*/ 	.short	0x010a
        /*0f72*/ 	.byte	0x3f
	.zero		1


	//   ....[25]....
        /*0f74*/ 	.word	0x0000aca0
        /*0f78*/ 	.word	0x0000001c
        /*0f7c*/ 	.word	0x00000000
        /*0f80*/ 	.short	0x0101
        /*0f82*/ 	.byte	0x3f
	.zero		1


	//   ....[26]....
        /*0f84*/ 	.word	0x0000ace0
        /*0f88*/ 	.word	0x00000003
        /*0f8c*/ 	.word	0x0002a8b0
        /*0f90*/ 	.short	0x010a
        /*0f92*/ 	.byte	0x3f
	.zero		1


	//   ....[27]....
        /*0f94*/ 	.word	0x0000b180
        /*0f98*/ 	.word	0x00000003
        /*0f9c*/ 	.word	0x00000000
        /*0fa0*/ 	.short	0x0101
        /*0fa2*/ 	.byte	0x3f
	.zero		1


	//   ....[28]....
        /*0fa4*/ 	.word	0x0000bd30
        /*0fa8*/ 	.word	0x00000002
        /*0fac*/ 	.word	0x0002a800
        /*0fb0*/ 	.short	0x010a
        /*0fb2*/ 	.byte	0x3f
	.zero		1


	//   ....[29]....
        /*0fb4*/ 	.word	0x0000bd80
        /*0fb8*/ 	.word	0x00000002
        /*0fbc*/ 	.word	0x0002a800
        /*0fc0*/ 	.short	0x010a
        /*0fc2*/ 	.byte	0x3f
	.zero		1


	//   ....[30]....
        /*0fc4*/ 	.word	0x0000d1b0
        /*0fc8*/ 	.word	0x00000002
        /*0fcc*/ 	.word	0x0002a800
        /*0fd0*/ 	.short	0x010a
        /*0fd2*/ 	.byte	0x3f
	.zero		1


	//   ....[31]....
        /*0fd4*/ 	.word	0x000106b0
        /*0fd8*/ 	.word	0x00000002
        /*0fdc*/ 	.word	0x0002a800
        /*0fe0*/ 	.short	0x010a
        /*0fe2*/ 	.byte	0x3f
	.zero		1


	//   ....[32]....
        /*0fe4*/ 	.word	0x000132a0
        /*0fe8*/ 	.word	0x0000000e
        /*0fec*/ 	.word	0x0002a830
        /*0ff0*/ 	.short	0x010a
        /*0ff2*/ 	.byte	0x3f
	.zero		1


	//   ....[33]....
        /*0ff4*/ 	.word	0x00013310
        /*0ff8*/ 	.word	0x0000000e
        /*0ffc*/ 	.word	0x0002a830
        /*1000*/ 	.short	0x010a
        /*1002*/ 	.byte	0x3f
	.zero		1


	//   ....[34]....
        /*1004*/ 	.word	0x00014020
        /*1008*/ 	.word	0x00000004
        /*100c*/ 	.word	0x00000000
        /*1010*/ 	.short	0x0101
        /*1012*/ 	.byte	0x3f
	.zero		1


	//   ....[35]....
        /*1014*/ 	.word	0x00016770
        /*1018*/ 	.word	0x000000cd
        /*101c*/ 	.word	0x0002a830
        /*1020*/ 	.short	0x010a
        /*1022*/ 	.byte	0x3f
	.zero		1


	//   ....[36]....
        /*1024*/ 	.word	0x000167f0
        /*1028*/ 	.word	0x000000cd
        /*102c*/ 	.word	0x0002a830
        /*1030*/ 	.short	0x010a
        /*1032*/ 	.byte	0x3f
	.zero		1


	//   ....[37]....
        /*1034*/ 	.word	0x00017290
        /*1038*/ 	.word	0x00000014
        /*103c*/ 	.word	0x0002a850
        /*1040*/ 	.short	0x010a
        /*1042*/ 	.byte	0x3f
	.zero		1


	//   ....[38]....
        /*1044*/ 	.word	0x000172e0
        /*1048*/ 	.word	0x00000014
        /*104c*/ 	.word	0x0002a850
        /*1050*/ 	.short	0x010a
        /*1052*/ 	.byte	0x3f
	.zero		1


	//   ....[39]....
        /*1054*/ 	.word	0x00017d30
        /*1058*/ 	.word	0x000000cd
        /*105c*/ 	.word	0x00000000
        /*1060*/ 	.short	0x0101
        /*1062*/ 	.byte	0x3f
	.zero		1


	//   ....[40]....
        /*1064*/ 	.word	0x00019930
        /*1068*/ 	.word	0x00000066
        /*106c*/ 	.word	0x00000000
        /*1070*/ 	.short	0x0101
        /*1072*/ 	.byte	0x3f
	.zero		1


	//   ....[41]....
        /*1074*/ 	.word	0x0001a290
        /*1078*/ 	.word	0x00000004
        /*107c*/ 	.word	0x0002a830
        /*1080*/ 	.short	0x010a
        /*1082*/ 	.byte	0x3f
	.zero		1


	//   ....[42]....
        /*1084*/ 	.word	0x0001a310
        /*1088*/ 	.word	0x00000004
        /*108c*/ 	.word	0x0002a830
        /*1090*/ 	.short	0x010a
        /*1092*/ 	.byte	0x3f
	.zero		1


	//   ....[43]....
        /*1094*/ 	.word	0x0001adb0
        /*1098*/ 	.word	0x00000014
        /*109c*/ 	.word	0x0002a850
        /*10a0*/ 	.short	0x010a
        /*10a2*/ 	.byte	0x3f
	.zero		1


	//   ....[44]....
        /*10a4*/ 	.word	0x0001ae00
        /*10a8*/ 	.word	0x00000014
        /*10ac*/ 	.word	0x0002a850
        /*10b0*/ 	.short	0x010a
        /*10b2*/ 	.byte	0x3f
	.zero		1


	//   ....[45]....
        /*10b4*/ 	.word	0x0001c160
        /*10b8*/ 	.word	0x00000009
        /*10bc*/ 	.word	0x00000000
        /*10c0*/ 	.short	0x0101
        /*10c2*/ 	.byte	0x3f
	.zero		1


	//   ....[46]....
        /*10c4*/ 	.word	0x0001c190
        /*10c8*/ 	.word	0x00000014
        /*10cc*/ 	.word	0x00000000
        /*10d0*/ 	.short	0x0101
        /*10d2*/ 	.byte	0x3f
	.zero		1


	//   ....[47]....
        /*10d4*/ 	.word	0x0001c7d0
        /*10d8*/ 	.word	0x00000004
        /*10dc*/ 	.word	0x0002a830
        /*10e0*/ 	.short	0x010a
        /*10e2*/ 	.byte	0x3f
	.zero		1


	//   ....[48]....
        /*10e4*/ 	.word	0x0001c850
        /*10e8*/ 	.word	0x00000004
        /*10ec*/ 	.word	0x0002a830
        /*10f0*/ 	.short	0x010a
        /*10f2*/ 	.byte	0x3f
	.zero		1


	//   ....[49]....
        /*10f4*/ 	.word	0x0001d2f0
        /*10f8*/ 	.word	0x0000000e
        /*10fc*/ 	.word	0x0002a850
        /*1100*/ 	.short	0x010a
        /*1102*/ 	.byte	0x3f
	.zero		1


	//   ....[50]....
        /*1104*/ 	.word	0x0001d340
        /*1108*/ 	.word	0x0000000e
        /*110c*/ 	.word	0x0002a850
        /*1110*/ 	.short	0x010a
        /*1112*/ 	.byte	0x3f
	.zero		1


	//   ....[51]....
        /*1114*/ 	.word	0x0001dd50
        /*1118*/ 	.word	0x00000004
        /*111c*/ 	.word	0x00000000
        /*1120*/ 	.short	0x0101
        /*1122*/ 	.byte	0x3f
	.zero		1


	//   ....[52]....
        /*1124*/ 	.word	0x0001f9d0
        /*1128*/ 	.word	0x00000063
        /*112c*/ 	.word	0x00000000
        /*1130*/ 	.short	0x0101
        /*1132*/ 	.byte	0x3f
	.zero		1


	//   ....[53]....
        /*1134*/ 	.word	0x00020340
        /*1138*/ 	.word	0x0000000d
        /*113c*/ 	.word	0x0002a850
        /*1140*/ 	.short	0x010a
        /*1142*/ 	.byte	0x3f
	.zero		1


	//   ....[54]....
        /*1144*/ 	.word	0x000203e0
        /*1148*/ 	.word	0x0000000d
        /*114c*/ 	.word	0x0002a850
        /*1150*/ 	.short	0x010a
        /*1152*/ 	.byte	0x3f
	.zero		1


	//   ....[55]....
        /*1154*/ 	.word	0x000208c0
        /*1158*/ 	.word	0x0000000c
        /*115c*/ 	.word	0x00000000
        /*1160*/ 	.short	0x0101
        /*1162*/ 	.byte	0x3f
	.zero		1


	//   ....[56]....
        /*1164*/ 	.word	0x00021ef0
        /*1168*/ 	.word	0x00000000
        /*116c*/ 	.word	0x00000000
        /*1170*/ 	.short	0x0101
        /*1172*/ 	.byte	0x3f
	.zero		1


	//   ....[57]....
        /*1174*/ 	.word	0x000225e0
        /*1178*/ 	.word	0x00000006
        /*117c*/ 	.word	0x00000000
        /*1180*/ 	.short	0x0101
        /*1182*/ 	.byte	0x3f
	.zero		1


	//   ....[58]....
        /*1184*/ 	.word	0x00025b10
        /*1188*/ 	.word	0x00000013
        /*118c*/ 	.word	0x0002a820
        /*1190*/ 	.short	0x010a
        /*1192*/ 	.byte	0x3f
	.zero		1


	//   ....[59]....
        /*1194*/ 	.word	0x00025be0
        /*1198*/ 	.word	0x00000007
        /*119c*/ 	.word	0x0002a8a0
        /*11a0*/ 	.short	0x010a
        /*11a2*/ 	.byte	0x3f
	.zero		1


	//   ....[60]....
        /*11a4*/ 	.word	0x00026010
        /*11a8*/ 	.word	0x00000007
        /*11ac*/ 	.word	0x0002a8c0
        /*11b0*/ 	.short	0x010a
        /*11b2*/ 	.byte	0x3f
	.zero		1


	//   ....[61]....
        /*11b4*/ 	.word	0x000264d0
        /*11b8*/ 	.word	0x00000008
        /*11bc*/ 	.word	0x0002a8a0
        /*11c0*/ 	.short	0x010a
        /*11c2*/ 	.byte	0x3f
	.zero		1


	//   ....[62]....
        /*11c4*/ 	.word	0x000268f0
        /*11c8*/ 	.word	0x00000008
        /*11cc*/ 	.word	0x0002a8c0
        /*11d0*/ 	.short	0x010a
        /*11d2*/ 	.byte	0x3f
	.zero		1


	//   ....[63]....
        /*11d4*/ 	.word	0x00027cb0
        /*11d8*/ 	.word	0x00000000
        /*11dc*/ 	.word	0x0002a840
        /*11e0*/ 	.short	0x010a
        /*11e2*/ 	.byte	0x3f
	.zero		1


	//   ....[64]....
        /*11e4*/ 	.word	0x00028c40
        /*11e8*/ 	.word	0x00000013
        /*11ec*/ 	.word	0x0002a800
        /*11f0*/ 	.short	0x0107
        /*11f2*/ 	.byte	0x3f
	.zero		1


	//   ....[65]....
        /*11f4*/ 	.word	0x00028d50
        /*11f8*/ 	.word	0x00000013
        /*11fc*/ 	.word	0x0002a800
        /*1200*/ 	.short	0x0101
        /*1202*/ 	.byte	0x3f
	.zero		1


	//   ....[66]....
        /*1204*/ 	.word	0x00028d70
        /*1208*/ 	.word	0x00000013
        /*120c*/ 	.word	0x0002a820
        /*1210*/ 	.short	0x010a
        /*1212*/ 	.byte	0x3f
	.zero		1


	//   ....[67]....
        /*1214*/ 	.word	0x00029190
        /*1218*/ 	.word	0x00000003
        /*121c*/ 	.word	0x0002a840
        /*1220*/ 	.short	0x010a
        /*1222*/ 	.byte	0x3f
	.zero		1


	//   ....[68]....
        /*1224*/ 	.word	0x00029630
        /*1228*/ 	.word	0x00000003
        /*122c*/ 	.word	0x00000060
        /*1230*/ 	.short	0x010a
        /*1232*/ 	.byte	0x3f
	.zero		1


	//   ....[69]....
        /*1234*/ 	.word	0x00029cc0
        /*1238*/ 	.word	0x00000003
        /*123c*/ 	.word	0x0002a840
        /*1240*/ 	.short	0x010a
        /*1242*/ 	.byte	0x3f
	.zero		1


	//   ....[70]....
        /*1244*/ 	.word	0x0002a160
        /*1248*/ 	.word	0x00000002
        /*124c*/ 	.word	0x00000060
        /*1250*/ 	.short	0x010a
        /*1252*/ 	.byte	0x3f
	.zero		1


	//   ....[71]....
        /*1254*/ 	.word	0x0002a740
        /*1258*/ 	.word	0x00000002
        /*125c*/ 	.word	0x0002a840
        /*1260*/ 	.short	0x010a
        /*1262*/ 	.byte	0x3f
	.zero		1


	//   ....[72]....
        /*1264*/ 	.word	0x0002abe0
        /*1268*/ 	.word	0x00000002
        /*126c*/ 	.word	0x00000060
        /*1270*/ 	.short	0x010a
        /*1272*/ 	.byte	0x3f
	.zero		1


	//   ....[73]....
        /*1274*/ 	.word	0x0002b160
        /*1278*/ 	.word	0x00000000
        /*127c*/ 	.word	0x0002a860
        /*1280*/ 	.short	0x010a
        /*1282*/ 	.byte	0x3f
	.zero		1


	//   ....[74]....
        /*1284*/ 	.word	0x0002c7d0
        /*1288*/ 	.word	0x00000000
        /*128c*/ 	.word	0x0002a820
        /*1290*/ 	.short	0x010a
        /*1292*/ 	.byte	0x3f
	.zero		1


	//   ....[75]....
        /*1294*/ 	.word	0x0002c9a0
        /*1298*/ 	.word	0x00000006
        /*129c*/ 	.word	0x00000000
        /*12a0*/ 	.short	0x010a
        /*12a2*/ 	.byte	0x3f
	.zero		1


	//   ....[76]....
        /*12a4*/ 	.word	0x0002ca10
        /*12a8*/ 	.word	0x00000007
        /*12ac*/ 	.word	0x00000000
        /*12b0*/ 	.short	0x010a
        /*12b2*/ 	.byte	0x3f
	.zero		1


	//   ....[77]....
        /*12b4*/ 	.word	0x0002ca80
        /*12b8*/ 	.word	0x00000004
        /*12bc*/ 	.word	0x00000000
        /*12c0*/ 	.short	0x010a
        /*12c2*/ 	.byte	0x3f
	.zero		1


	//   ....[78]....
        /*12c4*/ 	.word	0x0002cab0
        /*12c8*/ 	.word	0x00000003
        /*12cc*/ 	.word	0x00000000
        /*12d0*/ 	.short	0x010a
        /*12d2*/ 	.byte	0x3f
	.zero		1


	//   ....[79]....
        /*12d4*/ 	.word	0x0002cb10
        /*12d8*/ 	.word	0x00000003
        /*12dc*/ 	.word	0x0002a890
        /*12e0*/ 	.short	0x010a
        /*12e2*/ 	.byte	0x3f
	.zero		1


	//   ....[80]....
        /*12e4*/ 	.word	0x0002cb60
        /*12e8*/ 	.word	0x00000003
        /*12ec*/ 	.word	0x0002a890
        /*12f0*/ 	.short	0x010a
        /*12f2*/ 	.byte	0x3f
	.zero		1


	//   ....[81]....
        /*12f4*/ 	.word	0x0002cbb0
        /*12f8*/ 	.word	0x00000003
        /*12fc*/ 	.word	0x0002a890
        /*1300*/ 	.short	0x010a
        /*1302*/ 	.byte	0x3f
	.zero		1


	//   ....[82]....
        /*1304*/ 	.word	0x0002cc00
        /*1308*/ 	.word	0x00000003
        /*130c*/ 	.word	0x0002a8b0
        /*1310*/ 	.short	0x010a
        /*1312*/ 	.byte	0x3f
	.zero		1


	//   ....[83]....
        /*1314*/ 	.word	0x0002cff0
        /*1318*/ 	.word	0x00000002
        /*131c*/ 	.word	0x0002a800
        /*1320*/ 	.short	0x010a
        /*1322*/ 	.byte	0x3f
	.zero		1


	//   ....[84]....
        /*1324*/ 	.word	0x0002d3d0
        /*1328*/ 	.word	0x00000002
        /*132c*/ 	.word	0x0002a800
        /*1330*/ 	.short	0x010a
        /*1332*/ 	.byte	0x3f
	.zero		1


	//   ....[85]....
        /*1334*/ 	.word	0x0002d420
        /*1338*/ 	.word	0x0000000e
        /*133c*/ 	.word	0x0002a830
        /*1340*/ 	.short	0x010a
        /*1342*/ 	.byte	0x3f
	.zero		1


	//   ....[86]....
        /*1344*/ 	.word	0x0002d470
        /*1348*/ 	.word	0x000000cd
        /*134c*/ 	.word	0x0002a830
        /*1350*/ 	.short	0x010a
        /*1352*/ 	.byte	0x3f
	.zero		1


	//   ....[87]....
        /*1354*/ 	.word	0x0002d4c0
        /*1358*/ 	.word	0x00000014
        /*135c*/ 	.word	0x0002a850
        /*1360*/ 	.short	0x010a
        /*1362*/ 	.byte	0x3f
	.zero		1


	//   ....[88]....
        /*1364*/ 	.word	0x0002d510
        /*1368*/ 	.word	0x00000004
        /*136c*/ 	.word	0x0002a830
        /*1370*/ 	.short	0x010a
        /*1372*/ 	.byte	0x3f
	.zero		1


	//   ....[89]....
        /*1374*/ 	.word	0x0002d560
        /*1378*/ 	.word	0x00000014
        /*137c*/ 	.word	0x0002a850
        /*1380*/ 	.short	0x010a
        /*1382*/ 	.byte	0x3f
	.zero		1


	//   ....[90]....
        /*1384*/ 	.word	0x0002d5b0
        /*1388*/ 	.word	0x00000004
        /*138c*/ 	.word	0x0002a830
        /*1390*/ 	.short	0x010a
        /*1392*/ 	.byte	0x3f
	.zero		1


	//   ....[91]....
        /*1394*/ 	.word	0x0002d600
        /*1398*/ 	.word	0x0000000e
        /*139c*/ 	.word	0x0002a850
        /*13a0*/ 	.short	0x010a
        /*13a2*/ 	.byte	0x3f
	.zero		1


	//   ....[92]....
        /*13a4*/ 	.word	0x0002d650
        /*13a8*/ 	.word	0x0000000d
        /*13ac*/ 	.word	0x0002a850
        /*13b0*/ 	.short	0x010a
        /*13b2*/ 	.byte	0x3f
	.zero		1


	//   ....[93]....
        /*13b4*/ 	.word	0x0002d7f0
        /*13b8*/ 	.word	0x00000013
        /*13bc*/ 	.word	0x0002a820
        /*13c0*/ 	.short	0x010a
        /*13c2*/ 	.byte	0x3f
	.zero		1


	//   ....[94]....
        /*13c4*/ 	.word	0x0002d840
        /*13c8*/ 	.word	0x00000007
        /*13cc*/ 	.word	0x0002a8a0
        /*13d0*/ 	.short	0x010a
        /*13d2*/ 	.byte	0x3f
	.zero		1


	//   ....[95]....
        /*13d4*/ 	.word	0x0002d890
        /*13d8*/ 	.word	0x00000007
        /*13dc*/ 	.word	0x0002a8c0
        /*13e0*/ 	.short	0x010a
        /*13e2*/ 	.byte	0x3f
	.zero		1


	//   ....[96]....
        /*13e4*/ 	.word	0x0002d8e0
        /*13e8*/ 	.word	0x00000008
        /*13ec*/ 	.word	0x0002a8a0
        /*13f0*/ 	.short	0x010a
        /*13f2*/ 	.byte	0x3f
	.zero		1


	//   ....[97]....
        /*13f4*/ 	.word	0x0002d930
        /*13f8*/ 	.word	0x00000008
        /*13fc*/ 	.word	0x0002a8c0
        /*1400*/ 	.short	0x010a
        /*1402*/ 	.byte	0x3f
	.zero		1


	//   ....[98]....
        /*1404*/ 	.word	0x0002dad0
        /*1408*/ 	.word	0x00000000
        /*140c*/ 	.word	0x0002a840
        /*1410*/ 	.short	0x010a
        /*1412*/ 	.byte	0x3f
	.zero		1


	//   ....[99]....
        /*1414*/ 	.word	0x0002e700
        /*1418*/ 	.word	0x00000013
        /*141c*/ 	.word	0x0002a820
        /*1420*/ 	.short	0x010a
        /*1422*/ 	.byte	0x3f
	.zero		1


	//   ....[100]....
        /*1424*/ 	.word	0x0002e750
        /*1428*/ 	.word	0x00000003
        /*142c*/ 	.word	0x0002a840
        /*1430*/ 	.short	0x010a
        /*1432*/ 	.byte	0x3f
	.zero		1


	//   ....[101]....
        /*1434*/ 	.word	0x0002e7a0
        /*1438*/ 	.word	0x00000003
        /*143c*/ 	.word	0x00000060
        /*1440*/ 	.short	0x010a
        /*1442*/ 	.byte	0x3f
	.zero		1


	//   ....[102]....
        /*1444*/ 	.word	0x0002e7f0
        /*1448*/ 	.word	0x00000003
        /*144c*/ 	.word	0x0002a840
        /*1450*/ 	.short	0x010a
        /*1452*/ 	.byte	0x3f
	.zero		1


	//   ....[103]....
        /*1454*/ 	.word	0x0002e840
        /*1458*/ 	.word	0x00000002
        /*145c*/ 	.word	0x00000060
        /*1460*/ 	.short	0x010a
        /*1462*/ 	.byte	0x3f
	.zero		1


	//   ....[104]....
        /*1464*/ 	.word	0x0002e890
        /*1468*/ 	.word	0x00000002
        /*146c*/ 	.word	0x0002a840
        /*1470*/ 	.short	0x010a
        /*1472*/ 	.byte	0x3f
	.zero		1


	//   ....[105]....
        /*1474*/ 	.word	0x0002e8e0
        /*1478*/ 	.word	0x00000002
        /*147c*/ 	.word	0x00000060
        /*1480*/ 	.short	0x010a
        /*1482*/ 	.byte	0x3f
	.zero		1


	//   ....[106]....
        /*1484*/ 	.word	0x0002e930
        /*1488*/ 	.word	0x00000000
        /*148c*/ 	.word	0x0002a860
        /*1490*/ 	.short	0x010a
        /*1492*/ 	.byte	0x3f
	.zero		1


	//   ....[107]....
        /*1494*/ 	.word	0x0002f4b0
        /*1498*/ 	.word	0x00000000
        /*149c*/ 	.word	0x0002a820
        /*14a0*/ 	.short	0x010a
        /*14a2*/ 	.byte	0x3f
	.zero		1


	//   ....[108]....
        /*14a4*/ 	.word	0x0002f650
        /*14a8*/ 	.word	0x00000006
        /*14ac*/ 	.word	0x00000000
        /*14b0*/ 	.short	0x010a
        /*14b2*/ 	.byte	0x3f
	.zero		1


	//   ....[109]....
        /*14b4*/ 	.word	0x0002f6a0
        /*14b8*/ 	.word	0x00000007
        /*14bc*/ 	.word	0x00000000
        /*14c0*/ 	.short	0x010a
        /*14c2*/ 	.byte	0x3f
	.zero		1


	//   ....[110]....
        /*14c4*/ 	.word	0x0002f6f0
        /*14c8*/ 	.word	0x00000004
        /*14cc*/ 	.word	0x00000000
        /*14d0*/ 	.short	0x010a
        /*14d2*/ 	.byte	0x3f
	.zero		1


	//----- nvinfo : EIATTR_NUM_MBARRIERS
	.align		4
.L_243:
        /*14d4*/ 	.byte	0x03, 0x38
        /*14d6*/ 	.short	0x0016


	//----- nvinfo : EIATTR_EXIT_INSTR_OFFSETS
	.align		4
        /*14d8*/ 	.byte	0x04, 0x1c
        /*14da*/ 	.short	(.L_245 - .L_244)


	//   ....[0]....
.L_244:
        /*14dc*/ 	.word	0x0002cb00


	//----- nvinfo : EIATTR_MAX_THREADS
	.align		4
.L_245:
        /*14e0*/ 	.byte	0x04, 0x05
        /*14e2*/ 	.short	(.L_247 - .L_246)
.L_246:
        /*14e4*/ 	.word	0x00000180
        /*14e8*/ 	.word	0x00000001
        /*14ec*/ 	.word	0x00000001


	//----- nvinfo : EIATTR_CRS_STACK_SIZE
	.align		4
.L_247:
        /*14f0*/ 	.byte	0x04, 0x1e
        /*14f2*/ 	.short	(.L_249 - .L_248)
.L_248:
        /*14f4*/ 	.word	0x00000000


	//----- nvinfo : EIATTR_CBANK_PARAM_SIZE
	.align		4
.L_249:
        /*14f8*/ 	.byte	0x03, 0x19
        /*14fa*/ 	.short	0x0af0


	//----- nvinfo : EIATTR_PARAM_CBANK
	.align		4
        /*14fc*/ 	.byte	0x04, 0x0a
        /*14fe*/ 	.short	(.L_251 - .L_250)
	.align		4
.L_250:
        /*1500*/ 	.word	index@(.nv.constant0._ZN7cutlass13device_kernelIN5flash11enable_sm90INS1_16FlashAttnFwdSm90INS1_25CollectiveMainloopFwdSm90ILi2EN4cute5tupleIJNS5_1CILi1EEES8_S8_EEENS6_IJNS7_ILi128EEENS7_ILi96EEENS7_ILi192EEEEEELi128ENS_10bfloat16_tEfNS_4arch4Sm90ELb0ELb1ELb1ELb1ELb0ELb1ELb0ELb1ELb1ELb1ELb1ELb0EEENS1_21CollectiveEpilogueFwdINS6_IJSA_SA_SB_EEES9_SE_SG_Li256ELb1ELb1ELb1ELb0EEENS1_36VarlenDynamicPersistentTileSchedulerILi128ELi96ELi256ELi128ELb1ELb1ELb1ELb1ELb0ELb1EEEEEEEEEvNT_6ParamsE)
        /*1504*/ 	.short	0x0210
        /*1506*/ 	.short	0x0af0


	//----- nvinfo : EIATTR_SW_WAR
	.align		4
.L_251:
        /*1508*/ 	.byte	0x04, 0x36
        /*150a*/ 	.short	(.L_253 - .L_252)
.L_252:
        /*150c*/ 	.word	0x00000008
.L_253:


//--------------------- .nv.info._ZN7cutlass13device_kernelIN5flash11enable_sm90INS1_16FlashAttnFwdSm90INS1_25CollectiveMainloopFwdSm90ILi2EN4cute5tupleIJNS5_1CILi1EEES8_S8_EEENS6_IJNS7_ILi128EEESA_NS7_ILi192EEEEEELi128ENS_10bfloat16_tEfNS_4arch4Sm90ELb1ELb0ELb1ELb0ELb0ELb0ELb0ELb1ELb1ELb1ELb1ELb0EEENS1_21CollectiveEpilogueFwdINS6_IJSA_SA_SA_EEES9_SD_SF_Li256ELb0ELb1ELb1ELb0EEENS1_19SingleTileSchedulerILb0ELb1ELb1ELi128EEEEEEEEEvNT_6ParamsE --------------------------
	.section	.nv.info._ZN7cutlass13device_kernelIN5flash11enable_sm90INS1_16FlashAttnFwdSm90INS1_25CollectiveMainloopFwdSm90ILi2EN4cute5tupleIJNS5_1CILi1EEES8_S8_EEENS6_IJNS7_ILi128EEESA_NS7_ILi192EEEEEELi128ENS_10bfloat16_tEfNS_4arch4Sm90ELb1ELb0ELb1ELb0ELb0ELb0ELb0ELb1ELb1ELb1ELb1ELb0EEENS1_21CollectiveEpilogueFwdINS6_IJSA_SA_SA_EEES9_SD_SF_Li256ELb0ELb1ELb1ELb0EEENS1_19SingleTileSchedulerILb0ELb1ELb1ELi128EEEEEEEEEvNT_6ParamsE,"",@"SHT_CUDA_INFO"
	.sectionflags	@""
	.align	4


	//----- nvinfo : EIATTR_CUDA_API_VERSION
	.align		4
        /*0000*/ 	.byte	0x04, 0x37
        /*0002*/ 	.short	(.L_255 - .L_254)
.L_254:
        /*0004*/ 	.word	0x00000082


	//----- nvinfo : EIATTR_KPARAM_INFO
	.align		4
.L_255:
        /*0008*/ 	.byte	0x04, 0x17
        /*000a*/ 	.short	(.L_257 - .L_256)
.L_256:
        /*000c*/ 	.word	0x00000000
        /*0010*/ 	.short	0x0000
        /*0012*/ 	.short	0x0070
        /*0014*/ 	.byte	0x00, 0xf0, 0x01, 0x28


	//----- nvinfo : EIATTR_SPARSE_MMA_MASK
	.align		4
.L_257:
        /*0018*/ 	.byte	0x03, 0x50
        /*001a*/ 	.short	0x0000


	//----- nvinfo : EIATTR_MAXREG_COUNT
	.align		4
        /*001c*/ 	.byte	0x03, 0x1b
        /*001e*/ 	.short	0x00a8


	//----- nvinfo : EIATTR_NUM_BARRIERS
	.align		4
        /*0020*/ 	.byte	0x02, 0x4c
        /*0022*/ 	.byte	0x09
	.zero		1


	//----- nvinfo : EIATTR_EXTERNS
	.align		4
        /*0024*/ 	.byte	0x04, 0x0f
        /*0026*/ 	.short	(.L_259 - .L_258)


	//   ....[0]....
	.align		4
.L_258:
        /*0028*/ 	.word	index@(__assertfail)


	//----- nvinfo : EIATTR_ANNOTATIONS
	.align		4
.L_259:
        /*002c*/ 	.byte	0x04, 0x55
        /*002e*/ 	.short	(.L_261 - .L_260)


	//   ....[0]....
.L_260:
        /* <DEDUP_REMOVED lines=12> */


	//----- nvinfo : EIATTR_MERCURY_ISA_VERSION
	.align		4
.L_261:
        /*00e0*/ 	.byte	0x03, 0x5f
        /*00e2*/ 	.short	0x0101


	//----- nvinfo : EIATTR_INT_WARP_WIDE_INSTR_OFFSETS
	.align		4
        /*00e4*/ 	.byte	0x04, 0x31
        /*00e6*/ 	.short	(.L_263 - .L_262)


	//   ....[0]....
.L_262:
        /*00e8*/ 	.word	0x00000120


	//   ....[1]....
        /*00ec*/ 	.word	0x00000160


	//   ....[2]....
        /*00f0*/ 	.word	0x00000220


	//----- nvinfo : EIATTR_COOP_GROUP_MASK_REGIDS
	.align		4
.L_263:
        /*00f4*/ 	.byte	0x04, 0x29
        /*00f6*/ 	.short	(.L_265 - .L_264)


	//   ....[0]....
.L_264:
        /*00f8*/ 	.word	0xffffffff


	//   ....[1]....
        /*00fc*/ 	.word	0xffffffff


	//   ....[2]....
        /*0100*/ 	.word	0xffffffff


	//   ....[3]....
        /*0104*/ 	.word	0xffffffff


	//   ....[4]....
        /*0108*/ 	.word	0xffffffff


	//   ....[5]....
        /*010c*/ 	.word	0xffffffff


	//   ....[6]....
        /*0110*/ 	.word	0xffffffff


	//   ....[7]....
        /*0114*/ 	.word	0xffffffff


	//   ....[8]....
        /*0118*/ 	.word	0xffffffff


	//   ....[9]....
        /*011c*/ 	.word	0xffffffff


	//   ....[10]....
        /*0120*/ 	.word	0xffffffff


	//   ....[11]....
        /*0124*/ 	.word	0xffffffff


	//   ....[12]....
        /*0128*/ 	.word	0xffffffff


	//   ....[13]....
        /*012c*/ 	.word	0xffffffff


	//   ....[14]....
        /*0130*/ 	.word	0xffffffff


	//   ....[15]....
        /*0134*/ 	.word	0xffffffff


	//   ....[16]....
        /*0138*/ 	.word	0xffffffff


	//   ....[17]....
        /*013c*/ 	.word	0xffffffff


	//   ....[18]....
        /*0140*/ 	.word	0xffffffff


	//   ....[19]....
        /*0144*/ 	.word	0xffffffff


	//   ....[20]....
        /*0148*/ 	.word	0xffffffff


	//   ....[21]....
        /*014c*/ 	.word	0xffffffff


	//   ....[22]....
        /*0150*/ 	.word	0xffffffff


	//   ....[23]....
        /*0154*/ 	.word	0xffffffff


	//   ....[24]....
        /*0158*/ 	.word	0xffffffff


	//   ....[25]....
        /*015c*/ 	.word	0xffffffff


	//   ....[26]....
        /*0160*/ 	.word	0xffffffff


	//   ....[27]....
        /*0164*/ 	.word	0xffffffff


	//   ....[28]....
        /*0168*/ 	.word	0xffffffff


	//   ....[29]....
        /*016c*/ 	.word	0xffffffff


	//   ....[30]....
        /*0170*/ 	.word	0xffffffff


	//   ....[31]....
        /*0174*/ 	.word	0xffffffff


	//   ....[32]....
        /*0178*/ 	.word	0xffffffff


	//   ....[33]....
        /*017c*/ 	.word	0xffffffff


	//   ....[34]....
        /*0180*/ 	.word	0xffffffff


	//   ....[35]....
        /*0184*/ 	.word	0xffffffff


	//   ....[36]....
        /*0188*/ 	.word	0xffffffff


	//   ....[37]....
        /*018c*/ 	.word	0xffffffff


	//   ....[38]....
        /*0190*/ 	.word	0xffffffff


	//   ....[39]....
        /*0194*/ 	.word	0xffffffff


	//   ....[40]....
        /*0198*/ 	.word	0xffffffff


	//   ....[41]....
        /*019c*/ 	.word	0xffffffff


	//   ....[42]....
        /*01a0*/ 	.word	0xffffffff


	//   ....[43]....
        /*01a4*/ 	.word	0xffffffff


	//   ....[44]....
        /*01a8*/ 	.word	0xffffffff


	//   ....[45]....
        /*01ac*/ 	.word	0xffffffff


	//   ....[46]....
        /*01b0*/ 	.word	0xffffffff


	//   ....[47]....
        /*01b4*/ 	.word	0xffffffff


	//   ....[48]....
        /*01b8*/ 	.word	0xffffffff


	//   ....[49]....
        /*01bc*/ 	.word	0xffffffff


	//   ....[50]....
        /*01c0*/ 	.word	0xffffffff


	//   ....[51]....
        /*01c4*/ 	.word	0xffffffff


	//   ....[52]....
        /*01c8*/ 	.word	0xffffffff


	//   ....[53]....
        /*01cc*/ 	.word	0xffffffff


	//   ....[54]....
        /*01d0*/ 	.word	0xffffffff


	//   ....[55]....
        /*01d4*/ 	.word	0x0500000f


	//   ....[56]....
        /*01d8*/ 	.word	0x0500000f


	//   ....[57]....
        /*01dc*/ 	.word	0x0500000f


	//   ....[58]....
        /*01e0*/ 	.word	0x0500000f


	//   ....[59]....
        /*01e4*/ 	.word	0x0500000f


	//   ....[60]....
        /*01e8*/ 	.word	0x0500000f


	//   ....[61]....
        /*01ec*/ 	.word	0x0500000f


	//   ....[62]....
        /*01f0*/ 	.word	0x0500000f


	//   ....[63]....
        /*01f4*/ 	.word	0x0500000f


	//   ....[64]....
        /*01f8*/ 	.word	0x0500000f


	//   ....[65]....
        /*01fc*/ 	.word	0x0500000f


	//   ....[66]....
        /*0200*/ 	.word	0x0500000f


	//   ....[67]....
        /*0204*/ 	.word	0x0500000f


	//   ....[68]....
        /*0208*/ 	.word	0x0500000f


	//   ....[69]....
        /*020c*/ 	.word	0x0500000f


	//   ....[70]....
        /*0210*/ 	.word	0x0500000f


	//   ....[71]....
        /*0214*/ 	.word	0x0500000f


	//   ....[72]....
        /*0218*/ 	.word	0x0500000f


	//----- nvinfo : EIATTR_COOP_GROUP_INSTR_OFFSETS
	.align		4
.L_265:
        /*021c*/ 	.byte	0x04, 0x28
        /*021e*/ 	.short	(.L_267 - .L_266)


	//   ....[0]....
.L_266:
        /*0220*/ 	.word	0x00000060


	//   ....[1]....
        /*0224*/ 	.word	0x00000130


	//   ....[2]....
        /*0228*/ 	.word	0x00000230


	//   ....[3]....
        /*022c*/ 	.word	0x000003a0


	//   ....[4]....
        /*0230*/ 	.word	0x00000500


	//   ....[5]....
        /*0234*/ 	.word	0x00000620


	//   ....[6]....
        /*0238*/ 	.word	0x00000780


	//   ....[7]....
        /*023c*/ 	.word	0x00001150


	//   ....[8]....
        /*0240*/ 	.word	0x00002050


	//   ....[9]....
        /*0244*/ 	.word	0x00002180


	//   ....[10]....
        /*0248*/ 	.word	0x00002ab0


	//   ....[11]....
        /*024c*/ 	.word	0x00002b60


	//   ....[12]....
        /*0250*/ 	.word	0x000035b0


	//   ....[13]....
        /*0254*/ 	.word	0x00003610


	//   ....[14]....
        /*0258*/ 	.word	0x00004fb0


	//   ....[15]....
        /*025c*/ 	.word	0x00005260


	//   ....[16]....
        /*0260*/ 	.word	0x00005e30


	//   ....[17]....
        /*0264*/ 	.word	0x00005f40


	//   ....[18]....
        /*0268*/ 	.word	0x00006830


	//   ....[19]....
        /*026c*/ 	.word	0x00006880


	//   ....[20]....
        /*0270*/ 	.word	0x00008ac0


	//   ....[21]....
        /*0274*/ 	.word	0x00008ae0


	//   ....[22]....
        /*0278*/ 	.word	0x00008fe0


	//   ....[23]....
        /*027c*/ 	.word	0x00009040


	//   ....[24]....
        /*0280*/ 	.word	0x0000a2e0


	//   ....[25]....
        /*0284*/ 	.word	0x0000a310


	//   ....[26]....
        /*0288*/ 	.word	0x0000a3f0


	//   ....[27]....
        /*028c*/ 	.word	0x0000a400


	//   ....[28]....
        /*0290*/ 	.word	0x0000b2e0


	//   ....[29]....
        /*0294*/ 	.word	0x0000b320


	//   ....[30]....
        /*0298*/ 	.word	0x0000b360


	//   ....[31]....
        /*029c*/ 	.word	0x0000b390


	//   ....[32]....
        /*02a0*/ 	.word	0x0000b3b0


	//   ....[33]....
        /*02a4*/ 	.word	0x0000b3d0


	//   ....[34]....
        /*02a8*/ 	.word	0x0000ba10


	//   ....[35]....
        /*02ac*/ 	.word	0x0000ba20


	//   ....[36]....
        /*02b0*/ 	.word	0x0000c420


	//   ....[37]....
        /*02b4*/ 	.word	0x0000cf30


	//   ....[38]....
        /*02b8*/ 	.word	0x0000d8e0


	//   ....[39]....
        /*02bc*/ 	.word	0x0000d910


	//   ....[40]....
        /*02c0*/ 	.word	0x0000d940


	//   ....[41]....
        /*02c4*/ 	.word	0x0000d960


	//   ....[42]....
        /*02c8*/ 	.word	0x0000da20


	//   ....[43]....
        /*02cc*/ 	.word	0x0000da30


	//   ....[44]....
        /*02d0*/ 	.word	0x0000dad0


	//   ....[45]....
        /*02d4*/ 	.word	0x0000db10


	//   ....[46]....
        /*02d8*/ 	.word	0x0000db80


	//   ....[47]....
        /*02dc*/ 	.word	0x0000dbb0


	//   ....[48]....
        /*02e0*/ 	.word	0x0000dc30


	//   ....[49]....
        /*02e4*/ 	.word	0x0000dc70


	//   ....[50]....
        /*02e8*/ 	.word	0x0000dce0


	//   ....[51]....
        /*02ec*/ 	.word	0x0000dd10


	//   ....[52]....
        /*02f0*/ 	.word	0x0000dd90


	//   ....[53]....
        /*02f4*/ 	.word	0x0000ddc0


	//   ....[54]....
        /*02f8*/ 	.word	0x00010030


	//   ....[55]....
        /*02fc*/ 	.word	0x00010590


	//   ....[56]....
        /*0300*/ 	.word	0x00010700


	//   ....[57]....
        /*0304*/ 	.word	0x00010760


	//   ....[58]....
        /*0308*/ 	.word	0x00010800


	//   ....[59]....
        /*030c*/ 	.word	0x000108e0


	//   ....[60]....
        /*0310*/ 	.word	0x000109c0


	//   ....[61]....
        /*0314*/ 	.word	0x00010a90


	//   ....[62]....
        /*0318*/ 	.word	0x00010b20


	//   ....[63]....
        /*031c*/ 	.word	0x00010bf0


	//   ....[64]....
        /*0320*/ 	.word	0x00010c80


	//   ....[65]....
        /*0324*/ 	.word	0x00010d50


	//   ....[66]....
        /*0328*/ 	.word	0x00010de0


	//   ....[67]....
        /*032c*/ 	.word	0x00010eb0


	//   ....[68]....
        /*0330*/ 	.word	0x00010f40


	//   ....[69]....
        /*0334*/ 	.word	0x00011010


	//   ....[70]....
        /*0338*/ 	.word	0x00011090


	//   ....[71]....
        /*033c*/ 	.word	0x00011150


	//   ....[72]....
        /*0340*/ 	.word	0x00011550


	//----- nvinfo : EIATTR_REG_RECONFIG
	.align		4
.L_267:
        /*0344*/ 	.byte	0x01, 0x54
	.zero		2


	//----- nvinfo : EIATTR_SYSCALL_OFFSETS
	.align		4
        /*0348*/ 	.byte	0x04, 0x46
        /*034a*/ 	.short	(.L_269 - .L_268)


	//   ....[0]....
.L_268:
        /*034c*/ 	.word	0x00001310


	//   ....[1]....
        /*0350*/ 	.word	0x0000cbc0


	//   ....[2]....
        /*0354*/ 	.word	0x0000cd00


	//   ....[3]....
        /*0358*/ 	.word	0x0000cdf0


	//   ....[4]....
        /*035c*/ 	.word	0x0000d520


	//----- nvinfo : EIATTR_MBARRIER_INSTR_OFFSETS
	.align		4
.L_269:
        /*0360*/ 	.byte	0x04, 0x39
        /*0362*/ 	.short	(.L_271 - .L_270)


	//   ....[0]....
.L_270:
        /*0364*/ 	.word	0x00000250
        /*0368*/ 	.word	0x000000ff
        /*036c*/ 	.word	0x00034800
        /*0370*/ 	.short	0x0100
        /*0372*/ 	.byte	0x08
	.zero		1


	//   ....[1]....
        /*0374*/ 	.word	0x00000260
        /*0378*/ 	.word	0x000000ff
        /*037c*/ 	.word	0x00034820
        /*0380*/ 	.short	0x0100
        /*0382*/ 	.byte	0x08
	.zero		1


	//   ....[2]....
        /*0384*/ 	.word	0x00000350
        /*0388*/ 	.word	0x000000ff
        /*038c*/ 	.word	0x00034830
        /*0390*/ 	.short	0x0100
        /*0392*/ 	.byte	0x08
	.zero		1


	//   ....[3]....
        /*0394*/ 	.word	0x00000360
        /*0398*/ 	.word	0x000000ff
        /*039c*/ 	.word	0x00034840
        /*03a0*/ 	.short	0x0100
        /*03a2*/ 	.byte	0x08
	.zero		1


	//   ....[4]....
        /*03a4*/ 	.word	0x00000370
        /*03a8*/ 	.word	0x000000ff
        /*03ac*/ 	.word	0x00034838
        /*03b0*/ 	.short	0x0100
        /*03b2*/ 	.byte	0x08
	.zero		1


	//   ....[5]....
        /*03b4*/ 	.word	0x00000380
        /*03b8*/ 	.word	0x000000ff
        /*03bc*/ 	.word	0x00034848
        /*03c0*/ 	.short	0x0100
        /*03c2*/ 	.byte	0x08
	.zero		1


	//   ....[6]....
        /*03c4*/ 	.word	0x000004b0
        /*03c8*/ 	.word	0x000000ff
        /*03cc*/ 	.word	0x00034850
        /*03d0*/ 	.short	0x0100
        /*03d2*/ 	.byte	0x08
	.zero		1


	//   ....[7]....
        /*03d4*/ 	.word	0x000004c0
        /*03d8*/ 	.word	0x000000ff
        /*03dc*/ 	.word	0x00034860
        /*03e0*/ 	.short	0x0100
        /*03e2*/ 	.byte	0x08
	.zero		1


	//   ....[8]....
        /*03e4*/ 	.word	0x000004d0
        /*03e8*/ 	.word	0x000000ff
        /*03ec*/ 	.word	0x00034858
        /*03f0*/ 	.short	0x0100
        /*03f2*/ 	.byte	0x08
	.zero		1


	//   ....[9]....
        /*03f4*/ 	.word	0x000004e0
        /*03f8*/ 	.word	0x000000ff
        /*03fc*/ 	.word	0x00034868
        /*0400*/ 	.short	0x0100
        /*0402*/ 	.byte	0x08
	.zero		1


	//   ....[10]....
        /*0404*/ 	.word	0x000005d0
        /*0408*/ 	.word	0x000000ff
        /*040c*/ 	.word	0x00034870
        /*0410*/ 	.short	0x0100
        /*0412*/ 	.byte	0x06
	.zero		1


	//   ....[11]....
        /*0414*/ 	.word	0x000005e0
        /*0418*/ 	.word	0x000000ff
        /*041c*/ 	.word	0x00034880
        /*0420*/ 	.short	0x0100
        /*0422*/ 	.byte	0x06
	.zero		1


	//   ....[12]....
        /*0424*/ 	.word	0x000005f0
        /*0428*/ 	.word	0x000000ff
        /*042c*/ 	.word	0x00034878
        /*0430*/ 	.short	0x0100
        /*0432*/ 	.byte	0x06
	.zero		1


	//   ....[13]....
        /*0434*/ 	.word	0x00000600
        /*0438*/ 	.word	0x000000ff
        /*043c*/ 	.word	0x00034888
        /*0440*/ 	.short	0x0100
        /*0442*/ 	.byte	0x06
	.zero		1


	//   ....[14]....
        /*0444*/ 	.word	0x00000730
        /*0448*/ 	.word	0x000000ff
        /*044c*/ 	.word	0x00034890
        /*0450*/ 	.short	0x0100
        /*0452*/ 	.byte	0x08
	.zero		1


	//   ....[15]....
        /*0454*/ 	.word	0x00000740
        /*0458*/ 	.word	0x000000ff
        /*045c*/ 	.word	0x000348a0
        /*0460*/ 	.short	0x0100
        /*0462*/ 	.byte	0x08
	.zero		1


	//   ....[16]....
        /*0464*/ 	.word	0x00000750
        /*0468*/ 	.word	0x000000ff
        /*046c*/ 	.word	0x00034898
        /*0470*/ 	.short	0x0100
        /*0472*/ 	.byte	0x08
	.zero		1


	//   ....[17]....
        /*0474*/ 	.word	0x00000760
        /*0478*/ 	.word	0x000000ff
        /*047c*/ 	.word	0x000348a8
        /*0480*/ 	.short	0x0100
        /*0482*/ 	.byte	0x08
	.zero		1


	//   ....[18]....
        /*0484*/ 	.word	0x00000890
        /*0488*/ 	.word	0x000000ff
        /*048c*/ 	.word	0x000348b0
        /*0490*/ 	.short	0x0100
        /*0492*/ 	.byte	0x08
	.zero		1


	//   ....[19]....
        /*0494*/ 	.word	0x000008a0
        /*0498*/ 	.word	0x000000ff
        /*049c*/ 	.word	0x000348c0
        /*04a0*/ 	.short	0x0100
        /*04a2*/ 	.byte	0x08
	.zero		1


	//   ....[20]....
        /*04a4*/ 	.word	0x000008b0
        /*04a8*/ 	.word	0x000000ff
        /*04ac*/ 	.word	0x000348b8
        /*04b0*/ 	.short	0x0100
        /*04b2*/ 	.byte	0x08
	.zero		1


	//   ....[21]....
        /*04b4*/ 	.word	0x000008c0
        /*04b8*/ 	.word	0x000000ff
        /*04bc*/ 	.word	0x000348c8
        /*04c0*/ 	.short	0x0100
        /*04c2*/ 	.byte	0x08
	.zero		1


	//   ....[22]....
        /*04c4*/ 	.word	0x00001340
        /*04c8*/ 	.word	0x000000ff
        /*04cc*/ 	.word	0x00034800
        /*04d0*/ 	.short	0x010a
        /*04d2*/ 	.byte	0x24
	.zero		1


	//   ....[23]....
        /*04d4*/ 	.word	0x000013a0
        /*04d8*/ 	.word	0x000000ff
        /*04dc*/ 	.word	0x00034830
        /*04e0*/ 	.short	0x010a
        /*04e2*/ 	.byte	0x24
	.zero		1


	//   ....[24]....
        /*04e4*/ 	.word	0x00001430
        /*04e8*/ 	.word	0x000000ff
        /*04ec*/ 	.word	0x00034830
        /*04f0*/ 	.short	0x010a
        /*04f2*/ 	.byte	0x24
	.zero		1


	//   ....[25]....
        /*04f4*/ 	.word	0x00003a20
        /*04f8*/ 	.word	0x00000003
        /*04fc*/ 	.word	0x00000000
        /*0500*/ 	.short	0x0101
        /*0502*/ 	.byte	0x3f
	.zero		1


	//   ....[26]....
        /*0504*/ 	.word	0x00004450
        /*0508*/ 	.word	0x000000ff
        /*050c*/ 	.word	0x00034830
        /*0510*/ 	.short	0x010a
        /*0512*/ 	.byte	0x3d
	.zero		1


	//   ....[27]....
        /*0514*/ 	.word	0x00004490
        /*0518*/ 	.word	0x000000ff
        /*051c*/ 	.word	0x00034830
        /*0520*/ 	.short	0x010a
        /*0522*/ 	.byte	0x3d
	.zero		1


	//   ....[28]....
        /*0524*/ 	.word	0x00004cd0
        /*0528*/ 	.word	0x000000ff
        /*052c*/ 	.word	0x00034850
        /*0530*/ 	.short	0x010a
        /*0532*/ 	.byte	0x07
	.zero		1


	//   ....[29]....
        /*0534*/ 	.word	0x00004d10
        /*0538*/ 	.word	0x000000ff
        /*053c*/ 	.word	0x00034850
        /*0540*/ 	.short	0x010a
        /*0542*/ 	.byte	0x07
	.zero		1


	//   ....[30]....
        /*0544*/ 	.word	0x00006e10
        /*0548*/ 	.word	0x0000000c
        /*054c*/ 	.word	0x00000000
        /*0550*/ 	.short	0x0101
        /*0552*/ 	.byte	0x3f
	.zero		1


	//   ....[31]....
        /*0554*/ 	.word	0x00006e50
        /*0558*/ 	.word	0x00000029
        /*055c*/ 	.word	0x00000000
        /*0560*/ 	.short	0x0101
        /*0562*/ 	.byte	0x3f
	.zero		1


	//   ....[32]....
        /*0564*/ 	.word	0x00007640
        /*0568*/ 	.word	0x000000ff
        /*056c*/ 	.word	0x00034830
        /*0570*/ 	.short	0x010a
        /*0572*/ 	.byte	0x28
	.zero		1


	//   ....[33]....
        /*0574*/ 	.word	0x00007680
        /*0578*/ 	.word	0x000000ff
        /*057c*/ 	.word	0x00034830
        /*0580*/ 	.short	0x010a
        /*0582*/ 	.byte	0x28
	.zero		1


	//   ....[34]....
        /*0584*/ 	.word	0x00007ec0
        /*0588*/ 	.word	0x000000ff
        /*058c*/ 	.word	0x00034850
        /*0590*/ 	.short	0x010a
        /*0592*/ 	.byte	0x07
	.zero		1


	//   ....[35]....
        /*0594*/ 	.word	0x00007f00
        /*0598*/ 	.word	0x000000ff
        /*059c*/ 	.word	0x00034850
        /*05a0*/ 	.short	0x010a
        /*05a2*/ 	.byte	0x07
	.zero		1


	//   ....[36]....
        /*05a4*/ 	.word	0x00009b00
        /*05a8*/ 	.word	0x00000015
        /*05ac*/ 	.word	0x00000000
        /*05b0*/ 	.short	0x0101
        /*05b2*/ 	.byte	0x3f
	.zero		1


	//   ....[37]....
        /*05b4*/ 	.word	0x00009b80
        /*05b8*/ 	.word	0x00000015
        /*05bc*/ 	.word	0x00000000
        /*05c0*/ 	.short	0x0101
        /*05c2*/ 	.byte	0x3f
	.zero		1


	//   ....[38]....
        /*05c4*/ 	.word	0x0000a250
        /*05c8*/ 	.word	0x000000ff
        /*05cc*/ 	.word	0x00034850
        /*05d0*/ 	.short	0x010a
        /*05d2*/ 	.byte	0x05
	.zero		1


	//   ....[39]....
        /*05d4*/ 	.word	0x0000a290
        /*05d8*/ 	.word	0x000000ff
        /*05dc*/ 	.word	0x00034850
        /*05e0*/ 	.short	0x010a
        /*05e2*/ 	.byte	0x05
	.zero		1


	//   ....[40]....
        /*05e4*/ 	.word	0x0000a750
        /*05e8*/ 	.word	0x00000009
        /*05ec*/ 	.word	0x00000000
        /*05f0*/ 	.short	0x0101
        /*05f2*/ 	.byte	0x3f
	.zero		1


	//   ....[41]....
        /*05f4*/ 	.word	0x0000b3c0
        /*05f8*/ 	.word	0x000000ff
        /*05fc*/ 	.word	0x00000000
        /*0600*/ 	.short	0x0101
        /*0602*/ 	.byte	0x04
	.zero		1


	//   ....[42]....
        /*0604*/ 	.word	0x0000d140
        /*0608*/ 	.word	0x000000ff
        /*060c*/ 	.word	0x00034840
        /*0610*/ 	.short	0x010a
        /*0612*/ 	.byte	0x26
	.zero		1


	//   ....[43]....
        /*0614*/ 	.word	0x0000def0
        /*0618*/ 	.word	0x000000ff
        /*061c*/ 	.word	0x00034800
        /*0620*/ 	.short	0x0107
        /*0622*/ 	.byte	0x26
	.zero		1


	//   ....[44]....
        /*0624*/ 	.word	0x0000df60
        /*0628*/ 	.word	0x000000ff
        /*062c*/ 	.word	0x00034800
        /*0630*/ 	.short	0x0101
        /*0632*/ 	.byte	0x26
	.zero		1


	//   ....[45]....
        /*0634*/ 	.word	0x0000df80
        /*0638*/ 	.word	0x000000ff
        /*063c*/ 	.word	0x00034820
        /*0640*/ 	.short	0x010a
        /*0642*/ 	.byte	0x26
	.zero		1


	//   ....[46]....
        /*0644*/ 	.word	0x0000e360
        /*0648*/ 	.word	0x000000ff
        /*064c*/ 	.word	0x00034848
        /*0650*/ 	.short	0x010a
        /*0652*/ 	.byte	0x26
	.zero		1


	//   ....[47]....
        /*0654*/ 	.word	0x0000e700
        /*0658*/ 	.word	0x000000ff
        /*065c*/ 	.word	0x00034860
        /*0660*/ 	.short	0x010a
        /*0662*/ 	.byte	0x26
	.zero		1


	//   ....[48]....
        /*0664*/ 	.word	0x0000ec00
        /*0668*/ 	.word	0x000000ff
        /*066c*/ 	.word	0x00034840
        /*0670*/ 	.short	0x010a
        /*0672*/ 	.byte	0x26
	.zero		1


	//   ....[49]....
        /*0674*/ 	.word	0x0000efb0
        /*0678*/ 	.word	0x000000ff
        /*067c*/ 	.word	0x00034868
        /*0680*/ 	.short	0x010a
        /*0682*/ 	.byte	0x26
	.zero		1


	//   ....[50]....
        /*0684*/ 	.word	0x0000f500
        /*0688*/ 	.word	0x000000ff
        /*068c*/ 	.word	0x00034848
        /*0690*/ 	.short	0x010a
        /*0692*/ 	.byte	0x26
	.zero		1


	//   ....[51]....
        /*0694*/ 	.word	0x0000f890
        /*0698*/ 	.word	0x000000ff
        /*069c*/ 	.word	0x00034860
        /*06a0*/ 	.short	0x010a
        /*06a2*/ 	.byte	0x26
	.zero		1


	//   ....[52]....
        /*06a4*/ 	.word	0x0000fc30
        /*06a8*/ 	.word	0x00000003
        /*06ac*/ 	.word	0x00034860
        /*06b0*/ 	.short	0x010a
        /*06b2*/ 	.byte	0x3f
	.zero		1


	//   ....[53]....
        /*06b4*/ 	.word	0x0000ffc0
        /*06b8*/ 	.word	0x00000002
        /*06bc*/ 	.word	0x00034820
        /*06c0*/ 	.short	0x010a
        /*06c2*/ 	.byte	0x3f
	.zero		1


	//   ....[54]....
        /*06c4*/ 	.word	0x00010140
        /*06c8*/ 	.word	0x00000006
        /*06cc*/ 	.word	0x00000000
        /*06d0*/ 	.short	0x010a
        /*06d2*/ 	.byte	0x3f
	.zero		1


	//   ....[55]....
        /*06d4*/ 	.word	0x000101b0
        /*06d8*/ 	.word	0x00000003
        /*06dc*/ 	.word	0x00000000
        /*06e0*/ 	.short	0x010a
        /*06e2*/ 	.byte	0x3f
	.zero		1


	//   ....[56]....
        /*06e4*/ 	.word	0x00010210
        /*06e8*/ 	.word	0x00000000
        /*06ec*/ 	.word	0x00000000
        /*06f0*/ 	.short	0x010a
        /*06f2*/ 	.byte	0x3f
	.zero		1


	//   ....[57]....
        /*06f4*/ 	.word	0x00010240
        /*06f8*/ 	.word	0x00000003
        /*06fc*/ 	.word	0x00000000
        /*0700*/ 	.short	0x010a
        /*0702*/ 	.byte	0x3f
	.zero		1


	//   ....[58]....
        /*0704*/ 	.word	0x000102b0
        /*0708*/ 	.word	0x00000003
        /*070c*/ 	.word	0x00034800
        /*0710*/ 	.short	0x010a
        /*0712*/ 	.byte	0x3f
	.zero		1


	//   ....[59]....
        /*0714*/ 	.word	0x00010310
        /*0718*/ 	.word	0x00000003
        /*071c*/ 	.word	0x00034830
        /*0720*/ 	.short	0x010a
        /*0722*/ 	.byte	0x3f
	.zero		1


	//   ....[60]....
        /*0724*/ 	.word	0x00010370
        /*0728*/ 	.word	0x0000000b
        /*072c*/ 	.word	0x00034830
        /*0730*/ 	.short	0x010a
        /*0732*/ 	.byte	0x3f
	.zero		1


	//   ....[61]....
        /*0734*/ 	.word	0x000103d0
        /*0738*/ 	.word	0x0000000b
        /*073c*/ 	.word	0x00034850
        /*0740*/ 	.short	0x010a
        /*0742*/ 	.byte	0x3f
	.zero		1


	//   ....[62]....
        /*0744*/ 	.word	0x00010430
        /*0748*/ 	.word	0x0000000b
        /*074c*/ 	.word	0x00034830
        /*0750*/ 	.short	0x010a
        /*0752*/ 	.byte	0x3f
	.zero		1


	//   ....[63]....
        /*0754*/ 	.word	0x00010490
        /*0758*/ 	.word	0x00000009
        /*075c*/ 	.word	0x00034850
        /*0760*/ 	.short	0x010a
        /*0762*/ 	.byte	0x3f
	.zero		1


	//   ....[64]....
        /*0764*/ 	.word	0x000104f0
        /*0768*/ 	.word	0x00000000
        /*076c*/ 	.word	0x00034850
        /*0770*/ 	.short	0x010a
        /*0772*/ 	.byte	0x3f
	.zero		1


	//   ....[65]....
        /*0774*/ 	.word	0x00010650
        /*0778*/ 	.word	0x00000003
        /*077c*/ 	.word	0x00034840
        /*0780*/ 	.short	0x010a
        /*0782*/ 	.byte	0x3f
	.zero		1


	//   ....[66]....
        /*0784*/ 	.word	0x00011190
        /*0788*/ 	.word	0x00000003
        /*078c*/ 	.word	0x00034820
        /*0790*/ 	.short	0x010a
        /*0792*/ 	.byte	0x3f
	.zero		1


	//   ....[67]....
        /*0794*/ 	.word	0x000111f0
        /*0798*/ 	.word	0x00000003
        /*079c*/ 	.word	0x00034848
        /*07a0*/ 	.short	0x010a
        /*07a2*/ 	.byte	0x3f
	.zero		1


	//   ....[68]....
        /*07a4*/ 	.word	0x00011250
        /*07a8*/ 	.word	0x00000003
        /*07ac*/ 	.word	0x00034860
        /*07b0*/ 	.short	0x010a
        /*07b2*/ 	.byte	0x3f
	.zero		1


	//   ....[69]....
        /*07b4*/ 	.word	0x000112b0
        /*07b8*/ 	.word	0x00000003
        /*07bc*/ 	.word	0x00034840
        /*07c0*/ 	.short	0x010a
        /*07c2*/ 	.byte	0x3f
	.zero		1


	//   ....[70]....
        /*07c4*/ 	.word	0x00011310
        /*07c8*/ 	.word	0x00000003
        /*07cc*/ 	.word	0x00034868
        /*07d0*/ 	.short	0x010a
        /*07d2*/ 	.byte	0x3f
	.zero		1


	//   ....[71]....
        /*07d4*/ 	.word	0x00011370
        /*07d8*/ 	.word	0x00000003
        /*07dc*/ 	.word	0x00034848
        /*07e0*/ 	.short	0x010a
        /*07e2*/ 	.byte	0x3f
	.zero		1


	//   ....[72]....
        /*07e4*/ 	.word	0x000113d0
        /*07e8*/ 	.word	0x00000003
        /*07ec*/ 	.word	0x00034860
        /*07f0*/ 	.short	0x010a
        /*07f2*/ 	.byte	0x3f
	.zero		1


	//   ....[73]....
        /*07f4*/ 	.word	0x00011420
        /*07f8*/ 	.word	0x00000003
        /*07fc*/ 	.word	0x00034860
        /*0800*/ 	.short	0x010a
        /*0802*/ 	.byte	0x3f
	.zero		1


	//   ....[74]....
        /*0804*/ 	.word	0x00011470
        /*0808*/ 	.word	0x00000002
        /*080c*/ 	.word	0x00034820
        /*0810*/ 	.short	0x010a
        /*0812*/ 	.byte	0x3f
	.zero		1


	//   ....[75]....
        /*0814*/ 	.word	0x00011610
        /*0818*/ 	.word	0x00000006
        /*081c*/ 	.word	0x00000000
        /*0820*/ 	.short	0x010a
        /*0822*/ 	.byte	0x3f
	.zero		1


	//   ....[76]....
        /*0824*/ 	.word	0x00011660
        /*0828*/ 	.word	0x00000003
        /*082c*/ 	.word	0x00000000
        /*0830*/ 	.short	0x010a
        /*0832*/ 	.byte	0x3f
	.zero		1


	//   ....[77]....
        /*0834*/ 	.word	0x000116b0
        /*0838*/ 	.word	0x00000000
        /*083c*/ 	.word	0x00000000
        /*0840*/ 	.short	0x010a
        /*0842*/ 	.byte	0x3f
	.zero		1


	//----- nvinfo : EIATTR_NUM_MBARRIERS
	.align		4
.L_271:
        /*0844*/ 	.byte	0x03, 0x38
        /*0846*/ 	.short	0x0016


	//----- nvinfo : EIATTR_EXIT_INSTR_OFFSETS
	.align		4
        /*0848*/ 	.byte	0x04, 0x1c
        /*084a*/ 	.short	(.L_273 - .L_272)


	//   ....[0]....
.L_272:
        /*084c*/ 	.word	0x00010290


	//----- nvinfo : EIATTR_MAX_THREADS
	.align		4
.L_273:
        /*0850*/ 	.byte	0x04, 0x05
        /*0852*/ 	.short	(.L_275 - .L_274)
.L_274:
        /*0854*/ 	.word	0x00000180
        /*0858*/ 	.word	0x00000001
        /*085c*/ 	.word	0x00000001


	//----- nvinfo : EIATTR_CRS_STACK_SIZE
	.align		4
.L_275:
        /*0860*/ 	.byte	0x04, 0x1e
        /*0862*/ 	.short	(.L_277 - .L_276)
.L_276:
        /*0864*/ 	.word	0x00000000


	//----- nvinfo : EIATTR_CBANK_PARAM_SIZE
	.align		4
.L_277:
        /*0868*/ 	.byte	0x03, 0x19
        /*086a*/ 	.short	0x0a70


	//----- nvinfo : EIATTR_PARAM_CBANK
	.align		4
        /*086c*/ 	.byte	0x04, 0x0a
        /*086e*/ 	.short	(.L_279 - .L_278)
	.align		4
.L_278:
        /*0870*/ 	.word	index@(.nv.constant0._ZN7cutlass13device_kernelIN5flash11enable_sm90INS1_16FlashAttnFwdSm90INS1_25CollectiveMainloopFwdSm90ILi2EN4cute5tupleIJNS5_1CILi1EEES8_S8_EEENS6_IJNS7_ILi128EEESA_NS7_ILi192EEEEEELi128ENS_10bfloat16_tEfNS_4arch4Sm90ELb1ELb0ELb1ELb0ELb0ELb0ELb0ELb1ELb1ELb1ELb1ELb0EEENS1_21CollectiveEpilogueFwdINS6_IJSA_SA_SA_EEES9_SD_SF_Li256ELb0ELb1ELb1ELb0EEENS1_19SingleTileSchedulerILb0ELb1ELb1ELi128EEEEEEEEEvNT_6ParamsE)
        /*0874*/ 	.short	0x0210
        /*0876*/ 	.short	0x0a70


	//----- nvinfo : EIATTR_SW_WAR
	.align		4
.L_279:
        /*0878*/ 	.byte	0x04, 0x36
        /*087a*/ 	.short	(.L_281 - .L_280)
.L_280:
        /*087c*/ 	.word	0x00000008
.L_281:


//--------------------- .nv.info._ZN7cutlass13device_kernelIN5flash11enable_sm90INS1_16FlashAttnFwdSm90INS1_25CollectiveMainloopFwdSm90ILi2EN4cute5tupleIJNS5_1CILi1EEES8_S8_EEENS6_IJNS7_ILi128EEESA_NS7_ILi192EEEEEELi128ENS_10bfloat16_tEfNS_4arch4Sm90ELb1ELb0ELb1ELb1ELb0ELb0ELb0ELb1ELb1ELb1ELb1ELb0EEENS1_21CollectiveEpilogueFwdINS6_IJSA_SA_SA_EEES9_SD_SF_Li256ELb1ELb1ELb1ELb0EEENS1_36VarlenDynamicPersistentTileSchedulerILi128ELi128ELi256ELi128ELb1ELb1ELb1ELb1ELb1ELb1EEEEEEEEEvNT_6ParamsE --------------------------
	.section	.nv.info._ZN7cutlass13device_kernelIN5flash11enable_sm90INS1_16FlashAttnFwdSm90INS1_25CollectiveMainloopFwdSm90ILi2EN4cute5tupleIJNS5_1CILi1EEES8_S8_EEENS6_IJNS7_ILi128EEESA_NS7_ILi192EEEEEELi128ENS_10bfloat16_tEfNS_4arch4Sm90ELb1ELb0ELb1ELb1ELb0ELb0ELb0ELb1ELb1ELb1ELb1ELb0EEENS1_21CollectiveEpilogueFwdINS6_IJSA_SA_SA_EEES9_SD_SF_Li256ELb1ELb1ELb1ELb0EEENS1_36VarlenDynamicPersistentTileSchedulerILi128ELi128ELi256ELi128ELb1ELb1ELb1ELb1ELb1ELb1EEEEEEEEEvNT_6ParamsE,"",@"SHT_CUDA_INFO"
	.sectionflags	@""
	.align	4


	//----- nvinfo : EIATTR_CUDA_API_VERSION
	.align		4
        /*0000*/ 	.byte	0x04, 0x37
        /*0002*/ 	.short	(.L_283 - .L_282)
.L_282:
        /*0004*/ 	.word	0x00000082


	//----- nvinfo : EIATTR_KPARAM_INFO
	.align		4
.L_283:
        /*0008*/ 	.byte	0x04, 0x17
        /*000a*/ 	.short	(.L_285 - .L_284)
.L_284:
        /*000c*/ 	.word	0x00000000
        /*0010*/ 	.short	0x0000
        /*0012*/ 	.short	0x0070
        /*0014*/ 	.byte	0x00, 0xf0, 0x01, 0x2a


	//----- nvinfo : EIATTR_SPARSE_MMA_MASK
	.align		4
.L_285:
        /*0018*/ 	.byte	0x03, 0x50
        /*001a*/ 	.short	0x0000


	//----- nvinfo : EIATTR_MAXREG_COUNT
	.align		4
        /*001c*/ 	.byte	0x03, 0x1b
        /*001e*/ 	.short	0x00a8


	//----- nvinfo : EIATTR_NUM_BARRIERS
	.align		4
        /*0020*/ 	.byte	0x02, 0x4c
        /*0022*/ 	.byte	0x09
	.zero		1


	//----- nvinfo : EIATTR_EXTERNS
	.align		4
        /*0024*/ 	.byte	0x04, 0x0f
        /*0026*/ 	.short	(.L_287 - .L_286)


	//   ....[0]....
	.align		4
.L_286:
        /*0028*/ 	.word	index@(__assertfail)


	//----- nvinfo : EIATTR_ANNOTATIONS
	.align		4
.L_287:
        /*002c*/ 	.byte	0x04, 0x55
        /*002e*/ 	.short	(.L_289 - .L_288)


	//   ....[0]....
.L_288:
        /* <DEDUP_REMOVED lines=73> */


	//----- nvinfo : EIATTR_MERCURY_ISA_VERSION
	.align		4
.L_289:
        /*04a8*/ 	.byte	0x03, 0x5f
        /*04aa*/ 	.short	0x0101


	//----- nvinfo : EIATTR_UNUSED_LOAD_BYTE_OFFSET
	.align		4
        /*04ac*/ 	.byte	0x04, 0x44
        /*04ae*/ 	.short	(.L_291 - .L_290)


	//   ....[0]....
.L_290:
        /*04b0*/ 	.word	0x000009f0
        /*04b4*/ 	.word	0x0000fff0


	//   ....[1]....
        /*04b8*/ 	.word	0x0000b180
        /*04bc*/ 	.word	0x0000fff0


	//----- nvinfo : EIATTR_INT_WARP_WIDE_INSTR_OFFSETS
	.align		4
.L_291:
        /*04c0*/ 	.byte	0x04, 0x31
        /*04c2*/ 	.short	(.L_293 - .L_292)


	//   ....[0]....
.L_292:
        /*04c4*/ 	.word	0x00000120


	//   ....[1]....
        /*04c8*/ 	.word	0x00000160


	//   ....[2]....
        /*04cc*/ 	.word	0x00000220


	//   ....[3]....
        /*04d0*/ 	.word	0x0000f960


	//   ....[4]....
        /*04d4*/ 	.word	0x0000f9f0


	//   ....[5]....
        /*04d8*/ 	.word	0x00013470


	//   ....[6]....
        /*04dc*/ 	.word	0x000134d0


	//----- nvinfo : EIATTR_COOP_GROUP_MASK_REGIDS
	.align		4
.L_293:
        /*04e0*/ 	.byte	0x04, 0x29
        /*04e2*/ 	.short	(.L_295 - .L_294)


	//   ....[0]....
.L_294:
        /*04e4*/ 	.word	0xffffffff


	//   ....[1]....
        /*04e8*/ 	.word	0xffffffff


	//   ....[2]....
        /*04ec*/ 	.word	0xffffffff


	//   ....[3]....
        /*04f0*/ 	.word	0xffffffff


	//   ....[4]....
        /*04f4*/ 	.word	0xffffffff


	//   ....[5]....
        /*04f8*/ 	.word	0xffffffff


	//   ....[6]....
        /*04fc*/ 	.word	0xffffffff


	//   ....[7]....
        /*0500*/ 	.word	0xffffffff


	//   ....[8]....
        /*0504*/ 	.word	0xffffffff


	//   ....[9]....
        /*0508*/ 	.word	0xffffffff


	//   ....[10]....
        /*050c*/ 	.word	0xffffffff


	//   ....[11]....
        /*0510*/ 	.word	0xffffffff


	//   ....[12]....
        /*0514*/ 	.word	0xffffffff


	//   ....[13]....
        /*0518*/ 	.word	0xffffffff


	//   ....[14]....
        /*051c*/ 	.word	0xffffffff


	//   ....[15]....
        /*0520*/ 	.word	0xffffffff


	//   ....[16]....
        /*0524*/ 	.word	0xffffffff


	//   ....[17]....
        /*0528*/ 	.word	0xffffffff


	//   ....[18]....
        /*052c*/ 	.word	0xffffffff


	//   ....[19]....
        /*0530*/ 	.word	0xffffffff


	//   ....[20]....
        /*0534*/ 	.word	0xffffffff


	//   ....[21]....
        /*0538*/ 	.word	0xffffffff


	//   ....[22]....
        /*053c*/ 	.word	0xffffffff


	//   ....[23]....
        /*0540*/ 	.word	0xffffffff


	//   ....[24]....
        /*0544*/ 	.word	0xffffffff


	//   ....[25]....
        /*0548*/ 	.word	0xffffffff


	//   ....[26]....
        /*054c*/ 	.word	0xffffffff


	//   ....[27]....
        /*0550*/ 	.word	0xffffffff


	//   ....[28]....
        /*0554*/ 	.word	0xffffffff


	//   ....[29]....
        /*0558*/ 	.word	0xffffffff


	//   ....[30]....
        /*055c*/ 	.word	0xffffffff


	//   ....[31]....
        /*0560*/ 	.word	0xffffffff


	//   ....[32]....
        /*0564*/ 	.word	0xffffffff


	//   ....[33]....
        /*0568*/ 	.word	0xffffffff


	//   ....[34]....
        /*056c*/ 	.word	0xffffffff


	//   ....[35]....
        /*0570*/ 	.word	0xffffffff


	//   ....[36]....
        /*0574*/ 	.word	0xffffffff


	//   ....[37]....
        /*0578*/ 	.word	0xffffffff


	//   ....[38]....
        /*057c*/ 	.word	0xffffffff


	//   ....[39]....
        /*0580*/ 	.word	0xffffffff


	//   ....[40]....
        /*0584*/ 	.word	0xffffffff


	//   ....[41]....
        /*0588*/ 	.word	0xffffffff


	//   ....[42]....
        /*058c*/ 	.word	0xffffffff


	//   ....[43]....
        /*0590*/ 	.word	0xffffffff


	//   ....[44]....
        /*0594*/ 	.word	0xffffffff


	//   ....[45]....
        /*0598*/ 	.word	0xffffffff


	//   ....[46]....
        /*059c*/ 	.word	0xffffffff


	//   ....[47]....
        /*05a0*/ 	.word	0xffffffff


	//   ....[48]....
        /*05a4*/ 	.word	0xffffffff


	//   ....[49]....
        /*05a8*/ 	.word	0xffffffff


	//   ....[50]....
        /*05ac*/ 	.word	0xffffffff


	//   ....[51]....
        /*05b0*/ 	.word	0xffffffff


	//   ....[52]....
        /*05b4*/ 	.word	0xffffffff


	//   ....[53]....
        /*05b8*/ 	.word	0xffffffff


	//   ....[54]....
        /*05bc*/ 	.word	0xffffffff


	//   ....[55]....
        /*05c0*/ 	.word	0xffffffff


	//   ....[56]....
        /*05c4*/ 	.word	0xffffffff


	//   ....[57]....
        /*05c8*/ 	.word	0xffffffff


	//   ....[58]....
        /*05cc*/ 	.word	0xffffffff


	//   ....[59]....
        /*05d0*/ 	.word	0xffffffff


	//   ....[60]....
        /*05d4*/ 	.word	0xffffffff


	//   ....[61]....
        /*05d8*/ 	.word	0xffffffff


	//   ....[62]....
        /*05dc*/ 	.word	0xffffffff


	//   ....[63]....
        /*05e0*/ 	.word	0xffffffff


	//   ....[64]....
        /*05e4*/ 	.word	0xffffffff


	//   ....[65]....
        /*05e8*/ 	.word	0xffffffff


	//   ....[66]....
        /*05ec*/ 	.word	0xffffffff


	//   ....[67]....
        /*05f0*/ 	.word	0xffffffff


	//   ....[68]....
        /*05f4*/ 	.word	0xffffffff


	//   ....[69]....
        /*05f8*/ 	.word	0xffffffff


	//   ....[70]....
        /*05fc*/ 	.word	0xffffffff


	//   ....[71]....
        /*0600*/ 	.word	0xffffffff


	//   ....[72]....
        /*0604*/ 	.word	0xffffffff


	//   ....[73]....
        /*0608*/ 	.word	0xffffffff


	//   ....[74]....
        /*060c*/ 	.word	0xffffffff


	//   ....[75]....
        /*0610*/ 	.word	0xffffffff


	//   ....[76]....
        /*0614*/ 	.word	0xffffffff


	//   ....[77]....
        /*0618*/ 	.word	0xffffffff


	//   ....[78]....
        /*061c*/ 	.word	0xffffffff


	//   ....[79]....
        /*0620*/ 	.word	0xffffffff


	//   ....[80]....
        /*0624*/ 	.word	0xffffffff


	//   ....[81]....
        /*0628*/ 	.word	0xffffffff


	//   ....[82]....
        /*062c*/ 	.word	0xffffffff


	//   ....[83]....
        /*0630*/ 	.word	0xffffffff


	//   ....[84]....
        /*0634*/ 	.word	0xffffffff


	//   ....[85]....
        /*0638*/ 	.word	0xffffffff


	//   ....[86]....
        /*063c*/ 	.word	0xffffffff


	//   ....[87]....
        /*0640*/ 	.word	0xffffffff


	//   ....[88]....
        /*0644*/ 	.word	0xffffffff


	//   ....[89]....
        /*0648*/ 	.word	0xffffffff


	//   ....[90]....
        /*064c*/ 	.word	0xffffffff


	//   ....[91]....
        /*0650*/ 	.word	0xffffffff


	//   ....[92]....
        /*0654*/ 	.word	0xffffffff


	//   ....[93]....
        /*0658*/ 	.word	0xffffffff


	//   ....[94]....
        /*065c*/ 	.word	0xffffffff


	//   ....[95]....
        /*0660*/ 	.word	0xffffffff


	//   ....[96]....
        /*0664*/ 	.word	0xffffffff


	//   ....[97]....
        /*0668*/ 	.word	0xffffffff


	//   ....[98]....
        /*066c*/ 	.word	0xffffffff


	//   ....[99]....
        /*0670*/ 	.word	0xffffffff


	//   ....[100]....
        /*0674*/ 	.word	0xffffffff


	//   ....[101]....
        /*0678*/ 	.word	0xffffffff


	//   ....[102]....
        /*067c*/ 	.word	0xffffffff


	//   ....[103]....
        /*0680*/ 	.word	0xffffffff


	//   ....[104]....
        /*0684*/ 	.word	0xffffffff


	//   ....[105]....
        /*0688*/ 	.word	0x0500000f


	//   ....[106]....
        /*068c*/ 	.word	0x0500000f


	//   ....[107]....
        /*0690*/ 	.word	0x0500000f


	//   ....[108]....
        /*0694*/ 	.word	0x0500000f


	//   ....[109]....
        /*0698*/ 	.word	0x0500000f


	//   ....[110]....
        /*069c*/ 	.word	0x0500000f


	//   ....[111]....
        /*06a0*/ 	.word	0x0500000f


	//   ....[112]....
        /*06a4*/ 	.word	0x0500000f


	//   ....[113]....
        /*06a8*/ 	.word	0x0500000f


	//   ....[114]....
        /*06ac*/ 	.word	0x0500000f


	//   ....[115]....
        /*06b0*/ 	.word	0x0500000f


	//   ....[116]....
        /*06b4*/ 	.word	0x0500000f


	//   ....[117]....
        /*06b8*/ 	.word	0x0500000f


	//   ....[118]....
        /*06bc*/ 	.word	0x0500000f


	//   ....[119]....
        /*06c0*/ 	.word	0x0500000f


	//   ....[120]....
        /*06c4*/ 	.word	0x0500000f


	//   ....[121]....
        /*06c8*/ 	.word	0x0500000f


	//   ....[122]....
        /*06cc*/ 	.word	0x0500000f


	//   ....[123]....
        /*06d0*/ 	.word	0x0500000f


	//   ....[124]....
        /*06d4*/ 	.word	0x0500000f


	//   ....[125]....
        /*06d8*/ 	.word	0x0500000f


	//   ....[126]....
        /*06dc*/ 	.word	0x0500000f


	//   ....[127]....
        /*06e0*/ 	.word	0x0500000f


	//   ....[128]....
        /*06e4*/ 	.word	0x0500000f


	//   ....[129]....
        /*06e8*/ 	.word	0x0500000f


	//   ....[130]....
        /*06ec*/ 	.word	0x0500000f


	//   ....[131]....
        /*06f0*/ 	.word	0x0500000f


	//   ....[132]....
        /*06f4*/ 	.word	0x0500000f


	//   ....[133]....
        /*06f8*/ 	.word	0x0500000f


	//   ....[134]....
        /*06fc*/ 	.word	0x0500000f


	//   ....[135]....
        /*0700*/ 	.word	0x0500000f


	//   ....[136]....
        /*0704*/ 	.word	0x0500000f


	//   ....[137]....
        /*0708*/ 	.word	0x0500000f


	//   ....[138]....
        /*070c*/ 	.word	0x0500000f


	//   ....[139]....
        /*0710*/ 	.word	0x0500000f


	//   ....[140]....
        /*0714*/ 	.word	0x0500000f


	//----- nvinfo : EIATTR_COOP_GROUP_INSTR_OFFSETS
	.align		4
.L_295:
        /*0718*/ 	.byte	0x04, 0x28
        /*071a*/ 	.short	(.L_297 - .L_296)


	//   ....[0]....
.L_296:
        /*071c*/ 	.word	0x00000060


	//   ....[1]....
        /*0720*/ 	.word	0x00000130


	//   ....[2]....
        /*0724*/ 	.word	0x00000230


	//   ....[3]....
        /*0728*/ 	.word	0x000003a0


	//   ....[4]....
        /*072c*/ 	.word	0x00000500


	//   ....[5]....
        /*0730*/ 	.word	0x00000620


	//   ....[6]....
        /*0734*/ 	.word	0x00000780


	//   ....[7]....
        /*0738*/ 	.word	0x00001900


	//   ....[8]....
        /*073c*/ 	.word	0x00002510


	//   ....[9]....
        /*0740*/ 	.word	0x000026e0


	//   ....[10]....
        /*0744*/ 	.word	0x00003040


	//   ....[11]....
        /*0748*/ 	.word	0x000030c0


	//   ....[12]....
        /*074c*/ 	.word	0x00003b20


	//   ....[13]....
        /*0750*/ 	.word	0x00003b80


	//   ....[14]....
        /*0754*/ 	.word	0x00005a50


	//   ....[15]....
        /*0758*/ 	.word	0x00006270


	//   ....[16]....
        /*075c*/ 	.word	0x00006400


	//   ....[17]....
        /*0760*/ 	.word	0x00006500


	//   ....[18]....
        /*0764*/ 	.word	0x00006d90


	//   ....[19]....
        /*0768*/ 	.word	0x00006e00


	//   ....[20]....
        /*076c*/ 	.word	0x00009140


	//   ....[21]....
        /*0770*/ 	.word	0x00009170


	//   ....[22]....
        /*0774*/ 	.word	0x00009520


	//   ....[23]....
        /*0778*/ 	.word	0x000095a0


	//   ....[24]....
        /*077c*/ 	.word	0x0000a850


	//   ....[25]....
        /*0780*/ 	.word	0x0000a880


	//   ....[26]....
        /*0784*/ 	.word	0x0000a970


	//   ....[27]....
        /*0788*/ 	.word	0x0000a990


	//   ....[28]....
        /*078c*/ 	.word	0x0000bc00


	//   ....[29]....
        /*0790*/ 	.word	0x0000bc40


	//   ....[30]....
        /*0794*/ 	.word	0x0000bc60


	//   ....[31]....
        /*0798*/ 	.word	0x0000bc90


	//   ....[32]....
        /*079c*/ 	.word	0x0000c2f0


	//   ....[33]....
        /*07a0*/ 	.word	0x0000c330


	//   ....[34]....
        /*07a4*/ 	.word	0x0000c400


	//   ....[35]....
        /*07a8*/ 	.word	0x0000c420


	//   ....[36]....
        /*07ac*/ 	.word	0x0000c4e0


	//   ....[37]....
        /*07b0*/ 	.word	0x0000c500


	//   ....[38]....
        /*07b4*/ 	.word	0x0000c5d0


	//   ....[39]....
        /*07b8*/ 	.word	0x0000c5f0


	//   ....[40]....
        /*07bc*/ 	.word	0x0000c980


	//   ....[41]....
        /*07c0*/ 	.word	0x0000c990


	//   ....[42]....
        /*07c4*/ 	.word	0x0000cdd0


	//   ....[43]....
        /*07c8*/ 	.word	0x0000cde0


	//   ....[44]....
        /*07cc*/ 	.word	0x0000da10


	//   ....[45]....
        /*07d0*/ 	.word	0x0000da20


	//   ....[46]....
        /*07d4*/ 	.word	0x0000dae0


	//   ....[47]....
        /*07d8*/ 	.word	0x0000db00


	//   ....[48]....
        /*07dc*/ 	.word	0x0000dbc0


	//   ....[49]....
        /*07e0*/ 	.word	0x0000dbe0


	//   ....[50]....
        /*07e4*/ 	.word	0x0000dcb0


	//   ....[51]....
        /*07e8*/ 	.word	0x0000dcd0


	//   ....[52]....
        /*07ec*/ 	.word	0x0000de10


	//   ....[53]....
        /*07f0*/ 	.word	0x0000e040


	//   ....[54]....
        /*07f4*/ 	.word	0x0000e070


	//   ....[55]....
        /*07f8*/ 	.word	0x0000e0a0


	//   ....[56]....
        /*07fc*/ 	.word	0x0000e0d0


	//   ....[57]....
        /*0800*/ 	.word	0x0000e100


	//   ....[58]....
        /*0804*/ 	.word	0x0000e130


	//   ....[59]....
        /*0808*/ 	.word	0x0000e2d0


	//   ....[60]....
        /*080c*/ 	.word	0x0000e300


	//   ....[61]....
        /*0810*/ 	.word	0x0000e330


	//   ....[62]....
        /*0814*/ 	.word	0x0000e360


	//   ....[63]....
        /*0818*/ 	.word	0x0000e390


	//   ....[64]....
        /*081c*/ 	.word	0x0000e3c0


	//   ....[65]....
        /*0820*/ 	.word	0x0000e460


	//   ....[66]....
        /*0824*/ 	.word	0x0000e490


	//   ....[67]....
        /*0828*/ 	.word	0x0000e4a0


	//   ....[68]....
        /*082c*/ 	.word	0x0000e4d0


	//   ....[69]....
        /*0830*/ 	.word	0x0000ff40


	//   ....[70]....
        /*0834*/ 	.word	0x00010b40


	//   ....[71]....
        /*0838*/ 	.word	0x00010b70


	//   ....[72]....
        /*083c*/ 	.word	0x00010b90


	//   ....[73]....
        /*0840*/ 	.word	0x00010bb0


	//   ....[74]....
        /*0844*/ 	.word	0x00010c90


	//   ....[75]....
        /*0848*/ 	.word	0x00010cf0


	//   ....[76]....
        /*084c*/ 	.word	0x00010d90


	//   ....[77]....
        /*0850*/ 	.word	0x00010da0


	//   ....[78]....
        /*0854*/ 	.word	0x00010e40


	//   ....[79]....
        /*0858*/ 	.word	0x00010e50


	//   ....[80]....
        /*085c*/ 	.word	0x00010ef0


	//   ....[81]....
        /*0860*/ 	.word	0x00010f00


	//   ....[82]....
        /*0864*/ 	.word	0x00010f80


	//   ....[83]....
        /*0868*/ 	.word	0x00010fb0


	//   ....[84]....
        /*086c*/ 	.word	0x00011000


	//   ....[85]....
        /*0870*/ 	.word	0x00011040


	//   ....[86]....
        /*0874*/ 	.word	0x00013ba0


	//   ....[87]....
        /*0878*/ 	.word	0x00013bd0


	//   ....[88]....
        /*087c*/ 	.word	0x00013c20


	//   ....[89]....
        /*0880*/ 	.word	0x00013c60


	//   ....[90]....
        /*0884*/ 	.word	0x00013c90


	//   ....[91]....
        /*0888*/ 	.word	0x00013cc0


	//   ....[92]....
        /*088c*/ 	.word	0x00013cf0


	//   ....[93]....
        /*0890*/ 	.word	0x00013d20


	//   ....[94]....
        /*0894*/ 	.word	0x00013ee0


	//   ....[95]....
        /*0898*/ 	.word	0x00013f10


	//   ....[96]....
        /*089c*/ 	.word	0x00013f40


	//   ....[97]....
        /*08a0*/ 	.word	0x00013f70


	//   ....[98]....
        /*08a4*/ 	.word	0x00013fa0


	//   ....[99]....
        /*08a8*/ 	.word	0x00013fd0


	//   ....[100]....
        /*08ac*/ 	.word	0x000140a0


	//   ....[101]....
        /*08b0*/ 	.word	0x000140c0


	//   ....[102]....
        /*08b4*/ 	.word	0x000140d0


	//   ....[103]....
        /*08b8*/ 	.word	0x00014150


	//   ....[104]....
        /*08bc*/ 	.word	0x00014c90


	//   ....[105]....
        /*08c0*/ 	.word	0x00015240


	//   ....[106]....
        /*08c4*/ 	.word	0x00015410


	//   ....[107]....
        /*08c8*/ 	.word	0x00015460


	//   ....[108]....
        /*08cc*/ 	.word	0x000154c0


	//   ....[109]....
        /*08d0*/ 	.word	0x000155a0


	//   ....[110]....
        /*08d4*/ 	.word	0x00015660


	//   ....[111]....
        /*08d8*/ 	.word	0x00015760


	//   ....[112]....
        /*08dc*/ 	.word	0x00015830


	//   ....[113]....
        /*08e0*/ 	.word	0x00015940


	//   ....[114]....
        /*08e4*/ 	.word	0x000159a0


	//   ....[115]....
        /*08e8*/ 	.word	0x00015ab0


	//   ....[116]....
        /*08ec*/ 	.word	0x00015b10


	//   ....[117]....
        /*08f0*/ 	.word	0x00015c20


	//   ....[118]....
        /*08f4*/ 	.word	0x00015c80


	//   ....[119]....
        /*08f8*/ 	.word	0x00015d70


	//   ....[120]....
        /*08fc*/ 	.word	0x00015df0


	//   ....[121]....
        /*0900*/ 	.word	0x00015ed0


	//   ....[122]....
        /*0904*/ 	.word	0x00016240


	//   ....[123]....
        /*0908*/ 	.word	0x000162e0


	//   ....[124]....
        /*090c*/ 	.word	0x00016470


	//   ....[125]....
        /*0910*/ 	.word	0x000164f0


	//   ....[126]....
        /*0914*/ 	.word	0x00016570


	//   ....[127]....
        /*0918*/ 	.word	0x000165f0


	//   ....[128]....
        /*091c*/ 	.word	0x00016670


	//   ....[129]....
        /*0920*/ 	.word	0x00016700


	//   ....[130]....
        /*0924*/ 	.word	0x000167a0


	//   ....[131]....
        /*0928*/ 	.word	0x00016850


	//   ....[132]....
        /*092c*/ 	.word	0x000168d0


	//   ....[133]....
        /*0930*/ 	.word	0x00016950


	//   ....[134]....
        /*0934*/ 	.word	0x000169d0


	//   ....[135]....
        /*0938*/ 	.word	0x00016a60


	//   ....[136]....
        /*093c*/ 	.word	0x00016ae0


	//   ....[137]....
        /*0940*/ 	.word	0x00016b90


	//   ....[138]....
        /*0944*/ 	.word	0x00016be0


	//   ....[139]....
        /*0948*/ 	.word	0x00016ca0


	//   ....[140]....
        /*094c*/ 	.word	0x00016dd0


	//----- nvinfo : EIATTR_REG_RECONFIG
	.align		4
.L_297:
        /*0950*/ 	.byte	0x01, 0x54
	.zero		2


	//----- nvinfo : EIATTR_SYSCALL_OFFSETS
	.align		4
        /*0954*/ 	.byte	0x04, 0x46
        /*0956*/ 	.short	(.L_299 - .L_298)


	//   ....[0]....
.L_298:
        /*0958*/ 	.word	0x00001ae0


	//   ....[1]....
        /*095c*/ 	.word	0x0000fb60


	//   ....[2]....
        /*0960*/ 	.word	0x0000fcb0


	//   ....[3]....
        /*0964*/ 	.word	0x0000fdb0


	//   ....[4]....
        /*0968*/ 	.word	0x000106e0


	//----- nvinfo : EIATTR_MBARRIER_INSTR_OFFSETS
	.align		4
.L_299:
        /*096c*/ 	.byte	0x04, 0x39
        /*096e*/ 	.short	(.L_301 - .L_300)


	//   ....[0]....
.L_300:
        /*0970*/ 	.word	0x00000250
        /*0974*/ 	.word	0x000000ff
        /*0978*/ 	.word	0x00034800
        /*097c*/ 	.short	0x0100
        /*097e*/ 	.byte	0x08
	.zero		1


	//   ....[1]....
        /*0980*/ 	.word	0x00000260
        /*0984*/ 	.word	0x000000ff
        /*0988*/ 	.word	0x00034820
        /*098c*/ 	.short	0x0100
        /*098e*/ 	.byte	0x08
	.zero		1


	//   ....[2]....
        /*0990*/ 	.word	0x00000350
        /*0994*/ 	.word	0x000000ff
        /*0998*/ 	.word	0x00034830
        /*099c*/ 	.short	0x0100
        /*099e*/ 	.byte	0x08
	.zero		1


	//   ....[3]....
        /*09a0*/ 	.word	0x00000360
        /*09a4*/ 	.word	0x000000ff
        /*09a8*/ 	.word	0x00034840
        /*09ac*/ 	.short	0x0100
        /*09ae*/ 	.byte	0x08
	.zero		1


	//   ....[4]....
        /*09b0*/ 	.word	0x00000370
        /*09b4*/ 	.word	0x000000ff
        /*09b8*/ 	.word	0x00034838
        /*09bc*/ 	.short	0x0100
        /*09be*/ 	.byte	0x08
	.zero		1


	//   ....[5]....
        /*09c0*/ 	.word	0x00000380
        /*09c4*/ 	.word	0x000000ff
        /*09c8*/ 	.word	0x00034848
        /*09cc*/ 	.short	0x0100
        /*09ce*/ 	.byte	0x08
	.zero		1


	//   ....[6]....
        /*09d0*/ 	.word	0x000004b0
        /*09d4*/ 	.word	0x000000ff
        /*09d8*/ 	.word	0x00034850
        /*09dc*/ 	.short	0x0100
        /*09de*/ 	.byte	0x08
	.zero		1


	//   ....[7]....
        /*09e0*/ 	.word	0x000004c0
        /*09e4*/ 	.word	0x000000ff
        /*09e8*/ 	.word	0x00034860
        /*09ec*/ 	.short	0x0100
        /*09ee*/ 	.byte	0x08
	.zero		1


	//   ....[8]....
        /*09f0*/ 	.word	0x000004d0
        /*09f4*/ 	.word	0x000000ff
        /*09f8*/ 	.word	0x00034858
        /*09fc*/ 	.short	0x0100
        /*09fe*/ 	.byte	0x08
	.zero		1


	//   ....[9]....
        /*0a00*/ 	.word	0x000004e0
        /*0a04*/ 	.word	0x000000ff
        /*0a08*/ 	.word	0x00034868
        /*0a0c*/ 	.short	0x0100
        /*0a0e*/ 	.byte	0x08
	.zero		1


	//   ....[10]....
        /*0a10*/ 	.word	0x000005d0
        /*0a14*/ 	.word	0x000000ff
        /*0a18*/ 	.word	0x00034870
        /*0a1c*/ 	.short	0x0100
        /*0a1e*/ 	.byte	0x06
	.zero		1


	//   ....[11]....
        /*0a20*/ 	.word	0x000005e0
        /*0a24*/ 	.word	0x000000ff
        /*0a28*/ 	.word	0x00034880
        /*0a2c*/ 	.short	0x0100
        /*0a2e*/ 	.byte	0x06
	.zero		1


	//   ....[12]....
        /*0a30*/ 	.word	0x000005f0
        /*0a34*/ 	.word	0x000000ff
        /*0a38*/ 	.word	0x00034878
        /*0a3c*/ 	.short	0x0100
        /*0a3e*/ 	.byte	0x06
	.zero		1


	//   ....[13]....
        /*0a40*/ 	.word	0x00000600
        /*0a44*/ 	.word	0x000000ff
        /*0a48*/ 	.word	0x00034888
        /*0a4c*/ 	.short	0x0100
        /*0a4e*/ 	.byte	0x06
	.zero		1


	//   ....[14]....
        /*0a50*/ 	.word	0x00000730
        /*0a54*/ 	.word	0x000000ff
        /*0a58*/ 	.word	0x00034890
        /*0a5c*/ 	.short	0x0100
        /*0a5e*/ 	.byte	0x08
	.zero		1


	//   ....[15]....
        /*0a60*/ 	.word	0x00000740
        /*0a64*/ 	.word	0x000000ff
        /*0a68*/ 	.word	0x000348a0
        /*0a6c*/ 	.short	0x0100
        /*0a6e*/ 	.byte	0x08
	.zero		1


	//   ....[16]....
        /*0a70*/ 	.word	0x00000750
        /*0a74*/ 	.word	0x000000ff
        /*0a78*/ 	.word	0x00034898
        /*0a7c*/ 	.short	0x0100
        /*0a7e*/ 	.byte	0x08
	.zero		1


	//   ....[17]....
        /*0a80*/ 	.word	0x00000760
        /*0a84*/ 	.word	0x000000ff
        /*0a88*/ 	.word	0x000348a8
        /*0a8c*/ 	.short	0x0100
        /*0a8e*/ 	.byte	0x08
	.zero		1


	//   ....[18]....
        /*0a90*/ 	.word	0x00000890
        /*0a94*/ 	.word	0x000000ff
        /*0a98*/ 	.word	0x000348b0
        /*0a9c*/ 	.short	0x0100
        /*0a9e*/ 	.byte	0x08
	.zero		1


	//   ....[19]....
        /*0aa0*/ 	.word	0x000008a0
        /*0aa4*/ 	.word	0x000000ff
        /*0aa8*/ 	.word	0x000348c0
        /*0aac*/ 	.short	0x0100
        /*0aae*/ 	.byte	0x08
	.zero		1


	//   ....[20]....
        /*0ab0*/ 	.word	0x000008b0
        /*0ab4*/ 	.word	0x000000ff
        /*0ab8*/ 	.word	0x000348b8
        /*0abc*/ 	.short	0x0100
        /*0abe*/ 	.byte	0x08
	.zero		1


	//   ....[21]....
        /*0ac0*/ 	.word	0x000008c0
        /*0ac4*/ 	.word	0x000000ff
        /*0ac8*/ 	.word	0x000348c8
        /*0acc*/ 	.short	0x0100
        /*0ace*/ 	.byte	0x08
	.zero		1


	//   ....[22]....
        /*0ad0*/ 	.word	0x00001b40
        /*0ad4*/ 	.word	0x000000ff
        /*0ad8*/ 	.word	0x00034800
        /*0adc*/ 	.short	0x010a
        /*0ade*/ 	.byte	0x25
	.zero		1


	//   ....[23]....
        /*0ae0*/ 	.word	0x00001bc0
        /*0ae4*/ 	.word	0x00000000
        /*0ae8*/ 	.word	0x00034830
        /*0aec*/ 	.short	0x010a
        /*0aee*/ 	.byte	0x3f
	.zero		1


	//   ....[24]....
        /*0af0*/ 	.word	0x00001c20
        /*0af4*/ 	.word	0x00000000
        /*0af8*/ 	.word	0x00034830
        /*0afc*/ 	.short	0x010a
        /*0afe*/ 	.byte	0x3f
	.zero		1


	//   ....[25]....
        /*0b00*/ 	.word	0x00002ac0
        /*0b04*/ 	.word	0x00000000
        /*0b08*/ 	.word	0x00000000
        /*0b0c*/ 	.short	0x0101
        /*0b0e*/ 	.byte	0x3f
	.zero		1


	//   ....[26]....
        /*0b10*/ 	.word	0x000049d0
        /*0b14*/ 	.word	0x000000ff
        /*0b18*/ 	.word	0x00034830
        /*0b1c*/ 	.short	0x010a
        /*0b1e*/ 	.byte	0x3b
	.zero		1


	//   ....[27]....
        /*0b20*/ 	.word	0x00004a10
        /*0b24*/ 	.word	0x000000ff
        /*0b28*/ 	.word	0x00034830
        /*0b2c*/ 	.short	0x010a
        /*0b2e*/ 	.byte	0x3b
	.zero		1


	//   ....[28]....
        /*0b30*/ 	.word	0x00005240
        /*0b34*/ 	.word	0x000000ff
        /*0b38*/ 	.word	0x00034850
        /*0b3c*/ 	.short	0x010a
        /*0b3e*/ 	.byte	0x07
	.zero		1


	//   ....[29]....
        /*0b40*/ 	.word	0x00005280
        /*0b44*/ 	.word	0x000000ff
        /*0b48*/ 	.word	0x00034850
        /*0b4c*/ 	.short	0x010a
        /*0b4e*/ 	.byte	0x07
	.zero		1


	//   ....[30]....
        /*0b50*/ 	.word	0x00007330
        /*0b54*/ 	.word	0x00000008
        /*0b58*/ 	.word	0x00000000
        /*0b5c*/ 	.short	0x0101
        /*0b5e*/ 	.byte	0x3f
	.zero		1


	//   ....[31]....
        /*0b60*/ 	.word	0x00007390
        /*0b64*/ 	.word	0x00000014
        /*0b68*/ 	.word	0x00000000
        /*0b6c*/ 	.short	0x0101
        /*0b6e*/ 	.byte	0x3f
	.zero		1


	//   ....[32]....
        /*0b70*/ 	.word	0x00007bb0
        /*0b74*/ 	.word	0x000000ff
        /*0b78*/ 	.word	0x00034830
        /*0b7c*/ 	.short	0x010a
        /*0b7e*/ 	.byte	0x06
	.zero		1


	//   ....[33]....
        /*0b80*/ 	.word	0x00007bf0
        /*0b84*/ 	.word	0x000000ff
        /*0b88*/ 	.word	0x00034830
        /*0b8c*/ 	.short	0x010a
        /*0b8e*/ 	.byte	0x06
	.zero		1


	//   ....[34]....
        /*0b90*/ 	.word	0x00008420
        /*0b94*/ 	.word	0x000000ff
        /*0b98*/ 	.word	0x00034850
        /*0b9c*/ 	.short	0x010a
        /*0b9e*/ 	.byte	0x07
	.zero		1


	//   ....[35]....
        /*0ba0*/ 	.word	0x00008460
        /*0ba4*/ 	.word	0x000000ff
        /*0ba8*/ 	.word	0x00034850
        /*0bac*/ 	.short	0x010a
        /*0bae*/ 	.byte	0x07
	.zero		1


	//   ....[36]....
        /*0bb0*/ 	.word	0x00009d70
        /*0bb4*/ 	.word	0x00000021
        /*0bb8*/ 	.word	0x00000000
        /*0bbc*/ 	.short	0x0101
        /*0bbe*/ 	.byte	0x3f
	.zero		1


	//   ....[37]....
        /*0bc0*/ 	.word	0x00009e00
        /*0bc4*/ 	.word	0x00000023
        /*0bc8*/ 	.word	0x00000000
        /*0bcc*/ 	.short	0x0101
        /*0bce*/ 	.byte	0x3f
	.zero		1


	//   ....[38]....
        /*0bd0*/ 	.word	0x0000a7c0
        /*0bd4*/ 	.word	0x000000ff
        /*0bd8*/ 	.word	0x00034850
        /*0bdc*/ 	.short	0x010a
        /*0bde*/ 	.byte	0x05
	.zero		1


	//   ....[39]....
        /*0be0*/ 	.word	0x0000a800
        /*0be4*/ 	.word	0x000000ff
        /*0be8*/ 	.word	0x00034850
        /*0bec*/ 	.short	0x010a
        /*0bee*/ 	.byte	0x05
	.zero		1


	//   ....[40]....
        /*0bf0*/ 	.word	0x0000ad20
        /*0bf4*/ 	.word	0x00000002
        /*0bf8*/ 	.word	0x00000000
        /*0bfc*/ 	.short	0x0101
        /*0bfe*/ 	.byte	0x3f
	.zero		1


	//   ....[41]....
        /*0c00*/ 	.word	0x0000c310
        /*0c04*/ 	.word	0x00000016
        /*0c08*/ 	.word	0x00000000
        /*0c0c*/ 	.short	0x0101
        /*0c0e*/ 	.byte	0x3f
	.zero		1


	//   ....[42]....
        /*0c10*/ 	.word	0x0000c7b0
        /*0c14*/ 	.word	0x00000016
        /*0c18*/ 	.word	0x00000000
        /*0c1c*/ 	.short	0x0101
        /*0c1e*/ 	.byte	0x3f
	.zero		1


	//   ....[43]....
        /*0c20*/ 	.word	0x00010190
        /*0c24*/ 	.word	0x00000000
        /*0c28*/ 	.word	0x00034840
        /*0c2c*/ 	.short	0x010a
        /*0c2e*/ 	.byte	0x3f
	.zero		1


	//   ....[44]....
        /*0c30*/ 	.word	0x00011150
        /*0c34*/ 	.word	0x00000012
        /*0c38*/ 	.word	0x00034800
        /*0c3c*/ 	.short	0x0107
        /*0c3e*/ 	.byte	0x3f
	.zero		1


	//   ....[45]....
        /*0c40*/ 	.word	0x00011260
        /*0c44*/ 	.word	0x00000012
        /*0c48*/ 	.word	0x00034800
        /*0c4c*/ 	.short	0x0101
        /*0c4e*/ 	.byte	0x3f
	.zero		1


	//   ....[46]....
        /*0c50*/ 	.word	0x00011280
        /*0c54*/ 	.word	0x00000012
        /*0c58*/ 	.word	0x00034820
        /*0c5c*/ 	.short	0x010a
        /*0c5e*/ 	.byte	0x3f
	.zero		1


	//   ....[47]....
        /*0c60*/ 	.word	0x00011640
        /*0c64*/ 	.word	0x00000003
        /*0c68*/ 	.word	0x00034840
        /*0c6c*/ 	.short	0x010a
        /*0c6e*/ 	.byte	0x3f
	.zero		1


	//   ....[48]....
        /*0c70*/ 	.word	0x00011ad0
        /*0c74*/ 	.word	0x00000003
        /*0c78*/ 	.word	0x00000060
        /*0c7c*/ 	.short	0x010a
        /*0c7e*/ 	.byte	0x3f
	.zero		1


	//   ....[49]....
        /*0c80*/ 	.word	0x00012160
        /*0c84*/ 	.word	0x00000003
        /*0c88*/ 	.word	0x00034840
        /*0c8c*/ 	.short	0x010a
        /*0c8e*/ 	.byte	0x3f
	.zero		1


	//   ....[50]....
        /*0c90*/ 	.word	0x000125f0
        /*0c94*/ 	.word	0x00000002
        /*0c98*/ 	.word	0x00000060
        /*0c9c*/ 	.short	0x010a
        /*0c9e*/ 	.byte	0x3f
	.zero		1


	//   ....[51]....
        /*0ca0*/ 	.word	0x00012bc0
        /*0ca4*/ 	.word	0x00000002
        /*0ca8*/ 	.word	0x00034840
        /*0cac*/ 	.short	0x010a
        /*0cae*/ 	.byte	0x3f
	.zero		1


	//   ....[52]....
        /*0cb0*/ 	.word	0x00013050
        /*0cb4*/ 	.word	0x00000002
        /*0cb8*/ 	.word	0x00000060
        /*0cbc*/ 	.short	0x010a
        /*0cbe*/ 	.byte	0x3f
	.zero		1


	//   ....[53]....
        /*0cc0*/ 	.word	0x000135d0
        /*0cc4*/ 	.word	0x00000000
        /*0cc8*/ 	.word	0x00034860
        /*0ccc*/ 	.short	0x010a
        /*0cce*/ 	.byte	0x3f
	.zero		1


	//   ....[54]....
        /*0cd0*/ 	.word	0x00014c10
        /*0cd4*/ 	.word	0x00000000
        /*0cd8*/ 	.word	0x00034820
        /*0cdc*/ 	.short	0x010a
        /*0cde*/ 	.byte	0x3f
	.zero		1


	//   ....[55]....
        /*0ce0*/ 	.word	0x00014e00
        /*0ce4*/ 	.word	0x00000006
        /*0ce8*/ 	.word	0x00000000
        /*0cec*/ 	.short	0x010a
        /*0cee*/ 	.byte	0x3f
	.zero		1


	//   ....[56]....
        /*0cf0*/ 	.word	0x00014e30
        /*0cf4*/ 	.word	0x00000007
        /*0cf8*/ 	.word	0x00000000
        /*0cfc*/ 	.short	0x010a
        /*0cfe*/ 	.byte	0x3f
	.zero		1


	//   ....[57]....
        /*0d00*/ 	.word	0x00014e90
        /*0d04*/ 	.word	0x00000004
        /*0d08*/ 	.word	0x00000000
        /*0d0c*/ 	.short	0x010a
        /*0d0e*/ 	.byte	0x3f
	.zero		1


	//   ....[58]....
        /*0d10*/ 	.word	0x00014ec0
        /*0d14*/ 	.word	0x00000003
        /*0d18*/ 	.word	0x00000000
        /*0d1c*/ 	.short	0x010a
        /*0d1e*/ 	.byte	0x3f
	.zero		1


	//   ....[59]....
        /*0d20*/ 	.word	0x00014f30
        /*0d24*/ 	.word	0x00000003
        /*0d28*/ 	.word	0x00034800
        /*0d2c*/ 	.short	0x010a
        /*0d2e*/ 	.byte	0x3f
	.zero		1


	//   ....[60]....
        /*0d30*/ 	.word	0x00014f80
        /*0d34*/ 	.word	0x00000000
        /*0d38*/ 	.word	0x00034830
        /*0d3c*/ 	.short	0x010a
        /*0d3e*/ 	.byte	0x3f
	.zero		1


	//   ....[61]....
        /*0d40*/ 	.word	0x00014fe0
        /*0d44*/ 	.word	0x00000006
        /*0d48*/ 	.word	0x00034830
        /*0d4c*/ 	.short	0x010a
        /*0d4e*/ 	.byte	0x3f
	.zero		1


	//   ....[62]....
        /*0d50*/ 	.word	0x00015040
        /*0d54*/ 	.word	0x00000005
        /*0d58*/ 	.word	0x00034850
        /*0d5c*/ 	.short	0x010a
        /*0d5e*/ 	.byte	0x3f
	.zero		1


	//   ....[63]....
        /*0d60*/ 	.word	0x000150a0
        /*0d64*/ 	.word	0x00000006
        /*0d68*/ 	.word	0x00034830
        /*0d6c*/ 	.short	0x010a
        /*0d6e*/ 	.byte	0x3f
	.zero		1


	//   ....[64]....
        /*0d70*/ 	.word	0x00015100
        /*0d74*/ 	.word	0x00000005
        /*0d78*/ 	.word	0x00034850
        /*0d7c*/ 	.short	0x010a
        /*0d7e*/ 	.byte	0x3f
	.zero		1


	//   ....[65]....
        /*0d80*/ 	.word	0x00015160
        /*0d84*/ 	.word	0x00000007
        /*0d88*/ 	.word	0x00034850
        /*0d8c*/ 	.short	0x010a
        /*0d8e*/ 	.byte	0x3f
	.zero		1


	//   ....[66]....
        /*0d90*/ 	.word	0x00015300
        /*0d94*/ 	.word	0x00000000
        /*0d98*/ 	.word	0x00034840
        /*0d9c*/ 	.short	0x010a
        /*0d9e*/ 	.byte	0x3f
	.zero		1


	//   ....[67]....
        /*0da0*/ 	.word	0x00015f50
        /*0da4*/ 	.word	0x00000012
        /*0da8*/ 	.word	0x00034820
        /*0dac*/ 	.short	0x010a
        /*0dae*/ 	.byte	0x3f
	.zero		1


	//   ....[68]....
        /*0db0*/ 	.word	0x00015fa0
        /*0db4*/ 	.word	0x00000003
        /*0db8*/ 	.word	0x00034840
        /*0dbc*/ 	.short	0x010a
        /*0dbe*/ 	.byte	0x3f
	.zero		1


	//   ....[69]....
        /*0dc0*/ 	.word	0x00015ff0
        /*0dc4*/ 	.word	0x00000003
        /*0dc8*/ 	.word	0x00000060
        /*0dcc*/ 	.short	0x010a
        /*0dce*/ 	.byte	0x3f
	.zero		1


	//   ....[70]....
        /*0dd0*/ 	.word	0x00016040
        /*0dd4*/ 	.word	0x00000003
        /*0dd8*/ 	.word	0x00034840
        /*0ddc*/ 	.short	0x010a
        /*0dde*/ 	.byte	0x3f
	.zero		1


	//   ....[71]....
        /*0de0*/ 	.word	0x00016090
        /*0de4*/ 	.word	0x00000002
        /*0de8*/ 	.word	0x00000060
        /*0dec*/ 	.short	0x010a
        /*0dee*/ 	.byte	0x3f
	.zero		1


	//   ....[72]....
        /*0df0*/ 	.word	0x000160e0
        /*0df4*/ 	.word	0x00000002
        /*0df8*/ 	.word	0x00034840
        /*0dfc*/ 	.short	0x010a
        /*0dfe*/ 	.byte	0x3f
	.zero		1


	//   ....[73]....
        /*0e00*/ 	.word	0x00016130
        /*0e04*/ 	.word	0x00000002
        /*0e08*/ 	.word	0x00000060
        /*0e0c*/ 	.short	0x010a
        /*0e0e*/ 	.byte	0x3f
	.zero		1


	//   ....[74]....
        /*0e10*/ 	.word	0x00016180
        /*0e14*/ 	.word	0x00000000
        /*0e18*/ 	.word	0x00034860
        /*0e1c*/ 	.short	0x010a
        /*0e1e*/ 	.byte	0x3f
	.zero		1


	//   ....[75]....
        /*0e20*/ 	.word	0x00016cf0
        /*0e24*/ 	.word	0x00000000
        /*0e28*/ 	.word	0x00034820
        /*0e2c*/ 	.short	0x010a
        /*0e2e*/ 	.byte	0x3f
	.zero		1


	//   ....[76]....
        /*0e30*/ 	.word	0x00016e90
        /*0e34*/ 	.word	0x00000006
        /*0e38*/ 	.word	0x00000000
        /*0e3c*/ 	.short	0x010a
        /*0e3e*/ 	.byte	0x3f
	.zero		1


	//   ....[77]....
        /*0e40*/ 	.word	0x00016ee0
        /*0e44*/ 	.word	0x00000007
        /*0e48*/ 	.word	0x00000000
        /*0e4c*/ 	.short	0x010a
        /*0e4e*/ 	.byte	0x3f
	.zero		1


	//   ....[78]....
        /*0e50*/ 	.word	0x00016f30
        /*0e54*/ 	.word	0x00000004
        /*0e58*/ 	.word	0x00000000
        /*0e5c*/ 	.short	0x010a
        /*0e5e*/ 	.byte	0x3f
	.zero		1


	//----- nvinfo : EIATTR_NUM_MBARRIERS
	.align		4
.L_301:
        /*0e60*/ 	.byte	0x03, 0x38
        /*0e62*/ 	.short	0x0016


	//----- nvinfo : EIATTR_EXIT_INSTR_OFFSETS
	.align		4
        /*0e64*/ 	.byte	0x04, 0x1c
        /*0e66*/ 	.short	(.L_303 - .L_302)


	//   ....[0]....
.L_302:
        /*0e68*/ 	.word	0x00000a30


	//   ....[1]....
        /*0e6c*/ 	.word	0x0000ddc0


	//   ....[2]....
        /*0e70*/ 	.word	0x00014f10


	//----- nvinfo : EIATTR_MAX_THREADS
	.align		4
.L_303:
        /*0e74*/ 	.byte	0x04, 0x05
        /*0e76*/ 	.short	(.L_305 - .L_304)
.L_304:
        /*0e78*/ 	.word	0x00000180
        /*0e7c*/ 	.word	0x00000001
        /*0e80*/ 	.word	0x00000001


	//----- nvinfo : EIATTR_CRS_STACK_SIZE
	.align		4
.L_305:
        /*0e84*/ 	.byte	0x04, 0x1e
        /*0e86*/ 	.short	(.L_307 - .L_306)
.L_306:
        /*0e88*/ 	.word	0x00000000


	//----- nvinfo : EIATTR_CBANK_PARAM_SIZE
	.align		4
.L_307:
        /*0e8c*/ 	.byte	0x03, 0x19
        /*0e8e*/ 	.short	0x0af0


	//----- nvinfo : EIATTR_PARAM_CBANK
	.align		4
        /*0e90*/ 	.byte	0x04, 0x0a
        /*0e92*/ 	.short	(.L_309 - .L_308)
	.align		4
.L_308:
        /*0e94*/ 	.word	index@(.nv.constant0._ZN7cutlass13device_kernelIN5flash11enable_sm90INS1_16FlashAttnFwdSm90INS1_25CollectiveMainloopFwdSm90ILi2EN4cute5tupleIJNS5_1CILi1EEES8_S8_EEENS6_IJNS7_ILi128EEESA_NS7_ILi192EEEEEELi128ENS_10bfloat16_tEfNS_4arch4Sm90ELb1ELb0ELb1ELb1ELb0ELb0ELb0ELb1ELb1ELb1ELb1ELb0EEENS1_21CollectiveEpilogueFwdINS6_IJSA_SA_SA_EEES9_SD_SF_Li256ELb1ELb1ELb1ELb0EEENS1_36VarlenDynamicPersistentTileSchedulerILi128ELi128ELi256ELi128ELb1ELb1ELb1ELb1ELb1ELb1EEEEEEEEEvNT_6ParamsE)
        /*0e98*/ 	.short	0x0210
        /*0e9a*/ 	.short	0x0af0


	//----- nvinfo : EIATTR_SW_WAR
	.align		4
.L_309:
        /*0e9c*/ 	.byte	0x04, 0x36
        /*0e9e*/ 	.short	(.L_311 - .L_310)
.L_310:
        /*0ea0*/ 	.word	0x00000008
.L_311:


//--------------------- .nv.info._ZN7cutlass13device_kernelIN5flash11enable_sm90INS1_16FlashAttnFwdSm90INS1_25CollectiveMainloopFwdSm90ILi2EN4cute5tupleIJNS5_1CILi1EEES8_S8_EEENS6_IJNS7_ILi128EEESA_NS7_ILi192EEEEEELi128ENS_10bfloat16_tEfNS_4arch4Sm90ELb1ELb0ELb1ELb1ELb0ELb1ELb0ELb1ELb1ELb1ELb1ELb0EEENS1_21CollectiveEpilogueFwdINS6_IJSA_SA_SA_EEES9_SD_SF_Li256ELb1ELb1ELb1ELb0EEENS1_36VarlenDynamicPersistentTileSchedulerILi128ELi128ELi256ELi128ELb1ELb1ELb1ELb1ELb1ELb1EEEEEEEEEvNT_6ParamsE --------------------------
	.section	.nv.info._ZN7cutlass13device_kernelIN5flash11enable_sm90INS1_16FlashAttnFwdSm90INS1_25CollectiveMainloopFwdSm90ILi2EN4cute5tupleIJNS5_1CILi1EEES8_S8_EEENS6_IJNS7_ILi128EEESA_NS7_ILi192EEEEEELi128ENS_10bfloat16_tEfNS_4arch4Sm90ELb1ELb0ELb1ELb1ELb0ELb1ELb0ELb1ELb1ELb1ELb1ELb0EEENS1_21CollectiveEpilogueFwdINS6_IJSA_SA_SA_EEES9_SD_SF_Li256ELb1ELb1ELb1ELb0EEENS1_36VarlenDynamicPersistentTileSchedulerILi128ELi128ELi256ELi128ELb1ELb1ELb1ELb1ELb1ELb1EEEEEEEEEvNT_6ParamsE,"",@"SHT_CUDA_INFO"
	.sectionflags	@""
	.align	4


	//----- nvinfo : EIATTR_CUDA_API_VERSION
	.align		4
        /*0000*/ 	.byte	0x04, 0x37
        /*0002*/ 	.short	(.L_313 - .L_312)
.L_312:
        /*0004*/ 	.word	0x00000082


	//----- nvinfo : EIATTR_KPARAM_INFO
	.align		4
.L_313:
        /*0008*/ 	.byte	0x04, 0x17
        /*000a*/ 	.short	(.L_315 - .L_314)
.L_314:
        /*000c*/ 	.word	0x00000000
        /*0010*/ 	.short	0x0000
        /*0012*/ 	.short	0x0070
        /*0014*/ 	.byte	0x00, 0xf0, 0x01, 0x2a


	//----- nvinfo : EIATTR_SPARSE_MMA_MASK
	.align		4
.L_315:
        /*0018*/ 	.byte	0x03, 0x50
        /*001a*/ 	.short	0x0000


	//----- nvinfo : EIATTR_MAXREG_COUNT
	.align		4
        /*001c*/ 	.byte	0x03, 0x1b
        /*001e*/ 	.short	0x00a8


	//----- nvinfo : EIATTR_NUM_BARRIERS
	.align		4
        /*0020*/ 	.byte	0x02, 0x4c
        /*0022*/ 	.byte	0x10
	.zero		1


	//----- nvinfo : EIATTR_EXTERNS
	.align		4
        /*0024*/ 	.byte	0x04, 0x0f
        /*0026*/ 	.short	(.L_317 - .L_316)


	//   ....[0]....
	.align		4
.L_316:
        /*0028*/ 	.word	index@(__assertfail)


	//----- nvinfo : EIATTR_ANNOTATIONS
	.align		4
.L_317:
        /*002c*/ 	.byte	0x04, 0x55
        /*002e*/ 	.short	(.L_319 - .L_318)


	//   ....[0]....
.L_318:
        /* <DEDUP_REMOVED lines=121> */


	//----- nvinfo : EIATTR_MERCURY_ISA_VERSION
	.align		4
.L_319:
        /*07b0*/ 	.byte	0x03, 0x5f
        /*07b2*/ 	.short	0x0101


	//----- nvinfo : EIATTR_UNUSED_LOAD_BYTE_OFFSET
	.align		4
        /*07b4*/ 	.byte	0x04, 0x44
        /*07b6*/ 	.short	(.L_321 - .L_320)


	//   ....[0]....
.L_320:
        /*07b8*/ 	.word	0x00000ab0
        /*07bc*/ 	.word	0x0000fff0


	//   ....[1]....
        /*07c0*/ 	.word	0x0001ce50
        /*07c4*/ 	.word	0x0000fff0


	//----- nvinfo : EIATTR_INT_WARP_WIDE_INSTR_OFFSETS
	.align		4
.L_321:
        /*07c8*/ 	.byte	0x04, 0x31
        /*07ca*/ 	.short	(.L_323 - .L_322)


	//   ....[0]....
.L_322:
        /*07cc*/ 	.word	0x00000190


	//   ....[1]....
        /*07d0*/ 	.word	0x000001d0


	//   ....[2]....
        /*07d4*/ 	.word	0x00000240


	//   ....[3]....
        /*07d8*/ 	.word	0x00023000


	//   ....[4]....
        /*07dc*/ 	.word	0x00023090


	//   ....[5]....
        /*07e0*/ 	.word	0x00026b50


	//   ....[6]....
        /*07e4*/ 	.word	0x00026bb0


	//----- nvinfo : EIATTR_COOP_GROUP_MASK_REGIDS
	.align		4
.L_323:
        /*07e8*/ 	.byte	0x04, 0x29
        /*07ea*/ 	.short	(.L_325 - .L_324)


	//   ....[0]....
.L_324:
        /*07ec*/ 	.word	0xffffffff


	//   ....[1]....
        /*07f0*/ 	.word	0xffffffff


	//   ....[2]....
        /*07f4*/ 	.word	0xffffffff


	//   ....[3]....
        /*07f8*/ 	.word	0xffffffff


	//   ....[4]....
        /*07fc*/ 	.word	0xffffffff


	//   ....[5]....
        /*0800*/ 	.word	0xffffffff


	//   ....[6]....
        /*0804*/ 	.word	0xffffffff


	//   ....[7]....
        /*0808*/ 	.word	0xffffffff


	//   ....[8]....
        /*080c*/ 	.word	0xffffffff


	//   ....[9]....
        /*0810*/ 	.word	0xffffffff


	//   ....[10]....
        /*0814*/ 	.word	0xffffffff


	//   ....[11]....
        /*0818*/ 	.word	0xffffffff


	//   ....[12]....
        /*081c*/ 	.word	0xffffffff


	//   ....[13]....
        /*0820*/ 	.word	0xffffffff


	//   ....[14]....
        /*0824*/ 	.word	0xffffffff


	//   ....[15]....
        /*0828*/ 	.word	0xffffffff


	//   ....[16]....
        /*082c*/ 	.word	0xffffffff


	//   ....[17]....
        /*0830*/ 	.word	0xffffffff


	//   ....[18]....
        /*0834*/ 	.word	0xffffffff


	//   ....[19]....
        /*0838*/ 	.word	0xffffffff


	//   ....[20]....
        /*083c*/ 	.word	0xffffffff


	//   ....[21]....
        /*0840*/ 	.word	0xffffffff


	//   ....[22]....
        /*0844*/ 	.word	0xffffffff


	//   ....[23]....
        /*0848*/ 	.word	0xffffffff


	//   ....[24]....
        /*084c*/ 	.word	0xffffffff


	//   ....[25]....
        /*0850*/ 	.word	0xffffffff


	//   ....[26]....
        /*0854*/ 	.word	0xffffffff


	//   ....[27]....
        /*0858*/ 	.word	0xffffffff


	//   ....[28]....
        /*085c*/ 	.word	0xffffffff


	//   ....[29]....
        /*0860*/ 	.word	0xffffffff


	//   ....[30]....
        /*0864*/ 	.word	0xffffffff


	//   ....[31]....
        /*0868*/ 	.word	0xffffffff


	//   ....[32]....
        /*086c*/ 	.word	0xffffffff


	//   ....[33]....
        /*0870*/ 	.word	0xffffffff


	//   ....[34]....
        /*0874*/ 	.word	0xffffffff


	//   ....[35]....
        /*0878*/ 	.word	0xffffffff


	//   ....[36]....
        /*087c*/ 	.word	0xffffffff


	//   ....[37]....
        /*0880*/ 	.word	0xffffffff


	//   ....[38]....
        /*0884*/ 	.word	0xffffffff


	//   ....[39]....
        /*0888*/ 	.word	0xffffffff


	//   ....[40]....
        /*088c*/ 	.word	0xffffffff


	//   ....[41]....
        /*0890*/ 	.word	0xffffffff


	//   ....[42]....
        /*0894*/ 	.word	0xffffffff


	//   ....[43]....
        /*0898*/ 	.word	0xffffffff


	//   ....[44]....
        /*089c*/ 	.word	0xffffffff


	//   ....[45]....
        /*08a0*/ 	.word	0xffffffff


	//   ....[46]....
        /*08a4*/ 	.word	0xffffffff


	//   ....[47]....
        /*08a8*/ 	.word	0xffffffff


	//   ....[48]....
        /*08ac*/ 	.word	0xffffffff


	//   ....[49]....
        /*08b0*/ 	.word	0xffffffff


	//   ....[50]....
        /*08b4*/ 	.word	0xffffffff


	//   ....[51]....
        /*08b8*/ 	.word	0xffffffff


	//   ....[52]....
        /*08bc*/ 	.word	0xffffffff


	//   ....[53]....
        /*08c0*/ 	.word	0xffffffff


	//   ....[54]....
        /*08c4*/ 	.word	0xffffffff


	//   ....[55]....
        /*08c8*/ 	.word	0xffffffff


	//   ....[56]....
        /*08cc*/ 	.word	0xffffffff


	//   ....[57]....
        /*08d0*/ 	.word	0xffffffff


	//   ....[58]....
        /*08d4*/ 	.word	0xffffffff


	//   ....[59]....
        /*08d8*/ 	.word	0xffffffff


	//   ....[60]....
        /*08dc*/ 	.word	0xffffffff


	//   ....[61]....
        /*08e0*/ 	.word	0xffffffff


	//   ....[62]....
        /*08e4*/ 	.word	0xffffffff


	//   ....[63]....
        /*08e8*/ 	.word	0xffffffff


	//   ....[64]....
        /*08ec*/ 	.word	0xffffffff


	//   ....[65]....
        /*08f0*/ 	.word	0xffffffff


	//   ....[66]....
        /*08f4*/ 	.word	0xffffffff


	//   ....[67]....
        /*08f8*/ 	.word	0xffffffff


	//   ....[68]....
        /*08fc*/ 	.word	0xffffffff


	//   ....[69]....
        /*0900*/ 	.word	0xffffffff


	//   ....[70]....
        /*0904*/ 	.word	0xffffffff


	//   ....[71]....
        /*0908*/ 	.word	0xffffffff


	//   ....[72]....
        /*090c*/ 	.word	0xffffffff


	//   ....[73]....
        /*0910*/ 	.word	0xffffffff


	//   ....[74]....
        /*0914*/ 	.word	0xffffffff


	//   ....[75]....
        /*0918*/ 	.word	0xffffffff


	//   ....[76]....
        /*091c*/ 	.word	0xffffffff


	//   ....[77]....
        /*0920*/ 	.word	0xffffffff


	//   ....[78]....
        /*0924*/ 	.word	0xffffffff


	//   ....[79]....
        /*0928*/ 	.word	0xffffffff


	//   ....[80]....
        /*092c*/ 	.word	0xffffffff


	//   ....[81]....
        /*0930*/ 	.word	0xffffffff


	//   ....[82]....
        /*0934*/ 	.word	0xffffffff


	//   ....[83]....
        /*0938*/ 	.word	0xffffffff


	//   ....[84]....
        /*093c*/ 	.word	0xffffffff


	//   ....[85]....
        /*0940*/ 	.word	0xffffffff


	//   ....[86]....
        /*0944*/ 	.word	0xffffffff


	//   ....[87]....
        /*0948*/ 	.word	0xffffffff


	//   ....[88]....
        /*094c*/ 	.word	0xffffffff


	//   ....[89]....
        /*0950*/ 	.word	0xffffffff


	//   ....[90]....
        /*0954*/ 	.word	0xffffffff


	//   ....[91]....
        /*0958*/ 	.word	0xffffffff


	//   ....[92]....
        /*095c*/ 	.word	0xffffffff


	//   ....[93]....
        /*0960*/ 	.word	0xffffffff


	//   ....[94]....
        /*0964*/ 	.word	0xffffffff


	//   ....[95]....
        /*0968*/ 	.word	0xffffffff


	//   ....[96]....
        /*096c*/ 	.word	0xffffffff


	//   ....[97]....
        /*0970*/ 	.word	0xffffffff


	//   ....[98]....
        /*0974*/ 	.word	0xffffffff


	//   ....[99]....
        /*0978*/ 	.word	0xffffffff


	//   ....[100]....
        /*097c*/ 	.word	0xffffffff


	//   ....[101]....
        /*0980*/ 	.word	0xffffffff


	//   ....[102]....
        /*0984*/ 	.word	0xffffffff


	//   ....[103]....
        /*0988*/ 	.word	0xffffffff


	//   ....[104]....
        /*098c*/ 	.word	0xffffffff


	//   ....[105]....
        /*0990*/ 	.word	0xffffffff


	//   ....[106]....
        /*0994*/ 	.word	0xffffffff


	//   ....[107]....
        /*0998*/ 	.word	0xffffffff


	//   ....[108]....
        /*099c*/ 	.word	0xffffffff


	//   ....[109]....
        /*09a0*/ 	.word	0xffffffff


	//   ....[110]....
        /*09a4*/ 	.word	0xffffffff


	//   ....[111]....
        /*09a8*/ 	.word	0xffffffff


	//   ....[112]....
        /*09ac*/ 	.word	0xffffffff


	//   ....[113]....
        /*09b0*/ 	.word	0xffffffff


	//   ....[114]....
        /*09b4*/ 	.word	0xffffffff


	//   ....[115]....
        /*09b8*/ 	.word	0xffffffff


	//   ....[116]....
        /*09bc*/ 	.word	0xffffffff


	//   ....[117]....
        /*09c0*/ 	.word	0xffffffff


	//   ....[118]....
        /*09c4*/ 	.word	0xffffffff


	//   ....[119]....
        /*09c8*/ 	.word	0xffffffff


	//   ....[120]....
        /*09cc*/ 	.word	0xffffffff


	//   ....[121]....
        /*09d0*/ 	.word	0xffffffff


	//   ....[122]....
        /*09d4*/ 	.word	0x0500000f


	//   ....[123]....
        /*09d8*/ 	.word	0x0500000f


	//   ....[124]....
        /*09dc*/ 	.word	0x0500000f


	//   ....[125]....
        /*09e0*/ 	.word	0x0500000f


	//   ....[126]....
        /*09e4*/ 	.word	0x0500000f


	//   ....[127]....
        /*09e8*/ 	.word	0x0500000f


	//   ....[128]....
        /*09ec*/ 	.word	0x0500000f


	//   ....[129]....
        /*09f0*/ 	.word	0x0500000f


	//   ....[130]....
        /*09f4*/ 	.word	0x0500000f


	//   ....[131]....
        /*09f8*/ 	.word	0x0500000f


	//   ....[132]....
        /*09fc*/ 	.word	0x0500000f


	//   ....[133]....
        /*0a00*/ 	.word	0x0500000f


	//   ....[134]....
        /*0a04*/ 	.word	0x0500000f


	//   ....[135]....
        /*0a08*/ 	.word	0x0500000f


	//   ....[136]....
        /*0a0c*/ 	.word	0x0500000f


	//   ....[137]....
        /*0a10*/ 	.word	0x0500000f


	//   ....[138]....
        /*0a14*/ 	.word	0x0500000f


	//   ....[139]....
        /*0a18*/ 	.word	0x0500000f


	//   ....[140]....
        /*0a1c*/ 	.word	0x0500000f


	//   ....[141]....
        /*0a20*/ 	.word	0x0500000f


	//   ....[142]....
        /*0a24*/ 	.word	0x0500000f


	//   ....[143]....
        /*0a28*/ 	.word	0x0500000f


	//   ....[144]....
        /*0a2c*/ 	.word	0x0500000f


	//   ....[145]....
        /*0a30*/ 	.word	0x0500000f


	//   ....[146]....
        /*0a34*/ 	.word	0x0500000f


	//   ....[147]....
        /*0a38*/ 	.word	0x0500000f


	//   ....[148]....
        /*0a3c*/ 	.word	0x0500000f


	//   ....[149]....
        /*0a40*/ 	.word	0x0500000f


	//   ....[150]....
        /*0a44*/ 	.word	0x0500000f


	//   ....[151]....
        /*0a48*/ 	.word	0x0500000f


	//   ....[152]....
        /*0a4c*/ 	.word	0x0500000f


	//   ....[153]....
        /*0a50*/ 	.word	0x0500000f


	//   ....[154]....
        /*0a54*/ 	.word	0x0500000f


	//   ....[155]....
        /*0a58*/ 	.word	0x0500000f


	//   ....[156]....
        /*0a5c*/ 	.word	0x0500000f


	//   ....[157]....
        /*0a60*/ 	.word	0x0500000f


	//   ....[158]....
        /*0a64*/ 	.word	0x0500000f


	//   ....[159]....
        /*0a68*/ 	.word	0x0500000f


	//   ....[160]....
        /*0a6c*/ 	.word	0x0500000f


	//   ....[161]....
        /*0a70*/ 	.word	0x0500000f


	//   ....[162]....
        /*0a74*/ 	.word	0x0500000f


	//   ....[163]....
        /*0a78*/ 	.word	0x0500000f


	//   ....[164]....
        /*0a7c*/ 	.word	0x0500000f


	//   ....[165]....
        /*0a80*/ 	.word	0x0500000f


	//   ....[166]....
        /*0a84*/ 	.word	0x0500000f


	//   ....[167]....
        /*0a88*/ 	.word	0x0500000f


	//   ....[168]....
        /*0a8c*/ 	.word	0x0500000f


	//   ....[169]....
        /*0a90*/ 	.word	0x0500000f


	//   ....[170]....
        /*0a94*/ 	.word	0x0500000f


	//   ....[171]....
        /*0a98*/ 	.word	0x0500000f


	//   ....[172]....
        /*0a9c*/ 	.word	0x0500000f


	//   ....[173]....
        /*0aa0*/ 	.word	0x0500000f


	//   ....[174]....
        /*0aa4*/ 	.word	0x0500000f


	//----- nvinfo : EIATTR_COOP_GROUP_INSTR_OFFSETS
	.align		4
.L_325:
        /*0aa8*/ 	.byte	0x04, 0x28
        /*0aaa*/ 	.short	(.L_327 - .L_326)


	//   ....[0]....
.L_326:
        /*0aac*/ 	.word	0x00000060


	//   ....[1]....
        /*0ab0*/ 	.word	0x000001a0


	//   ....[2]....
        /*0ab4*/ 	.word	0x000001f0


	//   ....[3]....
        /*0ab8*/ 	.word	0x00000420


	//   ....[4]....
        /*0abc*/ 	.word	0x00000580


	//   ....[5]....
        /*0ac0*/ 	.word	0x000006a0


	//   ....[6]....
        /*0ac4*/ 	.word	0x00000800


	//   ....[7]....
        /*0ac8*/ 	.word	0x0000b400


	//   ....[8]....
        /*0acc*/ 	.word	0x0000bb20


	//   ....[9]....
        /*0ad0*/ 	.word	0x0000bb30


	//   ....[10]....
        /*0ad4*/ 	.word	0x0000bb40


	//   ....[11]....
        /*0ad8*/ 	.word	0x0000bb50


	//   ....[12]....
        /*0adc*/ 	.word	0x0000c3a0


	//   ....[13]....
        /*0ae0*/ 	.word	0x0000c3b0


	//   ....[14]....
        /*0ae4*/ 	.word	0x0000c3c0


	//   ....[15]....
        /*0ae8*/ 	.word	0x0000c3d0


	//   ....[16]....
        /*0aec*/ 	.word	0x0000f4c0


	//   ....[17]....
        /*0af0*/ 	.word	0x0000f4d0


	//   ....[18]....
        /*0af4*/ 	.word	0x0000f4e0


	//   ....[19]....
        /*0af8*/ 	.word	0x0000f4f0


	//   ....[20]....
        /*0afc*/ 	.word	0x0000fb50


	//   ....[21]....
        /*0b00*/ 	.word	0x0000fb60


	//   ....[22]....
        /*0b04*/ 	.word	0x0000fb70


	//   ....[23]....
        /*0b08*/ 	.word	0x0000fb80


	//   ....[24]....
        /*0b0c*/ 	.word	0x000138a0


	//   ....[25]....
        /*0b10*/ 	.word	0x00013ab0


	//   ....[26]....
        /*0b14*/ 	.word	0x000143e0


	//   ....[27]....
        /*0b18*/ 	.word	0x00014460


	//   ....[28]....
        /*0b1c*/ 	.word	0x00014e60


	//   ....[29]....
        /*0b20*/ 	.word	0x00014eb0


	//   ....[30]....
        /*0b24*/ 	.word	0x00017350


	//   ....[31]....
        /*0b28*/ 	.word	0x00017980


	//   ....[32]....
        /*0b2c*/ 	.word	0x00017c00


	//   ....[33]....
        /*0b30*/ 	.word	0x00017cc0


	//   ....[34]....
        /*0b34*/ 	.word	0x00018510


	//   ....[35]....
        /*0b38*/ 	.word	0x00018570


	//   ....[36]....
        /*0b3c*/ 	.word	0x0001ac30


	//   ....[37]....
        /*0b40*/ 	.word	0x0001ac90


	//   ....[38]....
        /*0b44*/ 	.word	0x0001b250


	//   ....[39]....
        /*0b48*/ 	.word	0x0001b2d0


	//   ....[40]....
        /*0b4c*/ 	.word	0x0001c7a0


	//   ....[41]....
        /*0b50*/ 	.word	0x0001c820


	//   ....[42]....
        /*0b54*/ 	.word	0x0001c850


	//   ....[43]....
        /*0b58*/ 	.word	0x0001c870


	//   ....[44]....
        /*0b5c*/ 	.word	0x0001d8f0


	//   ....[45]....
        /*0b60*/ 	.word	0x0001d900


	//   ....[46]....
        /*0b64*/ 	.word	0x0001d910


	//   ....[47]....
        /*0b68*/ 	.word	0x0001d920


	//   ....[48]....
        /*0b6c*/ 	.word	0x0001dff0


	//   ....[49]....
        /*0b70*/ 	.word	0x0001e030


	//   ....[50]....
        /*0b74*/ 	.word	0x0001e100


	//   ....[51]....
        /*0b78*/ 	.word	0x0001e120


	//   ....[52]....
        /*0b7c*/ 	.word	0x0001e1e0


	//   ....[53]....
        /*0b80*/ 	.word	0x0001e200


	//   ....[54]....
        /*0b84*/ 	.word	0x0001e2d0


	//   ....[55]....
        /*0b88*/ 	.word	0x0001e2f0


	//   ....[56]....
        /*0b8c*/ 	.word	0x0001e770


	//   ....[57]....
        /*0b90*/ 	.word	0x0001e780


	//   ....[58]....
        /*0b94*/ 	.word	0x0001ebc0


	//   ....[59]....
        /*0b98*/ 	.word	0x0001ebd0


	//   ....[60]....
        /*0b9c*/ 	.word	0x0001f820


	//   ....[61]....
        /*0ba0*/ 	.word	0x0001f840


	//   ....[62]....
        /*0ba4*/ 	.word	0x0001f900


	//   ....[63]....
        /*0ba8*/ 	.word	0x0001f920


	//   ....[64]....
        /*0bac*/ 	.word	0x0001f9e0


	//   ....[65]....
        /*0bb0*/ 	.word	0x0001fa00


	//   ....[66]....
        /*0bb4*/ 	.word	0x0001fad0


	//   ....[67]....
        /*0bb8*/ 	.word	0x0001faf0


	//   ....[68]....
        /*0bbc*/ 	.word	0x0001fc40


	//   ....[69]....
        /*0bc0*/ 	.word	0x0001fe70


	//   ....[70]....
        /*0bc4*/ 	.word	0x0001fea0


	//   ....[71]....
        /*0bc8*/ 	.word	0x0001fed0


	//   ....[72]....
        /*0bcc*/ 	.word	0x0001ff00


	//   ....[73]....
        /*0bd0*/ 	.word	0x0001ff30


	//   ....[74]....
        /*0bd4*/ 	.word	0x0001ff60


	//   ....[75]....
        /*0bd8*/ 	.word	0x00020100


	//   ....[76]....
        /*0bdc*/ 	.word	0x00020130


	//   ....[77]....
        /*0be0*/ 	.word	0x00020160


	//   ....[78]....
        /*0be4*/ 	.word	0x00020190


	//   ....[79]....
        /*0be8*/ 	.word	0x000201c0


	//   ....[80]....
        /*0bec*/ 	.word	0x000201f0


	//   ....[81]....
        /*0bf0*/ 	.word	0x00020290


	//   ....[82]....
        /*0bf4*/ 	.word	0x000202c0


	//   ....[83]....
        /*0bf8*/ 	.word	0x000202d0


	//   ....[84]....
        /*0bfc*/ 	.word	0x00020300


	//   ....[85]....
        /*0c00*/ 	.word	0x000218f0


	//   ....[86]....
        /*0c04*/ 	.word	0x000235e0


	//   ....[87]....
        /*0c08*/ 	.word	0x00024240


	//   ....[88]....
        /*0c0c*/ 	.word	0x00024260


	//   ....[89]....
        /*0c10*/ 	.word	0x00024270


	//   ....[90]....
        /*0c14*/ 	.word	0x000242a0


	//   ....[91]....
        /*0c18*/ 	.word	0x000243c0


	//   ....[92]....
        /*0c1c*/ 	.word	0x000243d0


	//   ....[93]....
        /*0c20*/ 	.word	0x00024470


	//   ....[94]....
        /*0c24*/ 	.word	0x00024480


	//   ....[95]....
        /*0c28*/ 	.word	0x00024520


	//   ....[96]....
        /*0c2c*/ 	.word	0x00024530


	//   ....[97]....
        /*0c30*/ 	.word	0x000245d0


	//   ....[98]....
        /*0c34*/ 	.word	0x000245e0


	//   ....[99]....
        /*0c38*/ 	.word	0x00024660


	//   ....[100]....
        /*0c3c*/ 	.word	0x00024690


	//   ....[101]....
        /*0c40*/ 	.word	0x000246e0


	//   ....[102]....
        /*0c44*/ 	.word	0x00024720


	//   ....[103]....
        /*0c48*/ 	.word	0x00027290


	//   ....[104]....
        /*0c4c*/ 	.word	0x000272c0


	//   ....[105]....
        /*0c50*/ 	.word	0x00027320


	//   ....[106]....
        /*0c54*/ 	.word	0x00027350


	//   ....[107]....
        /*0c58*/ 	.word	0x00027380


	//   ....[108]....
        /*0c5c*/ 	.word	0x000273b0


	//   ....[109]....
        /*0c60*/ 	.word	0x000273e0


	//   ....[110]....
        /*0c64*/ 	.word	0x00027410


	//   ....[111]....
        /*0c68*/ 	.word	0x000275d0


	//   ....[112]....
        /*0c6c*/ 	.word	0x00027600


	//   ....[113]....
        /*0c70*/ 	.word	0x00027630


	//   ....[114]....
        /*0c74*/ 	.word	0x00027660


	//   ....[115]....
        /*0c78*/ 	.word	0x00027690


	//   ....[116]....
        /*0c7c*/ 	.word	0x000276c0


	//   ....[117]....
        /*0c80*/ 	.word	0x00027790


	//   ....[118]....
        /*0c84*/ 	.word	0x000277b0


	//   ....[119]....
        /*0c88*/ 	.word	0x000277c0


	//   ....[120]....
        /*0c8c*/ 	.word	0x00027840


	//   ....[121]....
        /*0c90*/ 	.word	0x00028380


	//   ....[122]....
        /*0c94*/ 	.word	0x000287c0


	//   ....[123]....
        /*0c98*/ 	.word	0x00028850


	//   ....[124]....
        /*0c9c*/ 	.word	0x000288a0


	//   ....[125]....
        /*0ca0*/ 	.word	0x000288f0


	//   ....[126]....
        /*0ca4*/ 	.word	0x00028990


	//   ....[127]....
        /*0ca8*/ 	.word	0x00028a20


	//   ....[128]....
        /*0cac*/ 	.word	0x00028a70


	//   ....[129]....
        /*0cb0*/ 	.word	0x00028ac0


	//   ....[130]....
        /*0cb4*/ 	.word	0x00028bb0


	//   ....[131]....
        /*0cb8*/ 	.word	0x00028c40


	//   ....[132]....
        /*0cbc*/ 	.word	0x00028ca0


	//   ....[133]....
        /*0cc0*/ 	.word	0x00028d00


	//   ....[134]....
        /*0cc4*/ 	.word	0x00028d90


	//   ....[135]....
        /*0cc8*/ 	.word	0x00028e20


	//   ....[136]....
        /*0ccc*/ 	.word	0x00028e70


	//   ....[137]....
        /*0cd0*/ 	.word	0x00028ec0


	//   ....[138]....
        /*0cd4*/ 	.word	0x000291c0


	//   ....[139]....
        /*0cd8*/ 	.word	0x000294a0


	//   ....[140]....
        /*0cdc*/ 	.word	0x00029680


	//   ....[141]....
        /*0ce0*/ 	.word	0x000296d0


	//   ....[142]....
        /*0ce4*/ 	.word	0x00029730


	//   ....[143]....
        /*0ce8*/ 	.word	0x000297d0


	//   ....[144]....
        /*0cec*/ 	.word	0x000298a0


	//   ....[145]....
        /*0cf0*/ 	.word	0x000299a0


	//   ....[146]....
        /*0cf4*/ 	.word	0x00029a70


	//   ....[147]....
        /*0cf8*/ 	.word	0x00029b80


	//   ....[148]....
        /*0cfc*/ 	.word	0x00029be0


	//   ....[149]....
        /*0d00*/ 	.word	0x00029cf0


	//   ....[150]....
        /*0d04*/ 	.word	0x00029d50


	//   ....[151]....
        /*0d08*/ 	.word	0x00029e60


	//   ....[152]....
        /*0d0c*/ 	.word	0x00029ec0


	//   ....[153]....
        /*0d10*/ 	.word	0x00029fb0


	//   ....[154]....
        /*0d14*/ 	.word	0x0002a030


	//   ....[155]....
        /*0d18*/ 	.word	0x0002a110


	//   ....[156]....
        /*0d1c*/ 	.word	0x0002a480


	//   ....[157]....
        /*0d20*/ 	.word	0x0002a520


	//   ....[158]....
        /*0d24*/ 	.word	0x0002a6c0


	//   ....[159]....
        /*0d28*/ 	.word	0x0002a740


	//   ....[160]....
        /*0d2c*/ 	.word	0x0002a7c0


	//   ....[161]....
        /*0d30*/ 	.word	0x0002a840


	//   ....[162]....
        /*0d34*/ 	.word	0x0002a8c0


	//   ....[163]....
        /*0d38*/ 	.word	0x0002a950


	//   ....[164]....
        /*0d3c*/ 	.word	0x0002a9f0


	//   ....[165]....
        /*0d40*/ 	.word	0x0002aaa0


	//   ....[166]....
        /*0d44*/ 	.word	0x0002ab20


	//   ....[167]....
        /*0d48*/ 	.word	0x0002aba0


	//   ....[168]....
        /*0d4c*/ 	.word	0x0002ac20


	//   ....[169]....
        /*0d50*/ 	.word	0x0002acb0


	//   ....[170]....
        /*0d54*/ 	.word	0x0002ad30


	//   ....[171]....
        /*0d58*/ 	.word	0x0002ade0


	//   ....[172]....
        /*0d5c*/ 	.word	0x0002ae30


	//   ....[173]....
        /*0d60*/ 	.word	0x0002aef0


	//   ....[174]....
        /*0d64*/ 	.word	0x0002b020


	//----- nvinfo : EIATTR_REG_RECONFIG
	.align		4
.L_327:
        /*0d68*/ 	.byte	0x01, 0x54
	.zero		2


	//----- nvinfo : EIATTR_SYSCALL_OFFSETS
	.align		4
        /*0d6c*/ 	.byte	0x04, 0x46
        /*0d6e*/ 	.short	(.L_329 - .L_328)


	//   ....[0]....
.L_328:
        /*0d70*/ 	.word	0x00001fe0


	//   ....[1]....
        /*0d74*/ 	.word	0x00002130


	//   ....[2]....
        /*0d78*/ 	.word	0x0000b5b0


	//   ....[3]....
        /*0d7c*/ 	.word	0x0000b8a0


	//   ....[4]....
        /*0d80*/ 	.word	0x00023200


	//   ....[5]....
        /*0d84*/ 	.word	0x00023350


	//   ....[6]....
        /*0d88*/ 	.word	0x00023440


	//   ....[7]....
        /*0d8c*/ 	.word	0x00023dc0


	//----- nvinfo : EIATTR_MBARRIER_INSTR_OFFSETS
	.align		4
.L_329:
        /*0d90*/ 	.byte	0x04, 0x39
        /*0d92*/ 	.short	(.L_331 - .L_330)


	//   ....[0]....
.L_330:
        /*0d94*/ 	.word	0x000002d0
        /*0d98*/ 	.word	0x000000ff
        /*0d9c*/ 	.word	0x00034800
        /*0da0*/ 	.short	0x0100
        /*0da2*/ 	.byte	0x08
	.zero		1


	//   ....[1]....
        /*0da4*/ 	.word	0x000002e0
        /*0da8*/ 	.word	0x000000ff
        /*0dac*/ 	.word	0x00034820
        /*0db0*/ 	.short	0x0100
        /*0db2*/ 	.byte	0x08
	.zero		1


	//   ....[2]....
        /*0db4*/ 	.word	0x000003d0
        /*0db8*/ 	.word	0x000000ff
        /*0dbc*/ 	.word	0x00034830
        /*0dc0*/ 	.short	0x0100
        /*0dc2*/ 	.byte	0x08
	.zero		1


	//   ....[3]....
        /*0dc4*/ 	.word	0x000003e0
        /*0dc8*/ 	.word	0x000000ff
        /*0dcc*/ 	.word	0x00034840
        /*0dd0*/ 	.short	0x0100
        /*0dd2*/ 	.byte	0x08
	.zero		1


	//   ....[4]....
        /*0dd4*/ 	.word	0x000003f0
        /*0dd8*/ 	.word	0x000000ff
        /*0ddc*/ 	.word	0x00034838
        /*0de0*/ 	.short	0x0100
        /*0de2*/ 	.byte	0x08
	.zero		1


	//   ....[5]....
        /*0de4*/ 	.word	0x00000400
        /*0de8*/ 	.word	0x000000ff
        /*0dec*/ 	.word	0x00034848
        /*0df0*/ 	.short	0x0100
        /*0df2*/ 	.byte	0x08
	.zero		1


	//   ....[6]....
        /*0df4*/ 	.word	0x00000530
        /*0df8*/ 	.word	0x000000ff
        /*0dfc*/ 	.word	0x00034850
        /*0e00*/ 	.short	0x0100
        /*0e02*/ 	.byte	0x08
	.zero		1


	//   ....[7]....
        /*0e04*/ 	.word	0x00000540
        /*0e08*/ 	.word	0x000000ff
        /*0e0c*/ 	.word	0x00034860
        /*0e10*/ 	.short	0x0100
        /*0e12*/ 	.byte	0x08
	.zero		1


	//   ....[8]....
        /*0e14*/ 	.word	0x00000550
        /*0e18*/ 	.word	0x000000ff
        /*0e1c*/ 	.word	0x00034858
        /*0e20*/ 	.short	0x0100
        /*0e22*/ 	.byte	0x08
	.zero		1


	//   ....[9]....
        /*0e24*/ 	.word	0x00000560
        /*0e28*/ 	.word	0x000000ff
        /*0e2c*/ 	.word	0x00034868
        /*0e30*/ 	.short	0x0100
        /*0e32*/ 	.byte	0x08
	.zero		1


	//   ....[10]....
        /*0e34*/ 	.word	0x00000650
        /*0e38*/ 	.word	0x000000ff
        /*0e3c*/ 	.word	0x00034870
        /*0e40*/ 	.short	0x0100
        /*0e42*/ 	.byte	0x06
	.zero		1


	//   ....[11]....
        /*0e44*/ 	.word	0x00000660
        /*0e48*/ 	.word	0x000000ff
        /*0e4c*/ 	.word	0x00034880
        /*0e50*/ 	.short	0x0100
        /*0e52*/ 	.byte	0x06
	.zero		1


	//   ....[12]....
        /*0e54*/ 	.word	0x00000670
        /*0e58*/ 	.word	0x000000ff
        /*0e5c*/ 	.word	0x00034878
        /*0e60*/ 	.short	0x0100
        /*0e62*/ 	.byte	0x06
	.zero		1


	//   ....[13]....
        /*0e64*/ 	.word	0x00000680
        /*0e68*/ 	.word	0x000000ff
        /*0e6c*/ 	.word	0x00034888
        /*0e70*/ 	.short	0x0100
        /*0e72*/ 	.byte	0x06
	.zero		1


	//   ....[14]....
        /*0e74*/ 	.word	0x000007b0
        /*0e78*/ 	.word	0x000000ff
        /*0e7c*/ 	.word	0x00034890
        /*0e80*/ 	.short	0x0100
        /*0e82*/ 	.byte	0x08
	.zero		1


	//   ....[15]....
        /*0e84*/ 	.word	0x000007c0
        /*0e88*/ 	.word	0x000000ff
        /*0e8c*/ 	.word	0x000348a0
        /*0e90*/ 	.short	0x0100
        /*0e92*/ 	.byte	0x08
	.zero		1


	//   ....[16]....
        /*0e94*/ 	.word	0x000007d0
        /*0e98*/ 	.word	0x000000ff
        /*0e9c*/ 	.word	0x00034898
        /*0ea0*/ 	.short	0x0100
        /*0ea2*/ 	.byte	0x08
	.zero		1


	//   ....[17]....
        /*0ea4*/ 	.word	0x000007e0
        /*0ea8*/ 	.word	0x000000ff
        /*0eac*/ 	.word	0x000348a8
        /*0eb0*/ 	.short	0x0100
        /*0eb2*/ 	.byte	0x08
	.zero		1


	//   ....[18]....
        /*0eb4*/ 	.word	0x00000910
        /*0eb8*/ 	.word	0x000000ff
        /*0ebc*/ 	.word	0x000348b0
        /*0ec0*/ 	.short	0x0100
        /*0ec2*/ 	.byte	0x08
	.zero		1


	//   ....[19]....
        /*0ec4*/ 	.word	0x00000920
        /*0ec8*/ 	.word	0x000000ff
        /*0ecc*/ 	.word	0x000348c0
        /*0ed0*/ 	.short	0x0100
        /*0ed2*/ 	.byte	0x08
	.zero		1


	//   ....[20]....
        /*0ed4*/ 	.word	0x00000930
        /*0ed8*/ 	.word	0x000000ff
        /*0edc*/ 	.word	0x000348b8
        /*0ee0*/ 	.short	0x0100
        /*0ee2*/ 	.byte	0x08
	.zero		1


	//   ....[21]....
        /*0ee4*/ 	.word	0x00000940
        /*0ee8*/ 	.word	0x000000ff
        /*0eec*/ 	.word	0x000348c8
        /*0ef0*/ 	.short	0x0100
        /*0ef2*/ 	.byte	0x08
	.zero		1


	//   ....[22]....
        /*0ef4*/ 	.word	0x00003c60
        /*0ef8*/ 	.word	0x00000003
        /*0efc*/ 	.word	0x00034890
        /*0f00*/ 	.short	0x010a
        /*0f02*/ 	.byte	0x3f
	.zero		1


	//   ....[23]....
        /*0f04*/ 	.word	0x00007250
        /*0f08*/ 	.word	0x00000003
        /*0f0c*/ 	.word	0x00034890
        /*0f10*/ 	.short	0x010a
        /*0f12*/ 	.byte	0x3f
	.zero		1


	//   ....[24]....
        /*0f14*/ 	.word	0x0000a520
        /*0f18*/ 	.word	0x00000003
        /*0f1c*/ 	.word	0x00034890
        /*0f20*/ 	.short	0x010a
        /*0f22*/ 	.byte	0x3f
	.zero		1


	//   ....[25]....
        /*0f24*/ 	.word	0x0000a8f0
        /*0f28*/ 	.word	0x00000020
        /*0f2c*/ 	.word	0x00000000
        /*0f30*/ 	.short	0x0101
        /*0f32*/ 	.byte	0x3f
	.zero		1


	//   ....[26]....
        /*0f34*/ 	.word	0x0000a930
        /*0f38*/ 	.word	0x00000003
        /*0f3c*/ 	.word	0x000348b0
        /*0f40*/ 	.short	0x010a
        /*0f42*/ 	.byte	0x3f
	.zero		1


	//   ....[27]....
        /*0f44*/ 	.word	0x0000add0
        /*0f48*/ 	.word	0x00000003
        /*0f4c*/ 	.word	0x00000000
        /*0f50*/ 	.short	0x0101
        /*0f52*/ 	.byte	0x3f
	.zero		1


	//   ....[28]....
        /*0f54*/ 	.word	0x0000b630
        /*0f58*/ 	.word	0x00000002
        /*0f5c*/ 	.word	0x00034800
        /*0f60*/ 	.short	0x010a
        /*0f62*/ 	.byte	0x3f
	.zero		1


	//   ....[29]....
        /*0f64*/ 	.word	0x0000b680
        /*0f68*/ 	.word	0x00000002
        /*0f6c*/ 	.word	0x00034800
        /*0f70*/ 	.short	0x010a
        /*0f72*/ 	.byte	0x3f
	.zero		1


	//   ....[30]....
        /*0f74*/ 	.word	0x0000ca70
        /*0f78*/ 	.word	0x00000002
        /*0f7c*/ 	.word	0x00034800
        /*0f80*/ 	.short	0x010a
        /*0f82*/ 	.byte	0x3f
	.zero		1


	//   ....[31]....
        /*0f84*/ 	.word	0x0000ff90
        /*0f88*/ 	.word	0x00000002
        /*0f8c*/ 	.word	0x00034800
        /*0f90*/ 	.short	0x010a
        /*0f92*/ 	.byte	0x3f
	.zero		1


	//   ....[32]....
        /*0f94*/ 	.word	0x00012be0
        /*0f98*/ 	.word	0x00000000
        /*0f9c*/ 	.word	0x00034830
        /*0fa0*/ 	.short	0x010a
        /*0fa2*/ 	.byte	0x3f
	.zero		1


	//   ....[33]....
        /*0fa4*/ 	.word	0x00012c50
        /*0fa8*/ 	.word	0x00000000
        /*0fac*/ 	.word	0x00034830
        /*0fb0*/ 	.short	0x010a
        /*0fb2*/ 	.byte	0x3f
	.zero		1


	//   ....[34]....
        /*0fb4*/ 	.word	0x00013d70
        /*0fb8*/ 	.word	0x00000000
        /*0fbc*/ 	.word	0x00000000
        /*0fc0*/ 	.short	0x0101
        /*0fc2*/ 	.byte	0x3f
	.zero		1


	//   ....[35]....
        /*0fc4*/ 	.word	0x00015d70
        /*0fc8*/ 	.word	0x0000000d
        /*0fcc*/ 	.word	0x00034830
        /*0fd0*/ 	.short	0x010a
        /*0fd2*/ 	.byte	0x3f
	.zero		1


	//   ....[36]....
        /*0fd4*/ 	.word	0x00015df0
        /*0fd8*/ 	.word	0x0000000d
        /*0fdc*/ 	.word	0x00034830
        /*0fe0*/ 	.short	0x010a
        /*0fe2*/ 	.byte	0x3f
	.zero		1


	//   ....[37]....
        /*0fe4*/ 	.word	0x000168f0
        /*0fe8*/ 	.word	0x0000000e
        /*0fec*/ 	.word	0x00034850
        /*0ff0*/ 	.short	0x010a
        /*0ff2*/ 	.byte	0x3f
	.zero		1


	//   ....[38]....
        /*0ff4*/ 	.word	0x00016940
        /*0ff8*/ 	.word	0x0000000e
        /*0ffc*/ 	.word	0x00034850
        /*1000*/ 	.short	0x010a
        /*1002*/ 	.byte	0x3f
	.zero		1


	//   ....[39]....
        /*1004*/ 	.word	0x00018dd0
        /*1008*/ 	.word	0x0000000d
        /*100c*/ 	.word	0x00000000
        /*1010*/ 	.short	0x0101
        /*1012*/ 	.byte	0x3f
	.zero		1


	//   ....[40]....
        /*1014*/ 	.word	0x00018e00
        /*1018*/ 	.word	0x0000000e
        /*101c*/ 	.word	0x00000000
        /*1020*/ 	.short	0x0101
        /*1022*/ 	.byte	0x3f
	.zero		1


	//   ....[41]....
        /*1024*/ 	.word	0x00019380
        /*1028*/ 	.word	0x00000008
        /*102c*/ 	.word	0x00034830
        /*1030*/ 	.short	0x010a
        /*1032*/ 	.byte	0x3f
	.zero		1


	//   ....[42]....
        /*1034*/ 	.word	0x00019400
        /*1038*/ 	.word	0x00000008
        /*103c*/ 	.word	0x00034830
        /*1040*/ 	.short	0x010a
        /*1042*/ 	.byte	0x3f
	.zero		1


	//   ....[43]....
        /*1044*/ 	.word	0x00019ee0
        /*1048*/ 	.word	0x0000000b
        /*104c*/ 	.word	0x00034850
        /*1050*/ 	.short	0x010a
        /*1052*/ 	.byte	0x3f
	.zero		1


	//   ....[44]....
        /*1054*/ 	.word	0x00019f30
        /*1058*/ 	.word	0x0000000b
        /*105c*/ 	.word	0x00034850
        /*1060*/ 	.short	0x010a
        /*1062*/ 	.byte	0x3f
	.zero		1


	//   ....[45]....
        /*1064*/ 	.word	0x0001b900
        /*1068*/ 	.word	0x0000000e
        /*106c*/ 	.word	0x00000000
        /*1070*/ 	.short	0x0101
        /*1072*/ 	.byte	0x3f
	.zero		1


	//   ....[46]....
        /*1074*/ 	.word	0x0001b950
        /*1078*/ 	.word	0x0000000b
        /*107c*/ 	.word	0x00000000
        /*1080*/ 	.short	0x0101
        /*1082*/ 	.byte	0x3f
	.zero		1


	//   ....[47]....
        /*1084*/ 	.word	0x0001c380
        /*1088*/ 	.word	0x00000006
        /*108c*/ 	.word	0x00034850
        /*1090*/ 	.short	0x010a
        /*1092*/ 	.byte	0x3f
	.zero		1


	//   ....[48]....
        /*1094*/ 	.word	0x0001c420
        /*1098*/ 	.word	0x00000006
        /*109c*/ 	.word	0x00034850
        /*10a0*/ 	.short	0x010a
        /*10a2*/ 	.byte	0x3f
	.zero		1


	//   ....[49]....
        /*10a4*/ 	.word	0x0001c9e0
        /*10a8*/ 	.word	0x00000006
        /*10ac*/ 	.word	0x00000000
        /*10b0*/ 	.short	0x0101
        /*10b2*/ 	.byte	0x3f
	.zero		1


	//   ....[50]....
        /*10b4*/ 	.word	0x0001dfe0
        /*10b8*/ 	.word	0x00000000
        /*10bc*/ 	.word	0x00000000
        /*10c0*/ 	.short	0x0101
        /*10c2*/ 	.byte	0x3f
	.zero		1


	//   ....[51]....
        /*10c4*/ 	.word	0x0001e4e0
        /*10c8*/ 	.word	0x00000004
        /*10cc*/ 	.word	0x00000000
        /*10d0*/ 	.short	0x0101
        /*10d2*/ 	.byte	0x3f
	.zero		1


	//   ....[52]....
        /*10d4*/ 	.word	0x000219d0
        /*10d8*/ 	.word	0x00000012
        /*10dc*/ 	.word	0x00034820
        /*10e0*/ 	.short	0x010a
        /*10e2*/ 	.byte	0x3f
	.zero		1


	//   ....[53]....
        /*10e4*/ 	.word	0x00021aa0
        /*10e8*/ 	.word	0x00000005
        /*10ec*/ 	.word	0x000348a0
        /*10f0*/ 	.short	0x010a
        /*10f2*/ 	.byte	0x3f
	.zero		1


	//   ....[54]....
        /*10f4*/ 	.word	0x00021ed0
        /*10f8*/ 	.word	0x00000005
        /*10fc*/ 	.word	0x000348c0
        /*1100*/ 	.short	0x010a
        /*1102*/ 	.byte	0x3f
	.zero		1


	//   ....[55]....
        /*1104*/ 	.word	0x000223d0
        /*1108*/ 	.word	0x00000007
        /*110c*/ 	.word	0x000348a0
        /*1110*/ 	.short	0x010a
        /*1112*/ 	.byte	0x3f
	.zero		1


	//   ....[56]....
        /*1114*/ 	.word	0x000227f0
        /*1118*/ 	.word	0x00000007
        /*111c*/ 	.word	0x000348c0
        /*1120*/ 	.short	0x010a
        /*1122*/ 	.byte	0x3f
	.zero		1


	//   ....[57]....
        /*1124*/ 	.word	0x00023850
        /*1128*/ 	.word	0x00000000
        /*112c*/ 	.word	0x00034840
        /*1130*/ 	.short	0x010a
        /*1132*/ 	.byte	0x3f
	.zero		1


	//   ....[58]....
        /*1134*/ 	.word	0x00024830
        /*1138*/ 	.word	0x00000012
        /*113c*/ 	.word	0x00034800
        /*1140*/ 	.short	0x0107
        /*1142*/ 	.byte	0x3f
	.zero		1


	//   ....[59]....
        /*1144*/ 	.word	0x00024940
        /*1148*/ 	.word	0x00000012
        /*114c*/ 	.word	0x00034800
        /*1150*/ 	.short	0x0101
        /*1152*/ 	.byte	0x3f
	.zero		1


	//   ....[60]....
        /*1154*/ 	.word	0x00024960
        /*1158*/ 	.word	0x00000012
        /*115c*/ 	.word	0x00034820
        /*1160*/ 	.short	0x010a
        /*1162*/ 	.byte	0x3f
	.zero		1


	//   ....[61]....
        /*1164*/ 	.word	0x00024d20
        /*1168*/ 	.word	0x00000003
        /*116c*/ 	.word	0x00034840
        /*1170*/ 	.short	0x010a
        /*1172*/ 	.byte	0x3f
	.zero		1


	//   ....[62]....
        /*1174*/ 	.word	0x000251b0
        /*1178*/ 	.word	0x00000003
        /*117c*/ 	.word	0x00000060
        /*1180*/ 	.short	0x010a
        /*1182*/ 	.byte	0x3f
	.zero		1


	//   ....[63]....
        /*1184*/ 	.word	0x00025840
        /*1188*/ 	.word	0x00000003
        /*118c*/ 	.word	0x00034840
        /*1190*/ 	.short	0x010a
        /*1192*/ 	.byte	0x3f
	.zero		1


	//   ....[64]....
        /*1194*/ 	.word	0x00025cd0
        /*1198*/ 	.word	0x00000002
        /*119c*/ 	.word	0x00000060
        /*11a0*/ 	.short	0x010a
        /*11a2*/ 	.byte	0x3f
	.zero		1


	//   ....[65]....
        /*11a4*/ 	.word	0x000262a0
        /*11a8*/ 	.word	0x00000002
        /*11ac*/ 	.word	0x00034840
        /*11b0*/ 	.short	0x010a
        /*11b2*/ 	.byte	0x3f
	.zero		1


	//   ....[66]....
        /*11b4*/ 	.word	0x00026730
        /*11b8*/ 	.word	0x00000002
        /*11bc*/ 	.word	0x00000060
        /*11c0*/ 	.short	0x010a
        /*11c2*/ 	.byte	0x3f
	.zero		1


	//   ....[67]....
        /*11c4*/ 	.word	0x00026cb0
        /*11c8*/ 	.word	0x00000000
        /*11cc*/ 	.word	0x00034860
        /*11d0*/ 	.short	0x010a
        /*11d2*/ 	.byte	0x3f
	.zero		1


	//   ....[68]....
        /*11d4*/ 	.word	0x00028300
        /*11d8*/ 	.word	0x00000000
        /*11dc*/ 	.word	0x00034820
        /*11e0*/ 	.short	0x010a
        /*11e2*/ 	.byte	0x3f
	.zero		1


	//   ....[69]....
        /*11e4*/ 	.word	0x00028500
        /*11e8*/ 	.word	0x00000006
        /*11ec*/ 	.word	0x00000000
        /*11f0*/ 	.short	0x010a
        /*11f2*/ 	.byte	0x3f
	.zero		1


	//   ....[70]....
        /*11f4*/ 	.word	0x00028530
        /*11f8*/ 	.word	0x00000007
        /*11fc*/ 	.word	0x00000000
        /*1200*/ 	.short	0x010a
        /*1202*/ 	.byte	0x3f
	.zero		1


	//   ....[71]....
        /*1204*/ 	.word	0x00028590
        /*1208*/ 	.word	0x00000004
        /*120c*/ 	.word	0x00000000
        /*1210*/ 	.short	0x010a
        /*1212*/ 	.byte	0x3f
	.zero		1


	//   ....[72]....
        /*1214*/ 	.word	0x000285c0
        /*1218*/ 	.word	0x00000003
        /*121c*/ 	.word	0x00000000
        /*1220*/ 	.short	0x010a
        /*1222*/ 	.byte	0x3f
	.zero		1


	//   ....[73]....
        /*1224*/ 	.word	0x00028620
        /*1228*/ 	.word	0x00000003
        /*122c*/ 	.word	0x00034890
        /*1230*/ 	.short	0x010a
        /*1232*/ 	.byte	0x3f
	.zero		1


	//   ....[74]....
        /*1234*/ 	.word	0x00028670
        /*1238*/ 	.word	0x00000003
        /*123c*/ 	.word	0x00034890
        /*1240*/ 	.short	0x010a
        /*1242*/ 	.byte	0x3f
	.zero		1


	//   ....[75]....
        /*1244*/ 	.word	0x000286c0
        /*1248*/ 	.word	0x00000003
        /*124c*/ 	.word	0x00034890
        /*1250*/ 	.short	0x010a
        /*1252*/ 	.byte	0x3f
	.zero		1


	//   ....[76]....
        /*1254*/ 	.word	0x00028710
        /*1258*/ 	.word	0x00000003
        /*125c*/ 	.word	0x000348b0
        /*1260*/ 	.short	0x010a
        /*1262*/ 	.byte	0x3f
	.zero		1


	//   ....[77]....
        /*1264*/ 	.word	0x00028b00
        /*1268*/ 	.word	0x00000002
        /*126c*/ 	.word	0x00034800
        /*1270*/ 	.short	0x010a
        /*1272*/ 	.byte	0x3f
	.zero		1


	//   ....[78]....
        /*1274*/ 	.word	0x00028f00
        /*1278*/ 	.word	0x00000002
        /*127c*/ 	.word	0x00034800
        /*1280*/ 	.short	0x010a
        /*1282*/ 	.byte	0x3f
	.zero		1


	//   ....[79]....
        /*1284*/ 	.word	0x00028f50
        /*1288*/ 	.word	0x00000000
        /*128c*/ 	.word	0x00034830
        /*1290*/ 	.short	0x010a
        /*1292*/ 	.byte	0x3f
	.zero		1


	//   ....[80]....
        /*1294*/ 	.word	0x00028fa0
        /*1298*/ 	.word	0x0000000d
        /*129c*/ 	.word	0x00034830
        /*12a0*/ 	.short	0x010a
        /*12a2*/ 	.byte	0x3f
	.zero		1


	//   ....[81]....
        /*12a4*/ 	.word	0x00028ff0
        /*12a8*/ 	.word	0x0000000e
        /*12ac*/ 	.word	0x00034850
        /*12b0*/ 	.short	0x010a
        /*12b2*/ 	.byte	0x3f
	.zero		1


	//   ....[82]....
        /*12b4*/ 	.word	0x00029040
        /*12b8*/ 	.word	0x00000008
        /*12bc*/ 	.word	0x00034830
        /*12c0*/ 	.short	0x010a
        /*12c2*/ 	.byte	0x3f
	.zero		1


	//   ....[83]....
        /*12c4*/ 	.word	0x00029090
        /*12c8*/ 	.word	0x0000000b
        /*12cc*/ 	.word	0x00034850
        /*12d0*/ 	.short	0x010a
        /*12d2*/ 	.byte	0x3f
	.zero		1


	//   ....[84]....
        /*12d4*/ 	.word	0x000290e0
        /*12d8*/ 	.word	0x00000006
        /*12dc*/ 	.word	0x00034850
        /*12e0*/ 	.short	0x010a
        /*12e2*/ 	.byte	0x3f
	.zero		1


	//   ....[85]....
        /*12e4*/ 	.word	0x00029280
        /*12e8*/ 	.word	0x00000012
        /*12ec*/ 	.word	0x00034820
        /*12f0*/ 	.short	0x010a
        /*12f2*/ 	.byte	0x3f
	.zero		1


	//   ....[86]....
        /*12f4*/ 	.word	0x000292d0
        /*12f8*/ 	.word	0x00000005
        /*12fc*/ 	.word	0x000348a0
        /*1300*/ 	.short	0x010a
        /*1302*/ 	.byte	0x3f
	.zero		1


	//   ....[87]....
        /*1304*/ 	.word	0x00029320
        /*1308*/ 	.word	0x00000005
        /*130c*/ 	.word	0x000348c0
        /*1310*/ 	.short	0x010a
        /*1312*/ 	.byte	0x3f
	.zero		1


	//   ....[88]....
        /*1314*/ 	.word	0x00029370
        /*1318*/ 	.word	0x00000007
        /*131c*/ 	.word	0x000348a0
        /*1320*/ 	.short	0x010a
        /*1322*/ 	.byte	0x3f
	.zero		1


	//   ....[89]....
        /*1324*/ 	.word	0x000293c0
        /*1328*/ 	.word	0x00000007
        /*132c*/ 	.word	0x000348c0
        /*1330*/ 	.short	0x010a
        /*1332*/ 	.byte	0x3f
	.zero		1


	//   ....[90]....
        /*1334*/ 	.word	0x00029560
        /*1338*/ 	.word	0x00000000
        /*133c*/ 	.word	0x00034840
        /*1340*/ 	.short	0x010a
        /*1342*/ 	.byte	0x3f
	.zero		1


	//   ....[91]....
        /*1344*/ 	.word	0x0002a190
        /*1348*/ 	.word	0x00000012
        /*134c*/ 	.word	0x00034820
        /*1350*/ 	.short	0x010a
        /*1352*/ 	.byte	0x3f
	.zero		1


	//   ....[92]....
        /*1354*/ 	.word	0x0002a1e0
        /*1358*/ 	.word	0x00000003
        /*135c*/ 	.word	0x00034840
        /*1360*/ 	.short	0x010a
        /*1362*/ 	.byte	0x3f
	.zero		1


	//   ....[93]....
        /*1364*/ 	.word	0x0002a230
        /*1368*/ 	.word	0x00000003
        /*136c*/ 	.word	0x00000060
        /*1370*/ 	.short	0x010a
        /*1372*/ 	.byte	0x3f
	.zero		1


	//   ....[94]....
        /*1374*/ 	.word	0x0002a280
        /*1378*/ 	.word	0x00000003
        /*137c*/ 	.word	0x00034840
        /*1380*/ 	.short	0x010a
        /*1382*/ 	.byte	0x3f
	.zero		1


	//   ....[95]....
        /*1384*/ 	.word	0x0002a2d0
        /*1388*/ 	.word	0x00000002
        /*138c*/ 	.word	0x00000060
        /*1390*/ 	.short	0x010a
        /*1392*/ 	.byte	0x3f
	.zero		1


	//   ....[96]....
        /*1394*/ 	.word	0x0002a320
        /*1398*/ 	.word	0x00000002
        /*139c*/ 	.word	0x00034840
        /*13a0*/ 	.short	0x010a
        /*13a2*/ 	.byte	0x3f
	.zero		1


	//   ....[97]....
        /*13a4*/ 	.word	0x0002a370
        /*13a8*/ 	.word	0x00000002
        /*13ac*/ 	.word	0x00000060
        /*13b0*/ 	.short	0x010a
        /*13b2*/ 	.byte	0x3f
	.zero		1


	//   ....[98]....
        /*13b4*/ 	.word	0x0002a3c0
        /*13b8*/ 	.word	0x00000000
        /*13bc*/ 	.word	0x00034860
        /*13c0*/ 	.short	0x010a
        /*13c2*/ 	.byte	0x3f
	.zero		1


	//   ....[99]....
        /*13c4*/ 	.word	0x0002af40
        /*13c8*/ 	.word	0x00000000
        /*13cc*/ 	.word	0x00034820
        /*13d0*/ 	.short	0x010a
        /*13d2*/ 	.byte	0x3f
	.zero		1


	//   ....[100]....
        /*13d4*/ 	.word	0x0002b0e0
        /*13d8*/ 	.word	0x00000006
        /*13dc*/ 	.word	0x00000000
        /*13e0*/ 	.short	0x010a
        /*13e2*/ 	.byte	0x3f
	.zero		1


	//   ....[101]....
        /*13e4*/ 	.word	0x0002b130
        /*13e8*/ 	.word	0x00000007
        /*13ec*/ 	.word	0x00000000
        /*13f0*/ 	.short	0x010a
        /*13f2*/ 	.byte	0x3f
	.zero		1


	//   ....[102]....
        /*13f4*/ 	.word	0x0002b180
        /*13f8*/ 	.word	0x00000004
        /*13fc*/ 	.word	0x00000000
        /*1400*/ 	.short	0x010a
        /*1402*/ 	.byte	0x3f
	.zero		1


	//----- nvinfo : EIATTR_NUM_MBARRIERS
	.align		4
.L_331:
        /*1404*/ 	.byte	0x03, 0x38
        /*1406*/ 	.short	0x0016


	//----- nvinfo : EIATTR_EXIT_INSTR_OFFSETS
	.align		4
        /*1408*/ 	.byte	0x04, 0x1c
        /*140a*/ 	.short	(.L_333 - .L_332)


	//   ....[0]....
.L_332:
        /*140c*/ 	.word	0x00028610


	//----- nvinfo : EIATTR_MAX_THREADS
	.align		4
.L_333:
        /*1410*/ 	.byte	0x04, 0x05
        /*1412*/ 	.short	(.L_335 - .L_334)
.L_334:
        /*1414*/ 	.word	0x00000180
        /*1418*/ 	.word	0x00000001
        /*141c*/ 	.word	0x00000001


	//----- nvinfo : EIATTR_CRS_STACK_SIZE
	.align		4
.L_335:
        /*1420*/ 	.byte	0x04, 0x1e
        /*1422*/ 	.short	(.L_337 - .L_336)
.L_336:
        /*1424*/ 	.word	0x00000000


	//----- nvinfo : EIATTR_CBANK_PARAM_SIZE
	.align		4
.L_337:
        /*1428*/ 	.byte	0x03, 0x19
        /*142a*/ 	.short	0x0af0


	//----- nvinfo : EIATTR_PARAM_CBANK
	.align		4
        /*142c*/ 	.byte	0x04, 0x0a
        /*142e*/ 	.short	(.L_339 - .L_338)
	.align		4
.L_338:
        /*1430*/ 	.word	index@(.nv.constant0._ZN7cutlass13device_kernelIN5flash11enable_sm90INS1_16FlashAttnFwdSm90INS1_25CollectiveMainloopFwdSm90ILi2EN4cute5tupleIJNS5_1CILi1EEES8_S8_EEENS6_IJNS7_ILi128EEESA_NS7_ILi192EEEEEELi128ENS_10bfloat16_tEfNS_4arch4Sm90ELb1ELb0ELb1ELb1ELb0ELb1ELb0ELb1ELb1ELb1ELb1ELb0EEENS1_21CollectiveEpilogueFwdINS6_IJSA_SA_SA_EEES9_SD_SF_Li256ELb1ELb1ELb1ELb0EEENS1_36VarlenDynamicPersistentTileSchedulerILi128ELi128ELi256ELi128ELb1ELb1ELb1ELb1ELb1ELb1EEEEEEEEEvNT_6ParamsE)
        /*1434*/ 	.short	0x0210
        /*1436*/ 	.short	0x0af0


	//----- nvinfo : EIATTR_SW_WAR
	.align		4
.L_339:
        /*1438*/ 	.byte	0x04, 0x36
        /*143a*/ 	.short	(.L_341 - .L_340)
.L_340:
        /*143c*/ 	.word	0x00000008
.L_341:


//--------------------- .nv.callgraph             --------------------------
	.section	.nv.callgraph,"",@"SHT_CUDA_CALLGRAPH"
	.align	4
	.sectionentsize	8
	.align		4
        /*0000*/ 	.word	0x00000000
	.align		4
        /*0004*/ 	.word	0xffffffff
	.align		4
        /*0008*/ 	.word	index@(_ZN7cutlass13device_kernelIN5flash11enable_sm90INS1_16FlashAttnFwdSm90INS1_25CollectiveMainloopFwdSm90ILi2EN4cute5tupleIJNS5_1CILi1EEES8_S8_EEENS6_IJNS7_ILi128EEESA_NS7_ILi192EEEEEELi128ENS_10bfloat16_tEfNS_4arch4Sm90ELb0ELb0ELb1ELb0ELb0ELb0ELb0ELb1ELb1ELb1ELb1ELb0EEENS1_21CollectiveEpilogueFwdINS6_IJSA_SA_SA_EEES9_SD_SF_Li256ELb0ELb1ELb1ELb0EEENS1_19SingleTileSchedulerILb0ELb1ELb1ELi128EEEEEEEEEvNT_6ParamsE)
	.align		4
        /*000c*/ 	.word	index@(__assertfail)
	.align		4
        /*0010*/ 	.word	index@(_ZN7cutlass13device_kernelIN5flash11enable_sm90INS1_16FlashAttnFwdSm90INS1_25CollectiveMainloopFwdSm90ILi2EN4cute5tupleIJNS5_1CILi1EEES8_S8_EEENS6_IJNS7_ILi128EEESA_NS7_ILi192EEEEEELi128ENS_10bfloat16_tEfNS_4arch4Sm90ELb0ELb0ELb1ELb1ELb0ELb0ELb0ELb1ELb1ELb1ELb1ELb0EEENS1_21CollectiveEpilogueFwdINS6_IJSA_SA_SA_EEES9_SD_SF_Li256ELb1ELb1ELb1ELb0EEENS1_36VarlenDynamicPersistentTileSchedulerILi128ELi128ELi256ELi128ELb1ELb1ELb1ELb0ELb1ELb1EEEEEEEEEvNT_6ParamsE)
	.align		4
        /*0014*/ 	.word	index@(__assertfail)
	.align		4
        /*0018*/ 	.word	index@(_ZN7cutlass13device_kernelIN5flash11enable_sm90INS1_16FlashAttnFwdSm90INS1_25CollectiveMainloopFwdSm90ILi2EN4cute5tupleIJNS5_1CILi1EEES8_S8_EEENS6_IJNS7_ILi128EEESA_NS7_ILi192EEEEEELi128ENS_10bfloat16_tEfNS_4arch4Sm90ELb0ELb0ELb1ELb1ELb0ELb1ELb0ELb1ELb1ELb1ELb1ELb0EEENS1_21CollectiveEpilogueFwdINS6_IJSA_SA_SA_EEES9_SD_SF_Li256ELb1ELb1ELb1ELb0EEENS1_36VarlenDynamicPersistentTileSchedulerILi128ELi128ELi256ELi128ELb1ELb1ELb1ELb0ELb1ELb1EEEEEEEEEvNT_6ParamsE)
	.align		4
        /*001c*/ 	.word	index@(__assertfail)
	.align		4
        /*0020*/ 	.word	index@(_ZN7cutlass13device_kernelIN5flash11enable_sm90INS1_16FlashAttnFwdSm90INS1_25CollectiveMainloopFwdSm90ILi2EN4cute5tupleIJNS5_1CILi1EEES8_S8_EEENS6_IJNS7_ILi128EEENS7_ILi96EEENS7_ILi192EEEEEELi128ENS_10bfloat16_tEfNS_4arch4Sm90ELb0ELb1ELb1ELb0ELb0ELb0ELb0ELb1ELb1ELb1ELb1ELb0EEENS1_21CollectiveEpilogueFwdINS6_IJSA_SA_SB_EEES9_SE_SG_Li256ELb0ELb1ELb1ELb0EEENS1_19SingleTileSchedulerILb0ELb1ELb1ELi128EEEEEEEEEvNT_6ParamsE)
	.align		4
        /*0024*/ 	.word	index@(__assertfail)
	.align		4
        /*0028*/ 	.word	index@(_ZN7cutlass13device_kernelIN5flash11enable_sm90INS1_16FlashAttnFwdSm90INS1_25CollectiveMainloopFwdSm90ILi2EN4cute5tupleIJNS5_1CILi1EEES8_S8_EEENS6_IJNS7_ILi128EEENS7_ILi96EEENS7_ILi192EEEEEELi128ENS_10bfloat16_tEfNS_4arch4Sm90ELb0ELb1ELb1ELb1ELb0ELb0ELb0ELb1ELb1ELb1ELb1ELb0EEENS1_21CollectiveEpilogueFwdINS6_IJSA_SA_SB_EEES9_SE_SG_Li256ELb1ELb1ELb1ELb0EEENS1_36VarlenDynamicPersistentTileSchedulerILi128ELi96ELi256ELi128ELb1ELb1ELb1ELb1ELb0ELb1EEEEEEEEEvNT_6ParamsE)
	.align		4
        /*002c*/ 	.word	index@(__assertfail)
	.align		4
        /*0030*/ 	.word	index@(_ZN7cutlass13device_kernelIN5flash11enable_sm90INS1_16FlashAttnFwdSm90INS1_25CollectiveMainloopFwdSm90ILi2EN4cute5tupleIJNS5_1CILi1EEES8_S8_EEENS6_IJNS7_ILi128EEENS7_ILi96EEENS7_ILi192EEEEEELi128ENS_10bfloat16_tEfNS_4arch4Sm90ELb0ELb1ELb1ELb1ELb0ELb1ELb0ELb1ELb1ELb1ELb1ELb0EEENS1_21CollectiveEpilogueFwdINS6_IJSA_SA_SB_EEES9_SE_SG_Li256ELb1ELb1ELb1ELb0EEENS1_36VarlenDynamicPersistentTileSchedulerILi128ELi96ELi256ELi128ELb1ELb1ELb1ELb1ELb0ELb1EEEEEEEEEvNT_6ParamsE)
	.align		4
        /*0034*/ 	.word	index@(__assertfail)
	.align		4
        /*0038*/ 	.word	index@(_ZN7cutlass13device_kernelIN5flash11enable_sm90INS1_16FlashAttnFwdSm90INS1_25CollectiveMainloopFwdSm90ILi2EN4cute5tupleIJNS5_1CILi1EEES8_S8_EEENS6_IJNS7_ILi128EEESA_NS7_ILi192EEEEEELi128ENS_10bfloat16_tEfNS_4arch4Sm90ELb1ELb0ELb1ELb0ELb0ELb0ELb0ELb1ELb1ELb1ELb1ELb0EEENS1_21CollectiveEpilogueFwdINS6_IJSA_SA_SA_EEES9_SD_SF_Li256ELb0ELb1ELb1ELb0EEENS1_19SingleTileSchedulerILb0ELb1ELb1ELi128EEEEEEEEEvNT_6ParamsE)
	.align		4
        /*003c*/ 	.word	index@(__assertfail)
	.align		4
        /*0040*/ 	.word	index@(_ZN7cutlass13device_kernelIN5flash11enable_sm90INS1_16FlashAttnFwdSm90INS1_25CollectiveMainloopFwdSm90ILi2EN4cute5tupleIJNS5_1CILi1EEES8_S8_EEENS6_IJNS7_ILi128EEESA_NS7_ILi192EEEEEELi128ENS_10bfloat16_tEfNS_4arch4Sm90ELb1ELb0ELb1ELb1ELb0ELb0ELb0ELb1ELb1ELb1ELb1ELb0EEENS1_21CollectiveEpilogueFwdINS6_IJSA_SA_SA_EEES9_SD_SF_Li256ELb1ELb1ELb1ELb0EEENS1_36VarlenDynamicPersistentTileSchedulerILi128ELi128ELi256ELi128ELb1ELb1ELb1ELb1ELb1ELb1EEEEEEEEEvNT_6ParamsE)
	.align		4
        /*0044*/ 	.word	index@(__assertfail)
	.align		4
        /*0048*/ 	.word	index@(_ZN7cutlass13device_kernelIN5flash11enable_sm90INS1_16FlashAttnFwdSm90INS1_25CollectiveMainloopFwdSm90ILi2EN4cute5tupleIJNS5_1CILi1EEES8_S8_EEENS6_IJNS7_ILi128EEESA_NS7_ILi192EEEEEELi128ENS_10bfloat16_tEfNS_4arch4Sm90ELb1ELb0ELb1ELb1ELb0ELb1ELb0ELb1ELb1ELb1ELb1ELb0EEENS1_21CollectiveEpilogueFwdINS6_IJSA_SA_SA_EEES9_SD_SF_Li256ELb1ELb1ELb1ELb0EEENS1_36VarlenDynamicPersistentTileSchedulerILi128ELi128ELi256ELi128ELb1ELb1ELb1ELb1ELb1ELb1EEEEEEEEEvNT_6ParamsE)
	.align		4
        /*004c*/ 	.word	index@(__assertfail)
	.align		4
        /*0050*/ 	.word	0x00000000
	.align		4
        /*0054*/ 	.word	0xfffffffe
	.align		4
        /*0058*/ 	.word	0x00000000
	.align		4
        /*005c*/ 	.word	0xfffffffd
	.align		4
        /*0060*/ 	.word	0x00000000
	.align		4
        /*0064*/ 	.word	0xfffffffc


//--------------------- .nv.constant4             --------------------------
	.section	.nv.constant4,"a",@progbits
	.align	8
	.align		8
.nv.constant4:
        /*0000*/ 	.dword	__assertfail
	.align		8
        /*0008*/ 	.dword	__unnamed_1
	.align		8
        /*0010*/ 	.dword	__unnamed_2
	.align		8
        /*0018*/ 	.dword	__unnamed_3
	.align		8
        /*0020*/ 	.dword	__unnamed_4
	.align		8
        /*0028*/ 	.dword	__unnamed_5
	.align		8
        /*0030*/ 	.dword	__unnamed_6
	.align		8
        /*0038*/ 	.dword	__unnamed_7
	.align		8
        /*0040*/ 	.dword	__unnamed_8
	.align		8
        /*0048*/ 	.dword	__unnamed_9
	.align		8
        /*0050*/ 	.dword	__unnamed_10
	.align		8
        /*0058*/ 	.dword	__unnamed_11
	.align		8
        /*0060*/ 	.dword	_ZN84_INTERNAL_650d7d4a_48_flash_fwd_hdim192_128_bf16_split_softcap_sm90_cu_4022bc09_29364cuda3std3__45__cpo5beginE
	.align		8
        /*0068*/ 	.dword	_ZN84_INTERNAL_650d7d4a_48_flash_fwd_hdim192_128_bf16_split_softcap_sm90_cu_4022bc09_29364cuda3std3__45__cpo3endE
	.align		8
        /*0070*/ 	.dword	_ZN84_INTERNAL_650d7d4a_48_flash_fwd_hdim192_128_bf16_split_softcap_sm90_cu_4022bc09_29364cuda3std3__45__cpo6cbeginE
	.align		8
        /*0078*/ 	.dword	_ZN84_INTERNAL_650d7d4a_48_flash_fwd_hdim192_128_bf16_split_softcap_sm90_cu_4022bc09_29364cuda3std3__45__cpo4cendE
	.align		8
        /*0080*/ 	.dword	_ZN84_INTERNAL_650d7d4a_48_flash_fwd_hdim192_128_bf16_split_softcap_sm90_cu_4022bc09_29364cuda3std3__486_GLOBAL__N__650d7d4a_48_flash_fwd_hdim192_128_bf16_split_softcap_sm90_cu_4022bc09_29366ignoreE
	.align		8
        /*0088*/ 	.dword	_ZN84_INTERNAL_650d7d4a_48_flash_fwd_hdim192_128_bf16_split_softcap_sm90_cu_4022bc09_29364cuda3std3__419piecewise_constructE
	.align		8
        /*0090*/ 	.dword	_ZN84_INTERNAL_650d7d4a_48_flash_fwd_hdim192_128_bf16_split_softcap_sm90_cu_4022bc09_29364cuda3std3__48in_placeE
	.align		8
        /*0098*/ 	.dword	_ZN84_INTERNAL_650d7d4a_48_flash_fwd_hdim192_128_bf16_split_softcap_sm90_cu_4022bc09_29364cuda3std6ranges3__45__cpo4swapE
	.align		8
        /*00a0*/ 	.dword	_ZN84_INTERNAL_650d7d4a_48_flash_fwd_hdim192_128_bf16_split_softcap_sm90_cu_4022bc09_29364cuda3std6ranges3__45__cpo9iter_moveE
	.align		8
        /*00a8*/ 	.dword	_ZN84_INTERNAL_650d7d4a_48_flash_fwd_hdim192_128_bf16_split_softcap_sm90_cu_4022bc09_29364cute7productE
	.align		8
        /*00b0*/ 	.dword	_ZN84_INTERNAL_650d7d4a_48_flash_fwd_hdim192_128_bf16_split_softcap_sm90_cu_4022bc09_29364cute1_E
	.align		8
        /*00b8*/ 	.dword	$str$20
	.align		8
        /*00c0*/ 	.dword	$str$21


//--------------------- .text._ZN7cutlass13device_kernelIN5flash11enable_sm90INS1_16FlashAttnFwdSm90INS1_25CollectiveMainloopFwdSm90ILi2EN4cute5tupleIJNS5_1CILi1EEES8_S8_EEENS6_IJNS7_ILi128EEESA_NS7_ILi192EEEEEELi128ENS_10bfloat16_tEfNS_4arch4Sm90ELb0ELb0ELb1ELb0ELb0ELb0ELb0ELb1ELb1ELb1ELb1ELb0EEENS1_21CollectiveEpilogueFwdINS6_IJSA_SA_SA_EEES9_SD_SF_Li256ELb0ELb1ELb1ELb0EEENS1_19SingleTileSchedulerILb0ELb1ELb1ELi128EEEEEEEEEvNT_6ParamsE --------------------------
	.section	.text._ZN7cutlass13device_kernelIN5flash11enable_sm90INS1_16FlashAttnFwdSm90INS1_25CollectiveMainloopFwdSm90ILi2EN4cute5tupleIJNS5_1CILi1EEES8_S8_EEENS6_IJNS7_ILi128EEESA_NS7_ILi192EEEEEELi128ENS_10bfloat16_tEfNS_4arch4Sm90ELb0ELb0ELb1ELb0ELb0ELb0ELb0ELb1ELb1ELb1ELb1ELb0EEENS1_21CollectiveEpilogueFwdINS6_IJSA_SA_SA_EEES9_SD_SF_Li256ELb0ELb1ELb1ELb0EEENS1_19SingleTileSchedulerILb0ELb1ELb1ELi128EEEEEEEEEvNT_6ParamsE,"ax",@progbits
	.align	128
.text._ZN7cutlass13device_kernelIN5flash11enable_sm90INS1_16FlashAttnFwdSm90INS1_25CollectiveMainloopFwdSm90ILi2EN4cute5tupleIJNS5_1CILi1EEES8_S8_EEENS6_IJNS7_ILi128EEESA_NS7_ILi192EEEEEELi128ENS_10bfloat16_tEfNS_4arch4Sm90ELb0ELb0ELb1ELb0ELb0ELb0ELb0ELb1ELb1ELb1ELb1ELb0EEENS1_21CollectiveEpilogueFwdINS6_IJSA_SA_SA_EEES9_SD_SF_Li256ELb0ELb1ELb1ELb0EEENS1_19SingleTileSchedulerILb0ELb1ELb1ELi128EEEEEEEEEvNT_6ParamsE:
        .type           _ZN7cutlass13device_kernelIN5flash11enable_sm90INS1_16FlashAttnFwdSm90INS1_25CollectiveMainloopFwdSm90ILi2EN4cute5tupleIJNS5_1CILi1EEES8_S8_EEENS6_IJNS7_ILi128EEESA_NS7_ILi192EEEEEELi128ENS_10bfloat16_tEfNS_4arch4Sm90ELb0ELb0ELb1ELb0ELb0ELb0ELb0ELb1ELb1ELb1ELb1ELb0EEENS1_21CollectiveEpilogueFwdINS6_IJSA_SA_SA_EEES9_SD_SF_Li256ELb0ELb1ELb1ELb0EEENS1_19SingleTileSchedulerILb0ELb1ELb1ELi128EEEEEEEEEvNT_6ParamsE,@function
        .size           _ZN7cutlass13device_kernelIN5flash11enable_sm90INS1_16FlashAttnFwdSm90INS1_25CollectiveMainloopFwdSm90ILi2EN4cute5tupleIJNS5_1CILi1EEES8_S8_EEENS6_IJNS7_ILi128EEESA_NS7_ILi192EEEEEELi128ENS_10bfloat16_tEfNS_4arch4Sm90ELb0ELb0ELb1ELb0ELb0ELb0ELb0ELb1ELb1ELb1ELb1ELb0EEENS1_21CollectiveEpilogueFwdINS6_IJSA_SA_SA_EEES9_SD_SF_Li256ELb0ELb1ELb1ELb0EEENS1_19SingleTileSchedulerILb0ELb1ELb1ELi128EEEEEEEEEvNT_6ParamsE,(.L_x_2980 - _ZN7cutlass13device_kernelIN5flash11enable_sm90INS1_16FlashAttnFwdSm90INS1_25CollectiveMainloopFwdSm90ILi2EN4cute5tupleIJNS5_1CILi1EEES8_S8_EEENS6_IJNS7_ILi128EEESA_NS7_ILi192EEEEEELi128ENS_10bfloat16_tEfNS_4arch4Sm90ELb0ELb0ELb1ELb0ELb0ELb0ELb0ELb1ELb1ELb1ELb1ELb0EEENS1_21CollectiveEpilogueFwdINS6_IJSA_SA_SA_EEES9_SD_SF_Li256ELb0ELb1ELb1ELb0EEENS1_19SingleTileSchedulerILb0ELb1ELb1ELi128EEEEEEEEEvNT_6ParamsE)
        .other          _ZN7cutlass13device_kernelIN5flash11enable_sm90INS1_16FlashAttnFwdSm90INS1_25CollectiveMainloopFwdSm90ILi2EN4cute5tupleIJNS5_1CILi1EEES8_S8_EEENS6_IJNS7_ILi128EEESA_NS7_ILi192EEEEEELi128ENS_10bfloat16_tEfNS_4arch4Sm90ELb0ELb0ELb1ELb0ELb0ELb0ELb0ELb1ELb1ELb1ELb1ELb0EEENS1_21CollectiveEpilogueFwdINS6_IJSA_SA_SA_EEES9_SD_SF_Li256ELb0ELb1ELb1ELb0EEENS1_19SingleTileSchedulerILb0ELb1ELb1ELi128EEEEEEEEEvNT_6ParamsE,@"STO_CUDA_ENTRY STV_DEFAULT"
_ZN7cutlass13device_kernelIN5flash11enable_sm90INS1_16FlashAttnFwdSm90INS1_25CollectiveMainloopFwdSm90ILi2EN4cute5tupleIJNS5_1CILi1EEES8_S8_EEENS6_IJNS7_ILi128EEESA_NS7_ILi192EEEEEELi128ENS_10bfloat16_tEfNS_4arch4Sm90ELb0ELb0ELb1ELb0ELb0ELb0ELb0ELb1ELb1ELb1ELb1ELb0EEENS1_21CollectiveEpilogueFwdINS6_IJSA_SA_SA_EEES9_SD_SF_Li256ELb0ELb1ELb1ELb0EEENS1_19SingleTileSchedulerILb0ELb1ELb1ELi128EEEEEEEEEvNT_6ParamsE:
[----:B------:R-:W0:Y:S02]  /*0000*/  LDC R1, c[0x0][0x28] ;  /* 0x00000a00ff017b82 */ /* 0x000e240000000800 */
[----:B0-----:R-:W-:Y:S01]  /*0010*/  VIADD R1, R1, 0xffffffe8 ;  /* 0xffffffe801017836 */ /* 0x001fe20000000000 */
[----:B------:R-:W0:Y:S01]  /*0020*/  S2R R3, SR_TID.X ;  /* 0x0000000000037919 */ /* 0x000e220000002100 */
[----:B------:R-:W-:Y:S01]  /*0030*/  ELECT P0, URZ, PT ;  /* 0x00000000003f782f */ /* 0x000fe20003800000 */
[----:B------:R-:W-:Y:S01]  /*0040*/  BSSY B0, `(.L_x_0) ;  /* 0x000000d000007945 */ /* 0x000fe20003800000 */
[----:B0-----:R-:W-:-:S05]  /*0050*/  SHF.R.U32.HI R0, RZ, 0x5, R3 ;  /* 0x00000005ff007819 */ /* 0x001fca0000011603 */
[----:B------:R-:W0:Y:S02]  /*0060*/  SHFL.IDX PT, R2, R0, RZ, 0x1f ;  /* 0x00001fff00027589 */ /* 0x000e2400000e0000 */
[----:B0-----:R-:W-:-:S13]  /*0070*/  ISETP.EQ.AND P0, PT, R2, RZ, P0 ;  /* 0x000000ff0200720c */ /* 0x001fda0000702270 */
[----:B------:R-:W-:Y:S05]  /*0080*/  @!P0 BRA `(.L_x_1) ;  /* 0x0000000000208947 */ /* 0x000fea0003800000 */
[----:B------:R-:W-:Y:S02]  /*0090*/  ULDC.64 UR4, c[0x0][0x198] ;  /* 0x0000660000047ab9 */ /* 0x000fe40000000a00 */
[----:B------:R-:W-:Y:S02]  /*00a0*/  UIADD3 UR6, UP0, UR4, 0x370, URZ ;  /* 0x0000037004067890 */ /* 0x000fe4000ff1e03f */
[----:B------:R-:W-:Y:S02]  /*00b0*/  UIADD3 UR4, UP1, UR4, 0x470, URZ ;  /* 0x0000047004047890 */ /* 0x000fe4000ff3e03f */
[----:B------:R-:W-:Y:S02]  /*00c0*/  UIADD3.X UR7, URZ, UR5, URZ, UP0, !UPT ;  /* 0x000000053f077290 */ /* 0x000fe400087fe43f */
[----:B------:R-:W-:-:S07]  /*00d0*/  UIADD3.X UR5, URZ, UR5, URZ, UP1, !UPT ;  /* 0x000000053f057290 */ /* 0x000fce0008ffe43f */
[----:B------:R0:W-:Y:S02]  /*00e0*/  UTMACCTL.PF [UR6] ;  /* 0x00000000060079b9 */ /* 0x0001e40008040000 */
[----:B------:R0:W-:Y:S02]  /*00f0*/  UTMACCTL.PF [UR4] ;  /* 0x00000000040079b9 */ /* 0x0001e40008040000 */
[----:B0-----:R-:W-:Y:S01]  /*0100*/  NOP ;  /* 0x0000000000007918 */ /* 0x001fe20000000000 */
.L_x_1:
[----:B------:R-:W-:Y:S05]  /*0110*/  BSYNC B0 ;  /* 0x0000000000007941 */ /* 0x000fea0003800000 */
.L_x_0:
[----:B------:R-:W-:Y:S01]  /*0120*/  VOTEU.ANY UP0, P0 ;  /* 0x00000000003f7886 */ /* 0x000fe20000000100 */
[----:B------:R-:W0:Y:S01]  /*0130*/  SHFL.IDX PT, R2, R0, RZ, 0x1f ;  /* 0x00001fff00027589 */ /* 0x000e2200000e0000 */
[----:B------:R-:W-:Y:S01]  /*0140*/  UMOV UR4, 0x80 ;  /* 0x0000008000047882 */ /* 0x000fe20000000000 */
[----:B------:R-:W-:Y:S01]  /*0150*/  UMOV UR7, 0x100 ;  /* 0x0000010000077882 */ /* 0x000fe20000000000 */
[----:B------:R-:W-:Y:S01]  /*0160*/  VOTEU.ANY UP1, P0 ;  /* 0x00000000003f7886 */ /* 0x000fe20000020100 */
[----:B------:R-:W1:Y:S01]  /*0170*/  @UP0 S2UR UR8, SR_CgaCtaId ;  /* 0x00000000000809c3 */ /* 0x000e620000008800 */
[----:B------:R-:W-:Y:S01]  /*0180*/  @UP0 UMOV UR6, 0x400 ;  /* 0x0000040000060882 */ /* 0x000fe20000000000 */
[----:B------:R-:W-:-:S04]  /*0190*/  @UP0 UIADD3 UR4, -UR4, 0x100000, URZ ;  /* 0x0010000004040890 */ /* 0x000fc8000fffe13f */
[----:B------:R-:W-:Y:S02]  /*01a0*/  @UP0 USHF.L.U32 UR5, UR4, 0xb, URZ ;  /* 0x0000000b04050899 */ /* 0x000fe4000800063f */
[----:B------:R-:W-:Y:S01]  /*01b0*/  @UP0 USHF.L.U32 UR4, UR4, 0x1, URZ ;  /* 0x0000000104040899 */ /* 0x000fe2000800063f */
[----:B0-----:R-:W-:Y:S02]  /*01c0*/  ISETP.NE.AND P1, PT, R2, RZ, PT ;  /* 0x000000ff0200720c */ /* 0x001fe40003f25270 */
[----:B------:R-:W-:Y:S01]  /*01d0*/  SHF.R.U32.HI R2, RZ, 0x7, R3 ;  /* 0x00000007ff027819 */ /* 0x000fe20000011603 */
[----:B-1----:R-:W-:Y:S02]  /*01e0*/  @UP0 ULEA UR8, UR8, UR6, 0x18 ;  /* 0x0000000608080291 */ /* 0x002fe4000f8ec03f */
[----:B------:R-:W-:-:S04]  /*01f0*/  @UP0 UIADD3 UR6, -UR7, 0x100000, URZ ;  /* 0x0010000007060890 */ /* 0x000fc8000fffe13f */
[----:B------:R-:W-:Y:S02]  /*0200*/  @UP0 USHF.L.U32 UR7, UR6, 0xb, URZ ;  /* 0x0000000b06070899 */ /* 0x000fe4000800063f */
[----:B------:R-:W-:Y:S01]  /*0210*/  @UP0 USHF.L.U32 UR6, UR6, 0x1, URZ ;  /* 0x0000000106060899 */ /* 0x000fe2000800063f */
[----:B------:R-:W-:Y:S01]  /*0220*/  VOTEU.ANY UP0, P0 ;  /* 0x00000000003f7886 */ /* 0x000fe20000000100 */
[----:B------:R-:W0:Y:S04]  /*0230*/  SHFL.IDX PT, R2, R2, RZ, 0x1f ;  /* 0x00001fff02027589 */ /* 0x000e2800000e0000 */
[----:B------:R-:W1:Y:S02]  /*0240*/  FENCE.VIEW.ASYNC.S ;  /* 0x00000000000073c6 */ /* 0x000e640000000000 */
[----:B-1----:R1:W2:Y:S04]  /*0250*/  @UP0 SYNCS.EXCH.64 URZ, [UR8+0x34800], UR4 ;  /* 0x03480004083f05b2 */ /* 0x0022a80008000100 */
[----:B------:R1:W3:Y:S01]  /*0260*/  @UP1 SYNCS.EXCH.64 URZ, [UR8+0x34820], UR6 ;  /* 0x03482006083f15b2 */ /* 0x0002e20008000100 */
[----:B------:R-:W-:Y:S05]  /*0270*/  @P1 BRA `(.L_x_2) ;  /* 0x0000000000481947 */ /* 0x000fea0003800000 */
[----:B-1----:R-:W1:Y:S01]  /*0280*/  S2UR UR5, SR_CgaCtaId ;  /* 0x00000000000579c3 */ /* 0x002e620000008800 */
[----:B------:R-:W-:Y:S01]  /*0290*/  UMOV UR4, 0x400 ;  /* 0x0000040000047882 */ /* 0x000fe20000000000 */
[----:B------:R-:W-:Y:S01]  /*02a0*/  UMOV UR6, 0x1 ;  /* 0x0000000100067882 */ /* 0x000fe20000000000 */
[----:B------:R-:W-:Y:S01]  /*02b0*/  UMOV UR7, 0x2 ;  /* 0x0000000200077882 */ /* 0x000fe20000000000 */
[----:B------:R-:W-:Y:S01]  /*02c0*/  ELECT P0, URZ, PT ;  /* 0x00000000003f782f */ /* 0x000fe20003800000 */
[----:B-1----:R-:W-:Y:S02]  /*02d0*/  ULEA UR8, UR5, UR4, 0x18 ;  /* 0x0000000405087291 */ /* 0x002fe4000f8ec03f */
[----:B------:R-:W-:-:S04]  /*02e0*/  UIADD3 UR4, -UR6, 0x100000, URZ ;  /* 0x0010000006047890 */ /* 0x000fc8000fffe13f */
[----:B------:R-:W-:Y:S02]  /*02f0*/  USHF.L.U32 UR5, UR4, 0xb, URZ ;  /* 0x0000000b04057899 */ /* 0x000fe4000800063f */
[----:B------:R-:W-:Y:S02]  /*0300*/  USHF.L.U32 UR4, UR4, 0x1, URZ ;  /* 0x0000000104047899 */ /* 0x000fe4000800063f */
[----:B------:R-:W-:-:S04]  /*0310*/  UIADD3 UR6, -UR7, 0x100000, URZ ;  /* 0x0010000007067890 */ /* 0x000fc8000fffe13f */
[----:B------:R-:W-:Y:S02]  /*0320*/  USHF.L.U32 UR7, UR6, 0xb, URZ ;  /* 0x0000000b06077899 */ /* 0x000fe4000800063f */
[----:B------:R-:W-:Y:S01]  /*0330*/  USHF.L.U32 UR6, UR6, 0x1, URZ ;  /* 0x0000000106067899 */ /* 0x000fe2000800063f */
[----:B------:R-:W1:Y:S03]  /*0340*/  FENCE.VIEW.ASYNC.S ;  /* 0x00000000000073c6 */ /* 0x000e660000000000 */
[----:B-1----:R4:W1:Y:S08]  /*0350*/  SYNCS.EXCH.64 URZ, [UR8+0x34830], UR4 ;  /* 0x03483004083f75b2 */ /* 0x0028700008000100 */
[----:B------:R4:W0:Y:S01]  /*0360*/  SYNCS.EXCH.64 URZ, [UR8+0x34840], UR6 ;  /* 0x03484006083f75b2 */ /* 0x0008220008000100 */
[----:B------:R4:W0:Y:S01]  /*0370*/  SYNCS.EXCH.64 URZ, [UR8+0x34838], UR4 ;  /* 0x03483804083f75b2 */ /* 0x0008220008000100 */
[----:B------:R4:W0:Y:S02]  /*0380*/  SYNCS.EXCH.64 URZ, [UR8+0x34848], UR6 ;  /* 0x03484806083f75b2 */ /* 0x0008240008000100 */
[----:B----4-:R-:W-:Y:S01]  /*0390*/  NOP ;  /* 0x0000000000007918 */ /* 0x010fe20000000000 */
.L_x_2:
[----:B------:R-:W4:Y:S01]  /*03a0*/  SHFL.IDX PT, R3, R0, RZ, 0x1f ;  /* 0x00001fff00037589 */ /* 0x000f2200000e0000 */
[----:B------:R-:W-:Y:S01]  /*03b0*/  NOP ;  /* 0x0000000000007918 */ /* 0x000fe20000000000 */
[----:B----4-:R-:W-:-:S13]  /*03c0*/  ISETP.NE.AND P0, PT, R3, RZ, PT ;  /* 0x000000ff0300720c */ /* 0x010fda0003f05270 */
        /* <DEDUP_REMOVED lines=19> */
.L_x_3:
[----:B------:R-:W4:Y:S01]  /*0500*/  SHFL.IDX PT, R3, R0, RZ, 0x1f ;  /* 0x00001fff00037589 */ /* 0x000f2200000e0000 */
[----:B------:R-:W-:Y:S01]  /*0510*/  NOP ;  /* 0x0000000000007918 */ /* 0x000fe20000000000 */
[----:B----4-:R-:W-:-:S13]  /*0520*/  ISETP.NE.AND P0, PT, R3, RZ, PT ;  /* 0x000000ff0300720c */ /* 0x010fda0003f05270 */
[----:B------:R-:W-:Y:S05]  /*0530*/  @P0 BRA `(.L_x_4) ;  /* 0x0000000000380947 */ /* 0x000fea0003800000 */
[----:B-1----:R-:W1:Y:S01]  /*0540*/  S2UR UR5, SR_CgaCtaId ;  /* 0x00000000000579c3 */ /* 0x002e620000008800 */
[----:B------:R-:W-:Y:S01]  /*0550*/  UMOV UR4, 0x400 ;  /* 0x0000040000047882 */ /* 0x000fe20000000000 */
[----:B------:R-:W-:Y:S01]  /*0560*/  UMOV UR7, 0x1 ;  /* 0x0000000100077882 */ /* 0x000fe20000000000 */
[----:B------:R-:W-:Y:S01]  /*0570*/  ELECT P0, URZ, PT ;  /* 0x00000000003f782f */ /* 0x000fe20003800000 */
[----:B-1----:R-:W-:Y:S02]  /*0580*/  ULEA UR6, UR5, UR4, 0x18 ;  /* 0x0000000405067291 */ /* 0x002fe4000f8ec03f */
[----:B------:R-:W-:-:S04]  /*0590*/  UIADD3 UR4, -UR7, 0x100000, URZ ;  /* 0x0010000007047890 */ /* 0x000fc8000fffe13f */
[----:B------:R-:W-:Y:S02]  /*05a0*/  USHF.L.U32 UR5, UR4, 0xb, URZ ;  /* 0x0000000b04057899 */ /* 0x000fe4000800063f */
[----:B------:R-:W-:Y:S01]  /*05b0*/  USHF.L.U32 UR4, UR4, 0x1, URZ ;  /* 0x0000000104047899 */ /* 0x000fe2000800063f */
[----:B------:R-:W1:Y:S11]  /*05c0*/  FENCE.VIEW.ASYNC.S ;  /* 0x00000000000073c6 */ /* 0x000e760000000000 */
[----:B-1----:R4:W1:Y:S01]  /*05d0*/  SYNCS.EXCH.64 URZ, [UR6+0x34870], UR4 ;  /* 0x03487004063f75b2 */ /* 0x0028620008000100 */
[----:B------:R4:W0:Y:S01]  /*05e0*/  SYNCS.EXCH.64 URZ, [UR6+0x34880], UR4 ;  /* 0x03488004063f75b2 */ /* 0x0008220008000100 */
[----:B------:R4:W0:Y:S01]  /*05f0*/  SYNCS.EXCH.64 URZ, [UR6+0x34878], UR4 ;  /* 0x03487804063f75b2 */ /* 0x0008220008000100 */
[----:B------:R4:W0:Y:S02]  /*0600*/  SYNCS.EXCH.64 URZ, [UR6+0x34888], UR4 ;  /* 0x03488804063f75b2 */ /* 0x0008240008000100 */
[----:B----4-:R-:W-:Y:S01]  /*0610*/  NOP ;  /* 0x0000000000007918 */ /* 0x010fe20000000000 */
.L_x_4:
        /* <DEDUP_REMOVED lines=22> */
.L_x_5:
        /* <DEDUP_REMOVED lines=22> */
.L_x_6:
[----:B0-----:R-:W-:Y:S01]  /*08e0*/  ISETP.NE.AND P0, PT, R2, RZ, PT ;  /* 0x000000ff0200720c */ /* 0x001fe20003f05270 */
[----:B------:R-:W-:Y:S01]  /*08f0*/  IMAD.MOV.U32 R2, RZ, RZ, 0x1 ;  /* 0x00000001ff027424 */ /* 0x000fe200078e00ff */
[----:B------:R-:W-:Y:S01]  /*0900*/  NOP ;  /* 0x0000000000007918 */ /* 0x000fe20000000000 */
[----:B------:R-:W-:Y:S01]  /*0910*/  ULDC.64 UR42, c[0x0][0x208] ;  /* 0x00008200002a7ab9 */ /* 0x000fe20000000a00 */
[----:B------:R-:W-:Y:S02]  /*0920*/  BSSY B6, `(.L_x_7) ;  /* 0x0000c47000067945 */ /* 0x000fe40003800000 */
[----:B------:R-:W-:-:S05]  /*0930*/  SEL R2, R2, 0x2, !P0 ;  /* 0x0000000202027807 */ /* 0x000fca0004000000 */
[----:B------:R0:W-:Y:S01]  /*0940*/  STL [R1+0x14], R2 ;  /* 0x0000140201007387 */ /* 0x0001e20000100800 */
[----:B-123--:R-:W-:Y:S06]  /*0950*/  BAR.SYNC.DEFER_BLOCKING 0x0 ;  /* 0x0000000000007b1d */ /* 0x00efec0000010000 */
[----:B------:R-:W-:Y:S05]  /*0960*/  @!P0 BRA `(.L_x_8) ;  /* 0x0000008400a08947 */ /* 0x000fea0003800000 */
.L_x_9:
[----:B------:R-:W-:-:S08]  /*0970*/  NOP ;  /* 0x0000000000007918 */ /* 0x000fd00000000000 */
[----:B------:R-:W1:Y:S02]  /*0980*/  USETMAXREG.TRY_ALLOC.CTAPOOL UP0, 0xf0 ;  /* 0x000000f0000079c8 */ /* 0x000e640008000600 */
[----:B-1----:R-:W-:-:S13]  /*0990*/  PLOP3.LUT P0, PT, PT, PT, UP0, 0x80, 0x0 ;  /* 0x000000000000781c */ /* 0x002fda0003f0f008 */
[----:B------:R-:W-:Y:S05]  /*09a0*/  @!P0 BRA `(.L_x_9) ;  /* 0xfffffffc00f08947 */ /* 0x000fea000383ffff */
[----:B0-----:R-:W0:Y:S08]  /*09b0*/  LDC R2, c[0x0][0xc50] ;  /* 0x00031400ff027b82 */ /* 0x001e300000000800 */
[----:B------:R-:W1:Y:S08]  /*09c0*/  S2UR UR4, SR_CTAID.Y ;  /* 0x00000000000479c3 */ /* 0x000e700000002600 */
[----:B------:R-:W2:Y:S08]  /*09d0*/  S2UR UR5, SR_CTAID.Z ;  /* 0x00000000000579c3 */ /* 0x000eb00000002700 */
[----:B------:R-:W-:Y:S06]  /*09e0*/  BAR.ARV 0x8, 0x180 ;  /* 0x0206000000007b1d */ /* 0x000fec0000002000 */
[----:B0-----:R-:W-:Y:S01]  /*09f0*/  ISETP.NE.AND P0, PT, R2, 0x1, PT ;  /* 0x000000010200780c */ /* 0x001fe20003f05270 */
[----:B-1----:R-:W-:-:S12]  /*0a00*/  IMAD.U32 R16, RZ, RZ, UR4 ;  /* 0x00000004ff107e24 */ /* 0x002fd8000f8e00ff */
[----:B------:R-:W0:Y:S08]  /*0a10*/  @P0 LDC R0, c[0x0][0xc54] ;  /* 0x00031500ff000b82 */ /* 0x000e300000000800 */
[----:B------:R-:W1:Y:S01]  /*0a20*/  @P0 LDC R3, c[0x0][0xc58] ;  /* 0x00031600ff030b82 */ /* 0x000e620000000800 */
[----:B0-----:R-:W-:-:S05]  /*0a30*/  @P0 IMAD.HI.U32 R0, R0, UR4, RZ ;  /* 0x0000000400000c27 */ /* 0x001fca000f8e00ff */
[----:B-1----:R-:W-:Y:S02]  /*0a40*/  @P0 SHF.R.U32.HI R16, RZ, R3, R0 ;  /* 0x00000003ff100219 */ /* 0x002fe40000011600 */
[----:B--2---:R-:W-:Y:S02]  /*0a50*/  ISETP.LE.AND P0, PT, RZ, UR5, PT ;  /* 0x00000005ff007c0c */ /* 0x004fe4000bf03270 */
[----:B------:R-:W-:-:S05]  /*0a60*/  IADD3 R3, -R16, RZ, RZ ;  /* 0x000000ff10037210 */ /* 0x000fca0007ffe1ff */
[----:B------:R-:W-:-:S06]  /*0a70*/  IMAD R2, R2, R3, UR4 ;  /* 0x0000000402027e24 */ /* 0x000fcc000f8e0203 */
[----:B------:R-:W-:Y:S05]  /*0a80*/  @!P0 BRA `(.L_x_10) ;  /* 0x000000c000c08947 */ /* 0x000fea0003800000 */
[----:B------:R-:W0:Y:S01]  /*0a90*/  LDC.64 R4, c[0x0][0x418] ;  /* 0x00010600ff047b82 */ /* 0x000e220000000a00 */
[----:B------:R-:W-:-:S07]  /*0aa0*/  LOP3.LUT R7, R2, 0xffff, RZ, 0xc0, !PT ;  /* 0x0000ffff02077812 */ /* 0x000fce00078ec0ff */
[----:B------:R-:W1:Y:S08]  /*0ab0*/  LDC R18, c[0x0][0x424] ;  /* 0x00010900ff127b82 */ /* 0x000e700000000800 */
[----:B------:R-:W2:Y:S01]  /*0ac0*/  LDC R3, c[0x0][0x2f0] ;  /* 0x0000bc00ff037b82 */ /* 0x000ea20000000800 */
[----:B0-----:R-:W-:-:S04]  /*0ad0*/  ISETP.NE.U32.AND P0, PT, R4, RZ, PT ;  /* 0x000000ff0400720c */ /* 0x001fc80003f05070 */
[----:B------:R-:W-:-:S04]  /*0ae0*/  ISETP.NE.AND.EX P0, PT, R5, RZ, PT, P0 ;  /* 0x000000ff0500720c */ /* 0x000fc80003f05300 */
[----:B-1----:R-:W-:-:S05]  /*0af0*/  SEL R18, R18, 0x1, P0 ;  /* 0x0000000112127807 */ /* 0x002fca0000000000 */
[----:B--2---:R-:W-:-:S04]  /*0b00*/  IMAD R18, R18, R3, RZ ;  /* 0x0000000312127224 */ /* 0x004fc800078e02ff */
[C---:B------:R-:W-:Y:S01]  /*0b10*/  VIADD R0, R18.reuse, 0x7f ;  /* 0x0000007f12007836 */ /* 0x040fe20000000000 */
[----:B------:R-:W-:-:S04]  /*0b20*/  ISETP.GE.AND P0, PT, R18, 0x1, PT ;  /* 0x000000011200780c */ /* 0x000fc80003f06270 */
[----:B------:R-:W-:-:S04]  /*0b30*/  SHF.R.S32.HI R3, RZ, 0x1f, R0 ;  /* 0x0000001fff037819 */ /* 0x000fc80000011400 */
[----:B------:R-:W-:Y:S01]  /*0b40*/  LEA.HI R3, R3, R0, RZ, 0x7 ;  /* 0x0000000003037211 */ /* 0x000fe200078f38ff */
[----:B------:R-:W-:-:S03]  /*0b50*/  IMAD.MOV.U32 R0, RZ, RZ, RZ ;  /* 0x000000ffff007224 */ /* 0x000fc600078e00ff */
[----:B------:R-:W-:Y:S01]  /*0b60*/  SHF.R.S32.HI R17, RZ, 0x7, R3 ;  /* 0x00000007ff117819 */ /* 0x000fe20000011403 */
[----:B------:R-:W-:Y:S06]  /*0b70*/  @!P0 BRA `(.L_x_11) ;  /* 0x0000000000788947 */ /* 0x000fec0003800000 */
[----:B------:R-:W-:-:S04]  /*0b80*/  SHF.R.U32.HI R0, RZ, 0x10, R2 ;  /* 0x00000010ff007819 */ /* 0x000fc80000011602 */
[----:B------:R-:W-:-:S13]  /*0b90*/  ISETP.NE.AND P0, PT, R0, RZ, PT ;  /* 0x000000ff0000720c */ /* 0x000fda0003f05270 */
[----:B------:R-:W0:Y:S02]  /*0ba0*/  @!P0 LDC R0, c[0x0][0x9f0] ;  /* 0x00027c00ff008b82 */ /* 0x000e240000000800 */
[-C--:B0-----:R-:W-:Y:S02]  /*0bb0*/  IABS R9, R0.reuse ;  /* 0x0000000000097213 */ /* 0x081fe40000000000 */
[----:B------:R-:W-:Y:S02]  /*0bc0*/  IADD3 R5, R17, -0x1, R0 ;  /* 0xffffffff11057810 */ /* 0x000fe40007ffe000 */
[----:B------:R-:W0:Y:S01]  /*0bd0*/  I2F.RP R4, R9 ;  /* 0x0000000900047306 */ /* 0x000e220000209400 */
[----:B------:R-:W-:-:S05]  /*0be0*/  IABS R8, R0 ;  /* 0x0000000000087213 */ /* 0x000fca0000000000 */
[----:B------:R-:W-:Y:S02]  /*0bf0*/  IMAD.MOV R8, RZ, RZ, -R8 ;  /* 0x000000ffff087224 */ /* 0x000fe400078e0a08 */
[----:B0-----:R-:W0:Y:S02]  /*0c00*/  MUFU.RCP R4, R4 ;  /* 0x0000000400047308 */ /* 0x001e240000001000 */
[----:B0-----:R-:W-:Y:S01]  /*0c10*/  VIADD R2, R4, 0xffffffe ;  /* 0x0ffffffe04027836 */ /* 0x001fe20000000000 */
[----:B------:R-:W-:Y:S02]  /*0c20*/  IABS R4, R5 ;  /* 0x0000000500047213 */ /* 0x000fe40000000000 */
[----:B------:R-:W-:-:S03]  /*0c30*/  LOP3.LUT R5, R5, R0, RZ, 0x3c, !PT ;  /* 0x0000000005057212 */ /* 0x000fc600078e3cff */
[----:B------:R0:W1:Y:S01]  /*0c40*/  F2I.FTZ.U32.TRUNC.NTZ R3, R2 ;  /* 0x0000000200037305 */ /* 0x000062000021f000 */
[----:B------:R-:W-:Y:S01]  /*0c50*/  ISETP.GE.AND P2, PT, R5, RZ, PT ;  /* 0x000000ff0500720c */ /* 0x000fe20003f46270 */
[----:B0-----:R-:W-:Y:S01]  /*0c60*/  IMAD.MOV.U32 R2, RZ, RZ, RZ ;  /* 0x000000ffff027224 */ /* 0x001fe200078e00ff */
[----:B-1----:R-:W-:-:S05]  /*0c70*/  IADD3 R6, RZ, -R3, RZ ;  /* 0x80000003ff067210 */ /* 0x002fca0007ffe0ff */
[----:B------:R-:W-:-:S04]  /*0c80*/  IMAD R11, R6, R9, RZ ;  /* 0x00000009060b7224 */ /* 0x000fc800078e02ff */
[----:B------:R-:W-:-:S04]  /*0c90*/  IMAD.HI.U32 R3, R3, R11, R2 ;  /* 0x0000000b03037227 */ /* 0x000fc800078e0002 */
[----:B------:R-:W-:Y:S02]  /*0ca0*/  IMAD.MOV.U32 R2, RZ, RZ, R8 ;  /* 0x000000ffff027224 */ /* 0x000fe400078e0008 */
[----:B------:R-:W-:-:S04]  /*0cb0*/  IMAD.HI.U32 R3, R3, R4, RZ ;  /* 0x0000000403037227 */ /* 0x000fc800078e00ff */
[----:B------:R-:W-:-:S05]  /*0cc0*/  IMAD R2, R3, R2, R4 ;  /* 0x0000000203027224 */ /* 0x000fca00078e0204 */
[----:B------:R-:W-:-:S13]  /*0cd0*/  ISETP.GT.U32.AND P1, PT, R9, R2, PT ;  /* 0x000000020900720c */ /* 0x000fda0003f24070 */
[-C--:B------:R-:W-:Y:S01]  /*0ce0*/  @!P1 IADD3 R2, R2, -R9.reuse, RZ ;  /* 0x8000000902029210 */ /* 0x080fe20007ffe0ff */
[----:B------:R-:W-:Y:S01]  /*0cf0*/  @!P1 VIADD R3, R3, 0x1 ;  /* 0x0000000103039836 */ /* 0x000fe20000000000 */
[----:B------:R-:W-:Y:S02]  /*0d00*/  ISETP.NE.AND P1, PT, R0, RZ, PT ;  /* 0x000000ff0000720c */ /* 0x000fe40003f25270 */
[----:B------:R-:W-:-:S13]  /*0d10*/  ISETP.GE.U32.AND P0, PT, R2, R9, PT ;  /* 0x000000090200720c */ /* 0x000fda0003f06070 */
[----:B------:R-:W-:-:S04]  /*0d20*/  @P0 VIADD R3, R3, 0x1 ;  /* 0x0000000103030836 */ /* 0x000fc80000000000 */
[----:B------:R-:W-:Y:S01]  /*0d30*/  @!P2 IMAD.MOV R3, RZ, RZ, -R3 ;  /* 0x000000ffff03a224 */ /* 0x000fe200078e0a03 */
[----:B------:R-:W-:-:S04]  /*0d40*/  @!P1 LOP3.LUT R3, RZ, R0, RZ, 0x33, !PT ;  /* 0x00000000ff039212 */ /* 0x000fc800078e33ff */
[----:B------:R-:W-:-:S07]  /*0d50*/  MOV R0, R3 ;  /* 0x0000000300007202 */ /* 0x000fce0000000f00 */
.L_x_11:
[----:B------:R-:W0:Y:S01]  /*0d60*/  S2R R3, SR_TID.X ;  /* 0x0000000000037919 */ /* 0x000e220000002100 */
[-C--:B------:R-:W-:Y:S01]  /*0d70*/  IMAD R2, R7, R0.reuse, RZ ;  /* 0x0000000007027224 */ /* 0x080fe200078e02ff */
[----:B------:R-:W-:Y:S02]  /*0d80*/  PLOP3.LUT P0, PT, PT, PT, PT, 0x80, 0x0 ;  /* 0x000000000000781c */ /* 0x000fe40003f0f070 */
[----:B------:R-:W-:Y:S02]  /*0d90*/  CS2R R86, SRZ ;  /* 0x0000000000567805 */ /* 0x000fe4000001ff00 */
[----:B------:R-:W-:Y:S02]  /*0da0*/  CS2R R84, SRZ ;  /* 0x0000000000547805 */ /* 0x000fe4000001ff00 */
[----:B------:R-:W-:Y:S02]  /*0db0*/  CS2R R82, SRZ ;  /* 0x0000000000527805 */ /* 0x000fe4000001ff00 */
[----:B------:R-:W-:Y:S01]  /*0dc0*/  VIADDMNMX R17, R2, R0, R17, PT ;  /* 0x0000000002117246 */ /* 0x000fe20003800111 */
[----:B------:R-:W-:Y:S01]  /*0dd0*/  IMAD.MOV.U32 R0, RZ, RZ, RZ ;  /* 0x000000ffff007224 */ /* 0x000fe200078e00ff */
[----:B------:R-:W-:-:S02]  /*0de0*/  CS2R R80, SRZ ;  /* 0x0000000000507805 */ /* 0x000fc4000001ff00 */
[----:B------:R-:W-:Y:S02]  /*0df0*/  CS2R R78, SRZ ;  /* 0x00000000004e7805 */ /* 0x000fe4000001ff00 */
[----:B------:R-:W-:Y:S02]  /*0e00*/  ISETP.GT.AND P1, PT, R17, R2, PT ;  /* 0x000000021100720c */ /* 0x000fe40003f24270 */
[----:B------:R-:W-:Y:S02]  /*0e10*/  CS2R R76, SRZ ;  /* 0x00000000004c7805 */ /* 0x000fe4000001ff00 */
[----:B------:R-:W-:Y:S02]  /*0e20*/  CS2R R74, SRZ ;  /* 0x00000000004a7805 */ /* 0x000fe4000001ff00 */
[----:B------:R-:W-:Y:S02]  /*0e30*/  CS2R R72, SRZ ;  /* 0x0000000000487805 */ /* 0x000fe4000001ff00 */
[----:B------:R-:W-:-:S02]  /*0e40*/  CS2R R70, SRZ ;  /* 0x0000000000467805 */ /* 0x000fc4000001ff00 */
[----:B------:R-:W-:Y:S02]  /*0e50*/  CS2R R68, SRZ ;  /* 0x0000000000447805 */ /* 0x000fe4000001ff00 */
[----:B------:R-:W-:Y:S02]  /*0e60*/  CS2R R66, SRZ ;  /* 0x0000000000427805 */ /* 0x000fe4000001ff00 */
        /* <DEDUP_REMOVED lines=14> */
[----:B------:R-:W-:Y:S01]  /*0f50*/  CS2R R36, SRZ ;  /* 0x0000000000247805 */ /* 0x000fe2000001ff00 */
[----:B0-----:R-:W-:Y:S01]  /*0f60*/  VIADD R19, R3, 0xffffff80 ;  /* 0xffffff8003137836 */ /* 0x001fe20000000000 */
[----:B------:R-:W-:Y:S01]  /*0f70*/  CS2R R34, SRZ ;  /* 0x0000000000227805 */ /* 0x000fe2000001ff00 */
[----:B------:R-:W-:Y:S01]  /*0f80*/  IMAD.MOV.U32 R3, RZ, RZ, RZ ;  /* 0x000000ffff037224 */ /* 0x000fe200078e00ff */
[----:B------:R-:W-:-:S02]  /*0f90*/  CS2R R32, SRZ ;  /* 0x0000000000207805 */ /* 0x000fc4000001ff00 */
[----:B------:R-:W-:Y:S02]  /*0fa0*/  CS2R R30, SRZ ;  /* 0x00000000001e7805 */ /* 0x000fe4000001ff00 */
[----:B------:R-:W-:Y:S02]  /*0fb0*/  CS2R R28, SRZ ;  /* 0x00000000001c7805 */ /* 0x000fe4000001ff00 */
[----:B------:R-:W-:Y:S02]  /*0fc0*/  CS2R R26, SRZ ;  /* 0x00000000001a7805 */ /* 0x000fe4000001ff00 */
[----:B------:R-:W-:Y:S01]  /*0fd0*/  CS2R R24, SRZ ;  /* 0x0000000000187805 */ /* 0x000fe2000001ff00 */
[----:B------:R-:W-:Y:S06]  /*0fe0*/  @!P1 BRA `(.L_x_12) ;  /* 0x0000006400e49947 */ /* 0x000fec0003800000 */
[----:B------:R-:W-:Y:S01]  /*0ff0*/  SHF.R.S32.HI R0, RZ, 0x1f, R19 ;  /* 0x0000001fff007819 */ /* 0x000fe20000011413 */
[----:B------:R-:W0:Y:S01]  /*1000*/  S2UR UR6, SR_CgaCtaId ;  /* 0x00000000000679c3 */ /* 0x000e220000008800 */
[----:B------:R-:W-:Y:S02]  /*1010*/  UMOV UR36, 0x400 ;  /* 0x0000040000247882 */ /* 0x000fe40000000000 */
[----:B------:R-:W-:-:S04]  /*1020*/  LEA.HI R22, R0, R19, RZ, 0x7 ;  /* 0x0000001300167211 */ /* 0x000fc800078f38ff */
[----:B------:R-:W-:-:S06]  /*1030*/  SHF.R.S32.HI R0, RZ, 0x7, R22 ;  /* 0x00000007ff007819 */ /* 0x000fcc0000011416 */
[----:B------:R-:W1:Y:S01]  /*1040*/  SHFL.IDX PT, R0, R0, RZ, 0x1f ;  /* 0x00001fff00007589 */ /* 0x000e6200000e0000 */
[----:B0-----:R-:W-:-:S04]  /*1050*/  ULEA UR36, UR6, UR36, 0x18 ;  /* 0x0000002406247291 */ /* 0x001fc8000f8ec03f */
[----:B------:R-:W-:-:S04]  /*1060*/  UIADD3 UR6, UR36, 0x10400, URZ ;  /* 0x0001040024067890 */ /* 0x000fc8000fffe03f */
[----:B------:R-:W-:Y:S01]  /*1070*/  ULOP3.LUT UP0, URZ, UR6, 0x3ff, URZ, 0xc0, !UPT ;  /* 0x000003ff063f7892 */ /* 0x000fe2000f80c03f */
[----:B-1----:R-:W-:-:S05]  /*1080*/  R2UR UR4, R0 ;  /* 0x00000000000472ca */ /* 0x002fca00000e0000 */
[----:B------:R-:W-:-:S08]  /*1090*/  PLOP3.LUT P0, PT, PT, PT, UP0, 0x80, 0x0 ;  /* 0x000000000000781c */ /* 0x000fd00003f0f008 */
[----:B------:R-:W-:-:S04]  /*10a0*/  ULEA.HI UR5, UR4, UR4, URZ, 0x1 ;  /* 0x0000000404057291 */ /* 0x000fc8000f8f083f */
[----:B------:R-:W-:-:S04]  /*10b0*/  ULOP3.LUT UR5, UR5, 0x1e, URZ, 0xc0, !UPT ;  /* 0x0000001e05057892 */ /* 0x000fc8000f8ec03f */
[----:B------:R-:W-:-:S04]  /*10c0*/  UIADD3 UR5, UR4, -UR5, URZ ;  /* 0x8000000504057290 */ /* 0x000fc8000fffe03f */
[----:B------:R-:W-:-:S04]  /*10d0*/  ULEA UR5, UR5, UR6, 0xd ;  /* 0x0000000605057291 */ /* 0x000fc8000f8e683f */
[----:B------:R-:W-:-:S04]  /*10e0*/  USHF.R.U32.HI UR5, URZ, 0x4, UR5 ;  /* 0x000000043f057899 */ /* 0x000fc80008011605 */
[----:B------:R-:W-:Y:S01]  /*10f0*/  ULOP3.LUT UR37, UR5, 0x3fff, URZ, 0xc0, !UPT ;  /* 0x00003fff05257892 */ /* 0x000fe2000f8ec03f */
[----:B------:R-:W-:Y:S11]  /*1100*/  @!P0 BRA `(.L_x_13) ;  /* 0x0000000000408947 */ /* 0x000ff60003800000 */
[----:B------:R-:W-:Y:S01]  /*1110*/  MOV R0, 0x0 ;  /* 0x0000000000007802 */ /* 0x000fe20000000f00 */
[----:B------:R-:W-:Y:S01]  /*1120*/  ULDC.64 UR4, c[0x4][0xb8] ;  /* 0x01002e0000047ab9 */ /* 0x000fe20000000a00 */
[----:B------:R-:W-:Y:S01]  /*1130*/  ULDC.64 UR6, c[0x4][0x30] ;  /* 0x01000c0000067ab9 */ /* 0x000fe20000000a00 */
[----:B------:R-:W-:Y:S01]  /*1140*/  MOV R4, UR4 ;  /* 0x0000000400047c02 */ /* 0x000fe20008000f00 */
[----:B------:R0:W1:Y:S01]  /*1150*/  LDC.64 R14, c[0x4][R0] ;  /* 0x01000000000e7b82 */ /* 0x0000620000000a00 */
[----:B------:R-:W-:Y:S01]  /*1160*/  IMAD.U32 R5, RZ, RZ, UR5 ;  /* 0x00000005ff057e24 */ /* 0x000fe2000f8e00ff */
[----:B------:R-:W-:Y:S01]  /*1170*/  ULDC.64 UR4, c[0x4][0xc0] ;  /* 0x0100300000047ab9 */ /* 0x000fe20000000a00 */
[----:B------:R-:W-:Y:S01]  /*1180*/  MOV R10, UR6 ;  /* 0x00000006000a7c02 */ /* 0x000fe20008000f00 */
[----:B------:R-:W-:Y:S01]  /*1190*/  IMAD.U32 R6, RZ, RZ, UR4 ;  /* 0x00000004ff067e24 */ /* 0x000fe2000f8e00ff */
[----:B------:R-:W-:Y:S01]  /*11a0*/  MOV R13, RZ ;  /* 0x000000ff000d7202 */ /* 0x000fe20000000f00 */
[----:B------:R-:W-:-:S02]  /*11b0*/  IMAD.U32 R7, RZ, RZ, UR5 ;  /* 0x00000005ff077e24 */ /* 0x000fc4000f8e00ff */
[----:B------:R-:W-:Y:S02]  /*11c0*/  IMAD.U32 R11, RZ, RZ, UR7 ;  /* 0x00000007ff0b7e24 */ /* 0x000fe4000f8e00ff */
[----:B------:R-:W-:Y:S02]  /*11d0*/  IMAD.MOV.U32 R8, RZ, RZ, 0x70 ;  /* 0x00000070ff087424 */ /* 0x000fe400078e00ff */
[----:B0-----:R-:W-:-:S07]  /*11e0*/  IMAD.MOV.U32 R12, RZ, RZ, 0x1 ;  /* 0x00000001ff0c7424 */ /* 0x001fce00078e00ff */
[----:B------:R-:W-:-:S07]  /*11f0*/  LEPC R20, `(.L_x_13) ;  /* 0x000000001014794e */ /* 0x000fce0000000000 */
[----:B-1----:R-:W-:Y:S05]  /*1200*/  CALL.ABS.NOINC R14 ;  /* 0x000000000e007343 */ /* 0x002fea0003c00000 */
.L_x_13:
[----:B------:R-:W2:Y:S01]  /*1210*/  LDL.LU R20, [R1+0x14] ;  /* 0x0000140001147983 */ /* 0x000ea20000300800 */
[----:B------:R-:W-:-:S04]  /*1220*/  SHF.L.U32 R3, RZ, 0x1f, RZ ;  /* 0x0000001fff037819 */ /* 0x000fc800000006ff */
[----:B------:R-:W0:Y:S01]  /*1230*/  SYNCS.PHASECHK.TRANS64.TRYWAIT P1, [UR36+0x34800], R3 ;  /* 0x03480003ff0075a7 */ /* 0x000e220008020164 */
[----:B--2---:R-:W-:-:S04]  /*1240*/  LOP3.LUT R0, R20, 0x1, RZ, 0xfc, !PT ;  /* 0x0000000114007812 */ /* 0x004fc800078efcff */
[----:B------:R-:W-:Y:S01]  /*1250*/  ISETP.NE.AND P0, PT, R0, 0x3, PT ;  /* 0x000000030000780c */ /* 0x000fe20003f05270 */
[----:B0-----:R-:W-:-:S12]  /*1260*/  @!P1 BRA `(.L_x_14) ;  /* 0x000000b800d09947 */ /* 0x001fd80003800000 */
.L_x_121:
[----:B------:R-:W-:Y:S05]  /*1270*/  @!P0 BRA `(.L_x_15) ;  /* 0x0000000000048947 */ /* 0x000fea0003800000 */
[----:B------:R-:W-:Y:S01]  /*1280*/  BPT.TRAP 0x1 ;  /* 0x000000040000795c */ /* 0x000fe20000300000 */
.L_x_15:
[----:B------:R1:W2:Y:S01]  /*1290*/  SYNCS.PHASECHK.TRANS64.TRYWAIT P2, [UR36+0x34830], R3 ;  /* 0x03483003ff0075a7 */ /* 0x0002a20008040164 */
[----:B------:R-:W-:Y:S05]  /*12a0*/  @!P0 BRA `(.L_x_16) ;  /* 0x0000000000048947 */ /* 0x000fea0003800000 */
[----:B------:R-:W-:Y:S01]  /*12b0*/  BPT.TRAP 0x1 ;  /* 0x000000040000795c */ /* 0x000fe20000300000 */
.L_x_16:
[----:B0-----:R-:W0:Y:S01]  /*12c0*/  S2R R0, SR_TID.X ;  /* 0x0000000000007919 */ /* 0x001e220000002100 */
[----:B------:R-:W-:Y:S01]  /*12d0*/  IMAD.U32 R4, RZ, RZ, UR37 ;  /* 0x00000025ff047e24 */ /* 0x000fe2000f8e00ff */
[----:B0-----:R-:W-:-:S04]  /*12e0*/  LOP3.LUT R0, R0, 0x7f, RZ, 0xc0, !PT ;  /* 0x0000007f00007812 */ /* 0x001fc800078ec0ff */
[----:B------:R-:W-:Y:S01]  /*12f0*/  ISETP.NE.AND P1, PT, R0, RZ, PT ;  /* 0x000000ff0000720c */ /* 0x000fe20003f25270 */
[----:B--2---:R-:W-:-:S12]  /*1300*/  @P2 BRA `(.L_x_17) ;  /* 0x0000000000082947 */ /* 0x004fd80003800000 */
[----:B------:R-:W0:Y:S02]  /*1310*/  SYNCS.PHASECHK.TRANS64.TRYWAIT P2, [UR36+0x34830], R3 ;  /* 0x03483003ff0075a7 */ /* 0x000e240008040164 */
[----:B0-----:R-:W-:Y:S05]  /*1320*/  @!P2 BRA `(.L_x_18) ;  /* 0x000000b800b8a947 */ /* 0x001fea0003800000 */
.L_x_17:
[----:B------:R-:W-:Y:S05]  /*1330*/  WARPSYNC.ALL ;  /* 0x0000000000007948 */ /* 0x000fea0003800000 */
[----:B0-----:R-:W-:Y:S01]  /*1340*/  IMAD.MOV.U32 R0, RZ, RZ, RZ ;  /* 0x000000ffff007224 */ /* 0x001fe200078e00ff */
[----:B------:R-:W-:Y:S01]  /*1350*/  LOP3.LUT R4, R4, 0x10000, RZ, 0xfc, !PT ;  /* 0x0001000004047812 */ /* 0x000fe200078efcff */
[----:B------:R-:W-:Y:S01]  /*1360*/  IMAD.MOV.U32 R151, RZ, RZ, RZ ;  /* 0x000000ffff977224 */ /* 0x000fe200078e00ff */
[----:B------:R-:W-:Y:S01]  /*1370*/  MOV R5, 0x40000040 ;  /* 0x4000004000057802 */ /* 0x000fe20000000f00 */
[----:B------:R-:W-:Y:S01]  /*1380*/  UIADD3 UR4, UR36, 0x1c400, URZ ;  /* 0x0001c40024047890 */ /* 0x000fe2000fffe03f */
[C---:B------:R-:W-:Y:S01]  /*1390*/  R2UR UR8, R4.reuse ;  /* 0x00000000040872ca */ /* 0x040fe200000e0000 */
[----:B------:R-:W-:Y:S01]  /*13a0*/  WARPGROUP.ARRIVE ;  /* 0x00000000000079c5 */ /* 0x000fe20000000000 */
[----:B------:R-:W-:Y:S01]  /*13b0*/  R2UR UR9, R5 ;  /* 0x00000000050972ca */ /* 0x000fe200000e0000 */
[----:B------:R-:W-:Y:S01]  /*13c0*/  USHF.R.U32.HI UR4, URZ, 0x4, UR4 ;  /* 0x000000043f047899 */ /* 0x000fe20008011604 */
[----:B------:R-:W-:Y:S01]  /*13d0*/  R2UR UR6, R4 ;  /* 0x00000000040672ca */ /* 0x000fe200000e0000 */
[----:B------:R-:W-:Y:S01]  /*13e0*/  UMOV UR11, 0x40000040 ;  /* 0x40000040000b7882 */ /* 0x000fe20000000000 */
[----:B------:R-:W-:Y:S01]  /*13f0*/  UMOV UR5, 0x40000040 ;  /* 0x4000004000057882 */ /* 0x000fe20000000000 */
[----:B------:R-:W-:Y:S01]  /*1400*/  ULOP3.LUT UR4, UR4, 0x3fff, URZ, 0xc0, !UPT ;  /* 0x00003fff04047892 */ /* 0x000fe2000f8ec03f */
[----:B------:R-:W-:Y:S01]  /*1410*/  LOP3.LUT R22, R22, 0xffffff80, RZ, 0xc0, !PT ;  /* 0xffffff8016167812 */ /* 0x000fe200078ec0ff */
[----:B------:R-:W-:Y:S01]  /*1420*/  UMOV UR13, 0x40000040 ;  /* 0x40000040000d7882 */ /* 0x000fe20000000000 */
[----:B------:R-:W-:Y:S01]  /*1430*/  UMOV UR15, 0x40000040 ;  /* 0x40000040000f7882 */ /* 0x000fe20000000000 */
[----:B------:R-:W-:Y:S01]  /*1440*/  ULOP3.LUT UR38, UR4, 0x10000, URZ, 0xfc, !UPT ;  /* 0x0001000004267892 */ /* 0x000fe2000f8efc3f */
[----:B------:R-:W-:Y:S01]  /*1450*/  IMAD.MOV.U32 R10, RZ, RZ, -0x2 ;  /* 0xfffffffeff0a7424 */ /* 0x000fe200078e00ff */
[----:B------:R-:W-:Y:S01]  /*1460*/  UMOV UR17, 0x40000040 ;  /* 0x4000004000117882 */ /* 0x000fe20000000000 */
[----:B------:R-:W-:Y:S01]  /*1470*/  UMOV UR19, 0x40000040 ;  /* 0x4000004000137882 */ /* 0x000fe20000000000 */
[----:B------:R-:W-:Y:S01]  /*1480*/  UIADD3 UR14, UR38, 0x6, URZ ;  /* 0x00000006260e7890 */ /* 0x000fe2000fffe03f */
[----:B------:R-:W-:Y:S01]  /*1490*/  IMAD.IADD R22, R19, 0x1, -R22 ;  /* 0x0000000113167824 */ /* 0x000fe200078e0a16 */
[----:B------:R-:W-:Y:S01]  /*14a0*/  UIADD3 UR4, UR6, 0x2, URZ ;  /* 0x0000000206047890 */ /* 0x000fe2000fffe03f */
[----:B------:R-:W-:Y:S01]  /*14b0*/  P2R R11, PR, RZ, 0x1 ;  /* 0x00000001ff0b7803 */ /* 0x000fe20000000000 */
[----:B------:R-:W-:Y:S01]  /*14c0*/  UMOV UR10, UR38 ;  /* 0x00000026000a7c82 */ /* 0x000fe20008000000 */
[----:B------:R-:W-:Y:S01]  /*14d0*/  UIADD3 UR12, UR6, 0x6, URZ ;  /* 0x00000006060c7890 */ /* 0x000fe2000fffe03f */
[----:B------:R-:W-:Y:S01]  /*14e0*/  HGMMA.64x128x16.F32.BF16 R24, gdesc[UR8], RZ, !UPT, gsb0 ;  /* 0x01e00000081879f0 */ /* 0x000fe2000c0018ff */
[----:B------:R-:W-:Y:S01]  /*14f0*/  UIADD3 UR10, UR38, 0x2, URZ ;  /* 0x00000002260a7890 */ /* 0x000fe2000fffe03f */
[----:B------:R-:W-:Y:S01]  /*1500*/  SHF.R.S32.HI R7, RZ, 0x1f, R22 ;  /* 0x0000001fff077819 */ /* 0x000fe20000011416 */
[----:B------:R-:W-:Y:S01]  /*1510*/  UMOV UR8, UR4 ;  /* 0x0000000400087c82 */ /* 0x000fe20008000000 */
[----:B------:R-:W-:Y:S01]  /*1520*/  UMOV UR9, UR5 ;  /* 0x0000000500097c82 */ /* 0x000fe20008000000 */
[----:B------:R-:W-:Y:S01]  /*1530*/  UMOV UR11, 0x40000040 ;  /* 0x40000040000b7882 */ /* 0x000fe20000000000 */
[----:B------:R-:W-:Y:S01]  /*1540*/  UIADD3 UR16, UR6, 0x400, URZ ;  /* 0x0000040006107890 */ /* 0x000fe2000fffe03f */
[----:B------:R-:W-:Y:S01]  /*1550*/  LEA.HI R7, R7, R22, RZ, 0x2 ;  /* 0x0000001607077211 */ /* 0x000fe200078f10ff */
[----:B------:R-:W-:Y:S01]  /*1560*/  UIADD3 UR18, UR38, 0x400, URZ ;  /* 0x0000040026127890 */ /* 0x000fe2000fffe03f */
[----:B------:R-:W-:Y:S01]  /*1570*/  MOV R150, R151 ;  /* 0x0000009700967202 */ /* 0x000fe20000000f00 */
[----:B------:R-:W-:Y:S01]  /*1580*/  UIADD3 UR20, UR6, 0x402, URZ ;  /* 0x0000040206147890 */ /* 0x000fe2000fffe03f */
[----:B------:R-:W-:Y:S01]  /*1590*/  LOP3.LUT R7, R7, 0x7ffffffc, RZ, 0xc0, !PT ;  /* 0x7ffffffc07077812 */ /* 0x000fe200078ec0ff */
[----:B------:R-:W-:Y:S01]  /*15a0*/  UIADD3 UR22, UR38, 0x402, URZ ;  /* 0x0000040226167890 */ /* 0x000fe2000fffe03f */
[----:B------:R-:W-:Y:S01]  /*15b0*/  IMAD.MOV.U32 R149, RZ, RZ, R151 ;  /* 0x000000ffff957224 */ /* 0x000fe200078e0097 */
[----:B------:R-:W-:Y:S01]  /*15c0*/  UMOV UR21, 0x40000040 ;  /* 0x4000004000157882 */ /* 0x000fe20000000000 */
[----:B------:R-:W-:Y:S01]  /*15d0*/  UMOV UR23, 0x40000040 ;  /* 0x4000004000177882 */ /* 0x000fe20000000000 */
[----:B------:R-:W-:Y:S01]  /*15e0*/  UIADD3 UR24, UR6, 0x404, URZ ;  /* 0x0000040406187890 */ /* 0x000fe2000fffe03f */
[----:B------:R-:W-:Y:S01]  /*15f0*/  IMAD.IADD R7, R22, 0x1, -R7 ;  /* 0x0000000116077824 */ /* 0x000fe200078e0a07 */
[----:B------:R-:W-:Y:S01]  /*1600*/  UIADD3 UR26, UR38, 0x404, URZ ;  /* 0x00000404261a7890 */ /* 0x000fe2000fffe03f */
[--C-:B------:R-:W-:Y:S01]  /*1610*/  IMAD.MOV.U32 R148, RZ, RZ, R151.reuse ;  /* 0x000000ffff947224 */ /* 0x100fe200078e0097 */
[----:B------:R-:W-:Y:S01]  /*1620*/  UMOV UR25, 0x40000040 ;  /* 0x4000004000197882 */ /* 0x000fe20000000000 */
[----:B------:R-:W-:Y:S01]  /*1630*/  UMOV UR27, 0x40000040 ;  /* 0x40000040001b7882 */ /* 0x000fe20000000000 */
[----:B------:R-:W-:Y:S01]  /*1640*/  UIADD3 UR28, UR6, 0x406, URZ ;  /* 0x00000406061c7890 */ /* 0x000fe2000fffe03f */
[----:B------:R-:W-:Y:S01]  /*1650*/  IMAD R7, R7, R10, 0x80 ;  /* 0x0000008007077424 */ /* 0x000fe200078e020a */
[----:B------:R-:W-:Y:S01]  /*1660*/  UIADD3 UR30, UR38, 0x406, URZ ;  /* 0x00000406261e7890 */ /* 0x000fe2000fffe03f */
[--C-:B------:R-:W-:Y:S01]  /*1670*/  IMAD.MOV.U32 R147, RZ, RZ, R151.reuse ;  /* 0x000000ffff937224 */ /* 0x100fe200078e0097 */
[----:B------:R-:W-:Y:S01]  /*1680*/  UMOV UR29, 0x40000040 ;  /* 0x40000040001d7882 */ /* 0x000fe20000000000 */
[----:B------:R-:W-:Y:S01]  /*1690*/  UMOV UR31, 0x40000040 ;  /* 0x40000040001f7882 */ /* 0x000fe20000000000 */
[----:B------:R-:W-:Y:S01]  /*16a0*/  UIADD3 UR32, UR6, 0x800, URZ ;  /* 0x0000080006207890 */ /* 0x000fe2000fffe03f */
[----:B------:R-:W-:Y:S01]  /*16b0*/  IADD3 R18, R18, R7, RZ ;  /* 0x0000000712127210 */ /* 0x000fe20007ffe0ff */
[----:B------:R-:W-:Y:S01]  /*16c0*/  UIADD3 UR34, UR38, 0x800, URZ ;  /* 0x0000080026227890 */ /* 0x000fe2000fffe03f */
[----:B------:R-:W-:Y:S01]  /*16d0*/  MOV R146, R151 ;  /* 0x0000009700927202 */ /* 0x000fe20000000f00 */
[----:B------:R-:W-:Y:S01]  /*16e0*/  UMOV UR33, 0x40000040 ;  /* 0x4000004000217882 */ /* 0x000fe20000000000 */
[----:B------:R-:W-:Y:S01]  /*16f0*/  UMOV UR35, 0x40000040 ;  /* 0x4000004000237882 */ /* 0x000fe20000000000 */
[----:B------:R-:W-:Y:S01]  /*1700*/  UIADD3 UR44, UR6, 0x802, URZ ;  /* 0x00000802062c7890 */ /* 0x000fe2000fffe03f */
[----:B------:R-:W-:Y:S01]  /*1710*/  IMAD R7, R17, -0x80, R18 ;  /* 0xffffff8011077824 */ /* 0x000fe200078e0212 */
[----:B------:R-:W-:Y:S01]  /*1720*/  UIADD3 UR46, UR38, 0x802, URZ ;  /* 0x00000802262e7890 */ /* 0x000fe2000fffe03f */
[--C-:B------:R-:W-:Y:S01]  /*1730*/  IMAD.MOV.U32 R145, RZ, RZ, R151.reuse ;  /* 0x000000ffff917224 */ /* 0x100fe200078e0097 */
[----:B------:R-:W-:Y:S01]  /*1740*/  UMOV UR45, 0x40000040 ;  /* 0x40000040002d7882 */ /* 0x000fe20000000000 */
[----:B------:R-:W-:Y:S01]  /*1750*/  UMOV UR47, 0x40000040 ;  /* 0x40000040002f7882 */ /* 0x000fe20000000000 */
[----:B------:R-:W-:Y:S01]  /*1760*/  UIADD3 UR48, UR6, 0x804, URZ ;  /* 0x0000080406307890 */ /* 0x000fe2000fffe03f */
[C---:B------:R-:W-:Y:S01]  /*1770*/  ISETP.GT.AND P2, PT, R7.reuse, RZ, PT ;  /* 0x000000ff0700720c */ /* 0x040fe20003f44270 */
[----:B------:R-:W-:Y:S01]  /*1780*/  UIADD3 UR50, UR38, 0x804, URZ ;  /* 0x0000080426327890 */ /* 0x000fe2000fffe03f */
[C---:B------:R-:W-:Y:S01]  /*1790*/  ISETP.GT.AND P3, PT, R7.reuse, 0x1, PT ;  /* 0x000000010700780c */ /* 0x040fe20003f64270 */
[----:B------:R-:W-:Y:S01]  /*17a0*/  UMOV UR49, 0x40000040 ;  /* 0x4000004000317882 */ /* 0x000fe20000000000 */
[----:B------:R-:W-:Y:S01]  /*17b0*/  UMOV UR51, 0x40000040 ;  /* 0x4000004000337882 */ /* 0x000fe20000000000 */
[----:B------:R-:W-:Y:S01]  /*17c0*/  UIADD3 UR52, UR6, 0x806, URZ ;  /* 0x0000080606347890 */ /* 0x000fe2000fffe03f */
[C---:B------:R-:W-:Y:S01]  /*17d0*/  ISETP.GT.AND P6, PT, R7.reuse, 0x8, PT ;  /* 0x000000080700780c */ /* 0x040fe20003fc4270 */
[----:B------:R-:W-:Y:S01]  /*17e0*/  UIADD3 UR54, UR38, 0x806, URZ ;  /* 0x0000080626367890 */ /* 0x000fe2000fffe03f */
[C---:B------:R-:W-:Y:S01]  /*17f0*/  ISETP.GT.AND P5, PT, R7.reuse, 0x9, PT ;  /* 0x000000090700780c */ /* 0x040fe20003fa4270 */
[----:B------:R-:W-:Y:S01]  /*1800*/  UMOV UR53, 0x40000040 ;  /* 0x4000004000357882 */ /* 0x000fe20000000000 */
[----:B------:R-:W-:Y:S01]  /*1810*/  UMOV UR55, 0x40000040 ;  /* 0x4000004000377882 */ /* 0x000fe20000000000 */
[----:B------:R-:W-:Y:S01]  /*1820*/  ISETP.GT.AND P4, PT, R7, 0x10, PT ;  /* 0x000000100700780c */ /* 0x000fe20003f84270 */
[----:B------:R-:W-:Y:S01]  /*1830*/  ULDC UR7, c[0x0][0x988] ;  /* 0x0002620000077ab9 */ /* 0x000fe20000000800 */
[----:B------:R-:W-:-:S02]  /*1840*/  IMAD.MOV.U32 R143, RZ, RZ, R151 ;  /* 0x000000ffff8f7224 */ /* 0x000fc400078e0097 */
[--C-:B------:R-:W-:Y:S02]  /*1850*/  IMAD.MOV.U32 R141, RZ, RZ, R151.reuse ;  /* 0x000000ffff8d7224 */ /* 0x100fe400078e0097 */
[--C-:B------:R-:W-:Y:S02]  /*1860*/  IMAD.MOV.U32 R139, RZ, RZ, R151.reuse ;  /* 0x000000ffff8b7224 */ /* 0x100fe400078e0097 */
[--C-:B------:R-:W-:Y:S02]  /*1870*/  IMAD.MOV.U32 R137, RZ, RZ, R151.reuse ;  /* 0x000000ffff897224 */ /* 0x100fe400078e0097 */
[--C-:B------:R-:W-:Y:S02]  /*1880*/  IMAD.MOV.U32 R135, RZ, RZ, R151.reuse ;  /* 0x000000ffff877224 */ /* 0x100fe400078e0097 */
[--C-:B------:R-:W-:Y:S02]  /*1890*/  IMAD.MOV.U32 R133, RZ, RZ, R151.reuse ;  /* 0x000000ffff857224 */ /* 0x100fe400078e0097 */
        /* <DEDUP_REMOVED lines=21> */
[----:B------:R-:W-:Y:S01]  /*19f0*/  IMAD.MOV.U32 R89, RZ, RZ, R151 ;  /* 0x000000ffff597224 */ /* 0x000fe200078e0097 */
[----:B------:R-:W-:Y:S02]  /*1a00*/  WARPGROUP.DEPBAR.LE gsb0, 0x0 ;  /* 0x00008000000079c5 */ /* 0x000fe40000010000 */
[----:B------:R-:W-:-:S06]  /*1a10*/  WARPGROUP.ARRIVE ;  /* 0x00000000000079c5 */ /* 0x000fcc0000000000 */
[----:B------:R-:W-:Y:S01]  /*1a20*/  HGMMA.64x128x16.F32.BF16 R24, gdesc[UR8], R24, gsb0 ;  /* 0x01e00000081879f0 */ /* 0x000fe20008001818 */
[----:B------:R-:W-:Y:S02]  /*1a30*/  UIADD3 UR8, UR6, 0x4, URZ ;  /* 0x0000000406087890 */ /* 0x000fe4000fffe03f */
[----:B------:R-:W-:Y:S01]  /*1a40*/  UIADD3 UR10, UR38, 0x4, URZ ;  /* 0x00000004260a7890 */ /* 0x000fe2000fffe03f */
[----:B------:R-:W-:Y:S01]  /*1a50*/  UMOV UR9, 0x40000040 ;  /* 0x4000004000097882 */ /* 0x000fe20000000000 */
[----:B------:R-:W-:Y:S01]  /*1a60*/  UMOV UR11, 0x40000040 ;  /* 0x40000040000b7882 */ /* 0x000fe20000000000 */
[----:B------:R-:W-:Y:S01]  /*1a70*/  ULDC UR6, c[0x0][0x9d8] ;  /* 0x0002760000067ab9 */ /* 0x000fe20000000800 */
[----:B------:R-:W-:Y:S02]  /*1a80*/  WARPGROUP.DEPBAR.LE gsb0, 0x0 ;  /* 0x00008000000079c5 */ /* 0x000fe40000010000 */
[----:B------:R-:W-:-:S06]  /*1a90*/  WARPGROUP.ARRIVE ;  /* 0x00000000000079c5 */ /* 0x000fcc0000000000 */
[----:B------:R-:W-:Y:S03]  /*1aa0*/  HGMMA.64x128x16.F32.BF16 R24, gdesc[UR8], R24, gsb0 ;  /* 0x01e00000081879f0 */ /* 0x000fe60008001818 */
[----:B------:R-:W-:Y:S02]  /*1ab0*/  WARPGROUP.DEPBAR.LE gsb0, 0x0 ;  /* 0x00008000000079c5 */ /* 0x000fe40000010000 */
[----:B------:R-:W-:-:S07]  /*1ac0*/  WARPGROUP.ARRIVE ;  /* 0x00000000000079c5 */ /* 0x000fce0000000000 */
        /* <DEDUP_REMOVED lines=26> */
[----:B------:R-:W-:Y:S01]  /*1c70*/  FMUL.FTZ R26, R26, UR6 ;  /* 0x000000061a1a7c20 */ /* 0x000fe20008410000 */
[----:B------:R-:W-:Y:S01]  /*1c80*/  FMUL.FTZ R27, R27, UR6 ;  /* 0x000000061b1b7c20 */ /* 0x000fe20008410000 */
[----:B------:R-:W-:Y:S01]  /*1c90*/  FMUL.FTZ R30, R30, UR6 ;  /* 0x000000061e1e7c20 */ /* 0x000fe20008410000 */
[----:B------:R-:W-:Y:S01]  /*1ca0*/  FMUL.FTZ R31, R31, UR6 ;  /* 0x000000061f1f7c20 */ /* 0x000fe20008410000 */
[----:B------:R-:W-:Y:S01]  /*1cb0*/  FMUL.FTZ R34, R34, UR6 ;  /* 0x0000000622227c20 */ /* 0x000fe20008410000 */
[----:B------:R-:W-:Y:S01]  /*1cc0*/  FMUL.FTZ R24, R24, UR6 ;  /* 0x0000000618187c20 */ /* 0x000fe20008410000 */
[----:B------:R-:W0:Y:S01]  /*1cd0*/  MUFU.TANH R26, R26 ;  /* 0x0000001a001a7308 */ /* 0x000e220000002400 */
[----:B------:R-:W-:Y:S01]  /*1ce0*/  FMUL.FTZ R35, R35, UR6 ;  /* 0x0000000623237c20 */ /* 0x000fe20008410000 */
[----:B------:R-:W-:Y:S01]  /*1cf0*/  FMUL.FTZ R25, R25, UR6 ;  /* 0x0000000619197c20 */ /* 0x000fe20008410000 */
[----:B------:R-:W-:Y:S01]  /*1d00*/  FMUL.FTZ R38, R38, UR6 ;  /* 0x0000000626267c20 */ /* 0x000fe20008410000 */
[----:B------:R-:W-:Y:S01]  /*1d10*/  FMUL.FTZ R28, R28, UR6 ;  /* 0x000000061c1c7c20 */ /* 0x000fe20008410000 */
[----:B------:R-:W-:Y:S01]  /*1d20*/  FMUL.FTZ R39, R39, UR6 ;  /* 0x0000000627277c20 */ /* 0x000fe20008410000 */
[----:B------:R-:W-:Y:S01]  /*1d30*/  FMUL.FTZ R29, R29, UR6 ;  /* 0x000000061d1d7c20 */ /* 0x000fe20008410000 */
[----:B------:R-:W-:Y:S01]  /*1d40*/  FMUL.FTZ R32, R32, UR6 ;  /* 0x0000000620207c20 */ /* 0x000fe20008410000 */
[----:B------:R-:W2:Y:S01]  /*1d50*/  MUFU.TANH R27, R27 ;  /* 0x0000001b001b7308 */ /* 0x000ea20000002400 */
[----:B------:R-:W-:Y:S01]  /*1d60*/  FMUL.FTZ R42, R42, UR6 ;  /* 0x000000062a2a7c20 */ /* 0x000fe20008410000 */
[----:B------:R-:W-:Y:S01]  /*1d70*/  FMUL.FTZ R43, R43, UR6 ;  /* 0x000000062b2b7c20 */ /* 0x000fe20008410000 */
[----:B------:R-:W-:Y:S01]  /*1d80*/  FMUL.FTZ R33, R33, UR6 ;  /* 0x0000000621217c20 */ /* 0x000fe20008410000 */
[----:B------:R-:W-:Y:S01]  /*1d90*/  FMUL.FTZ R36, R36, UR6 ;  /* 0x0000000624247c20 */ /* 0x000fe20008410000 */
[----:B------:R-:W-:Y:S01]  /*1da0*/  FMUL.FTZ R46, R46, UR6 ;  /* 0x000000062e2e7c20 */ /* 0x000fe20008410000 */
[----:B------:R-:W-:Y:S01]  /*1db0*/  FMUL.FTZ R47, R47, UR6 ;  /* 0x000000062f2f7c20 */ /* 0x000fe20008410000 */
[----:B------:R-:W-:Y:S01]  /*1dc0*/  FMUL.FTZ R37, R37, UR6 ;  /* 0x0000000625257c20 */ /* 0x000fe20008410000 */
[----:B------:R-:W3:Y:S01]  /*1dd0*/  MUFU.TANH R30, R30 ;  /* 0x0000001e001e7308 */ /* 0x000ee20000002400 */
[----:B0-----:R-:W-:Y:S01]  /*1de0*/  FSEL R12, R26, -INF , P2 ;  /* 0xff8000001a0c7808 */ /* 0x001fe20001000000 */
[----:B------:R-:W-:Y:S01]  /*1df0*/  FMUL.FTZ R40, R40, UR6 ;  /* 0x0000000628287c20 */ /* 0x000fe20008410000 */
[----:B------:R-:W-:Y:S01]  /*1e00*/  FMUL.FTZ R50, R50, UR6 ;  /* 0x0000000632327c20 */ /* 0x000fe20008410000 */
[----:B------:R-:W-:Y:S01]  /*1e10*/  FMUL.FTZ R51, R51, UR6 ;  /* 0x0000000633337c20 */ /* 0x000fe20008410000 */
[----:B------:R-:W-:Y:S01]  /*1e20*/  FMUL.FTZ R41, R41, UR6 ;  /* 0x0000000629297c20 */ /* 0x000fe20008410000 */
[----:B------:R-:W-:Y:S01]  /*1e30*/  FMUL.FTZ R44, R44, UR6 ;  /* 0x000000062c2c7c20 */ /* 0x000fe20008410000 */
[----:B------:R-:W-:Y:S01]  /*1e40*/  FMUL.FTZ R54, R54, UR6 ;  /* 0x0000000636367c20 */ /* 0x000fe20008410000 */
[----:B------:R-:W0:Y:S01]  /*1e50*/  MUFU.TANH R31, R31 ;  /* 0x0000001f001f7308 */ /* 0x000e220000002400 */
[----:B--2---:R-:W-:Y:S01]  /*1e60*/  FSEL R27, R27, -INF , P3 ;  /* 0xff8000001b1b7808 */ /* 0x004fe20001800000 */
[----:B------:R-:W-:Y:S01]  /*1e70*/  FMUL.FTZ R45, R45, UR6 ;  /* 0x000000062d2d7c20 */ /* 0x000fe20008410000 */
[----:B------:R-:W-:Y:S01]  /*1e80*/  FMUL.FTZ R55, R55, UR6 ;  /* 0x0000000637377c20 */ /* 0x000fe20008410000 */
[----:B------:R-:W-:Y:S01]  /*1e90*/  FMUL.FTZ R48, R48, UR6 ;  /* 0x0000000630307c20 */ /* 0x000fe20008410000 */
[----:B------:R-:W-:Y:S01]  /*1ea0*/  FMNMX.FTZ R9, R12, R27, !PT ;  /* 0x0000001b0c097209 */ /* 0x000fe20007810000 */
[----:B------:R-:W-:Y:S01]  /*1eb0*/  FMUL.FTZ R58, R58, UR6 ;  /* 0x000000063a3a7c20 */ /* 0x000fe20008410000 */
[----:B------:R-:W-:Y:S01]  /*1ec0*/  FMUL.FTZ R49, R49, UR6 ;  /* 0x0000000631317c20 */ /* 0x000fe20008410000 */
[----:B------:R-:W2:Y:S01]  /*1ed0*/  MUFU.TANH R6, R24 ;  /* 0x0000001800067308 */ /* 0x000ea20000002400 */
[----:B---3--:R-:W-:Y:S01]  /*1ee0*/  FSEL R88, R30, -INF , P6 ;  /* 0xff8000001e587808 */ /* 0x008fe20003000000 */
[----:B------:R-:W-:Y:S01]  /*1ef0*/  FMUL.FTZ R59, R59, UR6 ;  /* 0x000000063b3b7c20 */ /* 0x000fe20008410000 */
[----:B------:R-:W-:Y:S01]  /*1f00*/  FMUL.FTZ R52, R52, UR6 ;  /* 0x0000000634347c20 */ /* 0x000fe20008410000 */
[----:B------:R-:W-:Y:S01]  /*1f10*/  FMUL.FTZ R62, R62, UR6 ;  /* 0x000000063e3e7c20 */ /* 0x000fe20008410000 */
[----:B------:R-:W-:Y:S01]  /*1f20*/  FMNMX.FTZ R9, R88, R9, !PT ;  /* 0x0000000958097209 */ /* 0x000fe20007810000 */
[----:B------:R-:W-:Y:S01]  /*1f30*/  FMUL.FTZ R53, R53, UR6 ;  /* 0x0000000635357c20 */ /* 0x000fe20008410000 */
[----:B------:R-:W-:Y:S01]  /*1f40*/  FMUL.FTZ R63, R63, UR6 ;  /* 0x000000063f3f7c20 */ /* 0x000fe20008410000 */
[----:B------:R-:W3:Y:S01]  /*1f50*/  MUFU.TANH R34, R34 ;  /* 0x0000002200227308 */ /* 0x000ee20000002400 */
[----:B0-----:R-:W-:Y:S01]  /*1f60*/  FSEL R90, R31, -INF , P5 ;  /* 0xff8000001f5a7808 */ /* 0x001fe20002800000 */
[----:B------:R-:W-:Y:S01]  /*1f70*/  FMUL.FTZ R56, R56, UR6 ;  /* 0x0000000638387c20 */ /* 0x000fe20008410000 */
[----:B------:R-:W-:Y:S01]  /*1f80*/  FMUL.FTZ R66, R66, UR6 ;  /* 0x0000000642427c20 */ /* 0x000fe20008410000 */
[----:B------:R-:W-:Y:S01]  /*1f90*/  FMUL.FTZ R57, R57, UR6 ;  /* 0x0000000639397c20 */ /* 0x000fe20008410000 */
[----:B------:R-:W-:Y:S01]  /*1fa0*/  FMNMX.FTZ R9, R90, R9, !PT ;  /* 0x000000095a097209 */ /* 0x000fe20007810000 */
[----:B------:R-:W-:Y:S01]  /*1fb0*/  FMUL.FTZ R67, R67, UR6 ;  /* 0x0000000643437c20 */ /* 0x000fe20008410000 */
[----:B------:R-:W-:Y:S01]  /*1fc0*/  FMUL.FTZ R60, R60, UR6 ;  /* 0x000000063c3c7c20 */ /* 0x000fe20008410000 */
[----:B-1----:R-:W0:Y:S01]  /*1fd0*/  MUFU.TANH R3, R25 ;  /* 0x0000001900037308 */ /* 0x002e220000002400 */
[----:B--2---:R-:W-:Y:S01]  /*1fe0*/  FSEL R6, R6, -INF , P2 ;  /* 0xff80000006067808 */ /* 0x004fe20001000000 */
[----:B------:R-:W-:Y:S01]  /*1ff0*/  FMUL.FTZ R70, R70, UR6 ;  /* 0x0000000646467c20 */ /* 0x000fe20008410000 */
[----:B------:R-:W-:Y:S01]  /*2000*/  ISETP.GT.AND P2, PT, R7, 0x11, PT ;  /* 0x000000110700780c */ /* 0x000fe20003f44270 */
[----:B------:R-:W-:Y:S01]  /*2010*/  FMUL.FTZ R61, R61, UR6 ;  /* 0x000000063d3d7c20 */ /* 0x000fe20008410000 */
[----:B------:R-:W-:Y:S01]  /*2020*/  FMUL.FTZ R71, R71, UR6 ;  /* 0x0000000647477c20 */ /* 0x000fe20008410000 */
[----:B------:R-:W-:Y:S01]  /*2030*/  FMUL.FTZ R65, R65, UR6 ;  /* 0x0000000641417c20 */ /* 0x000fe20008410000 */
[----:B------:R-:W-:Y:S01]  /*2040*/  FMUL.FTZ R74, R74, UR6 ;  /* 0x000000064a4a7c20 */ /* 0x000fe20008410000 */
[----:B------:R-:W1:Y:S01]  /*2050*/  MUFU.TANH R35, R35 ;  /* 0x0000002300237308 */ /* 0x000e620000002400 */
[----:B---3--:R-:W-:Y:S01]  /*2060*/  FSEL R92, R34, -INF , P4 ;  /* 0xff800000225c7808 */ /* 0x008fe20002000000 */
[----:B------:R-:W-:Y:S01]  /*2070*/  FMUL.FTZ R64, R64, UR6 ;  /* 0x0000000640407c20 */ /* 0x000fe20008410000 */
[----:B------:R-:W-:Y:S01]  /*2080*/  FMUL.FTZ R75, R75, UR6 ;  /* 0x000000064b4b7c20 */ /* 0x000fe20008410000 */
[----:B------:R-:W-:Y:S01]  /*2090*/  FMUL.FTZ R68, R68, UR6 ;  /* 0x0000000644447c20 */ /* 0x000fe20008410000 */
[----:B------:R-:W-:Y:S01]  /*20a0*/  FMNMX.FTZ R9, R92, R9, !PT ;  /* 0x000000095c097209 */ /* 0x000fe20007810000 */
[----:B------:R-:W-:Y:S01]  /*20b0*/  FMUL.FTZ R78, R78, UR6 ;  /* 0x000000064e4e7c20 */ /* 0x000fe20008410000 */
[----:B------:R-:W-:Y:S01]  /*20c0*/  FMUL.FTZ R69, R69, UR6 ;  /* 0x0000000645457c20 */ /* 0x000fe20008410000 */
[----:B------:R-:W2:Y:S01]  /*20d0*/  MUFU.TANH R8, R28 ;  /* 0x0000001c00087308 */ /* 0x000ea20000002400 */
[----:B0-----:R-:W-:Y:S01]  /*20e0*/  FSEL R3, R3, -INF , P3 ;  /* 0xff80000003037808 */ /* 0x001fe20001800000 */
[----:B------:R-:W-:Y:S01]  /*20f0*/  FMUL.FTZ R79, R79, UR6 ;  /* 0x000000064f4f7c20 */ /* 0x000fe20008410000 */
[----:B------:R-:W-:Y:S01]  /*2100*/  ISETP.GT.AND P3, PT, R7, 0x18, PT ;  /* 0x000000180700780c */ /* 0x000fe20003f64270 */
[----:B------:R-:W-:Y:S01]  /*2110*/  FMUL.FTZ R72, R72, UR6 ;  /* 0x0000000648487c20 */ /* 0x000fe20008410000 */
[----:B------:R-:W-:Y:S01]  /*2120*/  FMUL.FTZ R82, R82, UR6 ;  /* 0x0000000652527c20 */ /* 0x000fe20008410000 */
[----:B------:R-:W-:Y:S01]  /*2130*/  FMUL.FTZ R73, R73, UR6 ;  /* 0x0000000649497c20 */ /* 0x000fe20008410000 */
[----:B------:R-:W-:Y:S01]  /*2140*/  FMUL.FTZ R83, R83, UR6 ;  /* 0x0000000653537c20 */ /* 0x000fe20008410000 */
[----:B------:R-:W0:Y:S01]  /*2150*/  MUFU.TANH R38, R38 ;  /* 0x0000002600267308 */ /* 0x000e220000002400 */
[----:B-1----:R-:W-:Y:S01]  /*2160*/  FSEL R94, R35, -INF , P2 ;  /* 0xff800000235e7808 */ /* 0x002fe20001000000 */
[----:B------:R-:W-:Y:S01]  /*2170*/  FMUL.FTZ R76, R76, UR6 ;  /* 0x000000064c4c7c20 */ /* 0x000fe20008410000 */
[----:B------:R-:W-:Y:S01]  /*2180*/  FMUL.FTZ R86, R86, UR6 ;  /* 0x0000000656567c20 */ /* 0x000fe20008410000 */
[----:B------:R-:W-:Y:S01]  /*2190*/  FMUL.FTZ R87, R87, UR6 ;  /* 0x0000000657577c20 */ /* 0x000fe20008410000 */
[----:B------:R-:W-:Y:S01]  /*21a0*/  FMNMX.FTZ R9, R94, R9, !PT ;  /* 0x000000095e097209 */ /* 0x000fe20007810000 */
[----:B------:R-:W-:Y:S01]  /*21b0*/  FMUL.FTZ R77, R77, UR6 ;  /* 0x000000064d4d7c20 */ /* 0x000fe20008410000 */
[----:B------:R-:W-:Y:S01]  /*21c0*/  FMUL.FTZ R80, R80, UR6 ;  /* 0x0000000650507c20 */ /* 0x000fe20008410000 */
[----:B------:R-:W1:Y:S01]  /*21d0*/  MUFU.TANH R14, R29 ;  /* 0x0000001d000e7308 */ /* 0x000e620000002400 */
[----:B--2---:R-:W-:Y:S01]  /*21e0*/  FSEL R8, R8, -INF , P6 ;  /* 0xff80000008087808 */ /* 0x004fe20003000000 */
[----:B------:R-:W-:Y:S01]  /*21f0*/  FMUL.FTZ R81, R81, UR6 ;  /* 0x0000000651517c20 */ /* 0x000fe20008410000 */
[----:B------:R-:W-:Y:S01]  /*2200*/  ISETP.GT.AND P6, PT, R7, 0x19, PT ;  /* 0x000000190700780c */ /* 0x000fe20003fc4270 */
[----:B------:R-:W-:Y:S01]  /*2210*/  FMUL.FTZ R84, R84, UR6 ;  /* 0x0000000654547c20 */ /* 0x000fe20008410000 */
[----:B------:R-:W-:-:S03]  /*2220*/  FMUL.FTZ R85, R85, UR6 ;  /* 0x0000000655557c20 */ /* 0x000fc60008410000 */
[----:B------:R-:W2:Y:S01]  /*2230*/  MUFU.TANH R39, R39 ;  /* 0x0000002700277308 */ /* 0x000ea20000002400 */
[----:B0-----:R-:W-:-:S04]  /*2240*/  FSEL R96, R38, -INF , P3 ;  /* 0xff80000026607808 */ /* 0x001fc80001800000 */
[----:B------:R-:W-:-:S03]  /*2250*/  FMNMX.FTZ R9, R96, R9, !PT ;  /* 0x0000000960097209 */ /* 0x000fc60007810000 */
[----:B------:R-:W0:Y:S01]  /*2260*/  MUFU.TANH R32, R32 ;  /* 0x0000002000207308 */ /* 0x000e220000002400 */
[----:B-1----:R-:W-:Y:S02]  /*2270*/  FSEL R14, R14, -INF , P5 ;  /* 0xff8000000e0e7808 */ /* 0x002fe40002800000 */
[----:B------:R-:W-:-:S05]  /*2280*/  ISETP.GT.AND P5, PT, R7, 0x20, PT ;  /* 0x000000200700780c */ /* 0x000fca0003fa4270 */
[----:B------:R-:W1:Y:S01]  /*2290*/  MUFU.TANH R42, R42 ;  /* 0x0000002a002a7308 */ /* 0x000e620000002400 */
[----:B--2---:R-:W-:-:S04]  /*22a0*/  FSEL R98, R39, -INF , P6 ;  /* 0xff80000027627808 */ /* 0x004fc80003000000 */
[----:B------:R-:W-:-:S03]  /*22b0*/  FMNMX.FTZ R9, R98, R9, !PT ;  /* 0x0000000962097209 */ /* 0x000fc60007810000 */
[----:B------:R-:W2:Y:S01]  /*22c0*/  MUFU.TANH R20, R33 ;  /* 0x0000002100147308 */ /* 0x000ea20000002400 */
[----:B0-----:R-:W-:Y:S02]  /*22d0*/  FSEL R18, R32, -INF , P4 ;  /* 0xff80000020127808 */ /* 0x001fe40002000000 */
[----:B------:R-:W-:-:S05]  /*22e0*/  ISETP.GT.AND P4, PT, R7, 0x21, PT ;  /* 0x000000210700780c */ /* 0x000fca0003f84270 */
[----:B------:R-:W0:Y:S01]  /*22f0*/  MUFU.TANH R43, R43 ;  /* 0x0000002b002b7308 */ /* 0x000e220000002400 */
[----:B-1----:R-:W-:-:S04]  /*2300*/  FSEL R100, R42, -INF , P5 ;  /* 0xff8000002a647808 */ /* 0x002fc80002800000 */
[----:B------:R-:W-:-:S03]  /*2310*/  FMNMX.FTZ R9, R100, R9, !PT ;  /* 0x0000000964097209 */ /* 0x000fc60007810000 */
[----:B------:R-:W1:Y:S01]  /*2320*/  MUFU.TANH R36, R36 ;  /* 0x0000002400247308 */ /* 0x000e620000002400 */
[----:B--2---:R-:W-:Y:S02]  /*2330*/  FSEL R20, R20, -INF , P2 ;  /* 0xff80000014147808 */ /* 0x004fe40001000000 */
[----:B------:R-:W-:-:S05]  /*2340*/  ISETP.GT.AND P2, PT, R7, 0x28, PT ;  /* 0x000000280700780c */ /* 0x000fca0003f44270 */
        /* <DEDUP_REMOVED lines=130> */
[----:B-1----:R-:W-:-:S04]  /*2b70*/  FSEL R144, R87, -INF , P2 ;  /* 0xff80000057907808 */ /* 0x002fc80001000000 */
[----:B------:R-:W-:Y:S01]  /*2b80*/  FMNMX.FTZ R7, R144, R9, !PT ;  /* 0x0000000990077209 */ /* 0x000fe20007810000 */
[----:B------:R-:W-:Y:S02]  /*2b90*/  IMAD.U32 R9, RZ, RZ, UR7 ;  /* 0x00000007ff097e24 */ /* 0x000fe4000f8e00ff */
[----:B------:R-:W1:Y:S01]  /*2ba0*/  MUFU.TANH R81, R81 ;  /* 0x0000005100517308 */ /* 0x000e620000002400 */
[----:B--2---:R-:W-:Y:S01]  /*2bb0*/  FSEL R82, R77, -INF , P6 ;  /* 0xff8000004d527808 */ /* 0x004fe20003000000 */
[----:B------:R-:W2:Y:S06]  /*2bc0*/  SHFL.BFLY PT, R10, R7, 0x2, 0x1f ;  /* 0x0c401f00070a7f89 */ /* 0x000eac00000e0000 */
[----:B------:R-:W3:Y:S01]  /*2bd0*/  MUFU.TANH R84, R84 ;  /* 0x0000005400547308 */ /* 0x000ee20000002400 */
[----:B0-----:R-:W-:-:S07]  /*2be0*/  FSEL R80, R80, -INF , P5 ;  /* 0xff80000050507808 */ /* 0x001fce0002800000 */
[----:B------:R-:W0:Y:S01]  /*2bf0*/  MUFU.TANH R85, R85 ;  /* 0x0000005500557308 */ /* 0x000e220000002400 */
[----:B-1----:R-:W-:Y:S02]  /*2c00*/  FSEL R86, R81, -INF , P4 ;  /* 0xff80000051567808 */ /* 0x002fe40002000000 */
[----:B---3--:R-:W-:Y:S02]  /*2c10*/  FSEL R84, R84, -INF , P3 ;  /* 0xff80000054547808 */ /* 0x008fe40001800000 */
[----:B--2---:R-:W-:Y:S02]  /*2c20*/  FMNMX.FTZ R13, R7, R10, !PT ;  /* 0x0000000a070d7209 */ /* 0x004fe40007810000 */
[----:B------:R-:W-:-:S03]  /*2c30*/  FMNMX.FTZ R7, R6, R3, !PT ;  /* 0x0000000306077209 */ /* 0x000fc60007810000 */
[----:B------:R-:W1:Y:S01]  /*2c40*/  SHFL.BFLY PT, R10, R13, 0x1, 0x1f ;  /* 0x0c201f000d0a7f89 */ /* 0x000e6200000e0000 */
[----:B------:R-:W-:-:S04]  /*2c50*/  FMNMX.FTZ R7, R8, R7, !PT ;  /* 0x0000000708077209 */ /* 0x000fc80007810000 */
[----:B------:R-:W-:-:S04]  /*2c60*/  FMNMX.FTZ R7, R14, R7, !PT ;  /* 0x000000070e077209 */ /* 0x000fc80007810000 */
[----:B------:R-:W-:-:S04]  /*2c70*/  FMNMX.FTZ R7, R18, R7, !PT ;  /* 0x0000000712077209 */ /* 0x000fc80007810000 */
[----:B------:R-:W-:-:S04]  /*2c80*/  FMNMX.FTZ R7, R20, R7, !PT ;  /* 0x0000000714077209 */ /* 0x000fc80007810000 */
[----:B------:R-:W-:-:S04]  /*2c90*/  FMNMX.FTZ R7, R22, R7, !PT ;  /* 0x0000000716077209 */ /* 0x000fc80007810000 */
[----:B------:R-:W-:Y:S02]  /*2ca0*/  FMNMX.FTZ R7, R24, R7, !PT ;  /* 0x0000000718077209 */ /* 0x000fe40007810000 */
[----:B-1----:R-:W-:Y:S02]  /*2cb0*/  FMNMX.FTZ R10, R13, R10, !PT ;  /* 0x0000000a0d0a7209 */ /* 0x002fe40007810000 */
[----:B------:R-:W-:Y:S02]  /*2cc0*/  FMNMX.FTZ R7, R26, R7, !PT ;  /* 0x000000071a077209 */ /* 0x000fe40007810000 */
[C---:B------:R-:W-:Y:S01]  /*2cd0*/  FSETP.NEU.FTZ.AND P0, PT, R10.reuse, -INF , PT ;  /* 0xff8000000a00780b */ /* 0x040fe20003f1d000 */
[----:B------:R-:W-:Y:S01]  /*2ce0*/  FMUL.FTZ R15, R10, R9 ;  /* 0x000000090a0f7220 */ /* 0x000fe20000410000 */
[----:B------:R-:W-:-:S04]  /*2cf0*/  FMNMX.FTZ R7, R28, R7, !PT ;  /* 0x000000071c077209 */ /* 0x000fc80007810000 */
[----:B------:R-:W-:Y:S02]  /*2d00*/  FMNMX.FTZ R7, R30, R7, !PT ;  /* 0x000000071e077209 */ /* 0x000fe40007810000 */
[----:B------:R-:W-:Y:S02]  /*2d10*/  FSEL R15, R15, RZ, P0 ;  /* 0x000000ff0f0f7208 */ /* 0x000fe40000000000 */
[----:B------:R-:W-:Y:S02]  /*2d20*/  FMNMX.FTZ R7, R32, R7, !PT ;  /* 0x0000000720077209 */ /* 0x000fe40007810000 */
[----:B------:R-:W-:Y:S01]  /*2d30*/  ISETP.NE.AND P0, PT, R11, RZ, PT ;  /* 0x000000ff0b00720c */ /* 0x000fe20003f05270 */
[--C-:B------:R-:W-:Y:S01]  /*2d40*/  FFMA.FTZ R183, R88, R9, -R15.reuse ;  /* 0x0000000958b77223 */ /* 0x100fe2000001080f */
[----:B------:R-:W-:Y:S01]  /*2d50*/  FMNMX.FTZ R7, R34, R7, !PT ;  /* 0x0000000722077209 */ /* 0x000fe20007810000 */
[-CC-:B------:R-:W-:Y:S01]  /*2d60*/  FFMA.FTZ R181, R12, R9.reuse, -R15.reuse ;  /* 0x000000090cb57223 */ /* 0x180fe2000001080f */
[----:B0-----:R-:W-:Y:S01]  /*2d70*/  FSEL R88, R85, -INF , P2 ;  /* 0xff80000055587808 */ /* 0x001fe20001000000 */
[--C-:B------:R-:W-:Y:S01]  /*2d80*/  FFMA.FTZ R64, R27, R9, -R15.reuse ;  /* 0x000000091b407223 */ /* 0x100fe2000001080f */
[----:B------:R-:W-:Y:S01]  /*2d90*/  FMNMX.FTZ R7, R36, R7, !PT ;  /* 0x0000000724077209 */ /* 0x000fe20007810000 */
[-CC-:B------:R-:W-:Y:S01]  /*2da0*/  FFMA.FTZ R66, R90, R9.reuse, -R15.reuse ;  /* 0x000000095a427223 */ /* 0x180fe2000001080f */
[----:B------:R-:W-:Y:S01]  /*2db0*/  MUFU.EX2 R183, R183 ;  /* 0x000000b700b77308 */ /* 0x000fe20000000800 */
[--C-:B------:R-:W-:Y:S01]  /*2dc0*/  FFMA.FTZ R177, R92, R9, -R15.reuse ;  /* 0x000000095cb17223 */ /* 0x100fe2000001080f */
[----:B------:R-:W-:Y:S01]  /*2dd0*/  FMNMX.FTZ R7, R38, R7, !PT ;  /* 0x0000000726077209 */ /* 0x000fe20007810000 */
[-CC-:B------:R-:W-:Y:S01]  /*2de0*/  FFMA.FTZ R68, R94, R9.reuse, -R15.reuse ;  /* 0x000000095e447223 */ /* 0x180fe2000001080f */
[-CC-:B------:R-:W-:Y:S01]  /*2df0*/  FFMA.FTZ R179, R96, R9.reuse, -R15.reuse ;  /* 0x0000000960b37223 */ /* 0x180fe2000001080f */
        /* <DEDUP_REMOVED lines=11> */
[----:B------:R-:W0:Y:S01]  /*2eb0*/  MUFU.EX2 R64, R64 ;  /* 0x0000004000407308 */ /* 0x000e220000000800 */
[--C-:B------:R-:W-:Y:S01]  /*2ec0*/  FFMA.FTZ R171, R112, R9, -R15.reuse ;  /* 0x0000000970ab7223 */ /* 0x100fe2000001080f */
[----:B------:R-:W-:Y:S01]  /*2ed0*/  FMNMX.FTZ R7, R46, R7, !PT ;  /* 0x000000072e077209 */ /* 0x000fe20007810000 */
[-CC-:B------:R-:W-:Y:S01]  /*2ee0*/  FFMA.FTZ R114, R114, R9.reuse, -R15.reuse ;  /* 0x0000000972727223 */ /* 0x180fe2000001080f */
[-CC-:B------:R-:W-:Y:S01]  /*2ef0*/  FFMA.FTZ R116, R116, R9.reuse, -R15.reuse ;  /* 0x0000000974747223 */ /* 0x180fe2000001080f */
[--C-:B------:R-:W-:Y:S01]  /*2f00*/  FFMA.FTZ R118, R118, R9, -R15.reuse ;  /* 0x0000000976767223 */ /* 0x100fe2000001080f */
[----:B------:R-:W-:Y:S01]  /*2f10*/  FMNMX.FTZ R7, R48, R7, !PT ;  /* 0x0000000730077209 */ /* 0x000fe20007810000 */
[-CC-:B------:R-:W-:Y:S01]  /*2f20*/  FFMA.FTZ R120, R120, R9.reuse, -R15.reuse ;  /* 0x0000000978787223 */ /* 0x180fe2000001080f */
[----:B------:R-:W1:Y:S01]  /*2f30*/  MUFU.EX2 R66, R66 ;  /* 0x0000004200427308 */ /* 0x000e620000000800 */
[--C-:B------:R-:W-:Y:S01]  /*2f40*/  FFMA.FTZ R122, R122, R9, -R15.reuse ;  /* 0x000000097a7a7223 */ /* 0x100fe2000001080f */
[----:B------:R-:W-:Y:S01]  /*2f50*/  FMNMX.FTZ R7, R50, R7, !PT ;  /* 0x0000000732077209 */ /* 0x000fe20007810000 */
[-CC-:B------:R-:W-:Y:S01]  /*2f60*/  FFMA.FTZ R124, R124, R9.reuse, -R15.reuse ;  /* 0x000000097c7c7223 */ /* 0x180fe2000001080f */
[-CC-:B------:R-:W-:Y:S01]  /*2f70*/  FFMA.FTZ R126, R126, R9.reuse, -R15.reuse ;  /* 0x000000097e7e7223 */ /* 0x180fe2000001080f */
[--C-:B------:R-:W-:Y:S01]  /*2f80*/  FFMA.FTZ R128, R128, R9, -R15.reuse ;  /* 0x0000000980807223 */ /* 0x100fe2000001080f */
[----:B------:R-:W-:Y:S01]  /*2f90*/  FMNMX.FTZ R7, R52, R7, !PT ;  /* 0x0000000734077209 */ /* 0x000fe20007810000 */
[-CC-:B------:R-:W-:Y:S01]  /*2fa0*/  FFMA.FTZ R130, R130, R9.reuse, -R15.reuse ;  /* 0x0000000982827223 */ /* 0x180fe2000001080f */
[----:B------:R-:W2:Y:S01]  /*2fb0*/  MUFU.EX2 R177, R177 ;  /* 0x000000b100b17308 */ /* 0x000ea20000000800 */
[--C-:B------:R-:W-:Y:S01]  /*2fc0*/  FFMA.FTZ R132, R132, R9, -R15.reuse ;  /* 0x0000000984847223 */ /* 0x100fe2000001080f */
[----:B------:R-:W-:Y:S01]  /*2fd0*/  FMNMX.FTZ R7, R54, R7, !PT ;  /* 0x0000000736077209 */ /* 0x000fe20007810000 */
[-CC-:B------:R-:W-:Y:S01]  /*2fe0*/  FFMA.FTZ R134, R134, R9.reuse, -R15.reuse ;  /* 0x0000000986867223 */ /* 0x180fe2000001080f */
[-CC-:B------:R-:W-:Y:S01]  /*2ff0*/  FFMA.FTZ R78, R78, R9.reuse, -R15.reuse ;  /* 0x000000094e4e7223 */ /* 0x180fe2000001080f */
[--C-:B------:R-:W-:Y:S01]  /*3000*/  FFMA.FTZ R136, R136, R9, -R15.reuse ;  /* 0x0000000988887223 */ /* 0x100fe2000001080f */
[----:B------:R-:W-:Y:S01]  /*3010*/  FMNMX.FTZ R7, R56, R7, !PT ;  /* 0x0000000738077209 */ /* 0x000fe20007810000 */
[-CC-:B------:R-:W-:Y:S01]  /*3020*/  FFMA.FTZ R138, R138, R9.reuse, -R15.reuse ;  /* 0x000000098a8a7223 */ /* 0x180fe2000001080f */
[----:B------:R-:W3:Y:S01]  /*3030*/  MUFU.EX2 R68, R68 ;  /* 0x0000004400447308 */ /* 0x000ee20000000800 */
[--C-:B------:R-:W-:Y:S01]  /*3040*/  FFMA.FTZ R140, R140, R9, -R15.reuse ;  /* 0x000000098c8c7223 */ /* 0x100fe2000001080f */
[----:B------:R-:W-:Y:S01]  /*3050*/  FMNMX.FTZ R7, R58, R7, !PT ;  /* 0x000000073a077209 */ /* 0x000fe20007810000 */
[-CC-:B------:R-:W-:Y:S01]  /*3060*/  FFMA.FTZ R142, R142, R9.reuse, -R15.reuse ;  /* 0x000000098e8e7223 */ /* 0x180fe2000001080f */
[----:B------:R-:W-:Y:S01]  /*3070*/  FFMA.FTZ R15, R144, R9, -R15 ;  /* 0x00000009900f7223 */ /* 0x000fe2000001080f */
[--C-:B------:R-:W-:Y:S01]  /*3080*/  IMAD.MOV.U32 R144, RZ, RZ, R151.reuse ;  /* 0x000000ffff907224 */ /* 0x100fe200078e0097 */
[----:B------:R-:W-:Y:S01]  /*3090*/  FMNMX.FTZ R7, R60, R7, !PT ;  /* 0x000000073c077209 */ /* 0x000fe20007810000 */
[--C-:B------:R-:W-:Y:S01]  /*30a0*/  IMAD.MOV.U32 R112, RZ, RZ, R151.reuse ;  /* 0x000000ffff707224 */ /* 0x100fe200078e0097 */
[----:B------:R-:W4:Y:S01]  /*30b0*/  MUFU.EX2 R179, R179 ;  /* 0x000000b300b37308 */ /* 0x000f220000000800 */
[----:B------:R-:W-:Y:S01]  /*30c0*/  MOV R110, R151 ;  /* 0x00000097006e7202 */ /* 0x000fe20000000f00 */
[--C-:B------:R-:W-:Y:S01]  /*30d0*/  IMAD.MOV.U32 R108, RZ, RZ, R151.reuse ;  /* 0x000000ffff6c7224 */ /* 0x100fe200078e0097 */
[----:B------:R-:W-:Y:S01]  /*30e0*/  FMNMX.FTZ R7, R62, R7, !PT ;  /* 0x000000073e077209 */ /* 0x000fe20007810000 */
[--C-:B------:R-:W-:Y:S01]  /*30f0*/  IMAD.MOV.U32 R104, RZ, RZ, R151.reuse ;  /* 0x000000ffff687224 */ /* 0x100fe200078e0097 */
[----:B------:R-:W-:Y:S01]  /*3100*/  MOV R106, R151 ;  /* 0x00000097006a7202 */ /* 0x000fe20000000f00 */
[--C-:B------:R-:W-:Y:S01]  /*3110*/  IMAD.MOV.U32 R100, RZ, RZ, R151.reuse ;  /* 0x000000ffff647224 */ /* 0x100fe200078e0097 */
[----:B------:R-:W-:Y:S01]  /*3120*/  FMNMX.FTZ R7, R82, R7, !PT ;  /* 0x0000000752077209 */ /* 0x000fe20007810000 */
[----:B------:R-:W-:Y:S01]  /*3130*/  MUFU.EX2 R70, R70 ;  /* 0x0000004600467308 */ /* 0x000fe20000000800 */
[----:B------:R-:W-:Y:S01]  /*3140*/  MOV R102, R151 ;  /* 0x0000009700667202 */ /* 0x000fe20000000f00 */
[--C-:B------:R-:W-:Y:S01]  /*3150*/  IMAD.MOV.U32 R96, RZ, RZ, R151.reuse ;  /* 0x000000ffff607224 */ /* 0x100fe200078e0097 */
[----:B------:R-:W-:Y:S01]  /*3160*/  FMNMX.FTZ R7, R80, R7, !PT ;  /* 0x0000000750077209 */ /* 0x000fe20007810000 */
[----:B------:R-:W-:Y:S01]  /*3170*/  IMAD.MOV.U32 R92, RZ, RZ, R151 ;  /* 0x000000ffff5c7224 */ /* 0x000fe200078e0097 */
[----:B------:R-:W-:-:S02]  /*3180*/  MOV R98, R151 ;  /* 0x0000009700627202 */ /* 0x000fc40000000f00 */
[----:B------:R-:W-:Y:S01]  /*3190*/  FMNMX.FTZ R7, R86, R7, !PT ;  /* 0x0000000756077209 */ /* 0x000fe20007810000 */
[----:B------:R-:W-:Y:S01]  /*31a0*/  MUFU.EX2 R173, R173 ;  /* 0x000000ad00ad7308 */ /* 0x000fe20000000800 */
[----:B------:R-:W-:Y:S02]  /*31b0*/  MOV R94, R151 ;  /* 0x00000097005e7202 */ /* 0x000fe40000000f00 */
[----:B------:R-:W-:Y:S02]  /*31c0*/  FMNMX.FTZ R7, R84, R7, !PT ;  /* 0x0000000754077209 */ /* 0x000fe40007810000 */
[----:B------:R-:W-:Y:S02]  /*31d0*/  MOV R90, R151 ;  /* 0x00000097005a7202 */ /* 0x000fe40000000f00 */
[----:B------:R-:W-:Y:S01]  /*31e0*/  FMNMX.FTZ R7, R88, R7, !PT ;  /* 0x0000000758077209 */ /* 0x000fe20007810000 */
[----:B------:R-:W-:Y:S04]  /*31f0*/  MUFU.EX2 R72, R72 ;  /* 0x0000004800487308 */ /* 0x000fe80000000800 */
[----:B------:R-:W5:Y:S04]  /*3200*/  SHFL.BFLY PT, R12, R7, 0x2, 0x1f ;  /* 0x0c401f00070c7f89 */ /* 0x000f6800000e0000 */
[----:B------:R-:W-:Y:S08]  /*3210*/  MUFU.EX2 R175, R175 ;  /* 0x000000af00af7308 */ /* 0x000ff00000000800 */
[----:B------:R-:W-:Y:S08]  /*3220*/  MUFU.EX2 R167, R15 ;  /* 0x0000000f00a77308 */ /* 0x000ff00000000800 */
[----:B------:R-:W-:Y:S01]  /*3230*/  MUFU.EX2 R74, R74 ;  /* 0x0000004a004a7308 */ /* 0x000fe20000000800 */
[----:B-----5:R-:W-:-:S07]  /*3240*/  FMNMX.FTZ R11, R7, R12, !PT ;  /* 0x0000000c070b7209 */ /* 0x020fce0007810000 */
[----:B------:R-:W-:Y:S01]  /*3250*/  MUFU.EX2 R169, R169 ;  /* 0x000000a900a97308 */ /* 0x000fe20000000800 */
[----:B------:R-:W5:Y:S07]  /*3260*/  SHFL.BFLY PT, R12, R11, 0x1, 0x1f ;  /* 0x0c201f000b0c7f89 */ /* 0x000f6e00000e0000 */
[----:B------:R-:W-:Y:S08]  /*3270*/  MUFU.EX2 R76, R76 ;  /* 0x0000004c004c7308 */ /* 0x000ff00000000800 */
[----:B------:R-:W-:Y:S08]  /*3280*/  MUFU.EX2 R171, R171 ;  /* 0x000000ab00ab7308 */ /* 0x000ff00000000800 */
[----:B------:R-:W-:Y:S01]  /*3290*/  MUFU.EX2 R114, R114 ;  /* 0x0000007200727308 */ /* 0x000fe20000000800 */
[----:B-----5:R-:W-:-:S04]  /*32a0*/  FMNMX.FTZ R12, R11, R12, !PT ;  /* 0x0000000c0b0c7209 */ /* 0x020fc80007810000 */
[C---:B------:R-:W-:Y:S01]  /*32b0*/  FSETP.NEU.FTZ.AND P2, PT, R12.reuse, -INF , PT ;  /* 0xff8000000c00780b */ /* 0x040fe20003f5d000 */
[----:B------:R-:W-:Y:S02]  /*32c0*/  FMUL.FTZ R7, R12, R9 ;  /* 0x000000090c077220 */ /* 0x000fe40000410000 */
[----:B------:R-:W-:Y:S03]  /*32d0*/  MUFU.EX2 R116, R116 ;  /* 0x0000007400747308 */ /* 0x000fe60000000800 */
[----:B------:R-:W-:-:S05]  /*32e0*/  FSEL R7, R7, RZ, P2 ;  /* 0x000000ff07077208 */ /* 0x000fca0001000000 */
[-CC-:B------:R-:W-:Y:S01]  /*32f0*/  FFMA.FTZ R14, R14, R9.reuse, -R7.reuse ;  /* 0x000000090e0e7223 */ /* 0x180fe20000010807 */
[-CC-:B------:R-:W-:Y:S01]  /*3300*/  FFMA.FTZ R6, R6, R9.reuse, -R7.reuse ;  /* 0x0000000906067223 */ /* 0x180fe20000010807 */
[-CC-:B------:R-:W-:Y:S01]  /*3310*/  FFMA.FTZ R3, R3, R9.reuse, -R7.reuse ;  /* 0x0000000903037223 */ /* 0x180fe20000010807 */
[-CC-:B------:R-:W-:Y:S01]  /*3320*/  FFMA.FTZ R8, R8, R9.reuse, -R7.reuse ;  /* 0x0000000908087223 */ /* 0x180fe20000010807 */
[----:B------:R0:W-:Y:S01]  /*3330*/  MUFU.EX2 R13, R14 ;  /* 0x0000000e000d7308 */ /* 0x0001e20000000800 */
[-CC-:B------:R-:W-:Y:S01]  /*3340*/  FFMA.FTZ R18, R18, R9.reuse, -R7.reuse ;  /* 0x0000000912127223 */ /* 0x180fe20000010807 */
[-CC-:B------:R-:W-:Y:S01]  /*3350*/  FFMA.FTZ R20, R20, R9.reuse, -R7.reuse ;  /* 0x0000000914147223 */ /* 0x180fe20000010807 */
[-CC-:B------:R-:W-:Y:S01]  /*3360*/  FFMA.FTZ R22, R22, R9.reuse, -R7.reuse ;  /* 0x0000000916167223 */ /* 0x180fe20000010807 */
[-CC-:B------:R-:W-:Y:S01]  /*3370*/  FFMA.FTZ R24, R24, R9.reuse, -R7.reuse ;  /* 0x0000000918187223 */ /* 0x180fe20000010807 */
[-CC-:B------:R-:W-:Y:S01]  /*3380*/  FFMA.FTZ R26, R26, R9.reuse, -R7.reuse ;  /* 0x000000091a1a7223 */ /* 0x180fe20000010807 */
[-CC-:B------:R-:W-:Y:S01]  /*3390*/  FFMA.FTZ R28, R28, R9.reuse, -R7.reuse ;  /* 0x000000091c1c7223 */ /* 0x180fe20000010807 */
[-CC-:B------:R-:W-:Y:S01]  /*33a0*/  FFMA.FTZ R30, R30, R9.reuse, -R7.reuse ;  /* 0x000000091e1e7223 */ /* 0x180fe20000010807 */
[----:B------:R5:W-:Y:S01]  /*33b0*/  MUFU.EX2 R11, R3 ;  /* 0x00000003000b7308 */ /* 0x000be20000000800 */
[----:B0-----:R-:W-:Y:S01]  /*33c0*/  FADD.FTZ R14, R181, R64 ;  /* 0x00000040b50e7221 */ /* 0x001fe20000010000 */
[-CC-:B------:R-:W-:Y:S01]  /*33d0*/  FFMA.FTZ R32, R32, R9.reuse, -R7.reuse ;  /* 0x0000000920207223 */ /* 0x180fe20000010807 */
[-CC-:B------:R-:W-:Y:S01]  /*33e0*/  FFMA.FTZ R34, R34, R9.reuse, -R7.reuse ;  /* 0x0000000922227223 */ /* 0x180fe20000010807 */
[-CC-:B------:R-:W-:Y:S01]  /*33f0*/  FFMA.FTZ R36, R36, R9.reuse, -R7.reuse ;  /* 0x0000000924247223 */ /* 0x180fe20000010807 */
[-CC-:B------:R-:W-:Y:S01]  /*3400*/  FFMA.FTZ R38, R38, R9.reuse, -R7.reuse ;  /* 0x0000000926267223 */ /* 0x180fe20000010807 */
[-CC-:B------:R-:W-:Y:S01]  /*3410*/  FFMA.FTZ R40, R40, R9.reuse, -R7.reuse ;  /* 0x0000000928287223 */ /* 0x180fe20000010807 */
[-CC-:B------:R-:W-:Y:S01]  /*3420*/  FFMA.FTZ R42, R42, R9.reuse, -R7.reuse ;  /* 0x000000092a2a7223 */ /* 0x180fe20000010807 */
[----:B------:R-:W0:Y:S01]  /*3430*/  MUFU.EX2 R6, R6 ;  /* 0x0000000600067308 */ /* 0x000e220000000800 */
[----:B-----5:R-:W-:Y:S01]  /*3440*/  FADD.FTZ R3, R183, R14 ;  /* 0x0000000eb7037221 */ /* 0x020fe20000010000 */
[-CC-:B------:R-:W-:Y:S01]  /*3450*/  FFMA.FTZ R44, R44, R9.reuse, -R7.reuse ;  /* 0x000000092c2c7223 */ /* 0x180fe20000010807 */
[-CC-:B------:R-:W-:Y:S01]  /*3460*/  FFMA.FTZ R46, R46, R9.reuse, -R7.reuse ;  /* 0x000000092e2e7223 */ /* 0x180fe20000010807 */
[-C--:B------:R-:W-:Y:S01]  /*3470*/  FFMA.FTZ R48, R48, R9.reuse, -R7 ;  /* 0x0000000930307223 */ /* 0x080fe20000010807 */
[----:B-1----:R-:W-:Y:S01]  /*3480*/  FADD.FTZ R14, R66, R3 ;  /* 0x00000003420e7221 */ /* 0x002fe20000010000 */
[-CC-:B------:R-:W-:Y:S01]  /*3490*/  FFMA.FTZ R50, R50, R9.reuse, -R7.reuse ;  /* 0x0000000932327223 */ /* 0x180fe20000010807 */
[-CC-:B------:R-:W-:Y:S01]  /*34a0*/  FFMA.FTZ R52, R52, R9.reuse, -R7.reuse ;  /* 0x0000000934347223 */ /* 0x180fe20000010807 */
[----:B------:R-:W1:Y:S01]  /*34b0*/  MUFU.EX2 R8, R8 ;  /* 0x0000000800087308 */ /* 0x000e620000000800 */
[----:B--2---:R-:W-:Y:S01]  /*34c0*/  FADD.FTZ R3, R177, R14 ;  /* 0x0000000eb1037221 */ /* 0x004fe20000010000 */
[-CC-:B------:R-:W-:Y:S01]  /*34d0*/  FFMA.FTZ R54, R54, R9.reuse, -R7.reuse ;  /* 0x0000000936367223 */ /* 0x180fe20000010807 */
[-CC-:B------:R-:W-:Y:S01]  /*34e0*/  FFMA.FTZ R56, R56, R9.reuse, -R7.reuse ;  /* 0x0000000938387223 */ /* 0x180fe20000010807 */
[-C--:B------:R-:W-:Y:S01]  /*34f0*/  FFMA.FTZ R58, R58, R9.reuse, -R7 ;  /* 0x000000093a3a7223 */ /* 0x080fe20000010807 */
[----:B---3--:R-:W-:Y:S01]  /*3500*/  FADD.FTZ R14, R68, R3 ;  /* 0x00000003440e7221 */ /* 0x008fe20000010000 */
[-CC-:B------:R-:W-:Y:S01]  /*3510*/  FFMA.FTZ R60, R60, R9.reuse, -R7.reuse ;  /* 0x000000093c3c7223 */ /* 0x180fe20000010807 */
[-C--:B------:R-:W-:Y:S01]  /*3520*/  FFMA.FTZ R62, R62, R9.reuse, -R7 ;  /* 0x000000093e3e7223 */ /* 0x080fe20000010807 */
[----:B------:R-:W2:Y:S01]  /*3530*/  MUFU.EX2 R18, R18 ;  /* 0x0000001200127308 */ /* 0x000ea20000000800 */
[----:B----4-:R-:W-:Y:S01]  /*3540*/  FADD.FTZ R31, R179, R14 ;  /* 0x0000000eb31f7221 */ /* 0x010fe20000010000 */
[----:B0-----:R-:W-:Y:S01]  /*3550*/  FADD.FTZ R3, R6, R11 ;  /* 0x0000000b06037221 */ /* 0x001fe20000010000 */
[-CC-:B------:R-:W-:Y:S01]  /*3560*/  FFMA.FTZ R82, R82, R9.reuse, -R7.reuse ;  /* 0x0000000952527223 */ /* 0x180fe20000010807 */
[-CC-:B------:R-:W-:Y:S01]  /*3570*/  FFMA.FTZ R80, R80, R9.reuse, -R7.reuse ;  /* 0x0000000950507223 */ /* 0x180fe20000010807 */
[-CC-:B------:R-:W-:Y:S01]  /*3580*/  FFMA.FTZ R86, R86, R9.reuse, -R7.reuse ;  /* 0x0000000956567223 */ /* 0x180fe20000010807 */
[-CC-:B------:R-:W-:Y:S01]  /*3590*/  FFMA.FTZ R84, R84, R9.reuse, -R7.reuse ;  /* 0x0000000954547223 */ /* 0x180fe20000010807 */
[----:B------:R-:W-:Y:S01]  /*35a0*/  FFMA.FTZ R88, R88, R9, -R7 ;  /* 0x0000000958587223 */ /* 0x000fe20000010807 */
[----:B------:R0:W3:Y:S01]  /*35b0*/  MUFU.EX2 R15, R20 ;  /* 0x00000014000f7308 */ /* 0x0000e20000000800 */
[----:B-1----:R-:W-:Y:S01]  /*35c0*/  FADD.FTZ R14, R8, R3 ;  /* 0x00000003080e7221 */ /* 0x002fe20000010000 */
[----:B------:R-:W-:-:S02]  /*35d0*/  F2FP.BF16.F32.PACK_AB R180, R11, R6 ;  /* 0x000000060bb4723e */ /* 0x000fc400000010ff */
[C---:B------:R-:W-:Y:S01]  /*35e0*/  F2FP.BF16.F32.PACK_AB R182, R13.reuse, R8 ;  /* 0x000000080db6723e */ /* 0x040fe200000010ff */
[----:B------:R-:W-:Y:S01]  /*35f0*/  FADD.FTZ R3, R13, R14 ;  /* 0x0000000e0d037221 */ /* 0x000fe20000010000 */
[----:B------:R-:W-:Y:S01]  /*3600*/  F2FP.BF16.F32.PACK_AB R181, R64, R181 ;  /* 0x000000b540b5723e */ /* 0x000fe200000010ff */
[----:B------:R-:W-:Y:S01]  /*3610*/  IMAD.MOV.U32 R8, RZ, RZ, 0x3f800000 ;  /* 0x3f800000ff087424 */ /* 0x000fe200078e00ff */
[----:B------:R-:W1:Y:S01]  /*3620*/  MUFU.EX2 R22, R22 ;  /* 0x0000001600167308 */ /* 0x000e620000000800 */
[----:B0-----:R-:W-:Y:S01]  /*3630*/  FADD.FTZ R20, R70, R31 ;  /* 0x0000001f46147221 */ /* 0x001fe20000010000 */
[----:B--2---:R-:W-:Y:S01]  /*3640*/  FADD.FTZ R14, R18, R3 ;  /* 0x00000003120e7221 */ /* 0x004fe20000010000 */
[----:B------:R-:W-:Y:S02]  /*3650*/  F2FP.BF16.F32.PACK_AB R183, R66, R183 ;  /* 0x000000b742b7723e */ /* 0x000fe400000010ff */
[----:B------:R-:W-:Y:S01]  /*3660*/  FADD.FTZ R33, R173, R20 ;  /* 0x00000014ad217221 */ /* 0x000fe20000010000 */
[----:B------:R-:W-:-:S02]  /*3670*/  F2FP.BF16.F32.PACK_AB R177, R68, R177 ;  /* 0x000000b144b1723e */ /* 0x000fc400000010ff */
[----:B------:R0:W2:Y:S01]  /*3680*/  MUFU.EX2 R19, R24 ;  /* 0x0000001800137308 */ /* 0x0000a20000000800 */
[----:B------:R-:W-:Y:S01]  /*3690*/  FADD.FTZ R20, R72, R33 ;  /* 0x0000002148147221 */ /* 0x000fe20000010000 */
[----:B---3--:R-:W-:Y:S01]  /*36a0*/  FADD.FTZ R3, R15, R14 ;  /* 0x0000000e0f037221 */ /* 0x008fe20000010000 */
[----:B------:R-:W-:Y:S02]  /*36b0*/  F2FP.BF16.F32.PACK_AB R179, R70, R179 ;  /* 0x000000b346b3723e */ /* 0x000fe400000010ff */
[----:B------:R-:W-:Y:S01]  /*36c0*/  FADD.FTZ R33, R175, R20 ;  /* 0x00000014af217221 */ /* 0x000fe20000010000 */
[----:B------:R-:W-:Y:S02]  /*36d0*/  F2FP.BF16.F32.PACK_AB R173, R72, R173 ;  /* 0x000000ad48ad723e */ /* 0x000fe400000010ff */
[----:B------:R-:W3:Y:S01]  /*36e0*/  MUFU.EX2 R26, R26 ;  /* 0x0000001a001a7308 */ /* 0x000ee20000000800 */
[----:B0-----:R-:W-:Y:S02]  /*36f0*/  IMAD.U32 R24, RZ, RZ, UR36 ;  /* 0x00000024ff187e24 */ /* 0x001fe4000f8e00ff */
[----:B------:R-:W-:Y:S01]  /*3700*/  FADD.FTZ R20, R74, R33 ;  /* 0x000000214a147221 */ /* 0x000fe20000010000 */
[----:B-1----:R-:W-:Y:S01]  /*3710*/  FADD.FTZ R14, R22, R3 ;  /* 0x00000003160e7221 */ /* 0x002fe20000010000 */
[----:B------:R-:W-:Y:S01]  /*3720*/  F2FP.BF16.F32.PACK_AB R175, R74, R175 ;  /* 0x000000af4aaf723e */ /* 0x000fe200000010ff */
[----:B------:R-:W-:-:S02]  /*3730*/  @!P1 VIADD R3, R24, 0x34840 ;  /* 0x0003484018039836 */ /* 0x000fc40000000000 */
[----:B------:R-:W-:Y:S01]  /*3740*/  FADD.FTZ R37, R169, R20 ;  /* 0x00000014a9257221 */ /* 0x000fe20000010000 */
[C---:B------:R-:W-:Y:S01]  /*3750*/  F2FP.BF16.F32.PACK_AB R169, R76.reuse, R169 ;  /* 0x000000a94ca9723e */ /* 0x040fe200000010ff */
[----:B------:R-:W0:Y:S01]  /*3760*/  MUFU.EX2 R21, R28 ;  /* 0x0000001c00157308 */ /* 0x000e220000000800 */
[----:B--2---:R-:W-:Y:S01]  /*3770*/  FADD.FTZ R35, R19, R14 ;  /* 0x0000000e13237221 */ /* 0x004fe20000010000 */
[----:B------:R-:W-:Y:S01]  /*3780*/  FADD.FTZ R20, R76, R37 ;  /* 0x000000254c147221 */ /* 0x000fe20000010000 */
[----:B------:R-:W-:Y:S02]  /*3790*/  @!P1 PRMT R3, RZ, 0x654, R3 ;  /* 0x00000654ff039816 */ /* 0x000fe40000000003 */
[----:B------:R-:W-:Y:S02]  /*37a0*/  F2FP.BF16.F32.PACK_AB R176, R15, R18 ;  /* 0x000000120fb0723e */ /* 0x000fe400000010ff */
[----:B------:R0:W-:Y:S01]  /*37b0*/  @!P1 SYNCS.ARRIVE.TRANS64.RED.A1T0 RZ, [R3+URZ], RZ ;  /* 0x000000ff03ff99a7 */ /* 0x0001e2000810043f */
[----:B------:R-:W1:Y:S01]  /*37c0*/  MUFU.EX2 R30, R30 ;  /* 0x0000001e001e7308 */ /* 0x000e620000000800 */
[----:B---3--:R-:W-:Y:S01]  /*37d0*/  FADD.FTZ R14, R26, R35 ;  /* 0x000000231a0e7221 */ /* 0x008fe20000010000 */
[----:B------:R-:W-:Y:S01]  /*37e0*/  FADD.FTZ R35, R171, R20 ;  /* 0x00000014ab237221 */ /* 0x000fe20000010000 */
[----:B------:R-:W-:-:S02]  /*37f0*/  F2FP.BF16.F32.PACK_AB R171, R114, R171 ;  /* 0x000000ab72ab723e */ /* 0x000fc400000010ff */
[----:B------:R-:W-:Y:S01]  /*3800*/  F2FP.BF16.F32.PACK_AB R178, R19, R22 ;  /* 0x0000001613b2723e */ /* 0x000fe200000010ff */
[----:B------:R-:W-:Y:S01]  /*3810*/  FADD.FTZ R35, R114, R35 ;  /* 0x0000002372237221 */ /* 0x000fe20000010000 */
[----:B------:R-:W-:Y:S01]  /*3820*/  MOV R114, R151 ;  /* 0x0000009700727202 */ /* 0x000fe20000000f00 */
[----:B------:R-:W2:Y:S01]  /*3830*/  MUFU.EX2 R23, R32 ;  /* 0x0000002000177308 */ /* 0x000ea20000000800 */
[C---:B0-----:R-:W-:Y:S01]  /*3840*/  FADD.FTZ R3, R21.reuse, R14 ;  /* 0x0000000e15037221 */ /* 0x041fe20000010000 */
[----:B------:R-:W-:Y:S01]  /*3850*/  FADD.FTZ R20, R116, R35 ;  /* 0x0000002374147221 */ /* 0x000fe20000010000 */
[----:B------:R-:W-:-:S05]  /*3860*/  F2FP.BF16.F32.PACK_AB R172, R21, R26 ;  /* 0x0000001a15ac723e */ /* 0x000fca00000010ff */
[----:B------:R0:W3:Y:S01]  /*3870*/  MUFU.EX2 R153, R118 ;  /* 0x0000007600997308 */ /* 0x0000e20000000800 */
[----:B-1----:R-:W-:-:S07]  /*3880*/  FADD.FTZ R14, R30, R3 ;  /* 0x000000031e0e7221 */ /* 0x002fce0000010000 */
[----:B------:R-:W1:Y:S01]  /*3890*/  MUFU.EX2 R34, R34 ;  /* 0x0000002200227308 */ /* 0x000e620000000800 */
[C---:B--2---:R-:W-:Y:S01]  /*38a0*/  FADD.FTZ R35, R23.reuse, R14 ;  /* 0x0000000e17237221 */ /* 0x044fe20000010000 */
[----:B------:R-:W-:Y:S02]  /*38b0*/  F2FP.BF16.F32.PACK_AB R174, R23, R30 ;  /* 0x0000001e17ae723e */ /* 0x000fe400000010ff */
[----:B0-----:R-:W-:-:S04]  /*38c0*/  MOV R118, R151 ;  /* 0x0000009700767202 */ /* 0x001fc80000000f00 */
[----:B------:R-:W0:Y:S01]  /*38d0*/  MUFU.EX2 R120, R120 ;  /* 0x0000007800787308 */ /* 0x000e220000000800 */
[C---:B---3--:R-:W-:Y:S01]  /*38e0*/  FADD.FTZ R37, R153.reuse, R20 ;  /* 0x0000001499257221 */ /* 0x048fe20000010000 */
[----:B------:R-:W-:Y:S01]  /*38f0*/  F2FP.BF16.F32.PACK_AB R153, R153, R116 ;  /* 0x000000749999723e */ /* 0x000fe200000010ff */
[----:B------:R-:W-:-:S05]  /*3900*/  IMAD.MOV.U32 R116, RZ, RZ, R151 ;  /* 0x000000ffff747224 */ /* 0x000fca00078e0097 */
[----:B------:R-:W2:Y:S01]  /*3910*/  MUFU.EX2 R25, R36 ;  /* 0x0000002400197308 */ /* 0x000ea20000000800 */
[----:B-1----:R-:W-:-:S07]  /*3920*/  FADD.FTZ R14, R34, R35 ;  /* 0x00000023220e7221 */ /* 0x002fce0000010000 */
[----:B------:R1:W3:Y:S01]  /*3930*/  MUFU.EX2 R155, R122 ;  /* 0x0000007a009b7308 */ /* 0x0002e20000000800 */
[----:B0-----:R-:W-:-:S07]  /*3940*/  FADD.FTZ R20, R120, R37 ;  /* 0x0000002578147221 */ /* 0x001fce0000010000 */
[----:B------:R-:W0:Y:S01]  /*3950*/  MUFU.EX2 R38, R38 ;  /* 0x0000002600267308 */ /* 0x000e220000000800 */
[C---:B--2---:R-:W-:Y:S01]  /*3960*/  FADD.FTZ R35, R25.reuse, R14 ;  /* 0x0000000e19237221 */ /* 0x044fe20000010000 */
[----:B------:R-:W-:Y:S02]  /*3970*/  F2FP.BF16.F32.PACK_AB R168, R25, R34 ;  /* 0x0000002219a8723e */ /* 0x000fe400000010ff */
[----:B-1----:R-:W-:-:S04]  /*3980*/  MOV R122, R151 ;  /* 0x00000097007a7202 */ /* 0x002fc80000000f00 */
[----:B------:R-:W1:Y:S01]  /*3990*/  MUFU.EX2 R124, R124 ;  /* 0x0000007c007c7308 */ /* 0x000e620000000800 */
[C---:B---3--:R-:W-:Y:S01]  /*39a0*/  FADD.FTZ R37, R155.reuse, R20 ;  /* 0x000000149b257221 */ /* 0x048fe20000010000 */
[----:B------:R-:W-:Y:S01]  /*39b0*/  F2FP.BF16.F32.PACK_AB R155, R155, R120 ;  /* 0x000000789b9b723e */ /* 0x000fe200000010ff */
[----:B------:R-:W-:-:S05]  /*39c0*/  IMAD.MOV.U32 R120, RZ, RZ, R151 ;  /* 0x000000ffff787224 */ /* 0x000fca00078e0097 */
[----:B------:R-:W2:Y:S01]  /*39d0*/  MUFU.EX2 R27, R40 ;  /* 0x00000028001b7308 */ /* 0x000ea20000000800 */
[----:B0-----:R-:W-:-:S07]  /*39e0*/  FADD.FTZ R14, R38, R35 ;  /* 0x00000023260e7221 */ /* 0x001fce0000010000 */
        /* <DEDUP_REMOVED lines=40> */
[----:B------:R-:W-:Y:S01]  /*3c70*/  F2FP.BF16.F32.PACK_AB R156, R33, R50 ;  /* 0x00000032219c723e */ /* 0x000fe200000010ff */
[----:B-1----:R-:W-:-:S05]  /*3c80*/  IMAD.MOV.U32 R136, RZ, RZ, R151 ;  /* 0x000000ffff887224 */ /* 0x002fca00078e0097 */
[----:B------:R-:W1:Y:S01]  /*3c90*/  MUFU.EX2 R138, R138 ;  /* 0x0000008a008a7308 */ /* 0x000e620000000800 */
[C---:B---3--:R-:W-:Y:S01]  /*3ca0*/  FADD.FTZ R39, R163.reuse, R20 ;  /* 0x00000014a3277221 */ /* 0x048fe20000010000 */
[----:B------:R-:W-:-:S06]  /*3cb0*/  F2FP.BF16.F32.PACK_AB R163, R163, R78 ;  /* 0x0000004ea3a3723e */ /* 0x000fcc00000010ff */
[----:B------:R-:W2:Y:S01]  /*3cc0*/  MUFU.EX2 R3, R56 ;  /* 0x0000003800037308 */ /* 0x000ea20000000800 */
[----:B0-----:R-:W-:-:S07]  /*3cd0*/  FADD.FTZ R14, R54, R7 ;  /* 0x00000007360e7221 */ /* 0x001fce0000010000 */
[----:B------:R0:W3:Y:S01]  /*3ce0*/  MUFU.EX2 R165, R140 ;  /* 0x0000008c00a57308 */ /* 0x0000e20000000800 */
[----:B-1----:R-:W-:-:S07]  /*3cf0*/  FADD.FTZ R20, R138, R39 ;  /* 0x000000278a147221 */ /* 0x002fce0000010000 */
[----:B------:R-:W1:Y:S01]  /*3d00*/  MUFU.EX2 R58, R58 ;  /* 0x0000003a003a7308 */ /* 0x000e620000000800 */
[C---:B--2---:R-:W-:Y:S01]  /*3d10*/  FADD.FTZ R7, R3.reuse, R14 ;  /* 0x0000000e03077221 */ /* 0x044fe20000010000 */
[----:B------:R-:W-:Y:S01]  /*3d20*/  F2FP.BF16.F32.PACK_AB R158, R3, R54 ;  /* 0x00000036039e723e */ /* 0x000fe200000010ff */
[----:B------:R-:W-:Y:S02]  /*3d30*/  IMAD.MOV.U32 R3, RZ, RZ, RZ ;  /* 0x000000ffff037224 */ /* 0x000fe400078e00ff */
[----:B0-----:R-:W-:-:S03]  /*3d40*/  IMAD.MOV.U32 R140, RZ, RZ, R151 ;  /* 0x000000ffff8c7224 */ /* 0x001fc600078e0097 */
[----:B------:R-:W0:Y:S01]  /*3d50*/  MUFU.EX2 R142, R142 ;  /* 0x0000008e008e7308 */ /* 0x000e220000000800 */
[C---:B---3--:R-:W-:Y:S01]  /*3d60*/  FADD.FTZ R41, R165.reuse, R20 ;  /* 0x00000014a5297221 */ /* 0x048fe20000010000 */
[----:B------:R-:W-:Y:S02]  /*3d70*/  F2FP.BF16.F32.PACK_AB R165, R165, R138 ;  /* 0x0000008aa5a5723e */ /* 0x000fe400000010ff */
[----:B------:R-:W-:-:S04]  /*3d80*/  MOV R138, R151 ;  /* 0x00000097008a7202 */ /* 0x000fc80000000f00 */
[----:B------:R-:W2:Y:S01]  /*3d90*/  MUFU.EX2 R35, R60 ;  /* 0x0000003c00237308 */ /* 0x000ea20000000800 */
[----:B-1----:R-:W-:-:S07]  /*3da0*/  FADD.FTZ R14, R58, R7 ;  /* 0x000000073a0e7221 */ /* 0x002fce0000010000 */
[----:B------:R-:W1:Y:S01]  /*3db0*/  MUFU.EX2 R62, R62 ;  /* 0x0000003e003e7308 */ /* 0x000e620000000800 */
[----:B0-----:R-:W-:-:S04]  /*3dc0*/  FADD.FTZ R20, R142, R41 ;  /* 0x000000298e147221 */ /* 0x001fc80000010000 */
[C---:B------:R-:W-:Y:S01]  /*3dd0*/  FADD.FTZ R7, R167.reuse, R20 ;  /* 0x00000014a7077221 */ /* 0x040fe20000010000 */
[----:B------:R-:W-:Y:S02]  /*3de0*/  F2FP.BF16.F32.PACK_AB R167, R167, R142 ;  /* 0x0000008ea7a7723e */ /* 0x000fe400000010ff */
[----:B------:R-:W0:Y:S01]  /*3df0*/  MUFU.EX2 R37, R82 ;  /* 0x0000005200257308 */ /* 0x000e220000000800 */
[C---:B--2---:R-:W-:Y:S01]  /*3e00*/  FADD.FTZ R41, R35.reuse, R14 ;  /* 0x0000000e23297221 */ /* 0x044fe20000010000 */
[----:B------:R-:W-:Y:S02]  /*3e10*/  F2FP.BF16.F32.PACK_AB R160, R35, R58 ;  /* 0x0000003a23a0723e */ /* 0x000fe400000010ff */
[----:B------:R-:W-:-:S04]  /*3e20*/  MOV R142, R151 ;  /* 0x00000097008e7202 */ /* 0x000fc80000000f00 */
[----:B------:R-:W2:Y:S01]  /*3e30*/  MUFU.EX2 R80, R80 ;  /* 0x0000005000507308 */ /* 0x000ea20000000800 */
[----:B-1----:R-:W-:-:S07]  /*3e40*/  FADD.FTZ R6, R62, R41 ;  /* 0x000000293e067221 */ /* 0x002fce0000010000 */
[----:B------:R-:W1:Y:S01]  /*3e50*/  MUFU.EX2 R39, R86 ;  /* 0x0000005600277308 */ /* 0x000e620000000800 */
[C---:B0-----:R-:W-:Y:S01]  /*3e60*/  FADD.FTZ R13, R37.reuse, R6 ;  /* 0x00000006250d7221 */ /* 0x041fe20000010000 */
[----:B------:R-:W-:-:S06]  /*3e70*/  F2FP.BF16.F32.PACK_AB R162, R37, R62 ;  /* 0x0000003e25a2723e */ /* 0x000fcc00000010ff */
[----:B------:R-:W0:Y:S01]  /*3e80*/  MUFU.EX2 R84, R84 ;  /* 0x0000005400547308 */ /* 0x000e220000000800 */
[----:B--2---:R-:W-:-:S07]  /*3e90*/  FADD.FTZ R6, R80, R13 ;  /* 0x0000000d50067221 */ /* 0x004fce0000010000 */
[----:B------:R2:W3:Y:S01]  /*3ea0*/  MUFU.EX2 R11, R88 ;  /* 0x00000058000b7308 */ /* 0x0004e20000000800 */
[C---:B-1----:R-:W-:Y:S01]  /*3eb0*/  FADD.FTZ R13, R39.reuse, R6 ;  /* 0x00000006270d7221 */ /* 0x042fe20000010000 */
[----:B------:R-:W-:-:S03]  /*3ec0*/  F2FP.BF16.F32.PACK_AB R164, R39, R80 ;  /* 0x0000005027a4723e */ /* 0x000fc600000010ff */
[----:B0-----:R-:W-:Y:S01]  /*3ed0*/  FADD.FTZ R6, R84, R13 ;  /* 0x0000000d54067221 */ /* 0x001fe20000010000 */
[----:B------:R-:W-:Y:S01]  /*3ee0*/  IADD3 R13, R17, -0x2, RZ ;  /* 0xfffffffe110d7810 */ /* 0x000fe20007ffe0ff */
[----:B--2---:R-:W-:-:S03]  /*3ef0*/  IMAD.MOV.U32 R88, RZ, RZ, R151 ;  /* 0x000000ffff587224 */ /* 0x004fc600078e0097 */
[----:B------:R-:W-:Y:S01]  /*3f00*/  ISETP.GE.AND P2, PT, R13, R2, PT ;  /* 0x000000020d00720c */ /* 0x000fe20003f46270 */
[C---:B---3--:R-:W-:Y:S01]  /*3f10*/  FADD.FTZ R6, R11.reuse, R6 ;  /* 0x000000060b067221 */ /* 0x048fe20000010000 */
[----:B------:R-:W-:Y:S01]  /*3f20*/  F2FP.BF16.F32.PACK_AB R166, R11, R84 ;  /* 0x000000540ba6723e */ /* 0x000fe200000010ff */
[----:B------:R-:W-:-:S10]  /*3f30*/  IMAD.MOV.U32 R11, RZ, RZ, 0x3f800000 ;  /* 0x3f800000ff0b7424 */ /* 0x000fd400078e00ff */
[----:B------:R-:W-:Y:S05]  /*3f40*/  @!P2 BRA `(.L_x_19) ;  /* 0x0000002800b4a947 */ /* 0x000fea0003800000 */
[----:B------:R-:W-:Y:S01]  /*3f50*/  IMAD.MOV.U32 R15, RZ, RZ, R10 ;  /* 0x000000ffff0f7224 */ /* 0x000fe200078e000a */
[----:B------:R-:W-:Y:S01]  /*3f60*/  MOV R17, R12 ;  /* 0x0000000c00117202 */ /* 0x000fe20000000f00 */
[----:B------:R-:W-:Y:S01]  /*3f70*/  IMAD.MOV.U32 R14, RZ, RZ, RZ ;  /* 0x000000ffff0e7224 */ /* 0x000fe200078e00ff */
[----:B------:R-:W-:Y:S01]  /*3f80*/  CS2R R150, SRZ ;  /* 0x0000000000967805 */ /* 0x000fe2000001ff00 */
[----:B------:R-:W-:Y:S01]  /*3f90*/  IMAD.MOV.U32 R8, RZ, RZ, 0x3f800000 ;  /* 0x3f800000ff087424 */ /* 0x000fe200078e00ff */
        /* <DEDUP_REMOVED lines=30> */
[----:B------:R-:W-:Y:S01]  /*4180*/  CS2R R88, SRZ ;  /* 0x0000000000587805 */ /* 0x000fe2000001ff00 */
[----:B------:R-:W-:Y:S01]  /*4190*/  UMOV UR37, URZ ;  /* 0x0000003f00257c82 */ /* 0x000fe20008000000 */
[----:B------:R-:W-:-:S05]  /*41a0*/  ULDC UR40, c[0x0][0x9d8] ;  /* 0x0002760000287ab9 */ /* 0x000fca0000000800 */
.L_x_28:
[----:B------:R-:W-:-:S04]  /*41b0*/  UIADD3 UR6, UR37, 0x1, URZ ;  /* 0x0000000125067890 */ /* 0x000fc8000fffe03f */
[----:B------:R-:W-:-:S04]  /*41c0*/  UISETP.NE.AND UP0, UPT, UR6, 0x2, UPT ;  /* 0x000000020600788c */ /* 0x000fc8000bf05270 */
[----:B------:R-:W-:Y:S02]  /*41d0*/  USEL UR7, URZ, 0x1, UP0 ;  /* 0x000000013f077887 */ /* 0x000fe40008000000 */
[----:B------:R-:W-:-:S04]  /*41e0*/  USEL UR6, UR6, URZ, UP0 ;  /* 0x0000003f06067287 */ /* 0x000fc80008000000 */
[----:B------:R-:W-:Y:S02]  /*41f0*/  LOP3.LUT R3, R14, UR7, RZ, 0x3c, !PT ;  /* 0x000000070e037c12 */ /* 0x000fe4000f8e3cff */
[----:B------:R-:W-:Y:S01]  /*4200*/  IMAD.U32 R0, RZ, RZ, UR6 ;  /* 0x00000006ff007e24 */ /* 0x000fe2000f8e00ff */
[----:B------:R-:W-:Y:S06]  /*4210*/  @!P0 BRA `(.L_x_20) ;  /* 0x0000000000048947 */ /* 0x000fec0003800000 */
[----:B------:R-:W-:Y:S01]  /*4220*/  BPT.TRAP 0x1 ;  /* 0x000000040000795c */ /* 0x000fe20000300000 */
.L_x_20:
[----:B------:R-:W-:Y:S01]  /*4230*/  ULEA UR39, UR6, UR36, 0x3 ;  /* 0x0000002406277291 */ /* 0x000fe2000f8e183f */
[----:B------:R-:W-:-:S08]  /*4240*/  SHF.L.U32 R9, R3, 0x1f, RZ ;  /* 0x0000001f03097819 */ /* 0x000fd000000006ff */
[----:B------:R0:W1:Y:S01]  /*4250*/  SYNCS.PHASECHK.TRANS64.TRYWAIT P2, [UR39+0x34830], R9 ;  /* 0x03483009ff0075a7 */ /* 0x0000620008040167 */
[----:B------:R-:W-:Y:S05]  /*4260*/  @!P0 BRA `(.L_x_21) ;  /* 0x0000000000048947 */ /* 0x000fea0003800000 */
[----:B------:R-:W-:Y:S01]  /*4270*/  BPT.TRAP 0x1 ;  /* 0x000000040000795c */ /* 0x000fe20000300000 */
.L_x_21:
[----:B-1----:R-:W-:Y:S05]  /*4280*/  @P2 BRA `(.L_x_22) ;  /* 0x0000000000082947 */ /* 0x002fea0003800000 */
[----:B------:R-:W1:Y:S02]  /*4290*/  SYNCS.PHASECHK.TRANS64.TRYWAIT P2, [UR39+0x34830], R9 ;  /* 0x03483009ff0075a7 */ /* 0x000e640008040167 */
[----:B-1----:R-:W-:Y:S05]  /*42a0*/  @!P2 BRA `(.L_x_23) ;  /* 0x0000008800f0a947 */ /* 0x002fea0003800000 */
.L_x_22:
[----:B------:R-:W-:Y:S01]  /*42b0*/  R2UR UR58, R0 ;  /* 0x00000000003a72ca */ /* 0x000fe200000e0000 */
[----:B------:R-:W-:Y:S01]  /*42c0*/  WARPGROUP.ARRIVE ;  /* 0x00000000000079c5 */ /* 0x000fe20000000000 */
[----:B------:R-:W-:Y:S01]  /*42d0*/  R2UR UR56, R4 ;  /* 0x00000000043872ca */ /* 0x000fe200000e0000 */
[----:B------:R-:W-:Y:S01]  /*42e0*/  UMOV UR59, 0x40000040 ;  /* 0x40000040003b7882 */ /* 0x000fe20000000000 */
[----:B------:R-:W-:Y:S01]  /*42f0*/  R2UR UR57, R5 ;  /* 0x00000000053972ca */ /* 0x000fe200000e0000 */
[----:B------:R-:W-:Y:S01]  /*4300*/  UMOV UR7, 0x40000040 ;  /* 0x4000004000077882 */ /* 0x000fe20000000000 */
[----:B------:R-:W-:Y:S01]  /*4310*/  UMOV UR11, 0x40000040 ;  /* 0x40000040000b7882 */ /* 0x000fe20000000000 */
[----:B------:R-:W-:Y:S01]  /*4320*/  UMOV UR15, 0x40000040 ;  /* 0x40000040000f7882 */ /* 0x000fe20000000000 */
[----:B------:R-:W-:Y:S01]  /*4330*/  UMOV UR19, 0x40000040 ;  /* 0x4000004000137882 */ /* 0x000fe20000000000 */
[----:B------:R-:W-:Y:S01]  /*4340*/  UMOV UR23, 0x40000040 ;  /* 0x4000004000177882 */ /* 0x000fe20000000000 */
[----:B------:R-:W-:Y:S01]  /*4350*/  UMOV UR27, 0x40000040 ;  /* 0x40000040001b7882 */ /* 0x000fe20000000000 */
[----:B------:R-:W-:Y:S01]  /*4360*/  UMOV UR31, 0x40000040 ;  /* 0x40000040001f7882 */ /* 0x000fe20000000000 */
[----:B------:R-:W-:Y:S01]  /*4370*/  UMOV UR35, 0x40000040 ;  /* 0x4000004000237882 */ /* 0x000fe20000000000 */
[----:B------:R-:W-:Y:S01]  /*4380*/  UIMAD UR58, UR58, 0xc00, UR38 ;  /* 0x00000c003a3a78a4 */ /* 0x000fe2000f8e0226 */
[-C--:B------:R-:W-:Y:S01]  /*4390*/  FMUL.FTZ R88, R88, R11.reuse ;  /* 0x0000000b58587220 */ /* 0x080fe20000410000 */
[----:B------:R-:W-:Y:S01]  /*43a0*/  UMOV UR47, 0x40000040 ;  /* 0x40000040002f7882 */ /* 0x000fe20000000000 */
[----:B------:R-:W-:Y:S01]  /*43b0*/  UMOV UR51, 0x40000040 ;  /* 0x4000004000337882 */ /* 0x000fe20000000000 */
[----:B------:R-:W-:Y:S01]  /*43c0*/  UIADD3 UR6, UR58, 0x2, URZ ;  /* 0x000000023a067890 */ /* 0x000fe2000fffe03f */
[-C--:B------:R-:W-:Y:S01]  /*43d0*/  FMUL.FTZ R89, R89, R11.reuse ;  /* 0x0000000b59597220 */ /* 0x080fe20000410000 */
[----:B------:R-:W-:Y:S01]  /*43e0*/  UIADD3 UR10, UR58, 0x4, URZ ;  /* 0x000000043a0a7890 */ /* 0x000fe2000fffe03f */
[----:B------:R-:W-:Y:S01]  /*43f0*/  FMUL.FTZ R92, R92, R11 ;  /* 0x0000000b5c5c7220 */ /* 0x000fe20000410000 */
[----:B------:R-:W-:-:S02]  /*4400*/  UIADD3 UR14, UR58, 0x6, URZ ;  /* 0x000000063a0e7890 */ /* 0x000fc4000fffe03f */
[----:B------:R-:W-:Y:S01]  /*4410*/  HGMMA.64x128x16.F32.BF16 R24, gdesc[UR56], RZ, !UPT, gsb0 ;  /* 0x01e00000381879f0 */ /* 0x000fe2000c0018ff */
[----:B------:R-:W-:Y:S01]  /*4420*/  UIADD3 UR18, UR58, 0x400, URZ ;  /* 0x000004003a127890 */ /* 0x000fe2000fffe03f */
[-C--:B------:R-:W-:Y:S01]  /*4430*/  FMUL.FTZ R93, R93, R11.reuse ;  /* 0x0000000b5d5d7220 */ /* 0x080fe20000410000 */
        /* <DEDUP_REMOVED lines=14> */
[----:B------:R-:W-:Y:S01]  /*4520*/  UMOV UR55, 0x40000040 ;  /* 0x4000004000377882 */ /* 0x000fe20000000000 */
[-C--:B------:R-:W-:Y:S01]  /*4530*/  FMUL.FTZ R109, R109, R11.reuse ;  /* 0x0000000b6d6d7220 */ /* 0x080fe20000410000 */
        /* <DEDUP_REMOVED lines=19> */
[----:B------:R-:W-:Y:S01]  /*4670*/  FMUL.FTZ R149, R149, R11 ;  /* 0x0000000b95957220 */ /* 0x000fe20000410000 */
        /* <DEDUP_REMOVED lines=32> */
[----:B------:R-:W-:-:S02]  /*4880*/  WARPGROUP.DEPBAR.LE gsb0, 0x0 ;  /* 0x00008000000079c5 */ /* 0x000fc40000010000 */
        /* <DEDUP_REMOVED lines=33> */
[----:B------:R-:W-:Y:S05]  /*4aa0*/  @!P0 BRA `(.L_x_24) ;  /* 0x0000000000048947 */ /* 0x000fea0003800000 */
[----:B------:R-:W-:Y:S01]  /*4ab0*/  BPT.TRAP 0x1 ;  /* 0x000000040000795c */ /* 0x000fe20000300000 */
.L_x_24:
[----:B------:R-:W-:Y:S01]  /*4ac0*/  ULEA UR7, UR37, UR36, 0x3 ;  /* 0x0000002425077291 */ /* 0x000fe2000f8e183f */
[----:B------:R-:W-:-:S08]  /*4ad0*/  SHF.L.U32 R8, R14, 0x1f, RZ ;  /* 0x0000001f0e087819 */ /* 0x000fd000000006ff */
[----:B------:R2:W3:Y:S01]  /*4ae0*/  SYNCS.PHASECHK.TRANS64.TRYWAIT P2, [UR7+0x34850], R8 ;  /* 0x03485008ff0075a7 */ /* 0x0004e20008040147 */
[----:B------:R-:W-:Y:S05]  /*4af0*/  @!P0 BRA `(.L_x_25) ;  /* 0x0000000000048947 */ /* 0x000fea0003800000 */
[----:B------:R-:W-:Y:S01]  /*4b00*/  BPT.TRAP 0x1 ;  /* 0x000000040000795c */ /* 0x000fe20000300000 */
.L_x_25:
[----:B---3--:R-:W-:Y:S05]  /*4b10*/  @P2 BRA `(.L_x_26) ;  /* 0x0000000000082947 */ /* 0x008fea0003800000 */
[----:B------:R-:W3:Y:S02]  /*4b20*/  SYNCS.PHASECHK.TRANS64.TRYWAIT P2, [UR7+0x34850], R8 ;  /* 0x03485008ff0075a7 */ /* 0x000ee40008040147 */
[----:B---3--:R-:W-:Y:S05]  /*4b30*/  @!P2 BRA `(.L_x_27) ;  /* 0x0000008000e4a947 */ /* 0x008fea0003800000 */
.L_x_26:
[----:B------:R-:W-:Y:S01]  /*4b40*/  UIADD3 UR6, UR36, 0x400, URZ ;  /* 0x0000040024067890 */ /* 0x000fe2000fffe03f */
[----:B------:R-:W-:Y:S01]  /*4b50*/  WARPGROUP.ARRIVE ;  /* 0x00000000000079c5 */ /* 0x000fe20000000000 */
[----:B------:R-:W-:Y:S01]  /*4b60*/  UMOV UR11, 0x40000040 ;  /* 0x40000040000b7882 */ /* 0x000fe20000000000 */
[----:B0-2---:R-:W-:Y:S01]  /*4b70*/  FMUL.FTZ R8, R24, UR40 ;  /* 0x0000002818087c20 */ /* 0x005fe20008410000 */
[----:B------:R-:W-:Y:S01]  /*4b80*/  USHF.R.U32.HI UR6, URZ, 0x4, UR6 ;  /* 0x000000043f067899 */ /* 0x000fe20008011606 */
[----:B-1----:R-:W-:Y:S01]  /*4b90*/  FMUL.FTZ R10, R25, UR40 ;  /* 0x00000028190a7c20 */ /* 0x002fe20008410000 */
[----:B------:R-:W-:Y:S01]  /*4ba0*/  FMUL.FTZ R184, R32, UR40 ;  /* 0x0000002820b87c20 */ /* 0x000fe20008410000 */
[----:B------:R-:W-:Y:S01]  /*4bb0*/  FMUL.FTZ R186, R33, UR40 ;  /* 0x0000002821ba7c20 */ /* 0x000fe20008410000 */
[----:B------:R-:W-:Y:S01]  /*4bc0*/  ULOP3.LUT UR6, UR6, 0x3fff, URZ, 0xc0, !UPT ;  /* 0x00003fff06067892 */ /* 0x000fe2000f8ec03f */
[----:B------:R-:W0:Y:S01]  /*4bd0*/  MUFU.TANH R8, R8 ;  /* 0x0000000800087308 */ /* 0x000e220000002400 */
[----:B------:R-:W-:Y:S01]  /*4be0*/  FMUL.FTZ R188, R36, UR40 ;  /* 0x0000002824bc7c20 */ /* 0x000fe20008410000 */
[----:B------:R-:W-:Y:S01]  /*4bf0*/  FMUL.FTZ R190, R37, UR40 ;  /* 0x0000002825be7c20 */ /* 0x000fe20008410000 */
[----:B------:R-:W-:Y:S01]  /*4c00*/  ULOP3.LUT UR6, UR6, 0x4000000, URZ, 0xfc, !UPT ;  /* 0x0400000006067892 */ /* 0x000fe2000f8efc3f */
[----:B------:R-:W-:Y:S01]  /*4c10*/  FMUL.FTZ R192, R40, UR40 ;  /* 0x0000002828c07c20 */ /* 0x000fe20008410000 */
[----:B------:R-:W-:Y:S01]  /*4c20*/  FMUL.FTZ R194, R41, UR40 ;  /* 0x0000002829c27c20 */ /* 0x000fe20008410000 */
[----:B------:R-:W-:Y:S01]  /*4c30*/  FMUL.FTZ R196, R44, UR40 ;  /* 0x000000282cc47c20 */ /* 0x000fe20008410000 */
[----:B------:R-:W-:Y:S01]  /*4c40*/  ULEA UR6, UR37, UR6, 0xb ;  /* 0x0000000625067291 */ /* 0x000fe2000f8e583f */
[----:B------:R-:W1:Y:S01]  /*4c50*/  MUFU.TANH R10, R10 ;  /* 0x0000000a000a7308 */ /* 0x000e620000002400 */
[----:B------:R-:W-:Y:S01]  /*4c60*/  FMUL.FTZ R198, R49, UR40 ;  /* 0x0000002831c67c20 */ /* 0x000fe20008410000 */
[----:B------:R-:W-:Y:S01]  /*4c70*/  FMUL.FTZ R200, R52, UR40 ;  /* 0x0000002834c87c20 */ /* 0x000fe20008410000 */
[----:B------:R-:W-:Y:S01]  /*4c80*/  FMUL.FTZ R202, R53, UR40 ;  /* 0x0000002835ca7c20 */ /* 0x000fe20008410000 */
[----:B------:R-:W-:Y:S01]  /*4c90*/  FMUL.FTZ R44, R54, UR40 ;  /* 0x00000028362c7c20 */ /* 0x000fe20008410000 */
[----:B------:R-:W-:Y:S01]  /*4ca0*/  FMUL.FTZ R54, R56, UR40 ;  /* 0x0000002838367c20 */ /* 0x000fe20008410000 */
[----:B------:R-:W-:Y:S01]  /*4cb0*/  UMOV UR10, UR6 ;  /* 0x00000006000a7c82 */ /* 0x000fe20008000000 */
[----:B------:R-:W-:Y:S01]  /*4cc0*/  FMUL.FTZ R56, R57, UR40 ;  /* 0x0000002839387c20 */ /* 0x000fe20008410000 */
[----:B------:R-:W-:Y:S01]  /*4cd0*/  HGMMA.64x128x16.F32.BF16 R88, R180, gdesc[UR8].tnspB, R88, gsb0 ;  /* 0x41e00008b4587df0 */ /* 0x000fe20008001858 */
[----:B------:R-:W-:Y:S01]  /*4ce0*/  UIADD3 UR10, UR6, 0x80, URZ ;  /* 0x00000080060a7890 */ /* 0x000fe2000fffe03f */
[----:B------:R-:W-:Y:S01]  /*4cf0*/  MUFU.TANH R184, R184 ;  /* 0x000000b800b87308 */ /* 0x000fe20000002400 */
[----:B------:R-:W-:Y:S01]  /*4d00*/  UMOV UR11, 0x40000040 ;  /* 0x40000040000b7882 */ /* 0x000fe20000000000 */
[----:B0-----:R-:W-:Y:S01]  /*4d10*/  FMNMX.FTZ R9, R8, R17, !PT ;  /* 0x0000001108097209 */ /* 0x001fe20007810000 */
[----:B------:R-:W-:Y:S01]  /*4d20*/  FMUL.FTZ R40, R50, UR40 ;  /* 0x0000002832287c20 */ /* 0x000fe20008410000 */
[----:B------:R-:W-:Y:S01]  /*4d30*/  FMUL.FTZ R50, R58, UR40 ;  /* 0x000000283a327c20 */ /* 0x000fe20008410000 */
[----:B------:R-:W-:Y:S01]  /*4d40*/  FMUL.FTZ R58, R60, UR40 ;  /* 0x000000283c3a7c20 */ /* 0x000fe20008410000 */
[----:B------:R-:W-:Y:S01]  /*4d50*/  FMUL.FTZ R14, R26, UR40 ;  /* 0x000000281a0e7c20 */ /* 0x000fe20008410000 */
[----:B-1----:R-:W-:Y:S01]  /*4d60*/  FMNMX.FTZ R9, R10, R9, !PT ;  /* 0x000000090a097209 */ /* 0x002fe20007810000 */
[----:B------:R-:W-:Y:S01]  /*4d70*/  MUFU.TANH R186, R186 ;  /* 0x000000ba00ba7308 */ /* 0x000fe20000002400 */
[----:B------:R-:W-:Y:S01]  /*4d80*/  FMUL.FTZ R60, R61, UR40 ;  /* 0x000000283d3c7c20 */ /* 0x000fe20008410000 */
[----:B------:R-:W-:Y:S01]  /*4d90*/  FMUL.FTZ R18, R27, UR40 ;  /* 0x000000281b127c20 */ /* 0x000fe20008410000 */
[----:B------:R-:W-:Y:S01]  /*4da0*/  FMUL.FTZ R52, R62, UR40 ;  /* 0x000000283e347c20 */ /* 0x000fe20008410000 */
[----:B------:R-:W-:Y:S01]  /*4db0*/  FMUL.FTZ R62, R64, UR40 ;  /* 0x00000028403e7c20 */ /* 0x000fe20008410000 */
[----:B------:R-:W-:Y:S01]  /*4dc0*/  FMUL.FTZ R20, R30, UR40 ;  /* 0x000000281e147c20 */ /* 0x000fe20008410000 */
[----:B------:R-:W-:Y:S01]  /*4dd0*/  FMUL.FTZ R64, R65, UR40 ;  /* 0x0000002841407c20 */ /* 0x000fe20008410000 */
[----:B------:R-:W-:Y:S01]  /*4de0*/  FMUL.FTZ R22, R31, UR40 ;  /* 0x000000281f167c20 */ /* 0x000fe20008410000 */
        /* <DEDUP_REMOVED lines=31> */
[C---:B------:R-:W-:Y:S01]  /*4fe0*/  ISETP.GT.AND P2, PT, R13.reuse, R2, PT ;  /* 0x000000020d00720c */ /* 0x040fe20003f44270 */
[----:B------:R-:W-:Y:S01]  /*4ff0*/  MUFU.TANH R196, R196 ;  /* 0x000000c400c47308 */ /* 0x000fe20000002400 */
[----:B------:R-:W-:Y:S01]  /*5000*/  R2UR UR37, R0 ;  /* 0x00000000002572ca */ /* 0x000fe200000e0000 */
[----:B------:R-:W-:-:S06]  /*5010*/  VIADD R13, R13, 0xffffffff ;  /* 0xffffffff0d0d7836 */ /* 0x000fcc0000000000 */
[----:B------:R-:W-:Y:S08]  /*5020*/  MUFU.TANH R198, R198 ;  /* 0x000000c600c67308 */ /* 0x000ff00000002400 */
[----:B------:R-:W-:Y:S08]  /*5030*/  MUFU.TANH R200, R200 ;  /* 0x000000c800c87308 */ /* 0x000ff00000002400 */
[----:B------:R-:W-:Y:S08]  /*5040*/  MUFU.TANH R202, R202 ;  /* 0x000000ca00ca7308 */ /* 0x000ff00000002400 */
[----:B------:R-:W-:Y:S08]  /*5050*/  MUFU.TANH R54, R54 ;  /* 0x0000003600367308 */ /* 0x000ff00000002400 */
[----:B------:R-:W-:Y:S08]  /*5060*/  MUFU.TANH R56, R56 ;  /* 0x0000003800387308 */ /* 0x000ff00000002400 */
[----:B------:R-:W-:Y:S08]  /*5070*/  MUFU.TANH R58, R58 ;  /* 0x0000003a003a7308 */ /* 0x000ff00000002400 */
[----:B------:R-:W0:Y:S08]  /*5080*/  MUFU.TANH R14, R14 ;  /* 0x0000000e000e7308 */ /* 0x000e300000002400 */
[----:B------:R-:W-:Y:S08]  /*5090*/  MUFU.TANH R60, R60 ;  /* 0x0000003c003c7308 */ /* 0x000ff00000002400 */
[----:B------:R-:W1:Y:S01]  /*50a0*/  MUFU.TANH R18, R18 ;  /* 0x0000001200127308 */ /* 0x000e620000002400 */
[----:B0-----:R-:W-:-:S07]  /*50b0*/  FMNMX.FTZ R23, R14, R15, !PT ;  /* 0x0000000f0e177209 */ /* 0x001fce0007810000 */
[----:B------:R-:W-:Y:S08]  /*50c0*/  MUFU.TANH R62, R62 ;  /* 0x0000003e003e7308 */ /* 0x000ff00000002400 */
[----:B------:R-:W0:Y:S01]  /*50d0*/  MUFU.TANH R20, R20 ;  /* 0x0000001400147308 */ /* 0x000e220000002400 */
[----:B-1----:R-:W-:Y:S01]  /*50e0*/  FMNMX.FTZ R25, R18, R23, !PT ;  /* 0x0000001712197209 */ /* 0x002fe20007810000 */
[----:B------:R-:W-:-:S02]  /*50f0*/  WARPGROUP.DEPBAR.LE gsb0, 0x0 ;  /* 0x00008000000079c5 */ /* 0x000fc40000010000 */
[----:B------:R-:W-:Y:S01]  /*5100*/  WARPGROUP.ARRIVE ;  /* 0x00000000000079c5 */ /* 0x000fe20000000000 */
[----:B------:R-:W-:Y:S01]  /*5110*/  FMUL.FTZ R180, R28, UR40 ;  /* 0x000000281cb47c20 */ /* 0x000fe20008410000 */
[----:B------:R-:W-:Y:S02]  /*5120*/  FMUL.FTZ R182, R29, UR40 ;  /* 0x000000281db67c20 */ /* 0x000fe40008410000 */
[----:B------:R-:W-:Y:S01]  /*5130*/  MUFU.TANH R64, R64 ;  /* 0x0000004000407308 */ /* 0x000fe20000002400 */
[----:B------:R-:W-:Y:S01]  /*5140*/  FMUL.FTZ R28, R38, UR40 ;  /* 0x00000028261c7c20 */ /* 0x000fe20008410000 */
[----:B------:R-:W-:Y:S01]  /*5150*/  FMUL.FTZ R38, R47, UR40 ;  /* 0x000000282f267c20 */ /* 0x000fe20008410000 */
[----:B------:R-:W-:Y:S01]  /*5160*/  HGMMA.64x128x16.F32.BF16 R88, R176, gdesc[UR8].tnspB, R88, gsb0 ;  /* 0x41e00008b0587df0 */ /* 0x000fe20008001858 */
[----:B------:R-:W-:Y:S01]  /*5170*/  UIADD3 UR10, UR6, 0x100, URZ ;  /* 0x00000100060a7890 */ /* 0x000fe2000fffe03f */
[----:B------:R-:W-:-:S03]  /*5180*/  UMOV UR11, 0x40000040 ;  /* 0x40000040000b7882 */ /* 0x000fc60000000000 */
[----:B------:R-:W1:Y:S01]  /*5190*/  MUFU.TANH R180, R180 ;  /* 0x000000b400b47308 */ /* 0x000e620000002400 */
[----:B0-----:R-:W-:-:S07]  /*51a0*/  FMNMX.FTZ R25, R20, R25, !PT ;  /* 0x0000001914197209 */ /* 0x001fce0007810000 */
[----:B------:R-:W0:Y:S08]  /*51b0*/  MUFU.TANH R182, R182 ;  /* 0x000000b600b67308 */ /* 0x000e300000002400 */
[----:B------:R-:W2:Y:S01]  /*51c0*/  MUFU.TANH R22, R22 ;  /* 0x0000001600167308 */ /* 0x000ea20000002400 */
[----:B-1----:R-:W-:-:S07]  /*51d0*/  FMNMX.FTZ R9, R180, R9, !PT ;  /* 0x00000009b4097209 */ /* 0x002fce0007810000 */
[----:B------:R-:W-:Y:S01]  /*51e0*/  MUFU.TANH R68, R68 ;  /* 0x0000004400447308 */ /* 0x000fe20000002400 */
[----:B0-----:R-:W-:-:S04]  /*51f0*/  FMNMX.FTZ R9, R182, R9, !PT ;  /* 0x00000009b6097209 */ /* 0x001fc80007810000 */
[----:B------:R-:W-:-:S03]  /*5200*/  FMNMX.FTZ R9, R184, R9, !PT ;  /* 0x00000009b8097209 */ /* 0x000fc60007810000 */
[----:B------:R-:W0:Y:S01]  /*5210*/  MUFU.TANH R24, R24 ;  /* 0x0000001800187308 */ /* 0x000e220000002400 */
[----:B------:R-:W-:Y:S02]  /*5220*/  FMNMX.FTZ R9, R186, R9, !PT ;  /* 0x00000009ba097209 */ /* 0x000fe40007810000 */
[----:B--2---:R-:W-:Y:S02]  /*5230*/  FMNMX.FTZ R25, R22, R25, !PT ;  /* 0x0000001916197209 */ /* 0x004fe40007810000 */
[----:B------:R-:W-:-:S03]  /*5240*/  FMNMX.FTZ R9, R188, R9, !PT ;  /* 0x00000009bc097209 */ /* 0x000fc60007810000 */
[----:B------:R-:W1:Y:S01]  /*5250*/  MUFU.TANH R26, R26 ;  /* 0x0000001a001a7308 */ /* 0x000e620000002400 */
[----:B------:R-:W-:-:S04]  /*5260*/  FMNMX.FTZ R9, R190, R9, !PT ;  /* 0x00000009be097209 */ /* 0x000fc80007810000 */
[----:B------:R-:W-:-:S03]  /*5270*/  FMNMX.FTZ R9, R192, R9, !PT ;  /* 0x00000009c0097209 */ /* 0x000fc60007810000 */
[----:B------:R-:W-:Y:S01]  /*5280*/  MUFU.TANH R72, R72 ;  /* 0x0000004800487308 */ /* 0x000fe20000002400 */
[----:B------:R-:W-:Y:S02]  /*5290*/  FMNMX.FTZ R9, R194, R9, !PT ;  /* 0x00000009c2097209 */ /* 0x000fe40007810000 */
[----:B0-----:R-:W-:Y:S02]  /*52a0*/  FMNMX.FTZ R25, R24, R25, !PT ;  /* 0x0000001918197209 */ /* 0x001fe40007810000 */
[----:B------:R-:W-:-:S03]  /*52b0*/  FMNMX.FTZ R9, R196, R9, !PT ;  /* 0x00000009c4097209 */ /* 0x000fc60007810000 */
[----:B------:R-:W0:Y:S01]  /*52c0*/  MUFU.TANH R28, R28 ;  /* 0x0000001c001c7308 */ /* 0x000e220000002400 */
[----:B-1----:R-:W-:-:S07]  /*52d0*/  FMNMX.FTZ R27, R26, R25, !PT ;  /* 0x000000191a1b7209 */ /* 0x002fce0007810000 */
[----:B------:R-:W1:Y:S08]  /*52e0*/  MUFU.TANH R30, R30 ;  /* 0x0000001e001e7308 */ /* 0x000e700000002400 */
[----:B------:R-:W-:Y:S01]  /*52f0*/  MUFU.TANH R76, R76 ;  /* 0x0000004c004c7308 */ /* 0x000fe20000002400 */
[----:B0-----:R-:W-:-:S07]  /*5300*/  FMNMX.FTZ R27, R28, R27, !PT ;  /* 0x0000001b1c1b7209 */ /* 0x001fce0007810000 */
[----:B------:R-:W0:Y:S01]  /*5310*/  MUFU.TANH R32, R32 ;  /* 0x0000002000207308 */ /* 0x000e220000002400 */
[----:B-1----:R-:W-:-:S07]  /*5320*/  FMNMX.FTZ R27, R30, R27, !PT ;  /* 0x0000001b1e1b7209 */ /* 0x002fce0007810000 */
[----:B------:R-:W-:Y:S08]  /*5330*/  MUFU.TANH R204, R204 ;  /* 0x000000cc00cc7308 */ /* 0x000ff00000002400 */
[----:B------:R-:W1:Y:S01]  /*5340*/  MUFU.TANH R34, R34 ;  /* 0x0000002200227308 */ /* 0x000e620000002400 */
[----:B0-----:R-:W-:-:S07]  /*5350*/  FMNMX.FTZ R27, R32, R27, !PT ;  /* 0x0000001b201b7209 */ /* 0x001fce0007810000 */
[----:B------:R-:W-:Y:S08]  /*5360*/  MUFU.TANH R206, R206 ;  /* 0x000000ce00ce7308 */ /* 0x000ff00000002400 */
[----:B------:R-:W0:Y:S01]  /*5370*/  MUFU.TANH R36, R36 ;  /* 0x0000002400247308 */ /* 0x000e220000002400 */
[----:B-1----:R-:W-:-:S07]  /*5380*/  FMNMX.FTZ R29, R34, R27, !PT ;  /* 0x0000001b221d7209 */ /* 0x002fce0007810000 */
[----:B------:R-:W-:Y:S08]  /*5390*/  MUFU.TANH R208, R208 ;  /* 0x000000d000d07308 */ /* 0x000ff00000002400 */
[----:B------:R-:W1:Y:S01]  /*53a0*/  MUFU.TANH R38, R38 ;  /* 0x0000002600267308 */ /* 0x000e620000002400 */
[----:B0-----:R-:W-:-:S07]  /*53b0*/  FMNMX.FTZ R29, R36, R29, !PT ;  /* 0x0000001d241d7209 */ /* 0x001fce0007810000 */
[----:B------:R-:W-:Y:S01]  /*53c0*/  MUFU.TANH R84, R84 ;  /* 0x0000005400547308 */ /* 0x000fe20000002400 */
[----:B------:R-:W-:Y:S02]  /*53d0*/  WARPGROUP.DEPBAR.LE gsb0, 0x0 ;  /* 0x00008000000079c5 */ /* 0x000fe40000010000 */
[----:B------:R-:W-:Y:S01]  /*53e0*/  WARPGROUP.ARRIVE ;  /* 0x00000000000079c5 */ /* 0x000fe20000000000 */
[----:B------:R-:W-:Y:S01]  /*53f0*/  FMUL.FTZ R176, R45, UR40 ;  /* 0x000000282db07c20 */ /* 0x000fe20008410000 */
[----:B------:R-:W-:Y:S01]  /*5400*/  FMUL.FTZ R178, R48, UR40 ;  /* 0x0000002830b27c20 */ /* 0x000fe20008410000 */
[----:B------:R-:W-:Y:S02]  /*5410*/  FMUL.FTZ R48, R59, UR40 ;  /* 0x000000283b307c20 */ /* 0x000fe40008410000 */
[----:B------:R-:W0:Y:S01]  /*5420*/  MUFU.TANH R40, R40 ;  /* 0x0000002800287308 */ /* 0x000e220000002400 */
[----:B------:R-:W-:Y:S01]  /*5430*/  HGMMA.64x128x16.F32.BF16 R88, R172, gdesc[UR8].tnspB, R88, gsb0 ;  /* 0x41e00008ac587df0 */ /* 0x000fe20008001858 */
[----:B------:R-:W-:Y:S01]  /*5440*/  UIADD3 UR10, UR6, 0x180, URZ ;  /* 0x00000180060a7890 */ /* 0x000fe2000fffe03f */
[----:B-1----:R-:W-:Y:S01]  /*5450*/  FMNMX.FTZ R29, R38, R29, !PT ;  /* 0x0000001d261d7209 */ /* 0x002fe20007810000 */
[----:B------:R-:W-:-:S04]  /*5460*/  UMOV UR11, 0x40000040 ;  /* 0x40000040000b7882 */ /* 0x000fc80000000000 */
[----:B------:R-:W1:Y:S08]  /*5470*/  MUFU.TANH R176, R176 ;  /* 0x000000b000b07308 */ /* 0x000e700000002400 */
[----:B------:R-:W2:Y:S01]  /*5480*/  MUFU.TANH R178, R178 ;  /* 0x000000b200b27308 */ /* 0x000ea20000002400 */
[----:B0-----:R-:W-:-:S07]  /*5490*/  FMNMX.FTZ R29, R40, R29, !PT ;  /* 0x0000001d281d7209 */ /* 0x001fce0007810000 */
[----:B------:R-:W-:Y:S01]  /*54a0*/  MUFU.TANH R210, R210 ;  /* 0x000000d200d27308 */ /* 0x000fe20000002400 */
[----:B-1----:R-:W-:-:S07]  /*54b0*/  FMNMX.FTZ R9, R176, R9, !PT ;  /* 0x00000009b0097209 */ /* 0x002fce0007810000 */
[----:B------:R-:W0:Y:S01]  /*54c0*/  MUFU.TANH R42, R42 ;  /* 0x0000002a002a7308 */ /* 0x000e220000002400 */
[----:B--2---:R-:W-:-:S04]  /*54d0*/  FMNMX.FTZ R9, R178, R9, !PT ;  /* 0x00000009b2097209 */ /* 0x004fc80007810000 */
[----:B------:R-:W-:-:S03]  /*54e0*/  FMNMX.FTZ R9, R198, R9, !PT ;  /* 0x00000009c6097209 */ /* 0x000fc60007810000 */
[----:B------:R-:W1:Y:S01]  /*54f0*/  MUFU.TANH R44, R44 ;  /* 0x0000002c002c7308 */ /* 0x000e620000002400 */
[----:B------:R-:W-:-:S04]  /*5500*/  FMNMX.FTZ R9, R200, R9, !PT ;  /* 0x00000009c8097209 */ /* 0x000fc80007810000 */
[----:B------:R-:W-:-:S03]  /*5510*/  FMNMX.FTZ R9, R202, R9, !PT ;  /* 0x00000009ca097209 */ /* 0x000fc60007810000 */
[----:B------:R-:W2:Y:S01]  /*5520*/  MUFU.TANH R46, R46 ;  /* 0x0000002e002e7308 */ /* 0x000ea20000002400 */
[----:B------:R-:W-:Y:S02]  /*5530*/  FMNMX.FTZ R9, R54, R9, !PT ;  /* 0x0000000936097209 */ /* 0x000fe40007810000 */
[----:B0-----:R-:W-:Y:S02]  /*5540*/  FMNMX.FTZ R31, R42, R29, !PT ;  /* 0x0000001d2a1f7209 */ /* 0x001fe40007810000 */
[----:B------:R-:W-:-:S03]  /*5550*/  FMNMX.FTZ R9, R56, R9, !PT ;  /* 0x0000000938097209 */ /* 0x000fc60007810000 */
[----:B------:R-:W0:Y:S01]  /*5560*/  MUFU.TANH R50, R50 ;  /* 0x0000003200327308 */ /* 0x000e220000002400 */
[----:B------:R-:W-:Y:S02]  /*5570*/  FMNMX.FTZ R9, R58, R9, !PT ;  /* 0x000000093a097209 */ /* 0x000fe40007810000 */
[----:B-1----:R-:W-:Y:S02]  /*5580*/  FMNMX.FTZ R31, R44, R31, !PT ;  /* 0x0000001f2c1f7209 */ /* 0x002fe40007810000 */
[----:B------:R-:W-:-:S03]  /*5590*/  FMNMX.FTZ R9, R60, R9, !PT ;  /* 0x000000093c097209 */ /* 0x000fc60007810000 */
[----:B------:R-:W1:Y:S01]  /*55a0*/  MUFU.TANH R48, R48 ;  /* 0x0000003000307308 */ /* 0x000e620000002400 */
[----:B------:R-:W-:Y:S02]  /*55b0*/  FMNMX.FTZ R9, R62, R9, !PT ;  /* 0x000000093e097209 */ /* 0x000fe40007810000 */
[----:B--2---:R-:W-:Y:S02]  /*55c0*/  FMNMX.FTZ R31, R46, R31, !PT ;  /* 0x0000001f2e1f7209 */ /* 0x004fe40007810000 */
[----:B------:R-:W-:-:S03]  /*55d0*/  FMNMX.FTZ R9, R64, R9, !PT ;  /* 0x0000000940097209 */ /* 0x000fc60007810000 */
[----:B------:R-:W2:Y:S01]  /*55e0*/  MUFU.TANH R52, R52 ;  /* 0x0000003400347308 */ /* 0x000ea20000002400 */
[----:B------:R-:W-:Y:S02]  /*55f0*/  FMNMX.FTZ R9, R68, R9, !PT ;  /* 0x0000000944097209 */ /* 0x000fe40007810000 */
[----:B0-----:R-:W-:-:S05]  /*5600*/  FMNMX.FTZ R31, R50, R31, !PT ;  /* 0x0000001f321f7209 */ /* 0x001fca0007810000 */
[----:B------:R-:W0:Y:S01]  /*5610*/  MUFU.TANH R80, R80 ;  /* 0x0000005000507308 */ /* 0x000e220000002400 */
[----:B-1----:R-:W-:-:S07]  /*5620*/  FMNMX.FTZ R33, R48, R31, !PT ;  /* 0x0000001f30217209 */ /* 0x002fce0007810000 */
[----:B------:R-:W1:Y:S01]  /*5630*/  MUFU.TANH R66, R66 ;  /* 0x0000004200427308 */ /* 0x000e620000002400 */
[----:B--2---:R-:W-:-:S07]  /*5640*/  FMNMX.FTZ R33, R52, R33, !PT ;  /* 0x0000002134217209 */ /* 0x004fce0007810000 */
[----:B------:R-:W-:Y:S01]  /*5650*/  MUFU.TANH R70, R70 ;  /* 0x0000004600467308 */ /* 0x000fe20000002400 */
[----:B0-----:R-:W-:-:S07]  /*5660*/  FMNMX.FTZ R33, R80, R33, !PT ;  /* 0x0000002150217209 */ /* 0x001fce0007810000 */
[----:B------:R-:W-:Y:S01]  /*5670*/  MUFU.TANH R74, R74 ;  /* 0x0000004a004a7308 */ /* 0x000fe20000002400 */
[----:B-1----:R-:W-:-:S07]  /*5680*/  FMNMX.FTZ R33, R66, R33, !PT ;  /* 0x0000002142217209 */ /* 0x002fce0007810000 */
[----:B------:R-:W-:Y:S08]  /*5690*/  MUFU.TANH R212, R212 ;  /* 0x000000d400d47308 */ /* 0x000ff00000002400 */
[----:B------:R-:W-:Y:S08]  /*56a0*/  MUFU.TANH R78, R78 ;  /* 0x0000004e004e7308 */ /* 0x000ff00000002400 */
[----:B------:R-:W-:Y:S08]  /*56b0*/  MUFU.TANH R214, R214 ;  /* 0x000000d600d67308 */ /* 0x000ff00000002400 */
[----:B------:R-:W-:Y:S01]  /*56c0*/  MUFU.TANH R82, R82 ;  /* 0x0000005200527308 */ /* 0x000fe20000002400 */
[----:B------:R-:W-:-:S02]  /*56d0*/  WARPGROUP.DEPBAR.LE gsb0, 0x0 ;  /* 0x00008000000079c5 */ /* 0x000fc40000010000 */
[----:B------:R-:W-:Y:S01]  /*56e0*/  WARPGROUP.ARRIVE ;  /* 0x00000000000079c5 */ /* 0x000fe20000000000 */
[----:B------:R-:W-:Y:S01]  /*56f0*/  FMUL.FTZ R172, R69, UR40 ;  /* 0x0000002845ac7c20 */ /* 0x000fe20008410000 */
[----:B------:R-:W-:-:S03]  /*5700*/  FMUL.FTZ R174, R73, UR40 ;  /* 0x0000002849ae7c20 */ /* 0x000fc60008410000 */
[----:B------:R-:W-:Y:S01]  /*5710*/  MUFU.TANH R216, R216 ;  /* 0x000000d800d87308 */ /* 0x000fe20000002400 */
[----:B------:R-:W-:Y:S01]  /*5720*/  HGMMA.64x128x16.F32.BF16 R88, R168, gdesc[UR8].tnspB, R88, gsb0 ;  /* 0x41e00008a8587df0 */ /* 0x000fe20008001858 */
[----:B------:R-:W-:Y:S01]  /*5730*/  UIADD3 UR10, UR6, 0x200, URZ ;  /* 0x00000200060a7890 */ /* 0x000fe2000fffe03f */
[----:B------:R-:W-:-:S05]  /*5740*/  UMOV UR11, 0x40000040 ;  /* 0x40000040000b7882 */ /* 0x000fca0000000000 */
[----:B------:R-:W0:Y:S08]  /*5750*/  MUFU.TANH R172, R172 ;  /* 0x000000ac00ac7308 */ /* 0x000e300000002400 */
[----:B------:R-:W1:Y:S08]  /*5760*/  MUFU.TANH R174, R174 ;  /* 0x000000ae00ae7308 */ /* 0x000e700000002400 */
[----:B------:R-:W-:Y:S01]  /*5770*/  MUFU.TANH R86, R86 ;  /* 0x0000005600567308 */ /* 0x000fe20000002400 */
[----:B0-----:R-:W-:-:S04]  /*5780*/  FMNMX.FTZ R9, R172, R9, !PT ;  /* 0x00000009ac097209 */ /* 0x001fc80007810000 */
[----:B------:R-:W-:-:S03]  /*5790*/  FMNMX.FTZ R9, R72, R9, !PT ;  /* 0x0000000948097209 */ /* 0x000fc60007810000 */
[----:B------:R-:W-:Y:S01]  /*57a0*/  MUFU.TANH R218, R218 ;  /* 0x000000da00da7308 */ /* 0x000fe20000002400 */
[----:B-1----:R-:W-:-:S04]  /*57b0*/  FMNMX.FTZ R9, R174, R9, !PT ;  /* 0x00000009ae097209 */ /* 0x002fc80007810000 */
[----:B------:R-:W-:-:S04]  /*57c0*/  FMNMX.FTZ R9, R76, R9, !PT ;  /* 0x000000094c097209 */ /* 0x000fc80007810000 */
[----:B------:R-:W-:-:S04]  /*57d0*/  FMNMX.FTZ R9, R204, R9, !PT ;  /* 0x00000009cc097209 */ /* 0x000fc80007810000 */
[----:B------:R-:W-:-:S04]  /*57e0*/  FMNMX.FTZ R9, R206, R9, !PT ;  /* 0x00000009ce097209 */ /* 0x000fc80007810000 */
[----:B------:R-:W-:-:S04]  /*57f0*/  FMNMX.FTZ R9, R208, R9, !PT ;  /* 0x00000009d0097209 */ /* 0x000fc80007810000 */
[----:B------:R-:W-:-:S04]  /*5800*/  FMNMX.FTZ R9, R84, R9, !PT ;  /* 0x0000000954097209 */ /* 0x000fc80007810000 */
[----:B------:R-:W-:-:S05]  /*5810*/  FMNMX.FTZ R9, R210, R9, !PT ;  /* 0x00000009d2097209 */ /* 0x000fca0007810000 */
[----:B------:R-:W0:Y:S02]  /*5820*/  SHFL.BFLY PT, R12, R9, 0x2, 0x1f ;  /* 0x0c401f00090c7f89 */ /* 0x000e2400000e0000 */
[----:B0-----:R-:W-:Y:S02]  /*5830*/  FMNMX.FTZ R12, R9, R12, !PT ;  /* 0x0000000c090c7209 */ /* 0x001fe40007810000 */
[----:B------:R-:W0:Y:S03]  /*5840*/  LDC R9, c[0x0][0x988] ;  /* 0x00026200ff097b82 */ /* 0x000e260000000800 */
[----:B------:R-:W1:Y:S02]  /*5850*/  SHFL.BFLY PT, R11, R12, 0x1, 0x1f ;  /* 0x0c201f000c0b7f89 */ /* 0x000e6400000e0000 */
[----:B-1----:R-:W-:-:S05]  /*5860*/  FMNMX.FTZ R12, R12, R11, !PT ;  /* 0x0000000b0c0c7209 */ /* 0x002fca0007810000 */
[C---:B------:R-:W-:Y:S01]  /*5870*/  FADD.FTZ R220, -R12.reuse, R17 ;  /* 0x000000110cdc7221 */ /* 0x040fe20000010100 */
[----:B0-----:R-:W-:-:S03]  /*5880*/  FMUL.FTZ R21, R12, R9 ;  /* 0x000000090c157220 */ /* 0x001fc60000410000 */
[-C--:B------:R-:W-:Y:S01]  /*5890*/  FMUL.FTZ R11, R220, R9.reuse ;  /* 0x00000009dc0b7220 */ /* 0x080fe20000410000 */
[-CC-:B------:R-:W-:Y:S01]  /*58a0*/  FFMA.FTZ R220, R8, R9.reuse, -R21.reuse ;  /* 0x0000000908dc7223 */ /* 0x180fe20000010815 */
        /* <DEDUP_REMOVED lines=16> */
[-CC-:B0-----:R-:W-:Y:S01]  /*59b0*/  FFMA.FTZ R184, R194, R9.reuse, -R21.reuse ;  /* 0x00000009c2b87223 */ /* 0x181fe20000010815 */
[-CC-:B------:R-:W-:Y:S01]  /*59c0*/  FFMA.FTZ R41, R172, R9.reuse, -R21.reuse ;  /* 0x00000009ac297223 */ /* 0x180fe20000010815 */
[----:B------:R-:W-:Y:S01]  /*59d0*/  FFMA.FTZ R43, R72, R9, -R21 ;  /* 0x00000009482b7223 */ /* 0x000fe20000010815 */
[----:B------:R-:W-:-:S02]  /*59e0*/  WARPGROUP.DEPBAR.LE gsb0, 0x0 ;  /* 0x00008000000079c5 */ /* 0x000fc40000010000 */
[----:B------:R-:W-:Y:S01]  /*59f0*/  WARPGROUP.ARRIVE ;  /* 0x00000000000079c5 */ /* 0x000fe20000000000 */
[----:B------:R-:W-:Y:S01]  /*5a00*/  FMUL.FTZ R168, R67, UR40 ;  /* 0x0000002843a87c20 */ /* 0x000fe20008410000 */
[----:B------:R-:W-:Y:S01]  /*5a10*/  FMUL.FTZ R170, R71, UR40 ;  /* 0x0000002847aa7c20 */ /* 0x000fe20008410000 */
[-CC-:B-1----:R-:W-:Y:S01]  /*5a20*/  FFMA.FTZ R188, R198, R9.reuse, -R21.reuse ;  /* 0x00000009c6bc7223 */ /* 0x182fe20000010815 */
[-CC-:B------:R-:W-:Y:S01]  /*5a30*/  FFMA.FTZ R60, R174, R9.reuse, -R21.reuse ;  /* 0x00000009ae3c7223 */ /* 0x180fe20000010815 */
[-CC-:B------:R-:W-:Y:S01]  /*5a40*/  FFMA.FTZ R47, R206, R9.reuse, -R21.reuse ;  /* 0x00000009ce2f7223 */ /* 0x180fe20000010815 */
[----:B------:R-:W-:Y:S01]  /*5a50*/  HGMMA.64x128x16.F32.BF16 R88, R152, gdesc[UR8].tnspB, R88, gsb0 ;  /* 0x41e0000898587df0 */ /* 0x000fe20008001858 */
[----:B------:R-:W-:Y:S01]  /*5a60*/  UIADD3 UR10, UR6, 0x280, URZ ;  /* 0x00000280060a7890 */ /* 0x000fe2000fffe03f */
[----:B------:R-:W0:Y:S01]  /*5a70*/  MUFU.TANH R168, R168 ;  /* 0x000000a800a87308 */ /* 0x000e220000002400 */
[----:B------:R-:W-:Y:S01]  /*5a80*/  UMOV UR11, 0x40000040 ;  /* 0x40000040000b7882 */ /* 0x000fe20000000000 */
[-CC-:B------:R-:W-:Y:S01]  /*5a90*/  FFMA.FTZ R64, R208, R9.reuse, -R21.reuse ;  /* 0x00000009d0407223 */ /* 0x180fe20000010815 */
[----:B------:R-:W-:-:S05]  /*5aa0*/  FFMA.FTZ R84, R84, R9, -R21 ;  /* 0x0000000954547223 */ /* 0x000fca0000010815 */
[----:B------:R-:W1:Y:S08]  /*5ab0*/  MUFU.TANH R170, R170 ;  /* 0x000000aa00aa7308 */ /* 0x000e700000002400 */
[----:B------:R-:W-:Y:S01]  /*5ac0*/  MUFU.EX2 R11, R11 ;  /* 0x0000000b000b7308 */ /* 0x000fe20000000800 */
[----:B0-----:R-:W-:-:S04]  /*5ad0*/  FMNMX.FTZ R35, R168, R33, !PT ;  /* 0x00000021a8237209 */ /* 0x001fc80007810000 */
[----:B------:R-:W-:-:S03]  /*5ae0*/  FMNMX.FTZ R35, R70, R35, !PT ;  /* 0x0000002346237209 */ /* 0x000fc60007810000 */
[----:B------:R-:W0:Y:S01]  /*5af0*/  MUFU.EX2 R220, R220 ;  /* 0x000000dc00dc7308 */ /* 0x000e220000000800 */
[----:B-1----:R-:W-:-:S04]  /*5b00*/  FMNMX.FTZ R35, R170, R35, !PT ;  /* 0x00000023aa237209 */ /* 0x002fc80007810000 */
[----:B------:R-:W-:-:S03]  /*5b10*/  FMNMX.FTZ R35, R74, R35, !PT ;  /* 0x000000234a237209 */ /* 0x000fc60007810000 */
[----:B------:R-:W1:Y:S01]  /*5b20*/  MUFU.EX2 R17, R17 ;  /* 0x0000001100117308 */ /* 0x000e620000000800 */
[----:B------:R-:W-:-:S04]  /*5b30*/  FMNMX.FTZ R37, R212, R35, !PT ;  /* 0x00000023d4257209 */ /* 0x000fc80007810000 */
[----:B------:R-:W-:-:S03]  /*5b40*/  FMNMX.FTZ R37, R78, R37, !PT ;  /* 0x000000254e257209 */ /* 0x000fc60007810000 */
[----:B------:R2:W-:Y:S01]  /*5b50*/  MUFU.EX2 R35, R8 ;  /* 0x0000000800237308 */ /* 0x0005e20000000800 */
[----:B------:R-:W-:Y:S01]  /*5b60*/  FMNMX.FTZ R37, R214, R37, !PT ;  /* 0x00000025d6257209 */ /* 0x000fe20007810000 */
[----:B0-----:R-:W-:-:S03]  /*5b70*/  FFMA.FTZ R6, R11, R6, R220 ;  /* 0x000000060b067223 */ /* 0x001fc600000100dc */
[----:B------:R-:W-:-:S03]  /*5b80*/  FMNMX.FTZ R37, R82, R37, !PT ;  /* 0x0000002552257209 */ /* 0x000fc60007810000 */
[----:B------:R-:W-:Y:S01]  /*5b90*/  MUFU.EX2 R19, R19 ;  /* 0x0000001300137308 */ /* 0x000fe20000000800 */
[----:B------:R-:W-:Y:S01]  /*5ba0*/  FMNMX.FTZ R39, R216, R37, !PT ;  /* 0x00000025d8277209 */ /* 0x000fe20007810000 */
[C---:B-1----:R-:W-:Y:S01]  /*5bb0*/  FADD.FTZ R6, R17.reuse, R6 ;  /* 0x0000000611067221 */ /* 0x042fe20000010000 */
[----:B------:R-:W-:Y:S02]  /*5bc0*/  F2FP.BF16.F32.PACK_AB R180, R17, R220 ;  /* 0x000000dc11b4723e */ /* 0x000fe400000010ff */
[----:B------:R-:W-:-:S03]  /*5bd0*/  FMNMX.FTZ R39, R86, R39, !PT ;  /* 0x0000002756277209 */ /* 0x000fc60007810000 */
[----:B------:R0:W-:Y:S01]  /*5be0*/  MUFU.EX2 R37, R10 ;  /* 0x0000000a00257308 */ /* 0x0001e20000000800 */
[----:B--2---:R-:W-:Y:S01]  /*5bf0*/  FMNMX.FTZ R8, R218, R39, !PT ;  /* 0x00000027da087209 */ /* 0x004fe20007810000 */
[-CC-:B------:R-:W-:Y:S01]  /*5c00*/  FFMA.FTZ R39, R62, R9.reuse, -R21.reuse ;  /* 0x000000093e277223 */ /* 0x180fe20000010815 */
[----:B------:R-:W-:-:S03]  /*5c10*/  FFMA.FTZ R62, R204, R9, -R21 ;  /* 0x00000009cc3e7223 */ /* 0x000fc60000010815 */
[----:B------:R-:W0:Y:S02]  /*5c20*/  SHFL.BFLY PT, R45, R8, 0x2, 0x1f ;  /* 0x0c401f00082d7f89 */ /* 0x000e2400000e0000 */
[----:B------:R-:W-:Y:S08]  /*5c30*/  MUFU.EX2 R182, R182 ;  /* 0x000000b600b67308 */ /* 0x000ff00000000800 */
[----:B------:R-:W-:Y:S08]  /*5c40*/  MUFU.EX2 R27, R192 ;  /* 0x000000c0001b7308 */ /* 0x000ff00000000800 */
[----:B------:R-:W1:Y:S01]  /*5c50*/  MUFU.EX2 R184, R184 ;  /* 0x000000b800b87308 */ /* 0x000e620000000800 */
[----:B0-----:R-:W-:Y:S01]  /*5c60*/  FMNMX.FTZ R10, R8, R45, !PT ;  /* 0x0000002d080a7209 */ /* 0x001fe20007810000 */
[----:B------:R-:W-:-:S06]  /*5c70*/  FFMA.FTZ R45, R76, R9, -R21 ;  /* 0x000000094c2d7223 */ /* 0x000fcc0000010815 */
[----:B------:R-:W-:Y:S01]  /*5c80*/  MUFU.EX2 R29, R196 ;  /* 0x000000c4001d7308 */ /* 0x000fe20000000800 */
[----:B------:R-:W0:Y:S07]  /*5c90*/  SHFL.BFLY PT, R49, R10, 0x1, 0x1f ;  /* 0x0c201f000a317f89 */ /* 0x000e2e00000e0000 */
[----:B------:R-:W-:Y:S01]  /*5ca0*/  MUFU.EX2 R31, R178 ;  /* 0x000000b2001f7308 */ /* 0x000fe20000000800 */
[----:B-1----:R-:W-:-:S07]  /*5cb0*/  F2FP.BF16.F32.PACK_AB R172, R184, R27 ;  /* 0x0000001bb8ac723e */ /* 0x002fce00000010ff */
[----:B------:R-:W-:Y:S08]  /*5cc0*/  MUFU.EX2 R188, R188 ;  /* 0x000000bc00bc7308 */ /* 0x000ff00000000800 */
[----:B------:R-:W-:Y:S01]  /*5cd0*/  MUFU.EX2 R33, R200 ;  /* 0x000000c800217308 */ /* 0x000fe20000000800 */
[----:B0-----:R-:W-:-:S05]  /*5ce0*/  FMNMX.FTZ R10, R10, R49, !PT ;  /* 0x000000310a0a7209 */ /* 0x001fca0007810000 */
[----:B------:R-:W-:Y:S01]  /*5cf0*/  FADD.FTZ R8, -R10, R15 ;  /* 0x0000000f0a087221 */ /* 0x000fe20000010100 */
[----:B------:R-:W-:Y:S01]  /*5d00*/  MOV R15, UR39 ;  /* 0x00000027000f7c02 */ /* 0x000fe20008000f00 */
[----:B------:R-:W-:Y:S02]  /*5d10*/  MUFU.EX2 R54, R54 ;  /* 0x0000003600367308 */ /* 0x000fe40000000800 */
[----:B------:R-:W-:Y:S02]  /*5d20*/  FMUL.FTZ R8, R8, R9 ;  /* 0x0000000908087220 */ /* 0x000fe40000410000 */
[----:B------:R-:W-:-:S04]  /*5d30*/  @!P1 VIADD R15, R15, 0x34840 ;  /* 0x000348400f0f9836 */ /* 0x000fc80000000000 */
[----:B------:R-:W-:Y:S01]  /*5d40*/  MUFU.EX2 R8, R8 ;  /* 0x0000000800087308 */ /* 0x000fe20000000800 */
[----:B------:R-:W-:-:S07]  /*5d50*/  @!P1 PRMT R15, RZ, 0x654, R15 ;  /* 0x00000654ff0f9816 */ /* 0x000fce000000000f */
[----:B------:R-:W-:Y:S01]  /*5d60*/  MUFU.EX2 R56, R56 ;  /* 0x0000003800387308 */ /* 0x000fe20000000800 */
[----:B------:R-:W-:Y:S02]  /*5d70*/  WARPGROUP.DEPBAR.LE gsb0, 0x0 ;  /* 0x00008000000079c5 */ /* 0x000fe40000010000 */
[----:B------:R-:W-:Y:S01]  /*5d80*/  WARPGROUP.ARRIVE ;  /* 0x00000000000079c5 */ /* 0x000fe20000000000 */
[-CC-:B------:R-:W-:Y:S01]  /*5d90*/  FFMA.FTZ R152, R186, R9.reuse, -R21.reuse ;  /* 0x00000009ba987223 */ /* 0x180fe20000010815 */
[-CC-:B------:R-:W-:Y:S01]  /*5da0*/  FFMA.FTZ R154, R190, R9.reuse, -R21.reuse ;  /* 0x00000009be9a7223 */ /* 0x180fe20000010815 */
[----:B------:R-:W-:Y:S02]  /*5db0*/  FFMA.FTZ R186, R176, R9, -R21 ;  /* 0x00000009b0ba7223 */ /* 0x000fe40000010815 */
[----:B------:R-:W-:Y:S01]  /*5dc0*/  MUFU.EX2 R39, R39 ;  /* 0x0000002700277308 */ /* 0x000fe20000000800 */
[----:B------:R-:W-:Y:S01]  /*5dd0*/  HGMMA.64x128x16.F32.BF16 R88, R156, gdesc[UR8].tnspB, R88, gsb0 ;  /* 0x41e000089c587df0 */ /* 0x000fe20008001858 */
[----:B------:R-:W-:Y:S01]  /*5de0*/  UIADD3 UR10, UR6, 0x300, URZ ;  /* 0x00000300060a7890 */ /* 0x000fe2000fffe03f */
[----:B------:R-:W-:Y:S01]  /*5df0*/  UMOV UR11, 0x40000040 ;  /* 0x40000040000b7882 */ /* 0x000fe20000000000 */
[----:B------:R-:W-:-:S04]  /*5e00*/  UIADD3 UR6, UR6, 0x380, URZ ;  /* 0x0000038006067890 */ /* 0x000fc8000fffe03f */
[----:B------:R-:W0:Y:S08]  /*5e10*/  MUFU.EX2 R152, R152 ;  /* 0x0000009800987308 */ /* 0x000e300000000800 */
[----:B------:R-:W1:Y:S08]  /*5e20*/  MUFU.EX2 R154, R154 ;  /* 0x0000009a009a7308 */ /* 0x000e700000000800 */
[----:B------:R-:W2:Y:S01]  /*5e30*/  MUFU.EX2 R186, R186 ;  /* 0x000000ba00ba7308 */ /* 0x000ea20000000800 */
[----:B0-----:R-:W-:-:S07]  /*5e40*/  F2FP.BF16.F32.PACK_AB R176, R152, R23 ;  /* 0x0000001798b0723e */ /* 0x001fce00000010ff */
[----:B------:R-:W-:Y:S01]  /*5e50*/  MUFU.EX2 R58, R58 ;  /* 0x0000003a003a7308 */ /* 0x000fe20000000800 */
[----:B-1----:R-:W-:-:S07]  /*5e60*/  F2FP.BF16.F32.PACK_AB R178, R154, R25 ;  /* 0x000000199ab2723e */ /* 0x002fce00000010ff */
[----:B------:R-:W-:Y:S01]  /*5e70*/  MUFU.EX2 R41, R41 ;  /* 0x0000002900297308 */ /* 0x000fe20000000800 */
[----:B--2---:R-:W-:-:S07]  /*5e80*/  F2FP.BF16.F32.PACK_AB R174, R186, R29 ;  /* 0x0000001dbaae723e */ /* 0x004fce00000010ff */
[----:B------:R-:W-:Y:S08]  /*5e90*/  MUFU.EX2 R43, R43 ;  /* 0x0000002b002b7308 */ /* 0x000ff00000000800 */
[----:B------:R-:W-:Y:S08]  /*5ea0*/  MUFU.EX2 R60, R60 ;  /* 0x0000003c003c7308 */ /* 0x000ff00000000800 */
[----:B------:R-:W-:Y:S08]  /*5eb0*/  MUFU.EX2 R45, R45 ;  /* 0x0000002d002d7308 */ /* 0x000ff00000000800 */
[----:B------:R-:W-:Y:S08]  /*5ec0*/  MUFU.EX2 R62, R62 ;  /* 0x0000003e003e7308 */ /* 0x000ff00000000800 */
[----:B------:R-:W-:Y:S08]  /*5ed0*/  MUFU.EX2 R47, R47 ;  /* 0x0000002f002f7308 */ /* 0x000ff00000000800 */
[----:B------:R-:W-:Y:S08]  /*5ee0*/  MUFU.EX2 R64, R64 ;  /* 0x0000004000407308 */ /* 0x000ff00000000800 */
[----:B------:R-:W-:Y:S01]  /*5ef0*/  MUFU.EX2 R49, R84 ;  /* 0x0000005400317308 */ /* 0x000fe20000000800 */
[----:B------:R-:W-:-:S02]  /*5f00*/  WARPGROUP.DEPBAR.LE gsb0, 0x0 ;  /* 0x00008000000079c5 */ /* 0x000fc40000010000 */
[----:B------:R-:W-:Y:S01]  /*5f10*/  WARPGROUP.ARRIVE ;  /* 0x00000000000079c5 */ /* 0x000fe20000000000 */
[-CC-:B------:R-:W-:Y:S01]  /*5f20*/  FFMA.FTZ R158, R68, R9.reuse, -R21.reuse ;  /* 0x00000009449e7223 */ /* 0x180fe20000010815 */
[-CC-:B------:R-:W-:Y:S01]  /*5f30*/  FFMA.FTZ R156, R202, R9.reuse, -R21.reuse ;  /* 0x00000009ca9c7223 */ /* 0x180fe20000010815 */
[-C--:B------:R-:W-:Y:S01]  /*5f40*/  FFMA.FTZ R68, R210, R9.reuse, -R21 ;  /* 0x00000009d2447223 */ /* 0x080fe20000010815 */
[-C--:B------:R-:W-:Y:S02]  /*5f50*/  FMUL.FTZ R21, R10, R9.reuse ;  /* 0x000000090a157220 */ /* 0x080fe40000410000 */
[----:B------:R-:W-:Y:S01]  /*5f60*/  HGMMA.64x128x16.F32.BF16 R88, R160, gdesc[UR8].tnspB, R88, gsb0 ;  /* 0x41e00008a0587df0 */ /* 0x000fe20008001858 */
[----:B------:R-:W-:Y:S01]  /*5f70*/  UMOV UR10, UR6 ;  /* 0x00000006000a7c82 */ /* 0x000fe20008000000 */
[----:B------:R-:W-:Y:S01]  /*5f80*/  UMOV UR11, 0x40000040 ;  /* 0x40000040000b7882 */ /* 0x000fe20000000000 */
[-CC-:B------:R-:W-:Y:S01]  /*5f90*/  FFMA.FTZ R14, R14, R9.reuse, -R21.reuse ;  /* 0x000000090e0e7223 */ /* 0x180fe20000010815 */
[-CC-:B------:R-:W-:Y:S01]  /*5fa0*/  FFMA.FTZ R18, R18, R9.reuse, -R21.reuse ;  /* 0x0000000912127223 */ /* 0x180fe20000010815 */
[-CC-:B------:R-:W-:Y:S01]  /*5fb0*/  FFMA.FTZ R20, R20, R9.reuse, -R21.reuse ;  /* 0x0000000914147223 */ /* 0x180fe20000010815 */
[-CC-:B------:R-:W-:Y:S01]  /*5fc0*/  FFMA.FTZ R22, R22, R9.reuse, -R21.reuse ;  /* 0x0000000916167223 */ /* 0x180fe20000010815 */
[----:B------:R0:W1:Y:S01]  /*5fd0*/  MUFU.EX2 R181, R14 ;  /* 0x0000000e00b57308 */ /* 0x0000620000000800 */
[-CC-:B------:R-:W-:Y:S01]  /*5fe0*/  FFMA.FTZ R24, R24, R9.reuse, -R21.reuse ;  /* 0x0000000918187223 */ /* 0x180fe20000010815 */
[-CC-:B------:R-:W-:Y:S01]  /*5ff0*/  FFMA.FTZ R26, R26, R9.reuse, -R21.reuse ;  /* 0x000000091a1a7223 */ /* 0x180fe20000010815 */
[-CC-:B------:R-:W-:Y:S01]  /*6000*/  FFMA.FTZ R28, R28, R9.reuse, -R21.reuse ;  /* 0x000000091c1c7223 */ /* 0x180fe20000010815 */
[-CC-:B------:R-:W-:Y:S01]  /*6010*/  FFMA.FTZ R30, R30, R9.reuse, -R21.reuse ;  /* 0x000000091e1e7223 */ /* 0x180fe20000010815 */
[-CC-:B------:R-:W-:Y:S01]  /*6020*/  FFMA.FTZ R32, R32, R9.reuse, -R21.reuse ;  /* 0x0000000920207223 */ /* 0x180fe20000010815 */
[-CC-:B------:R-:W-:Y:S01]  /*6030*/  FFMA.FTZ R34, R34, R9.reuse, -R21.reuse ;  /* 0x0000000922227223 */ /* 0x180fe20000010815 */
[-CC-:B------:R-:W-:Y:S01]  /*6040*/  FFMA.FTZ R175, R36, R9.reuse, -R21.reuse ;  /* 0x0000000924af7223 */ /* 0x180fe20000010815 */
[----:B------:R2:W3:Y:S01]  /*6050*/  MUFU.EX2 R72, R18 ;  /* 0x0000001200487308 */ /* 0x0004e20000000800 */
[-CC-:B------:R-:W-:Y:S01]  /*6060*/  FFMA.FTZ R38, R38, R9.reuse, -R21.reuse ;  /* 0x0000000926267223 */ /* 0x180fe20000010815 */
[-CC-:B------:R-:W-:Y:S01]  /*6070*/  FFMA.FTZ R169, R40, R9.reuse, -R21.reuse ;  /* 0x0000000928a97223 */ /* 0x180fe20000010815 */
[-CC-:B0-----:R-:W-:Y:S01]  /*6080*/  FFMA.FTZ R14, R42, R9.reuse, -R21.reuse ;  /* 0x000000092a0e7223 */ /* 0x181fe20000010815 */
[-CC-:B------:R-:W-:Y:S01]  /*6090*/  FFMA.FTZ R171, R44, R9.reuse, -R21.reuse ;  /* 0x000000092cab7223 */ /* 0x180fe20000010815 */
[-CC-:B------:R-:W-:Y:S01]  /*60a0*/  FFMA.FTZ R153, R50, R9.reuse, -R21.reuse ;  /* 0x0000000932997223 */ /* 0x180fe20000010815 */
[-CC-:B------:R-:W-:Y:S01]  /*60b0*/  FFMA.FTZ R48, R48, R9.reuse, -R21.reuse ;  /* 0x0000000930307223 */ /* 0x180fe20000010815 */
[----:B------:R-:W-:Y:S01]  /*60c0*/  FFMA.FTZ R52, R52, R9, -R21 ;  /* 0x0000000934347223 */ /* 0x000fe20000010815 */
[----:B------:R0:W4:Y:S01]  /*60d0*/  MUFU.EX2 R76, R20 ;  /* 0x00000014004c7308 */ /* 0x0001220000000800 */
[----:B-1----:R-:W-:Y:S01]  /*60e0*/  FFMA.FTZ R7, R8, R7, R181 ;  /* 0x0000000708077223 */ /* 0x002fe200000100b5 */
[-CC-:B--2---:R-:W-:Y:S01]  /*60f0*/  FFMA.FTZ R18, R46, R9.reuse, -R21.reuse ;  /* 0x000000092e127223 */ /* 0x184fe20000010815 */
[-CC-:B------:R-:W-:Y:S01]  /*6100*/  FFMA.FTZ R80, R80, R9.reuse, -R21.reuse ;  /* 0x0000000950507223 */ /* 0x180fe20000010815 */
[-CC-:B------:R-:W-:Y:S01]  /*6110*/  FFMA.FTZ R66, R66, R9.reuse, -R21.reuse ;  /* 0x0000000942427223 */ /* 0x180fe20000010815 */
[-CC-:B------:R-:W-:Y:S01]  /*6120*/  FFMA.FTZ R168, R168, R9.reuse, -R21.reuse ;  /* 0x00000009a8a87223 */ /* 0x180fe20000010815 */
[-CC-:B------:R-:W-:Y:S01]  /*6130*/  FFMA.FTZ R70, R70, R9.reuse, -R21.reuse ;  /* 0x0000000946467223 */ /* 0x180fe20000010815 */
[----:B------:R-:W-:Y:S01]  /*6140*/  FFMA.FTZ R170, R170, R9, -R21 ;  /* 0x00000009aaaa7223 */ /* 0x000fe20000010815 */
[----:B------:R-:W1:Y:S01]  /*6150*/  MUFU.EX2 R22, R22 ;  /* 0x0000001600167308 */ /* 0x000e620000000800 */
[----:B0-----:R-:W-:-:S02]  /*6160*/  IMAD.U32 R20, RZ, RZ, UR7 ;  /* 0x00000007ff147e24 */ /* 0x001fc4000f8e00ff */
[----:B---3--:R-:W-:Y:S01]  /*6170*/  FADD.FTZ R7, R72, R7 ;  /* 0x0000000748077221 */ /* 0x008fe20000010000 */
[-CC-:B------:R-:W-:Y:S01]  /*6180*/  FFMA.FTZ R74, R74, R9.reuse, -R21.reuse ;  /* 0x000000094a4a7223 */ /* 0x180fe20000010815 */
[-CC-:B------:R-:W-:Y:S01]  /*6190*/  FFMA.FTZ R212, R212, R9.reuse, -R21.reuse ;  /* 0x00000009d4d47223 */ /* 0x180fe20000010815 */
[-CC-:B------:R-:W-:Y:S01]  /*61a0*/  FFMA.FTZ R78, R78, R9.reuse, -R21.reuse ;  /* 0x000000094e4e7223 */ /* 0x180fe20000010815 */
[-CC-:B------:R-:W-:Y:S01]  /*61b0*/  FFMA.FTZ R214, R214, R9.reuse, -R21.reuse ;  /* 0x00000009d6d67223 */ /* 0x180fe20000010815 */
[-C--:B------:R-:W-:Y:S01]  /*61c0*/  FFMA.FTZ R82, R82, R9.reuse, -R21 ;  /* 0x0000000952527223 */ /* 0x080fe20000010815 */
[----:B------:R-:W0:Y:S01]  /*61d0*/  MUFU.EX2 R24, R24 ;  /* 0x0000001800187308 */ /* 0x000e220000000800 */
[----:B----4-:R-:W-:Y:S01]  /*61e0*/  FADD.FTZ R7, R76, R7 ;  /* 0x000000074c077221 */ /* 0x010fe20000010000 */
[-CC-:B------:R-:W-:Y:S01]  /*61f0*/  FFMA.FTZ R216, R216, R9.reuse, -R21.reuse ;  /* 0x00000009d8d87223 */ /* 0x180fe20000010815 */
[-CC-:B------:R-:W-:Y:S01]  /*6200*/  FFMA.FTZ R86, R86, R9.reuse, -R21.reuse ;  /* 0x0000000956567223 */ /* 0x180fe20000010815 */
[----:B------:R-:W-:Y:S01]  /*6210*/  FFMA.FTZ R21, R218, R9, -R21 ;  /* 0x00000009da157223 */ /* 0x000fe20000010815 */
[----:B------:R-:W-:-:S03]  /*6220*/  F2FP.BF16.F32.PACK_AB R181, R72, R181 ;  /* 0x000000b548b5723e */ /* 0x000fc600000010ff */
[----:B------:R-:W2:Y:S01]  /*6230*/  MUFU.EX2 R26, R26 ;  /* 0x0000001a001a7308 */ /* 0x000ea20000000800 */
[C---:B-1----:R-:W-:Y:S01]  /*6240*/  FADD.FTZ R7, R22.reuse, R7 ;  /* 0x0000000716077221 */ /* 0x042fe20000010000 */
[----:B------:R-:W-:-:S06]  /*6250*/  F2FP.BF16.F32.PACK_AB R183, R22, R76 ;  /* 0x0000004c16b7723e */ /* 0x000fcc00000010ff */
[----:B------:R-:W1:Y:S01]  /*6260*/  MUFU.EX2 R28, R28 ;  /* 0x0000001c001c7308 */ /* 0x000e620000000800 */
[----:B0-----:R-:W-:-:S07]  /*6270*/  FADD.FTZ R7, R24, R7 ;  /* 0x0000000718077221 */ /* 0x001fce0000010000 */
[----:B------:R-:W0:Y:S01]  /*6280*/  MUFU.EX2 R30, R30 ;  /* 0x0000001e001e7308 */ /* 0x000e220000000800 */
[C---:B--2---:R-:W-:Y:S01]  /*6290*/  FADD.FTZ R7, R26.reuse, R7 ;  /* 0x000000071a077221 */ /* 0x044fe20000010000 */
[----:B------:R-:W-:-:S06]  /*62a0*/  F2FP.BF16.F32.PACK_AB R177, R26, R24 ;  /* 0x000000181ab1723e */ /* 0x000fcc00000010ff */
[----:B------:R-:W2:Y:S01]  /*62b0*/  MUFU.EX2 R32, R32 ;  /* 0x0000002000207308 */ /* 0x000ea20000000800 */
[----:B-1----:R-:W-:-:S07]  /*62c0*/  FADD.FTZ R7, R28, R7 ;  /* 0x000000071c077221 */ /* 0x002fce0000010000 */
[----:B------:R-:W1:Y:S01]  /*62d0*/  MUFU.EX2 R34, R34 ;  /* 0x0000002200227308 */ /* 0x000e620000000800 */
[C---:B0-----:R-:W-:Y:S01]  /*62e0*/  FADD.FTZ R7, R30.reuse, R7 ;  /* 0x000000071e077221 */ /* 0x041fe20000010000 */
[----:B------:R-:W-:-:S06]  /*62f0*/  F2FP.BF16.F32.PACK_AB R179, R30, R28 ;  /* 0x0000001c1eb3723e */ /* 0x000fcc00000010ff */
[----:B------:R-:W-:Y:S01]  /*6300*/  MUFU.EX2 R175, R175 ;  /* 0x000000af00af7308 */ /* 0x000fe20000000800 */
[----:B--2---:R-:W-:-:S07]  /*6310*/  FADD.FTZ R7, R32, R7 ;  /* 0x0000000720077221 */ /* 0x004fce0000010000 */
[----:B------:R-:W-:Y:S01]  /*6320*/  MUFU.EX2 R38, R38 ;  /* 0x0000002600267308 */ /* 0x000fe20000000800 */
[----:B-1----:R-:W-:-:S07]  /*6330*/  F2FP.BF16.F32.PACK_AB R173, R34, R32 ;  /* 0x0000002022ad723e */ /* 0x002fce00000010ff */
[----:B------:R-:W-:Y:S08]  /*6340*/  MUFU.EX2 R169, R169 ;  /* 0x000000a900a97308 */ /* 0x000ff00000000800 */
[----:B------:R-:W-:Y:S08]  /*6350*/  MUFU.EX2 R14, R14 ;  /* 0x0000000e000e7308 */ /* 0x000ff00000000800 */
[----:B------:R-:W-:Y:S08]  /*6360*/  MUFU.EX2 R171, R171 ;  /* 0x000000ab00ab7308 */ /* 0x000ff00000000800 */
[----:B------:R-:W0:Y:S08]  /*6370*/  MUFU.EX2 R156, R156 ;  /* 0x0000009c009c7308 */ /* 0x000e300000000800 */
[----:B------:R-:W-:Y:S01]  /*6380*/  MUFU.EX2 R18, R18 ;  /* 0x0000001200127308 */ /* 0x000fe20000000800 */
[----:B------:R-:W-:-:S02]  /*6390*/  WARPGROUP.DEPBAR.LE gsb0, 0x0 ;  /* 0x00008000000079c5 */ /* 0x000fc40000010000 */
[----:B------:R-:W-:-:S05]  /*63a0*/  WARPGROUP.ARRIVE ;  /* 0x00000000000079c5 */ /* 0x000fca0000000000 */
[----:B------:R-:W-:Y:S01]  /*63b0*/  MUFU.EX2 R153, R153 ;  /* 0x0000009900997308 */ /* 0x000fe20000000800 */
[----:B------:R-:W-:Y:S02]  /*63c0*/  F2FP.BF16.F32.PACK_AB R160, R60, R43 ;  /* 0x0000002b3ca0723e */ /* 0x000fe400000010ff */
[----:B------:R-:W-:Y:S01]  /*63d0*/  F2FP.BF16.F32.PACK_AB R162, R62, R45 ;  /* 0x0000002d3ea2723e */ /* 0x000fe200000010ff */
[----:B------:R-:W-:Y:S04]  /*63e0*/  HGMMA.64x128x16.F32.BF16 R88, R164, gdesc[UR8].tnspB, R88, gsb0 ;  /* 0x41e00008a4587df0 */ /* 0x000fe80008001858 */
[----:B------:R-:W-:Y:S08]  /*63f0*/  MUFU.EX2 R48, R48 ;  /* 0x0000003000307308 */ /* 0x000ff00000000800 */
[----:B------:R-:W-:Y:S08]  /*6400*/  MUFU.EX2 R155, R52 ;  /* 0x00000034009b7308 */ /* 0x000ff00000000800 */
[----:B------:R-:W-:Y:S08]  /*6410*/  MUFU.EX2 R80, R80 ;  /* 0x0000005000507308 */ /* 0x000ff00000000800 */
[----:B------:R-:W-:Y:S08]  /*6420*/  MUFU.EX2 R157, R66 ;  /* 0x00000042009d7308 */ /* 0x000ff00000000800 */
[----:B------:R1:W-:Y:S08]  /*6430*/  MUFU.EX2 R36, R168 ;  /* 0x000000a800247308 */ /* 0x0003f00000000800 */
[----:B------:R-:W-:Y:S01]  /*6440*/  MUFU.EX2 R158, R158 ;  /* 0x0000009e009e7308 */ /* 0x000fe20000000800 */
[----:B-1----:R-:W-:-:S07]  /*6450*/  F2FP.BF16.F32.PACK_AB R168, R188, R31 ;  /* 0x0000001fbca8723e */ /* 0x002fce00000010ff */
[----:B------:R-:W-:Y:S08]  /*6460*/  MUFU.EX2 R159, R70 ;  /* 0x00000046009f7308 */ /* 0x000ff00000000800 */
[----:B------:R0:W-:Y:S08]  /*6470*/  MUFU.EX2 R17, R170 ;  /* 0x000000aa00117308 */ /* 0x0001f00000000800 */
[----:B------:R-:W-:Y:S01]  /*6480*/  MUFU.EX2 R161, R74 ;  /* 0x0000004a00a17308 */ /* 0x000fe20000000800 */
[----:B0-----:R-:W-:-:S07]  /*6490*/  F2FP.BF16.F32.PACK_AB R170, R156, R33 ;  /* 0x000000219caa723e */ /* 0x001fce00000010ff */
[----:B------:R-:W-:Y:S08]  /*64a0*/  MUFU.EX2 R212, R212 ;  /* 0x000000d400d47308 */ /* 0x000ff00000000800 */
[----:B------:R-:W-:Y:S08]  /*64b0*/  MUFU.EX2 R163, R78 ;  /* 0x0000004e00a37308 */ /* 0x000ff00000000800 */
[----:B------:R-:W-:Y:S08]  /*64c0*/  MUFU.EX2 R214, R214 ;  /* 0x000000d600d67308 */ /* 0x000ff00000000800 */
[----:B------:R-:W-:Y:S08]  /*64d0*/  MUFU.EX2 R216, R216 ;  /* 0x000000d800d87308 */ /* 0x000ff00000000800 */
[----:B------:R-:W-:Y:S08]  /*64e0*/  MUFU.EX2 R86, R86 ;  /* 0x0000005600567308 */ /* 0x000ff00000000800 */
[----:B------:R-:W0:Y:S08]  /*64f0*/  MUFU.EX2 R68, R68 ;  /* 0x0000004400447308 */ /* 0x000e300000000800 */
[----:B------:R-:W1:Y:S01]  /*6500*/  MUFU.EX2 R21, R21 ;  /* 0x0000001500157308 */ /* 0x000e620000000800 */
[----:B------:R-:W-:-:S02]  /*6510*/  WARPGROUP.DEPBAR.LE gsb0, 0x0 ;  /* 0x00008000000079c5 */ /* 0x000fc40000010000 */
[----:B------:R2:W-:Y:S05]  /*6520*/  @!P1 SYNCS.ARRIVE.TRANS64.RED.A1T0 RZ, [R15+URZ], RZ ;  /* 0x000000ff0fff99a7 */ /* 0x0005ea000810043f */
[----:B------:R-:W3:Y:S01]  /*6530*/  MUFU.EX2 R165, R82 ;  /* 0x0000005200a57308 */ /* 0x000ee20000000800 */
[----:B------:R-:W-:Y:S02]  /*6540*/  F2FP.BF16.F32.PACK_AB R164, R64, R47 ;  /* 0x0000002f40a4723e */ /* 0x000fe400000010ff */
[----:B0-----:R-:W-:Y:S02]  /*6550*/  F2FP.BF16.F32.PACK_AB R166, R68, R49 ;  /* 0x0000003144a6723e */ /* 0x001fe400000010ff */
[----:B-1----:R-:W-:-:S02]  /*6560*/  F2FP.BF16.F32.PACK_AB R167, R21, R86 ;  /* 0x0000005615a7723e */ /* 0x002fc400000010ff */
[----:B--2---:R-:W-:-:S04]  /*6570*/  @!P1 IADD3 R15, R20, 0x34860, RZ ;  /* 0x00034860140f9810 */ /* 0x004fc80007ffe0ff */
[----:B------:R-:W-:Y:S01]  /*6580*/  @!P1 PRMT R20, RZ, 0x654, R15 ;  /* 0x00000654ff149816 */ /* 0x000fe2000000000f */
[----:B------:R-:W-:-:S03]  /*6590*/  FADD.FTZ R15, R19, R6 ;  /* 0x00000006130f7221 */ /* 0x000fc60000010000 */
[----:B------:R0:W-:Y:S01]  /*65a0*/  @!P1 SYNCS.ARRIVE.TRANS64.RED.A1T0 RZ, [R20+URZ], RZ ;  /* 0x000000ff14ff99a7 */ /* 0x0001e2000810043f */
[C---:B------:R-:W-:Y:S01]  /*65b0*/  FADD.FTZ R6, R182.reuse, R15 ;  /* 0x0000000fb6067221 */ /* 0x040fe20000010000 */
[----:B------:R-:W-:-:S03]  /*65c0*/  F2FP.BF16.F32.PACK_AB R182, R182, R19 ;  /* 0x00000013b6b6723e */ /* 0x000fc600000010ff */
[----:B------:R-:W-:-:S04]  /*65d0*/  FADD.FTZ R15, R23, R6 ;  /* 0x00000006170f7221 */ /* 0x000fc80000010000 */
[----:B------:R-:W-:Y:S01]  /*65e0*/  FADD.FTZ R6, R152, R15 ;  /* 0x0000000f98067221 */ /* 0x000fe20000010000 */
[----:B------:R-:W-:-:S03]  /*65f0*/  F2FP.BF16.F32.PACK_AB R152, R54, R35 ;  /* 0x000000233698723e */ /* 0x000fc600000010ff */
[----:B------:R-:W-:-:S04]  /*6600*/  FADD.FTZ R15, R25, R6 ;  /* 0x00000006190f7221 */ /* 0x000fc80000010000 */
[----:B------:R-:W-:Y:S01]  /*6610*/  FADD.FTZ R6, R154, R15 ;  /* 0x0000000f9a067221 */ /* 0x000fe20000010000 */
[----:B------:R-:W-:-:S03]  /*6620*/  F2FP.BF16.F32.PACK_AB R154, R56, R37 ;  /* 0x00000025389a723e */ /* 0x000fc600000010ff */
[----:B------:R-:W-:-:S04]  /*6630*/  FADD.FTZ R15, R27, R6 ;  /* 0x000000061b0f7221 */ /* 0x000fc80000010000 */
[----:B------:R-:W-:-:S04]  /*6640*/  FADD.FTZ R6, R184, R15 ;  /* 0x0000000fb8067221 */ /* 0x000fc80000010000 */
[----:B------:R-:W-:Y:S01]  /*6650*/  FADD.FTZ R15, R29, R6 ;  /* 0x000000061d0f7221 */ /* 0x000fe20000010000 */
[----:B------:R-:W-:-:S03]  /*6660*/  FADD.FTZ R6, R34, R7 ;  /* 0x0000000722067221 */ /* 0x000fc60000010000 */
[----:B0-----:R-:W-:Y:S01]  /*6670*/  FADD.FTZ R20, R186, R15 ;  /* 0x0000000fba147221 */ /* 0x001fe20000010000 */
[----:B------:R-:W-:Y:S01]  /*6680*/  FADD.FTZ R6, R175, R6 ;  /* 0x00000006af067221 */ /* 0x000fe20000010000 */
[C---:B------:R-:W-:Y:S02]  /*6690*/  F2FP.BF16.F32.PACK_AB R175, R38.reuse, R175 ;  /* 0x000000af26af723e */ /* 0x040fe400000010ff */
[----:B------:R-:W-:Y:S01]  /*66a0*/  FADD.FTZ R7, R31, R20 ;  /* 0x000000141f077221 */ /* 0x000fe20000010000 */
[----:B------:R-:W-:-:S03]  /*66b0*/  FADD.FTZ R6, R38, R6 ;  /* 0x0000000626067221 */ /* 0x000fc60000010000 */
[----:B------:R-:W-:Y:S01]  /*66c0*/  FADD.FTZ R20, R188, R7 ;  /* 0x00000007bc147221 */ /* 0x000fe20000010000 */
        /* <DEDUP_REMOVED lines=8> */
[----:B------:R-:W-:Y:S01]  /*6750*/  FADD.FTZ R6, R18, R7 ;  /* 0x0000000712067221 */ /* 0x000fe20000010000 */
[----:B------:R-:W-:Y:S02]  /*6760*/  F2FP.BF16.F32.PACK_AB R156, R58, R39 ;  /* 0x000000273a9c723e */ /* 0x000fe400000010ff */
[----:B------:R-:W-:Y:S01]  /*6770*/  FADD.FTZ R20, R54, R15 ;  /* 0x0000000f36147221 */ /* 0x000fe20000010000 */
[----:B------:R-:W-:Y:S01]  /*6780*/  FADD.FTZ R6, R153, R6 ;  /* 0x0000000699067221 */ /* 0x000fe20000010000 */
[----:B------:R-:W-:-:S02]  /*6790*/  F2FP.BF16.F32.PACK_AB R153, R48, R153 ;  /* 0x000000993099723e */ /* 0x000fc400000010ff */
        /* <DEDUP_REMOVED lines=9> */
[----:B------:R-:W-:Y:S02]  /*6830*/  F2FP.BF16.F32.PACK_AB R157, R36, R157 ;  /* 0x0000009d249d723e */ /* 0x000fe400000010ff */
[----:B------:R-:W-:Y:S01]  /*6840*/  FADD.FTZ R14, R158, R7 ;  /* 0x000000079e0e7221 */ /* 0x000fe20000010000 */
[----:B------:R-:W-:Y:S01]  /*6850*/  FADD.FTZ R6, R36, R6 ;  /* 0x0000000624067221 */ /* 0x000fe20000010000 */
[C---:B------:R-:W-:Y:S02]  /*6860*/  F2FP.BF16.F32.PACK_AB R158, R41.reuse, R158 ;  /* 0x0000009e299e723e */ /* 0x040fe400000010ff */
[----:B------:R-:W-:Y:S01]  /*6870*/  FADD.FTZ R14, R41, R14 ;  /* 0x0000000e290e7221 */ /* 0x000fe20000010000 */
[----:B------:R-:W-:Y:S01]  /*6880*/  FADD.FTZ R6, R159, R6 ;  /* 0x000000069f067221 */ /* 0x000fe20000010000 */
[----:B------:R-:W-:-:S02]  /*6890*/  F2FP.BF16.F32.PACK_AB R159, R17, R159 ;  /* 0x0000009f119f723e */ /* 0x000fc400000010ff */
[----:B------:R-:W-:Y:S01]  /*68a0*/  FADD.FTZ R7, R43, R14 ;  /* 0x0000000e2b077221 */ /* 0x000fe20000010000 */
[----:B------:R-:W-:Y:S01]  /*68b0*/  FADD.FTZ R6, R17, R6 ;  /* 0x0000000611067221 */ /* 0x000fe20000010000 */
[----:B------:R-:W-:Y:S02]  /*68c0*/  IMAD.MOV.U32 R17, RZ, RZ, R12 ;  /* 0x000000ffff117224 */ /* 0x000fe400078e000c */
        /* <DEDUP_REMOVED lines=11> */
[----:B---3--:R-:W-:Y:S01]  /*6980*/  FADD.FTZ R6, R165, R6 ;  /* 0x00000006a5067221 */ /* 0x008fe20000010000 */
[C---:B------:R-:W-:Y:S02]  /*6990*/  F2FP.BF16.F32.PACK_AB R165, R216.reuse, R165 ;  /* 0x000000a5d8a5723e */ /* 0x040fe400000010ff */
[----:B------:R-:W-:Y:S01]  /*69a0*/  FADD.FTZ R15, R49, R14 ;  /* 0x0000000e310f7221 */ /* 0x000fe20000010000 */
[----:B------:R-:W-:Y:S01]  /*69b0*/  FADD.FTZ R7, R216, R6 ;  /* 0x00000006d8077221 */ /* 0x000fe20000010000 */
[----:B------:R-:W-:Y:S02]  /*69c0*/  IMAD.MOV.U32 R14, RZ, RZ, R3 ;  /* 0x000000ffff0e7224 */ /* 0x000fe400078e0003 */
[----:B------:R-:W-:Y:S01]  /*69d0*/  FADD.FTZ R6, R68, R15 ;  /* 0x0000000f44067221 */ /* 0x000fe20000010000 */
[----:B------:R-:W-:Y:S01]  /*69e0*/  FADD.FTZ R7, R86, R7 ;  /* 0x0000000756077221 */ /* 0x000fe20000010000 */
[----:B------:R-:W-:-:S03]  /*69f0*/  MOV R15, R10 ;  /* 0x0000000a000f7202 */ /* 0x000fc60000000f00 */
[----:B------:R-:W-:Y:S01]  /*6a00*/  FADD.FTZ R7, R21, R7 ;  /* 0x0000000715077221 */ /* 0x000fe20000010000 */
[----:B------:R-:W-:Y:S06]  /*6a10*/  @P2 BRA `(.L_x_28) ;  /* 0xffffffd400e42947 */ /* 0x000fec000383ffff */
.L_x_19:
[----:B------:R-:W-:Y:S06]  /*6a20*/  BAR.ARV 0x8, 0x180 ;  /* 0x0206000000007b1d */ /* 0x000fec0000002000 */
        /* <DEDUP_REMOVED lines=64> */
[----:B------:R-:W-:Y:S06]  /*6e30*/  @!P0 BRA `(.L_x_29) ;  /* 0x0000000000048947 */ /* 0x000fec0003800000 */
[----:B------:R-:W-:Y:S01]  /*6e40*/  BPT.TRAP 0x1 ;  /* 0x000000040000795c */ /* 0x000fe20000300000 */
.L_x_29:
[----:B------:R-:W-:Y:S02]  /*6e50*/  SHF.L.U32 R3, R3, 0x1f, RZ ;  /* 0x0000001f03037819 */ /* 0x000fe400000006ff */
[----:B------:R-:W-:-:S04]  /*6e60*/  LEA R14, R0, UR36, 0x3 ;  /* 0x00000024000e7c11 */ /* 0x000fc8000f8e18ff */
[----:B------:R0:W1:Y:S01]  /*6e70*/  SYNCS.PHASECHK.TRANS64.TRYWAIT P2, [R14+URZ+0x34850], R3 ;  /* 0x034850030e0075a7 */ /* 0x000062000804017f */
[----:B------:R-:W-:Y:S05]  /*6e80*/  @!P0 BRA `(.L_x_30) ;  /* 0x0000000000048947 */ /* 0x000fea0003800000 */
[----:B------:R-:W-:Y:S01]  /*6e90*/  BPT.TRAP 0x1 ;  /* 0x000000040000795c */ /* 0x000fe20000300000 */
.L_x_30:
[----:B-1----:R-:W-:Y:S05]  /*6ea0*/  @P2 BRA `(.L_x_31) ;  /* 0x0000000000082947 */ /* 0x002fea0003800000 */
[----:B------:R-:W1:Y:S02]  /*6eb0*/  SYNCS.PHASECHK.TRANS64.TRYWAIT P0, [R14+URZ+0x34850], R3 ;  /* 0x034850030e0075a7 */ /* 0x000e64000800017f */
[----:B-1----:R-:W-:Y:S05]  /*6ec0*/  @!P0 BRA `(.L_x_32) ;  /* 0x0000006000188947 */ /* 0x002fea0003800000 */
.L_x_31:
[----:B------:R-:W-:Y:S01]  /*6ed0*/  UIADD3 UR36, UR36, 0x400, URZ ;  /* 0x0000040024247890 */ /* 0x000fe2000fffe03f */
[----:B------:R-:W-:Y:S01]  /*6ee0*/  R2UR UR5, R0 ;  /* 0x00000000000572ca */ /* 0x000fe200000e0000 */
[----:B------:R-:W-:Y:S01]  /*6ef0*/  WARPGROUP.ARRIVE ;  /* 0x00000000000079c5 */ /* 0x000fe20000000000 */
[----:B------:R-:W-:Y:S01]  /*6f00*/  UMOV UR7, 0x40000040 ;  /* 0x4000004000077882 */ /* 0x000fe20000000000 */
[----:B------:R-:W-:Y:S01]  /*6f10*/  USHF.R.U32.HI UR36, URZ, 0x4, UR36 ;  /* 0x000000043f247899 */ /* 0x000fe20008011624 */
[----:B01----:R-:W0:Y:S01]  /*6f20*/  SHFL.BFLY PT, R3, R6, 0x2, 0x1f ;  /* 0x0c401f0006037f89 */ /* 0x003e2200000e0000 */
[----:B------:R-:W-:Y:S01]  /*6f30*/  @!P1 IADD3 R11, R14, 0x34860, RZ ;  /* 0x000348600e0b9810 */ /* 0x000fe20007ffe0ff */
[----:B------:R-:W-:Y:S01]  /*6f40*/  IMAD.MOV.U32 R4, RZ, RZ, RZ ;  /* 0x000000ffff047224 */ /* 0x000fe200078e00ff */
[----:B------:R-:W-:Y:S01]  /*6f50*/  ULOP3.LUT UR36, UR36, 0x3fff, URZ, 0xc0, !UPT ;  /* 0x00003fff24247892 */ /* 0x000fe2000f8ec03f */
[----:B------:R-:W1:Y:S01]  /*6f60*/  SHFL.BFLY PT, R0, R7, 0x2, 0x1f ;  /* 0x0c401f0007007f89 */ /* 0x000e6200000e0000 */
[----:B------:R-:W-:-:S02]  /*6f70*/  @!P1 PRMT R11, RZ, 0x654, R11 ;  /* 0x00000654ff0b9816 */ /* 0x000fc4000000000b */
[----:B------:R-:W-:-:S04]  /*6f80*/  ULOP3.LUT UR4, UR36, 0x4000000, URZ, 0xfc, !UPT ;  /* 0x0400000024047892 */ /* 0x000fc8000f8efc3f */
[----:B------:R-:W-:-:S07]  /*6f90*/  ULEA UR4, UR5, UR4, 0xb ;  /* 0x0000000405047291 */ /* 0x000fce000f8e583f */
[----:B------:R-:W-:Y:S02]  /*6fa0*/  UMOV UR6, UR4 ;  /* 0x0000000400067c82 */ /* 0x000fe40008000000 */
[----:B------:R-:W-:Y:S01]  /*6fb0*/  HGMMA.64x128x16.F32.BF16 R24, R180, gdesc[UR4].tnspB, R24, gsb0 ;  /* 0x41e00004b4187df0 */ /* 0x000fe20008001818 */
[----:B------:R-:W-:Y:S01]  /*6fc0*/  UIADD3 UR6, UR4, 0x80, URZ ;  /* 0x0000008004067890 */ /* 0x000fe2000fffe03f */
[----:B------:R-:W-:Y:S01]  /*6fd0*/  UMOV UR7, 0x40000040 ;  /* 0x4000004000077882 */ /* 0x000fe20000000000 */
[----:B0-----:R-:W-:Y:S01]  /*6fe0*/  FADD.FTZ R3, R3, R6 ;  /* 0x0000000603037221 */ /* 0x001fe20000010000 */
[----:B-1----:R-:W-:-:S04]  /*6ff0*/  FADD.FTZ R2, R0, R7 ;  /* 0x0000000700027221 */ /* 0x002fc80000010000 */
[----:B------:R-:W0:Y:S04]  /*7000*/  SHFL.BFLY PT, R0, R3, 0x1, 0x1f ;  /* 0x0c201f0003007f89 */ /* 0x000e2800000e0000 */
[----:B------:R-:W1:Y:S01]  /*7010*/  SHFL.BFLY PT, R5, R2, 0x1, 0x1f ;  /* 0x0c201f0002057f89 */ /* 0x000e6200000e0000 */
[----:B0-----:R-:W-:Y:S01]  /*7020*/  FADD.FTZ R13, R3, R0 ;  /* 0x00000000030d7221 */ /* 0x001fe20000010000 */
[----:B------:R-:W-:Y:S01]  /*7030*/  IMAD.MOV.U32 R3, RZ, RZ, -0x800000 ;  /* 0xff800000ff037424 */ /* 0x000fe200078e00ff */
[----:B------:R-:W-:Y:S01]  /*7040*/  MOV R0, 0xff800000 ;  /* 0xff80000000007802 */ /* 0x000fe20000000f00 */
[----:B-1----:R-:W-:Y:S02]  /*7050*/  FADD.FTZ R15, R2, R5 ;  /* 0x00000005020f7221 */ /* 0x002fe40000010000 */
[----:B------:R-:W-:Y:S01]  /*7060*/  FSETP.NE.FTZ.AND P0, PT, R13, RZ, PT ;  /* 0x000000ff0d00720b */ /* 0x000fe20003f15000 */
[----:B------:R-:W-:-:S02]  /*7070*/  IMAD.MOV.U32 R2, RZ, RZ, RZ ;  /* 0x000000ffff027224 */ /* 0x000fc400078e00ff */
[----:B------:R-:W-:-:S10]  /*7080*/  FSETP.NE.FTZ.AND P2, PT, R15, RZ, PT ;  /* 0x000000ff0f00720b */ /* 0x000fd40003f55000 */
[----:B------:R-:W0:Y:S01]  /*7090*/  @P0 MUFU.LG2 R8, R13 ;  /* 0x0000000d00080308 */ /* 0x000e220000000c00 */
[C---:B------:R-:W-:Y:S02]  /*70a0*/  @P0 FMUL.FTZ R5, R9.reuse, 0.69314718246459960938 ;  /* 0x3f31721809050820 */ /* 0x040fe40000410000 */
[----:B------:R-:W-:-:S05]  /*70b0*/  @P2 FMUL.FTZ R14, R9, 0.69314718246459960938 ;  /* 0x3f317218090e2820 */ /* 0x000fca0000410000 */
[----:B------:R-:W1:Y:S08]  /*70c0*/  @P2 MUFU.LG2 R6, R15 ;  /* 0x0000000f00062308 */ /* 0x000e700000000c00 */
[----:B------:R-:W2:Y:S01]  /*70d0*/  @P0 MUFU.RCP R4, R13 ;  /* 0x0000000d00040308 */ /* 0x000ea20000001000 */
[----:B0-----:R-:W-:-:S04]  /*70e0*/  @P0 FMUL.FTZ R8, R8, 0.69314718246459960938 ;  /* 0x3f31721808080820 */ /* 0x001fc80000410000 */
[----:B------:R-:W-:Y:S01]  /*70f0*/  @P0 FFMA.FTZ R3, R5, R12, R8 ;  /* 0x0000000c05030223 */ /* 0x000fe20000010008 */
[----:B------:R-:W-:Y:S02]  /*7100*/  PLOP3.LUT P0, PT, PT, PT, PT, 0x8, 0x0 ;  /* 0x000000000000781c */ /* 0x000fe40003f0e170 */
[----:B------:R-:W0:Y:S01]  /*7110*/  @P2 MUFU.RCP R2, R15 ;  /* 0x0000000f00022308 */ /* 0x000e220000001000 */
[----:B-1----:R-:W-:-:S04]  /*7120*/  @P2 FMUL.FTZ R7, R6, 0.69314718246459960938 ;  /* 0x3f31721806072820 */ /* 0x002fc80000410000 */
[----:B------:R-:W-:Y:S01]  /*7130*/  @P2 FFMA.FTZ R0, R14, R10, R7 ;  /* 0x0000000a0e002223 */ /* 0x000fe20000010007 */
[----:B------:R-:W-:Y:S02]  /*7140*/  WARPGROUP.DEPBAR.LE gsb0, 0x0 ;  /* 0x00008000000079c5 */ /* 0x000fe40000010000 */
[----:B------:R-:W-:-:S06]  /*7150*/  WARPGROUP.ARRIVE ;  /* 0x00000000000079c5 */ /* 0x000fcc0000000000 */
[----:B------:R-:W-:Y:S01]  /*7160*/  HGMMA.64x128x16.F32.BF16 R24, R176, gdesc[UR4].tnspB, R24, gsb0 ;  /* 0x41e00004b0187df0 */ /* 0x000fe20008001818 */
[----:B------:R-:W-:Y:S01]  /*7170*/  UIADD3 UR6, UR4, 0x100, URZ ;  /* 0x0000010004067890 */ /* 0x000fe2000fffe03f */
[----:B------:R-:W-:Y:S01]  /*7180*/  UMOV UR7, 0x40000040 ;  /* 0x4000004000077882 */ /* 0x000fe20000000000 */
[----:B------:R-:W-:Y:S02]  /*7190*/  WARPGROUP.DEPBAR.LE gsb0, 0x0 ;  /* 0x00008000000079c5 */ /* 0x000fe40000010000 */
[----:B------:R-:W-:-:S07]  /*71a0*/  WARPGROUP.ARRIVE ;  /* 0x00000000000079c5 */ /* 0x000fce0000000000 */
        /* <DEDUP_REMOVED lines=18> */
[----:B------:R-:W-:Y:S01]  /*72d0*/  UIADD3 UR4, UR4, 0x380, URZ ;  /* 0x0000038004047890 */ /* 0x000fe2000fffe03f */
[----:B------:R-:W-:Y:S02]  /*72e0*/  WARPGROUP.DEPBAR.LE gsb0, 0x0 ;  /* 0x00008000000079c5 */ /* 0x000fe40000010000 */
[----:B------:R-:W-:-:S06]  /*72f0*/  WARPGROUP.ARRIVE ;  /* 0x00000000000079c5 */ /* 0x000fcc0000000000 */
[----:B------:R-:W-:Y:S01]  /*7300*/  HGMMA.64x128x16.F32.BF16 R24, R160, gdesc[UR4].tnspB, R24, gsb0 ;  /* 0x41e00004a0187df0 */ /* 0x000fe20008001818 */
[----:B------:R-:W-:Y:S01]  /*7310*/  UMOV UR6, UR4 ;  /* 0x0000000400067c82 */ /* 0x000fe20008000000 */
[----:B------:R-:W-:Y:S01]  /*7320*/  UMOV UR7, 0x40000040 ;  /* 0x4000004000077882 */ /* 0x000fe20000000000 */
[----:B------:R-:W-:Y:S02]  /*7330*/  WARPGROUP.DEPBAR.LE gsb0, 0x0 ;  /* 0x00008000000079c5 */ /* 0x000fe40000010000 */
[----:B------:R-:W-:-:S07]  /*7340*/  WARPGROUP.ARRIVE ;  /* 0x00000000000079c5 */ /* 0x000fce0000000000 */
[----:B------:R-:W-:Y:S03]  /*7350*/  HGMMA.64x128x16.F32.BF16 R24, R164, gdesc[UR4].tnspB, R24, gsb0 ;  /* 0x41e00004a4187df0 */ /* 0x000fe60008001818 */
[----:B------:R-:W-:Y:S02]  /*7360*/  WARPGROUP.DEPBAR.LE gsb0, 0x0 ;  /* 0x00008000000079c5 */ /* 0x000fe40000010000 */
[----:B------:R1:W-:Y:S01]  /*7370*/  @!P1 SYNCS.ARRIVE.TRANS64.RED.A1T0 RZ, [R11+URZ], RZ ;  /* 0x000000ff0bff99a7 */ /* 0x0003e2000810043f */
[-C--:B--2---:R-:W-:Y:S01]  /*7380*/  FMUL.FTZ R24, R24, R4.reuse ;  /* 0x0000000418187220 */ /* 0x084fe20000410000 */
        /* <DEDUP_REMOVED lines=31> */
[-C--:B0-----:R-:W-:Y:S01]  /*7580*/  FMUL.FTZ R26, R26, R2.reuse ;  /* 0x000000021a1a7220 */ /* 0x081fe20000410000 */
        /* <DEDUP_REMOVED lines=30> */
[----:B-1----:R-:W-:-:S07]  /*7770*/  FMUL.FTZ R87, R87, R2 ;  /* 0x0000000257577220 */ /* 0x002fce0000410000 */
.L_x_12:
[----:B------:R-:W-:Y:S05]  /*7780*/  @P0 BRA `(.L_x_33) ;  /* 0x0000001400340947 */ /* 0x000fea0003800000 */
[----:B------:R-:W0:Y:S01]  /*7790*/  S2R R2, SR_TID.X ;  /* 0x0000000000027919 */ /* 0x000e220000002100 */
[----:B------:R-:W1:Y:S01]  /*77a0*/  LDC R18, c[0x0][0xbe8] ;  /* 0x0002fa00ff127b82 */ /* 0x000e620000000800 */
[----:B------:R-:W-:Y:S01]  /*77b0*/  SHF.R.S32.HI R13, RZ, 0x1f, R16 ;  /* 0x0000001fff0d7819 */ /* 0x000fe20000011410 */
[----:B------:R-:W-:Y:S01]  /*77c0*/  ULDC.64 UR4, c[0x0][0xbd0] ;  /* 0x0002f40000047ab9 */ /* 0x000fe20000000a00 */
[----:B------:R-:W2:Y:S01]  /*77d0*/  S2R R10, SR_CTAID.X ;  /* 0x00000000000a7919 */ /* 0x000ea20000002500 */
[----:B------:R-:W-:Y:S01]  /*77e0*/  ULDC.64 UR6, c[0x0][0xb38] ;  /* 0x0002ce0000067ab9 */ /* 0x000fe20000000a00 */
[----:B------:R-:W-:Y:S03]  /*77f0*/  BSSY B0, `(.L_x_34) ;  /* 0x00000e2000007945 */ /* 0x000fe60003800000 */
[----:B------:R-:W3:Y:S08]  /*7800*/  S2UR UR9, SR_CTAID.Z ;  /* 0x00000000000979c3 */ /* 0x000ef00000002700 */
[----:B------:R-:W4:Y:S08]  /*7810*/  LDC.64 R20, c[0x0][0xbd8] ;  /* 0x0002f600ff147b82 */ /* 0x000f300000000a00 */
[----:B------:R-:W-:Y:S01]  /*7820*/  BAR.SYNC.DEFER_BLOCKING 0x1, 0x100 ;  /* 0x0044000000007b1d */ /* 0x000fe20000010000 */
[----:B-1----:R-:W-:-:S07]  /*7830*/  ISETP.NE.AND P0, PT, R18, 0x1, PT ;  /* 0x000000011200780c */ /* 0x002fce0003f05270 */
[----:B------:R-:W1:Y:S01]  /*7840*/  S2UR UR8, SR_CTAID.Y ;  /* 0x00000000000879c3 */ /* 0x000e620000002600 */
[----:B0-----:R-:W-:-:S07]  /*7850*/  VIADD R7, R2, 0xffffff80 ;  /* 0xffffff8002077836 */ /* 0x001fce0000000000 */
[----:B------:R-:W1:Y:S01]  /*7860*/  LDC R17, c[0x0][0xc50] ;  /* 0x00031400ff117b82 */ /* 0x000e620000000800 */
[----:B------:R-:W-:-:S04]  /*7870*/  SHF.R.S32.HI R4, RZ, 0x1f, R7 ;  /* 0x0000001fff047819 */ /* 0x000fc80000011407 */
[----:B------:R-:W-:-:S03]  /*7880*/  LEA.HI R8, R4, R7, RZ, 0x7 ;  /* 0x0000000704087211 */ /* 0x000fc600078f38ff */
[----:B------:R-:W0:Y:S01]  /*7890*/  @P0 LDC R12, c[0x0][0xbec] ;  /* 0x0002fb00ff0c0b82 */ /* 0x000e220000000800 */
[----:B------:R-:W-:Y:S02]  /*78a0*/  LEA.HI R4, R4, R7, RZ, 0x2 ;  /* 0x0000000704047211 */ /* 0x000fe400078f10ff */
[----:B------:R-:W-:Y:S02]  /*78b0*/  LOP3.LUT R2, R8, 0xffffff80, RZ, 0xc0, !PT ;  /* 0xffffff8008027812 */ /* 0x000fe400078ec0ff */
[----:B------:R-:W-:Y:S02]  /*78c0*/  LOP3.LUT R4, R4, 0xfffffffc, RZ, 0xc0, !PT ;  /* 0xfffffffc04047812 */ /* 0x000fe400078ec0ff */
[----:B------:R-:W-:Y:S01]  /*78d0*/  SHF.R.S32.HI R9, RZ, 0x7, R8 ;  /* 0x00000007ff097819 */ /* 0x000fe20000011408 */
[C---:B------:R-:W-:Y:S01]  /*78e0*/  IMAD.IADD R88, R7.reuse, 0x1, -R2 ;  /* 0x0000000107587824 */ /* 0x040fe200078e0a02 */
[----:B------:R-:W-:Y:S01]  /*78f0*/  IADD3 R6, R7, -R4, RZ ;  /* 0x8000000407067210 */ /* 0x000fe20007ffe0ff */
[----:B------:R-:W5:Y:S03]  /*7900*/  LDC.64 R22, c[0x0][0xb40] ;  /* 0x0002d000ff167b82 */ /* 0x000f660000000a00 */
[----:B------:R-:W-:-:S02]  /*7910*/  SHF.R.S32.HI R11, RZ, 0x1f, R88 ;  /* 0x0000001fff0b7819 */ /* 0x000fc40000011458 */
[----:B------:R-:W-:Y:S02]  /*7920*/  LEA.HI R7, R6, R6, RZ, 0x1 ;  /* 0x0000000606077211 */ /* 0x000fe400078f08ff */
[CC--:B------:R-:W-:Y:S01]  /*7930*/  LEA.HI R89, R11.reuse, R88.reuse, RZ, 0x2 ;  /* 0x000000580b597211 */ /* 0x0c0fe200078f10ff */
[----:B------:R-:W5:Y:S01]  /*7940*/  @P0 LDC R90, c[0x0][0xbec] ;  /* 0x0002fb00ff5a0b82 */ /* 0x000f620000000800 */
[----:B------:R-:W-:Y:S02]  /*7950*/  LEA.HI R4, R11, R88, RZ, 0x5 ;  /* 0x000000580b047211 */ /* 0x000fe400078f28ff */
[--C-:B------:R-:W-:Y:S02]  /*7960*/  SHF.R.S32.HI R2, RZ, 0x2, R89.reuse ;  /* 0x00000002ff027819 */ /* 0x100fe40000011459 */
[----:B------:R-:W-:Y:S02]  /*7970*/  SHF.R.S32.HI R5, RZ, 0x1f, R89 ;  /* 0x0000001fff057819 */ /* 0x000fe40000011459 */
[----:B------:R-:W-:Y:S01]  /*7980*/  SHF.R.S32.HI R4, RZ, 0x5, R4 ;  /* 0x00000005ff047819 */ /* 0x000fe20000011404 */
[----:B------:R-:W5:Y:S01]  /*7990*/  @P0 LDC R15, c[0x0][0xbf0] ;  /* 0x0002fc00ff0f0b82 */ /* 0x000f620000000800 */
[----:B------:R-:W-:-:S02]  /*79a0*/  LEA.HI R5, R5, R2, RZ, 0x3 ;  /* 0x0000000205057211 */ /* 0x000fc400078f18ff */
[----:B------:R-:W-:Y:S02]  /*79b0*/  LOP3.LUT R7, R7, 0x1ffffffe, RZ, 0xc0, !PT ;  /* 0x1ffffffe07077812 */ /* 0x000fe400078ec0ff */
[----:B------:R-:W-:Y:S02]  /*79c0*/  LOP3.LUT R5, R5, 0xfffffff8, RZ, 0xc0, !PT ;  /* 0xfffffff805057812 */ /* 0x000fe400078ec0ff */
[----:B------:R-:W-:Y:S01]  /*79d0*/  LOP3.LUT R89, R89, 0x7ffffffc, RZ, 0xc0, !PT ;  /* 0x7ffffffc59597812 */ /* 0x000fe200078ec0ff */
[----:B------:R-:W5:Y:S02]  /*79e0*/  @P0 LDC R91, c[0x0][0xbf0] ;  /* 0x0002fc00ff5b0b82 */ /* 0x000f640000000800 */
[----:B------:R-:W-:Y:S01]  /*79f0*/  IMAD.IADD R5, R2, 0x1, -R5 ;  /* 0x0000000102057824 */ /* 0x000fe200078e0a05 */
[----:B------:R-:W-:-:S04]  /*7a00*/  LEA.HI R2, R8, R9, RZ, 0x1 ;  /* 0x0000000908027211 */ /* 0x000fc800078f08ff */
[----:B------:R-:W-:Y:S02]  /*7a10*/  LOP3.LUT R2, R2, 0x3fffffe, RZ, 0xc0, !PT ;  /* 0x03fffffe02027812 */ /* 0x000fe400078ec0ff */
[----:B------:R-:W-:-:S03]  /*7a20*/  LEA R5, R4, R5, 0x4 ;  /* 0x0000000504057211 */ /* 0x000fc600078e20ff */
[----:B------:R-:W-:Y:S02]  /*7a30*/  IMAD.IADD R2, R9, 0x1, -R2 ;  /* 0x0000000109027824 */ /* 0x000fe400078e0a02 */
[----:B------:R-:W-:Y:S02]  /*7a40*/  IMAD.IADD R9, R6, 0x1, -R7 ;  /* 0x0000000106097824 */ /* 0x000fe400078e0a07 */
[----:B------:R-:W-:Y:S02]  /*7a50*/  IMAD R7, R13, UR4, RZ ;  /* 0x000000040d077c24 */ /* 0x000fe4000f8e02ff */
[----:B------:R-:W-:Y:S02]  /*7a60*/  IMAD R2, R2, 0x40, R5 ;  /* 0x0000004002027824 */ /* 0x000fe400078e0205 */
[----:B------:R-:W-:Y:S01]  /*7a70*/  IMAD.WIDE.U32 R4, R16, UR4, RZ ;  /* 0x0000000410047c25 */ /* 0x000fe2000f8e00ff */
[----:B---3--:R-:W-:-:S03]  /*7a80*/  USHF.R.S32.HI UR4, URZ, 0x1f, UR9 ;  /* 0x0000001f3f047899 */ /* 0x008fc60008011409 */
[C---:B------:R-:W-:Y:S02]  /*7a90*/  IMAD R11, R16.reuse, UR5, R7 ;  /* 0x00000005100b7c24 */ /* 0x040fe4000f8e0207 */
[----:B------:R-:W-:Y:S02]  /*7aa0*/  IMAD R13, R13, UR6, RZ ;  /* 0x000000060d0d7c24 */ /* 0x000fe4000f8e02ff */
[----:B------:R-:W-:Y:S01]  /*7ab0*/  IMAD.WIDE.U32 R6, R16, UR6, RZ ;  /* 0x0000000610067c25 */ /* 0x000fe2000f8e00ff */
[----:B------:R-:W-:-:S03]  /*7ac0*/  IADD3 R5, R5, R11, RZ ;  /* 0x0000000b05057210 */ /* 0x000fc60007ffe0ff */
[----:B------:R-:W-:Y:S01]  /*7ad0*/  IMAD R11, R16, UR7, R13 ;  /* 0x00000007100b7c24 */ /* 0x000fe2000f8e020d */
[----:B------:R-:W-:Y:S01]  /*7ae0*/  ULDC.64 UR6, c[0x0][0xb48] ;  /* 0x0002d20000067ab9 */ /* 0x000fe20000000a00 */
[----:B------:R-:W-:Y:S01]  /*7af0*/  IMAD R9, R9, 0x8, R2 ;  /* 0x0000000809097824 */ /* 0x000fe200078e0202 */
[----:B--2---:R-:W-:Y:S01]  /*7b00*/  LEA R2, R10, R2, 0x7 ;  /* 0x000000020a027211 */ /* 0x004fe200078e38ff */
[----:B----4-:R-:W-:Y:S01]  /*7b10*/  IMAD R8, R20, UR4, RZ ;  /* 0x0000000414087c24 */ /* 0x010fe2000f8e02ff */
[----:B------:R-:W-:Y:S01]  /*7b20*/  IADD3 R7, R7, R11, RZ ;  /* 0x0000000b07077210 */ /* 0x000fe20007ffe0ff */
[----:B------:R-:W-:Y:S02]  /*7b30*/  IMAD.MOV R16, RZ, RZ, -R16 ;  /* 0x000000ffff107224 */ /* 0x000fe400078e0a10 */
[----:B------:R-:W-:Y:S02]  /*7b40*/  IMAD R9, R10, 0x80, R9 ;  /* 0x000000800a097824 */ /* 0x000fe400078e0209 */
[----:B------:R-:W-:-:S02]  /*7b50*/  IMAD R13, R21, UR9, R8 ;  /* 0x00000009150d7c24 */ /* 0x000fc4000f8e0208 */
[----:B------:R-:W-:-:S04]  /*7b60*/  IMAD.WIDE.U32 R4, R20, UR9, R4 ;  /* 0x0000000914047c25 */ /* 0x000fc8000f8e0004 */
[----:B-1----:R-:W-:Y:S01]  /*7b70*/  IMAD R19, R17, R16, UR8 ;  /* 0x0000000811137e24 */ /* 0x002fe2000f8e0210 */
[----:B------:R-:W-:Y:S01]  /*7b80*/  IADD3 R5, R5, R13, RZ ;  /* 0x0000000d05057210 */ /* 0x000fe20007ffe0ff */
[----:B0-----:R-:W-:-:S03]  /*7b90*/  @P0 IMAD.HI.U32 R8, R9, R12, RZ ;  /* 0x0000000c09080227 */ /* 0x001fc600078e00ff */
[----:B------:R-:W-:Y:S01]  /*7ba0*/  SHF.R.S32.HI R14, RZ, 0x1f, R19 ;  /* 0x0000001fff0e7819 */ /* 0x000fe20000011413 */
[----:B-----5:R-:W-:Y:S01]  /*7bb0*/  IMAD R12, R22, UR4, RZ ;  /* 0x00000004160c7c24 */ /* 0x020fe2000f8e02ff */
[----:B------:R-:W-:Y:S01]  /*7bc0*/  ULDC.64 UR4, c[0x0][0xbe0] ;  /* 0x0002f80000047ab9 */ /* 0x000fe20000000a00 */
[----:B------:R-:W-:-:S04]  /*7bd0*/  @P0 IMAD.HI.U32 R90, R9, R90, RZ ;  /* 0x0000005a095a0227 */ /* 0x000fc800078e00ff */
[----:B------:R-:W-:Y:S01]  /*7be0*/  IMAD.MOV.U32 R11, RZ, RZ, R9 ;  /* 0x000000ffff0b7224 */ /* 0x000fe200078e0009 */
[----:B------:R-:W-:Y:S01]  /*7bf0*/  @P0 SHF.R.U32.HI R11, RZ, R15, R8 ;  /* 0x0000000fff0b0219 */ /* 0x000fe20000011608 */
[----:B------:R-:W-:Y:S02]  /*7c00*/  IMAD R15, R23, UR9, R12 ;  /* 0x00000009170f7c24 */ /* 0x000fe4000f8e020c */
[----:B------:R-:W-:Y:S01]  /*7c10*/  IMAD.WIDE.U32 R6, R22, UR9, R6 ;  /* 0x0000000916067c25 */ /* 0x000fe2000f8e0006 */
[----:B------:R-:W-:-:S03]  /*7c20*/  ULDC.64 UR8, c[0x0][0xb28] ;  /* 0x0002ca0000087ab9 */ /* 0x000fc60000000a00 */
[----:B------:R-:W-:-:S04]  /*7c30*/  IMAD.WIDE.U32 R4, R19, UR4, R4 ;  /* 0x0000000413047c25 */ /* 0x000fc8000f8e0004 */
[----:B------:R-:W-:Y:S01]  /*7c40*/  IMAD.MOV.U32 R13, RZ, RZ, R9 ;  /* 0x000000ffff0d7224 */ /* 0x000fe200078e0009 */
[----:B------:R-:W-:Y:S01]  /*7c50*/  @P0 SHF.R.U32.HI R13, RZ, R91, R90 ;  /* 0x0000005bff0d0219 */ /* 0x000fe2000001165a */
[C---:B------:R-:W-:Y:S01]  /*7c60*/  IMAD R8, R14.reuse, UR4, RZ ;  /* 0x000000040e087c24 */ /* 0x040fe2000f8e02ff */
[----:B------:R-:W-:Y:S01]  /*7c70*/  IADD3 R4, P0, R11, R4, RZ ;  /* 0x000000040b047210 */ /* 0x000fe20007f1e0ff */
[----:B------:R-:W-:Y:S01]  /*7c80*/  IMAD.IADD R7, R7, 0x1, R15 ;  /* 0x0000000107077824 */ /* 0x000fe200078e020f */
[----:B------:R-:W-:Y:S01]  /*7c90*/  SHF.R.S32.HI R15, RZ, 0x1f, R11 ;  /* 0x0000001fff0f7819 */ /* 0x000fe2000001140b */
[----:B------:R-:W-:Y:S01]  /*7ca0*/  IMAD R14, R14, UR6, RZ ;  /* 0x000000060e0e7c24 */ /* 0x000fe2000f8e02ff */
[----:B------:R-:W-:Y:S01]  /*7cb0*/  IADD3 R11, -R11, RZ, RZ ;  /* 0x000000ff0b0b7210 */ /* 0x000fe20007ffe1ff */
[C---:B------:R-:W-:Y:S01]  /*7cc0*/  IMAD R12, R19.reuse, UR5, R8 ;  /* 0x00000005130c7c24 */ /* 0x040fe2000f8e0208 */
[----:B------:R-:W-:Y:S01]  /*7cd0*/  SHF.R.S32.HI R8, RZ, 0x1f, R13 ;  /* 0x0000001fff087819 */ /* 0x000fe2000001140d */
[C---:B------:R-:W-:Y:S01]  /*7ce0*/  IMAD R17, R19.reuse, UR7, R14 ;  /* 0x0000000713117c24 */ /* 0x040fe2000f8e020e */
[----:B------:R-:W-:Y:S01]  /*7cf0*/  ULDC.64 UR4, c[0x0][0xb30] ;  /* 0x0002cc0000047ab9 */ /* 0x000fe20000000a00 */
[----:B------:R-:W-:Y:S01]  /*7d00*/  IMAD.WIDE.U32 R6, R19, UR6, R6 ;  /* 0x0000000613067c25 */ /* 0x000fe2000f8e0006 */
[----:B------:R-:W-:Y:S01]  /*7d10*/  IADD3.X R5, R15, R5, R12, P0, !PT ;  /* 0x000000050f057210 */ /* 0x000fe200007fe40c */
[----:B------:R-:W-:-:S02]  /*7d20*/  ULDC.64 UR6, c[0x0][0xbc8] ;  /* 0x0002f20000067ab9 */ /* 0x000fc40000000a00 */
[----:B------:R-:W-:Y:S02]  /*7d30*/  IMAD.MOV R14, RZ, RZ, -R13 ;  /* 0x000000ffff0e7224 */ /* 0x000fe400078e0a0d */
[----:B------:R-:W-:Y:S02]  /*7d40*/  IMAD R8, R8, UR4, RZ ;  /* 0x0000000408087c24 */ /* 0x000fe4000f8e02ff */
[C---:B------:R-:W-:Y:S02]  /*7d50*/  IMAD R11, R18.reuse, R11, R9 ;  /* 0x0000000b120b7224 */ /* 0x040fe400078e0209 */
[----:B------:R-:W-:Y:S02]  /*7d60*/  IMAD.IADD R7, R7, 0x1, R17 ;  /* 0x0000000107077824 */ /* 0x000fe400078e0211 */
[----:B------:R-:W-:Y:S02]  /*7d70*/  IMAD R9, R18, R14, R9 ;  /* 0x0000000e12097224 */ /* 0x000fe400078e0209 */
[C---:B------:R-:W-:Y:S01]  /*7d80*/  IMAD R15, R13.reuse, UR5, R8 ;  /* 0x000000050d0f7c24 */ /* 0x040fe2000f8e0208 */
[----:B------:R-:W-:Y:S01]  /*7d90*/  SHF.R.S32.HI R8, RZ, 0x1f, R11 ;  /* 0x0000001fff087819 */ /* 0x000fe2000001140b */
[----:B------:R-:W-:Y:S01]  /*7da0*/  IMAD.WIDE.U32 R6, R13, UR4, R6 ;  /* 0x000000040d067c25 */ /* 0x000fe2000f8e0006 */
[----:B------:R-:W-:Y:S01]  /*7db0*/  SHF.R.S32.HI R12, RZ, 0x1f, R9 ;  /* 0x0000001fff0c7819 */ /* 0x000fe20000011409 */
[----:B------:R-:W0:Y:S01]  /*7dc0*/  S2UR UR5, SR_CgaCtaId ;  /* 0x00000000000579c3 */ /* 0x000e220000008800 */
[----:B------:R-:W-:Y:S01]  /*7dd0*/  UMOV UR4, 0x400 ;  /* 0x0000040000047882 */ /* 0x000fe20000000000 */
[----:B------:R-:W-:Y:S01]  /*7de0*/  IMAD R8, R8, UR6, RZ ;  /* 0x0000000608087c24 */ /* 0x000fe2000f8e02ff */
[----:B------:R-:W-:Y:S01]  /*7df0*/  IADD3 R7, R7, R15, RZ ;  /* 0x0000000f07077210 */ /* 0x000fe20007ffe0ff */
[----:B------:R-:W-:-:S02]  /*7e00*/  IMAD R12, R12, UR8, RZ ;  /* 0x000000080c0c7c24 */ /* 0x000fc4000f8e02ff */
[C---:B------:R-:W-:Y:S02]  /*7e10*/  IMAD R13, R11.reuse, UR7, R8 ;  /* 0x000000070b0d7c24 */ /* 0x040fe4000f8e0208 */
[----:B------:R-:W-:Y:S01]  /*7e20*/  IMAD.WIDE.U32 R4, R11, UR6, R4 ;  /* 0x000000060b047c25 */ /* 0x000fe2000f8e0004 */
[----:B------:R-:W-:-:S03]  /*7e30*/  ULDC.64 UR6, c[0x0][0xba8] ;  /* 0x0002ea0000067ab9 */ /* 0x000fc60000000a00 */
[C---:B------:R-:W-:Y:S01]  /*7e40*/  IMAD R11, R9.reuse, UR9, R12 ;  /* 0x00000009090b7c24 */ /* 0x040fe2000f8e020c */
[----:B------:R-:W-:Y:S01]  /*7e50*/  LEA R8, P0, R4, UR6, 0x2 ;  /* 0x0000000604087c11 */ /* 0x000fe2000f8010ff */
[----:B------:R-:W-:Y:S01]  /*7e60*/  IMAD.WIDE.U32 R6, R9, UR8, R6 ;  /* 0x0000000809067c25 */ /* 0x000fe2000f8e0006 */
[----:B------:R-:W-:Y:S01]  /*7e70*/  ULDC.64 UR8, c[0x0][0xb00] ;  /* 0x0002c00000087ab9 */ /* 0x000fe20000000a00 */
[----:B------:R-:W-:Y:S02]  /*7e80*/  ULDC UR6, c[0x0][0xa88] ;  /* 0x0002a20000067ab9 */ /* 0x000fe40000000800 */
[----:B------:R-:W-:Y:S01]  /*7e90*/  IMAD.IADD R9, R5, 0x1, R13 ;  /* 0x0000000105097824 */ /* 0x000fe200078e020d */
[----:B------:R-:W-:Y:S01]  /*7ea0*/  LEA R20, P1, R6, UR8, 0x2 ;  /* 0x0000000806147c11 */ /* 0x000fe2000f8210ff */
[----:B------:R-:W-:Y:S02]  /*7eb0*/  IMAD.IADD R5, R7, 0x1, R11 ;  /* 0x0000000107057824 */ /* 0x000fe400078e020b */
[----:B------:R-:W-:Y:S01]  /*7ec0*/  IMAD R17, R18, UR6, RZ ;  /* 0x0000000612117c24 */ /* 0x000fe2000f8e02ff */
[----:B------:R-:W-:Y:S01]  /*7ed0*/  LEA.HI.X R9, R4, UR7, R9, 0x2, P0 ;  /* 0x0000000704097c11 */ /* 0x000fe200080f1409 */
[----:B0-----:R-:W-:Y:S01]  /*7ee0*/  ULEA UR4, UR5, UR4, 0x18 ;  /* 0x0000000405047291 */ /* 0x001fe2000f8ec03f */
[----:B------:R-:W-:Y:S01]  /*7ef0*/  LEA.HI.X R22, R6, UR9, R5, 0x2, P1 ;  /* 0x0000000906167c11 */ /* 0x000fe200088f1405 */
[----:B------:R-:W-:Y:S01]  /*7f00*/  SHFL.IDX PT, R4, R8, RZ, 0x1c1f ;  /* 0x001c1fff08047589 */ /* 0x000fe200000e0000 */
[----:B------:R-:W-:Y:S01]  /*7f10*/  LOP3.LUT P0, RZ, R88, 0x3, RZ, 0xc0, !PT ;  /* 0x0000000358ff7812 */ /* 0x000fe2000780c0ff */
[C---:B------:R-:W-:Y:S01]  /*7f20*/  VIADD R16, R2.reuse, 0x8 ;  /* 0x0000000802107836 */ /* 0x040fe20000000000 */
[----:B------:R-:W-:Y:S01]  /*7f30*/  UIADD3 UR4, UR4, 0x34820, URZ ;  /* 0x0003482004047890 */ /* 0x000fe2000fffe03f */
[----:B------:R-:W0:Y:S01]  /*7f40*/  SHFL.IDX PT, R5, R9, RZ, 0x1c1f ;  /* 0x001c1fff09057589 */ /* 0x000e2200000e0000 */
[-C--:B------:R-:W-:Y:S01]  /*7f50*/  ISETP.GE.OR P1, PT, R2, R17.reuse, P0 ;  /* 0x000000110200720c */ /* 0x080fe20000726670 */
[----:B------:R-:W-:Y:S01]  /*7f60*/  IMAD.IADD R19, R88, 0x1, -R89 ;  /* 0x0000000158137824 */ /* 0x000fe200078e0a59 */
[-C--:B------:R-:W-:Y:S01]  /*7f70*/  ISETP.GE.OR P0, PT, R16, R17.reuse, P0 ;  /* 0x000000111000720c */ /* 0x080fe20000706670 */
[----:B------:R-:W-:Y:S01]  /*7f80*/  SHFL.IDX PT, R6, R8, 0x1, 0x1c1f ;  /* 0x003c1f0008067f89 */ /* 0x000fe200000e0000 */
[----:B------:R-:W-:Y:S01]  /*7f90*/  UPRMT UR4, URZ, 0x654, UR4 ;  /* 0x000006543f047896 */ /* 0x000fe20008000004 */
[----:B------:R-:W-:-:S02]  /*7fa0*/  ISETP.GE.AND P2, PT, R2, R17, PT ;  /* 0x000000110200720c */ /* 0x000fc40003f46270 */
[----:B------:R-:W1:Y:S01]  /*7fb0*/  SHFL.IDX PT, R7, R9, 0x1, 0x1c1f ;  /* 0x003c1f0009077f89 */ /* 0x000e6200000e0000 */
[----:B------:R-:W-:-:S03]  /*7fc0*/  SHF.L.U32 R19, R19, 0x1, RZ ;  /* 0x0000000113137819 */ /* 0x000fc600000006ff */
[----:B------:R2:W3:Y:S02]  /*7fd0*/  SHFL.IDX PT, R14, R20, RZ, 0x1c1f ;  /* 0x001c1fff140e7589 */ /* 0x0004e400000e0000 */
[----:B------:R-:W-:Y:S02]  /*7fe0*/  SYNCS.ARRIVE.TRANS64.RED.A1T0 RZ, [UR4], RZ ;  /* 0x000000ffffff79a7 */ /* 0x000fe40008100404 */
[----:B------:R2:W4:Y:S04]  /*7ff0*/  SHFL.IDX PT, R15, R22, RZ, 0x1c1f ;  /* 0x001c1fff160f7589 */ /* 0x00052800000e0000 */
[----:B0-----:R2:W-:Y:S04]  /*8000*/  @!P1 ST.E desc[UR42][R4.64], R3 ;  /* 0x0000000304009985 */ /* 0x0015e8000c10192a */
[----:B-1----:R2:W-:Y:S01]  /*8010*/  @!P0 ST.E desc[UR42][R6.64], R0 ;  /* 0x0000000006008985 */ /* 0x0025e2000c10192a */
[----:B------:R-:W-:Y:S05]  /*8020*/  @P2 BRA `(.L_x_35) ;  /* 0x0000000400782947 */ /* 0x000fea0003800000 */
[C---:B--2---:R-:W-:Y:S01]  /*8030*/  VIADD R0, R19.reuse, 0x8 ;  /* 0x0000000813007836 */ /* 0x044fe20000000000 */
[----:B------:R-:W-:Y:S01]  /*8040*/  ULDC UR4, c[0x0][0xac8] ;  /* 0x0002b20000047ab9 */ /* 0x000fe20000000800 */
[C---:B------:R-:W-:Y:S01]  /*8050*/  VIADD R6, R19.reuse, 0x10 ;  /* 0x0000001013067836 */ /* 0x040fe20000000000 */
[C---:B------:R-:W-:Y:S01]  /*8060*/  ISETP.GE.AND P2, PT, R19.reuse, UR4, PT ;  /* 0x0000000413007c0c */ /* 0x040fe2000bf46270 */
[C---:B------:R-:W-:Y:S01]  /*8070*/  VIADD R8, R19.reuse, 0x28 ;  /* 0x0000002813087836 */ /* 0x040fe20000000000 */
[----:B------:R-:W-:Y:S01]  /*8080*/  ISETP.GE.AND P3, PT, R0, UR4, PT ;  /* 0x0000000400007c0c */ /* 0x000fe2000bf66270 */
[C---:B------:R-:W-:Y:S01]  /*8090*/  VIADD R10, R19.reuse, 0x38 ;  /* 0x00000038130a7836 */ /* 0x040fe20000000000 */
[C---:B------:R-:W-:Y:S01]  /*80a0*/  IADD3 R7, R19.reuse, 0x18, RZ ;  /* 0x0000001813077810 */ /* 0x040fe20007ffe0ff */
[C---:B------:R-:W-:Y:S01]  /*80b0*/  VIADD R11, R19.reuse, 0x40 ;  /* 0x00000040130b7836 */ /* 0x040fe20000000000 */
[----:B------:R-:W-:Y:S01]  /*80c0*/  ISETP.GE.AND P0, PT, R6, UR4, PT ;  /* 0x0000000406007c0c */ /* 0x000fe2000bf06270 */
[----:B------:R-:W-:Y:S01]  /*80d0*/  VIADD R12, R19, 0x50 ;  /* 0x00000050130c7836 */ /* 0x000fe20000000000 */
[----:B------:R-:W-:-:S02]  /*80e0*/  ISETP.GE.AND P1, PT, R7, UR4, PT ;  /* 0x0000000407007c0c */ /* 0x000fc4000bf26270 */
[C---:B------:R-:W-:Y:S02]  /*80f0*/  IADD3 R9, R19.reuse, 0x30, RZ ;  /* 0x0000003013097810 */ /* 0x040fe40007ffe0ff */
[----:B------:R-:W-:Y:S01]  /*8100*/  ISETP.GE.AND P5, PT, R10, UR4, PT ;  /* 0x000000040a007c0c */ /* 0x000fe2000bfa6270 */
[----:B---34-:R-:W-:Y:S01]  /*8110*/  @!P2 IMAD.WIDE R2, R19, 0x4, R14 ;  /* 0x000000041302a825 */ /* 0x018fe200078e020e */
[----:B------:R-:W-:Y:S02]  /*8120*/  ISETP.GE.AND P4, PT, R9, UR4, PT ;  /* 0x0000000409007c0c */ /* 0x000fe4000bf86270 */
[----:B------:R-:W-:Y:S02]  /*8130*/  @!P3 LEA.HI R0, R0, R0, RZ, 0x1 ;  /* 0x000000000000b211 */ /* 0x000fe400078f08ff */
[----:B------:R0:W-:Y:S01]  /*8140*/  @!P2 ST.E.64 desc[UR42][R2.64], R24 ;  /* 0x000000180200a985 */ /* 0x0001e2000c101b2a */
[----:B------:R-:W-:Y:S02]  /*8150*/  ISETP.GE.AND P6, PT, R11, UR4, PT ;  /* 0x000000040b007c0c */ /* 0x000fe4000bfc6270 */
[----:B------:R-:W-:Y:S01]  /*8160*/  @!P3 LOP3.LUT R5, R0, 0xfffffffe, RZ, 0xc0, !PT ;  /* 0xfffffffe0005b812 */ /* 0x000fe200078ec0ff */
[----:B------:R-:W-:Y:S01]  /*8170*/  VIADD R0, R19, 0x20 ;  /* 0x0000002013007836 */ /* 0x000fe20000000000 */
[----:B------:R-:W-:-:S02]  /*8180*/  @!P0 LEA.HI R6, R6, R6, RZ, 0x1 ;  /* 0x0000000606068211 */ /* 0x000fc400078f08ff */
[----:B------:R-:W-:Y:S01]  /*8190*/  @!P1 LEA.HI R7, R7, R7, RZ, 0x1 ;  /* 0x0000000707079211 */ /* 0x000fe200078f08ff */
[----:B------:R-:W-:Y:S01]  /*81a0*/  @!P3 IMAD.WIDE R4, R5, 0x4, R14 ;  /* 0x000000040504b825 */ /* 0x000fe200078e020e */
[----:B------:R-:W-:Y:S02]  /*81b0*/  ISETP.GE.AND P2, PT, R0, UR4, PT ;  /* 0x0000000400007c0c */ /* 0x000fe4000bf46270 */
[----:B------:R-:W-:Y:S02]  /*81c0*/  @!P5 LEA.HI R10, R10, R10, RZ, 0x1 ;  /* 0x0000000a0a0ad211 */ /* 0x000fe400078f08ff */
[----:B------:R1:W-:Y:S01]  /*81d0*/  @!P3 ST.E.64 desc[UR42][R4.64], R28 ;  /* 0x0000001c0400b985 */ /* 0x0003e2000c101b2a */
[----:B------:R-:W-:Y:S02]  /*81e0*/  ISETP.GE.AND P3, PT, R8, UR4, PT ;  /* 0x0000000408007c0c */ /* 0x000fe4000bf66270 */
[----:B0-----:R-:W-:Y:S02]  /*81f0*/  @!P0 LOP3.LUT R3, R6, 0xfffffffe, RZ, 0xc0, !PT ;  /* 0xfffffffe06038812 */ /* 0x001fe400078ec0ff */
[----:B------:R-:W-:-:S02]  /*8200*/  @!P4 LEA.HI R6, R9, R9, RZ, 0x1 ;  /* 0x000000090906c211 */ /* 0x000fc400078f08ff */
[----:B------:R-:W-:Y:S01]  /*8210*/  @!P5 LOP3.LUT R13, R10, 0xfffffffe, RZ, 0xc0, !PT ;  /* 0xfffffffe0a0dd812 */ /* 0x000fe200078ec0ff */
[--C-:B------:R-:W-:Y:S01]  /*8220*/  @!P0 IMAD.WIDE R2, R3, 0x4, R14.reuse ;  /* 0x0000000403028825 */ /* 0x100fe200078e020e */
[----:B------:R-:W-:Y:S02]  /*8230*/  @!P2 LEA.HI R0, R0, R0, RZ, 0x1 ;  /* 0x000000000000a211 */ /* 0x000fe400078f08ff */
[----:B------:R-:W-:Y:S02]  /*8240*/  IADD3 R18, R19, 0x60, RZ ;  /* 0x0000006013127810 */ /* 0x000fe40007ffe0ff */
[----:B------:R0:W-:Y:S01]  /*8250*/  @!P0 ST.E.64 desc[UR42][R2.64], R32 ;  /* 0x0000002002008985 */ /* 0x0001e2000c101b2a */
[----:B-1----:R-:W-:Y:S02]  /*8260*/  @!P1 LOP3.LUT R5, R7, 0xfffffffe, RZ, 0xc0, !PT ;  /* 0xfffffffe07059812 */ /* 0x002fe400078ec0ff */
[----:B------:R-:W-:Y:S02]  /*8270*/  @!P3 LEA.HI R8, R8, R8, RZ, 0x1 ;  /* 0x000000080808b211 */ /* 0x000fe400078f08ff */
[----:B------:R-:W-:Y:S01]  /*8280*/  @!P2 LOP3.LUT R7, R0, 0xfffffffe, RZ, 0xc0, !PT ;  /* 0xfffffffe0007a812 */ /* 0x000fe200078ec0ff */
[----:B------:R-:W-:Y:S01]  /*8290*/  @!P1 IMAD.WIDE R4, R5, 0x4, R14 ;  /* 0x0000000405049825 */ /* 0x000fe200078e020e */
[----:B------:R-:W-:-:S02]  /*82a0*/  @!P3 LOP3.LUT R9, R8, 0xfffffffe, RZ, 0xc0, !PT ;  /* 0xfffffffe0809b812 */ /* 0x000fc400078ec0ff */
[----:B------:R-:W-:Y:S02]  /*82b0*/  @!P6 LEA.HI R0, R11, R11, RZ, 0x1 ;  /* 0x0000000b0b00e211 */ /* 0x000fe400078f08ff */
[----:B------:R-:W-:Y:S01]  /*82c0*/  @!P4 LOP3.LUT R11, R6, 0xfffffffe, RZ, 0xc0, !PT ;  /* 0xfffffffe060bc812 */ /* 0x000fe200078ec0ff */
[--C-:B------:R-:W-:Y:S01]  /*82d0*/  @!P2 IMAD.WIDE R6, R7, 0x4, R14.reuse ;  /* 0x000000040706a825 */ /* 0x100fe200078e020e */
[----:B------:R-:W-:Y:S01]  /*82e0*/  @!P6 LOP3.LUT R21, R0, 0xfffffffe, RZ, 0xc0, !PT ;  /* 0xfffffffe0015e812 */ /* 0x000fe200078ec0ff */
[----:B------:R1:W-:Y:S01]  /*82f0*/  @!P1 ST.E.64 desc[UR42][R4.64], R36 ;  /* 0x0000002404009985 */ /* 0x0003e2000c101b2a */
[----:B------:R-:W-:Y:S01]  /*8300*/  IADD3 R0, R19, 0x48, RZ ;  /* 0x0000004813007810 */ /* 0x000fe20007ffe0ff */
[--C-:B0-----:R-:W-:Y:S01]  /*8310*/  @!P3 IMAD.WIDE R2, R9, 0x4, R14.reuse ;  /* 0x000000040902b825 */ /* 0x101fe200078e020e */
[----:B------:R-:W-:Y:S01]  /*8320*/  ISETP.GE.AND P1, PT, R12, UR4, PT ;  /* 0x000000040c007c0c */ /* 0x000fe2000bf26270 */
[----:B------:R0:W-:Y:S01]  /*8330*/  @!P2 ST.E.64 desc[UR42][R6.64], R40 ;  /* 0x000000280600a985 */ /* 0x0001e2000c101b2a */
[----:B------:R-:W-:Y:S01]  /*8340*/  ISETP.GE.AND P0, PT, R0, UR4, PT ;  /* 0x0000000400007c0c */ /* 0x000fe2000bf06270 */
[----:B------:R-:W-:-:S02]  /*8350*/  @!P5 IMAD.WIDE R8, R13, 0x4, R14 ;  /* 0x000000040d08d825 */ /* 0x000fc400078e020e */
[----:B------:R2:W-:Y:S01]  /*8360*/  @!P3 ST.E.64 desc[UR42][R2.64], R44 ;  /* 0x0000002c0200b985 */ /* 0x0005e2000c101b2a */
[----:B------:R-:W-:Y:S01]  /*8370*/  ISETP.GE.AND P3, PT, R18, UR4, PT ;  /* 0x0000000412007c0c */ /* 0x000fe2000bf66270 */
[----:B------:R-:W-:Y:S02]  /*8380*/  VIADD R13, R19, 0x58 ;  /* 0x00000058130d7836 */ /* 0x000fe40000000000 */
[----:B-1----:R-:W-:-:S03]  /*8390*/  @!P4 IMAD.WIDE R4, R11, 0x4, R14 ;  /* 0x000000040b04c825 */ /* 0x002fc600078e020e */
[----:B------:R-:W-:Y:S02]  /*83a0*/  ISETP.GE.AND P2, PT, R13, UR4, PT ;  /* 0x000000040d007c0c */ /* 0x000fe4000bf46270 */
[----:B------:R-:W-:Y:S01]  /*83b0*/  @!P1 LEA.HI R12, R12, R12, RZ, 0x1 ;  /* 0x0000000c0c0c9211 */ /* 0x000fe200078f08ff */
[----:B------:R-:W-:Y:S01]  /*83c0*/  @!P6 IMAD.WIDE R10, R21, 0x4, R14 ;  /* 0x00000004150ae825 */ /* 0x000fe200078e020e */
[----:B------:R1:W-:Y:S01]  /*83d0*/  @!P4 ST.E.64 desc[UR42][R4.64], R48 ;  /* 0x000000300400c985 */ /* 0x0003e2000c101b2a */
[----:B------:R-:W-:Y:S02]  /*83e0*/  @!P0 LEA.HI R0, R0, R0, RZ, 0x1 ;  /* 0x0000000000008211 */ /* 0x000fe400078f08ff */
[C---:B0-----:R-:W-:Y:S01]  /*83f0*/  VIADD R6, R19.reuse, 0x68 ;  /* 0x0000006813067836 */ /* 0x041fe20000000000 */
[C---:B--2---:R-:W-:Y:S01]  /*8400*/  IADD3 R3, R19.reuse, 0x78, RZ ;  /* 0x0000007813037810 */ /* 0x044fe20007ffe0ff */
[----:B------:R-:W-:Y:S01]  /*8410*/  VIADD R7, R19, 0x70 ;  /* 0x0000007013077836 */ /* 0x000fe20000000000 */
[----:B------:R0:W-:Y:S01]  /*8420*/  @!P5 ST.E.64 desc[UR42][R8.64], R52 ;  /* 0x000000340800d985 */ /* 0x0001e2000c101b2a */
[----:B------:R-:W-:-:S02]  /*8430*/  @!P3 LEA.HI R18, R18, R18, RZ, 0x1 ;  /* 0x000000121212b211 */ /* 0x000fc400078f08ff */
[----:B------:R-:W-:Y:S01]  /*8440*/  ISETP.GE.AND P4, PT, R6, UR4, PT ;  /* 0x0000000406007c0c */ /* 0x000fe2000bf86270 */
[----:B------:R2:W-:Y:S01]  /*8450*/  @!P6 ST.E.64 desc[UR42][R10.64], R56 ;  /* 0x000000380a00e985 */ /* 0x0005e2000c101b2a */
[----:B------:R-:W-:Y:S02]  /*8460*/  ISETP.GE.AND P6, PT, R3, UR4, PT ;  /* 0x0000000403007c0c */ /* 0x000fe4000bfc6270 */
[----:B------:R-:W-:Y:S02]  /*8470*/  ISETP.GE.AND P5, PT, R7, UR4, PT ;  /* 0x0000000407007c0c */ /* 0x000fe4000bfa6270 */
[----:B------:R-:W-:Y:S02]  /*8480*/  @!P2 LEA.HI R13, R13, R13, RZ, 0x1 ;  /* 0x0000000d0d0da211 */ /* 0x000fe400078f08ff */
[----:B-1----:R-:W-:Y:S02]  /*8490*/  @!P1 LOP3.LUT R5, R12, 0xfffffffe, RZ, 0xc0, !PT ;  /* 0xfffffffe0c059812 */ /* 0x002fe400078ec0ff */
[----:B0-----:R-:W-:-:S03]  /*84a0*/  @!P3 LOP3.LUT R9, R18, 0xfffffffe, RZ, 0xc0, !PT ;  /* 0xfffffffe1209b812 */ /* 0x001fc600078ec0ff */
[----:B------:R-:W-:Y:S02]  /*84b0*/  @!P4 LEA.HI R6, R6, R6, RZ, 0x1 ;  /* 0x000000060606c211 */ /* 0x000fe400078f08ff */
[----:B------:R-:W-:Y:S01]  /*84c0*/  @!P6 LEA.HI R4, R3, R3, RZ, 0x1 ;  /* 0x000000030304e211 */ /* 0x000fe200078f08ff */
[----:B------:R-:W-:Y:S01]  /*84d0*/  @!P3 IMAD.WIDE R8, R9, 0x4, R14 ;  /* 0x000000040908b825 */ /* 0x000fe200078e020e */
[----:B------:R-:W-:Y:S02]  /*84e0*/  @!P5 LEA.HI R2, R7, R7, RZ, 0x1 ;  /* 0x000000070702d211 */ /* 0x000fe400078f08ff */
[----:B------:R-:W-:Y:S02]  /*84f0*/  @!P0 LOP3.LUT R3, R0, 0xfffffffe, RZ, 0xc0, !PT ;  /* 0xfffffffe00038812 */ /* 0x000fe400078ec0ff */
[----:B------:R-:W-:Y:S02]  /*8500*/  @!P2 LOP3.LUT R7, R13, 0xfffffffe, RZ, 0xc0, !PT ;  /* 0xfffffffe0d07a812 */ /* 0x000fe400078ec0ff */
[----:B--2---:R-:W-:-:S02]  /*8510*/  @!P4 LOP3.LUT R11, R6, 0xfffffffe, RZ, 0xc0, !PT ;  /* 0xfffffffe060bc812 */ /* 0x004fc400078ec0ff */
[----:B------:R-:W-:Y:S01]  /*8520*/  @!P5 LOP3.LUT R13, R2, 0xfffffffe, RZ, 0xc0, !PT ;  /* 0xfffffffe020dd812 */ /* 0x000fe200078ec0ff */
[----:B------:R-:W-:Y:S01]  /*8530*/  @!P0 IMAD.WIDE R2, R3, 0x4, R14 ;  /* 0x0000000403028825 */ /* 0x000fe200078e020e */
[----:B------:R-:W-:-:S03]  /*8540*/  @!P6 LOP3.LUT R21, R4, 0xfffffffe, RZ, 0xc0, !PT ;  /* 0xfffffffe0415e812 */ /* 0x000fc600078ec0ff */
[--C-:B------:R-:W-:Y:S01]  /*8550*/  @!P1 IMAD.WIDE R4, R5, 0x4, R14.reuse ;  /* 0x0000000405049825 */ /* 0x100fe200078e020e */
[----:B------:R0:W-:Y:S03]  /*8560*/  @!P0 ST.E.64 desc[UR42][R2.64], R60 ;  /* 0x0000003c02008985 */ /* 0x0001e6000c101b2a */
[--C-:B------:R-:W-:Y:S01]  /*8570*/  @!P2 IMAD.WIDE R6, R7, 0x4, R14.reuse ;  /* 0x000000040706a825 */ /* 0x100fe200078e020e */
[----:B------:R0:W-:Y:S03]  /*8580*/  @!P1 ST.E.64 desc[UR42][R4.64], R64 ;  /* 0x0000004004009985 */ /* 0x0001e6000c101b2a */
[--C-:B------:R-:W-:Y:S01]  /*8590*/  @!P4 IMAD.WIDE R10, R11, 0x4, R14.reuse ;  /* 0x000000040b0ac825 */ /* 0x100fe200078e020e */
[----:B------:R0:W-:Y:S03]  /*85a0*/  @!P2 ST.E.64 desc[UR42][R6.64], R68 ;  /* 0x000000440600a985 */ /* 0x0001e6000c101b2a */
[--C-:B------:R-:W-:Y:S01]  /*85b0*/  @!P5 IMAD.WIDE R12, R13, 0x4, R14.reuse ;  /* 0x000000040d0cd825 */ /* 0x100fe200078e020e */
[----:B------:R0:W-:Y:S03]  /*85c0*/  @!P3 ST.E.64 desc[UR42][R8.64], R72 ;  /* 0x000000480800b985 */ /* 0x0001e6000c101b2a */
[----:B------:R-:W-:Y:S01]  /*85d0*/  @!P6 IMAD.WIDE R14, R21, 0x4, R14 ;  /* 0x00000004150ee825 */ /* 0x000fe200078e020e */
[----:B------:R0:W-:Y:S04]  /*85e0*/  @!P4 ST.E.64 desc[UR42][R10.64], R76 ;  /* 0x0000004c0a00c985 */ /* 0x0001e8000c101b2a */
[----:B------:R0:W-:Y:S04]  /*85f0*/  @!P5 ST.E.64 desc[UR42][R12.64], R80 ;  /* 0x000000500c00d985 */ /* 0x0001e8000c101b2a */
[----:B------:R0:W-:Y:S02]  /*8600*/  @!P6 ST.E.64 desc[UR42][R14.64], R84 ;  /* 0x000000540e00e985 */ /* 0x0001e4000c101b2a */
.L_x_35:
[----:B------:R-:W-:Y:S05]  /*8610*/  BSYNC B0 ;  /* 0x0000000000007941 */ /* 0x000fea0003800000 */
.L_x_34:
[----:B------:R-:W-:Y:S01]  /*8620*/  ISETP.GE.AND P0, PT, R16, R17, PT ;  /* 0x000000111000720c */ /* 0x000fe20003f06270 */
[----:B0-----:R0:W1:Y:S04]  /*8630*/  SHFL.IDX PT, R13, R22, 0x1, 0x1c1f ;  /* 0x003c1f00160d7f89 */ /* 0x00106800000e0000 */
[----:B------:R0:W0:Y:S08]  /*8640*/  SHFL.IDX PT, R12, R20, 0x1, 0x1c1f ;  /* 0x003c1f00140c7f89 */ /* 0x00003000000e0000 */
[----:B------:R-:W-:Y:S05]  /*8650*/  @P0 BRA `(.L_x_10) ;  /* 0x0000004400cc0947 */ /* 0x000fea0003800000 */
[----:B------:R-:W-:Y:S01]  /*8660*/  ULDC UR4, c[0x0][0xac8] ;  /* 0x0002b20000047ab9 */ /* 0x000fe20000000800 */
[C---:B--2---:R-:W-:Y:S01]  /*8670*/  VIADD R0, R19.reuse, 0x8 ;  /* 0x0000000813007836 */ /* 0x044fe20000000000 */
[C---:B------:R-:W-:Y:S01]  /*8680*/  ISETP.GE.AND P0, PT, R19.reuse, UR4, PT ;  /* 0x0000000413007c0c */ /* 0x040fe2000bf06270 */
[C---:B------:R-:W-:Y:S01]  /*8690*/  VIADD R4, R19.reuse, 0x10 ;  /* 0x0000001013047836 */ /* 0x040fe20000000000 */
[C---:B------:R-:W-:Y:S01]  /*86a0*/  IADD3 R6, R19.reuse, 0x18, RZ ;  /* 0x0000001813067810 */ /* 0x040fe20007ffe0ff */
[C---:B------:R-:W-:Y:S01]  /*86b0*/  VIADD R8, R19.reuse, 0x20 ;  /* 0x0000002013087836 */ /* 0x040fe20000000000 */
[----:B------:R-:W-:Y:S01]  /*86c0*/  ISETP.GE.AND P5, PT, R0, UR4, PT ;  /* 0x0000000400007c0c */ /* 0x000fe2000bfa6270 */
[C---:B------:R-:W-:Y:S01]  /*86d0*/  VIADD R9, R19.reuse, 0x28 ;  /* 0x0000002813097836 */ /* 0x040fe20000000000 */
[----:B------:R-:W-:Y:S01]  /*86e0*/  ISETP.GE.AND P6, PT, R4, UR4, PT ;  /* 0x0000000404007c0c */ /* 0x000fe2000bfc6270 */
[C---:B------:R-:W-:Y:S01]  /*86f0*/  VIADD R11, R19.reuse, 0x38 ;  /* 0x00000038130b7836 */ /* 0x040fe20000000000 */
[C---:B------:R-:W-:Y:S01]  /*8700*/  IADD3 R10, R19.reuse, 0x30, RZ ;  /* 0x00000030130a7810 */ /* 0x040fe20007ffe0ff */
[C---:B------:R-:W-:Y:S01]  /*8710*/  VIADD R16, R19.reuse, 0x40 ;  /* 0x0000004013107836 */ /* 0x040fe20000000000 */
[----:B------:R-:W-:Y:S01]  /*8720*/  ISETP.GE.AND P4, PT, R8, UR4, PT ;  /* 0x0000000408007c0c */ /* 0x000fe2000bf86270 */
[----:B0-----:R-:W-:Y:S01]  /*8730*/  VIADD R20, R19, 0x70 ;  /* 0x0000007013147836 */ /* 0x001fe20000000000 */
[----:B------:R-:W-:Y:S01]  /*8740*/  ISETP.GE.AND P3, PT, R9, UR4, PT ;  /* 0x0000000409007c0c */ /* 0x000fe2000bf66270 */
[----:B-1----:R-:W-:Y:S01]  /*8750*/  @!P0 IMAD.WIDE R2, R19, 0x4, R12 ;  /* 0x0000000413028825 */ /* 0x002fe200078e020c */
[----:B------:R-:W-:-:S02]  /*8760*/  ISETP.GE.AND P2, PT, R10, UR4, PT ;  /* 0x000000040a007c0c */ /* 0x000fc4000bf46270 */
[----:B------:R-:W-:Y:S02]  /*8770*/  ISETP.GE.AND P1, PT, R11, UR4, PT ;  /* 0x000000040b007c0c */ /* 0x000fe4000bf26270 */
[----:B------:R0:W-:Y:S01]  /*8780*/  @!P0 ST.E.64 desc[UR42][R2.64], R26 ;  /* 0x0000001a02008985 */ /* 0x0001e2000c101b2a */
[----:B------:R-:W-:Y:S02]  /*8790*/  ISETP.GE.AND P0, PT, R6, UR4, PT ;  /* 0x0000000406007c0c */ /* 0x000fe4000bf06270 */
[----:B------:R-:W-:Y:S02]  /*87a0*/  @!P5 LEA.HI R0, R0, R0, RZ, 0x1 ;  /* 0x000000000000d211 */ /* 0x000fe400078f08ff */
[----:B------:R-:W-:Y:S02]  /*87b0*/  @!P6 LEA.HI R4, R4, R4, RZ, 0x1 ;  /* 0x000000040404e211 */ /* 0x000fe400078f08ff */
[----:B------:R-:W-:Y:S02]  /*87c0*/  @!P5 LOP3.LUT R5, R0, 0xfffffffe, RZ, 0xc0, !PT ;  /* 0xfffffffe0005d812 */ /* 0x000fe400078ec0ff */
[----:B------:R-:W-:-:S02]  /*87d0*/  @!P6 LOP3.LUT R7, R4, 0xfffffffe, RZ, 0xc0, !PT ;  /* 0xfffffffe0407e812 */ /* 0x000fc400078ec0ff */
[----:B------:R-:W-:Y:S02]  /*87e0*/  @!P4 LEA.HI R8, R8, R8, RZ, 0x1 ;  /* 0x000000080808c211 */ /* 0x000fe400078f08ff */
[----:B------:R-:W-:Y:S01]  /*87f0*/  @!P3 LEA.HI R0, R9, R9, RZ, 0x1 ;  /* 0x000000090900b211 */ /* 0x000fe200078f08ff */
[--C-:B0-----:R-:W-:Y:S01]  /*8800*/  @!P5 IMAD.WIDE R2, R5, 0x4, R12.reuse ;  /* 0x000000040502d825 */ /* 0x101fe200078e020c */
[----:B------:R-:W-:Y:S02]  /*8810*/  @!P0 LEA.HI R6, R6, R6, RZ, 0x1 ;  /* 0x0000000606068211 */ /* 0x000fe400078f08ff */
[----:B------:R-:W-:Y:S01]  /*8820*/  @!P2 LEA.HI R10, R10, R10, RZ, 0x1 ;  /* 0x0000000a0a0aa211 */ /* 0x000fe200078f08ff */
[----:B------:R-:W-:Y:S01]  /*8830*/  @!P6 IMAD.WIDE R4, R7, 0x4, R12 ;  /* 0x000000040704e825 */ /* 0x000fe200078e020c */
[----:B---3--:R-:W-:Y:S01]  /*8840*/  @!P1 LEA.HI R14, R11, R11, RZ, 0x1 ;  /* 0x0000000b0b0e9211 */ /* 0x008fe200078f08ff */
[----:B------:R0:W-:Y:S01]  /*8850*/  @!P5 ST.E.64 desc[UR42][R2.64], R30 ;  /* 0x0000001e0200d985 */ /* 0x0001e2000c101b2a */
[----:B------:R-:W-:-:S02]  /*8860*/  @!P0 LOP3.LUT R7, R6, 0xfffffffe, RZ, 0xc0, !PT ;  /* 0xfffffffe06078812 */ /* 0x000fc400078ec0ff */
[----:B------:R-:W-:Y:S01]  /*8870*/  @!P4 LOP3.LUT R9, R8, 0xfffffffe, RZ, 0xc0, !PT ;  /* 0xfffffffe0809c812 */ /* 0x000fe200078ec0ff */
[----:B------:R1:W-:Y:S01]  /*8880*/  @!P6 ST.E.64 desc[UR42][R4.64], R34 ;  /* 0x000000220400e985 */ /* 0x0003e2000c101b2a */
[----:B------:R-:W-:Y:S01]  /*8890*/  @!P3 LOP3.LUT R11, R0, 0xfffffffe, RZ, 0xc0, !PT ;  /* 0xfffffffe000bb812 */ /* 0x000fe200078ec0ff */
[C---:B------:R-:W-:Y:S01]  /*88a0*/  VIADD R0, R19.reuse, 0x50 ;  /* 0x0000005013007836 */ /* 0x040fe20000000000 */
[----:B----4-:R-:W-:Y:S02]  /*88b0*/  @!P2 LOP3.LUT R15, R10, 0xfffffffe, RZ, 0xc0, !PT ;  /* 0xfffffffe0a0fa812 */ /* 0x010fe400078ec0ff */
[----:B------:R-:W-:Y:S01]  /*88c0*/  @!P1 LOP3.LUT R17, R14, 0xfffffffe, RZ, 0xc0, !PT ;  /* 0xfffffffe0e119812 */ /* 0x000fe200078ec0ff */
[C---:B------:R-:W-:Y:S01]  /*88d0*/  VIADD R14, R19.reuse, 0x58 ;  /* 0x00000058130e7836 */ /* 0x040fe20000000000 */
[----:B------:R-:W-:Y:S02]  /*88e0*/  IADD3 R18, R19, 0x48, RZ ;  /* 0x0000004813127810 */ /* 0x000fe40007ffe0ff */
[----:B------:R-:W-:Y:S01]  /*88f0*/  ISETP.GE.AND P5, PT, R16, UR4, PT ;  /* 0x0000000410007c0c */ /* 0x000fe2000bfa6270 */
[----:B0-----:R-:W-:Y:S01]  /*8900*/  @!P0 IMAD.WIDE R2, R7, 0x4, R12 ;  /* 0x0000000407028825 */ /* 0x001fe200078e020c */
[----:B------:R-:W-:-:S03]  /*8910*/  ISETP.GE.AND P6, PT, R18, UR4, PT ;  /* 0x0000000412007c0c */ /* 0x000fc6000bfc6270 */
[--C-:B-1----:R-:W-:Y:S01]  /*8920*/  @!P4 IMAD.WIDE R4, R9, 0x4, R12.reuse ;  /* 0x000000040904c825 */ /* 0x102fe200078e020c */
[----:B------:R0:W-:Y:S01]  /*8930*/  @!P0 ST.E.64 desc[UR42][R2.64], R38 ;  /* 0x0000002602008985 */ /* 0x0001e2000c101b2a */
[----:B------:R-:W-:Y:S02]  /*8940*/  ISETP.GE.AND P0, PT, R0, UR4, PT ;  /* 0x0000000400007c0c */ /* 0x000fe4000bf06270 */
[--C-:B------:R-:W-:Y:S01]  /*8950*/  @!P3 IMAD.WIDE R6, R11, 0x4, R12.reuse ;  /* 0x000000040b06b825 */ /* 0x100fe200078e020c */
[----:B------:R1:W-:Y:S01]  /*8960*/  @!P4 ST.E.64 desc[UR42][R4.64], R42 ;  /* 0x0000002a0400c985 */ /* 0x0003e2000c101b2a */
[----:B------:R-:W-:Y:S02]  /*8970*/  ISETP.GE.AND P4, PT, R20, UR4, PT ;  /* 0x0000000414007c0c */ /* 0x000fe4000bf86270 */
[----:B------:R-:W-:Y:S01]  /*8980*/  @!P2 IMAD.WIDE R8, R15, 0x4, R12 ;  /* 0x000000040f08a825 */ /* 0x000fe200078e020c */
[----:B------:R2:W-:Y:S01]  /*8990*/  @!P3 ST.E.64 desc[UR42][R6.64], R46 ;  /* 0x0000002e0600b985 */ /* 0x0005e2000c101b2a */
[----:B------:R-:W-:-:S02]  /*89a0*/  IADD3 R15, R19, 0x60, RZ ;  /* 0x00000060130f7810 */ /* 0x000fc40007ffe0ff */
[----:B------:R-:W-:Y:S01]  /*89b0*/  @!P1 IMAD.WIDE R10, R17, 0x4, R12 ;  /* 0x00000004110a9825 */ /* 0x000fe200078e020c */
[----:B------:R3:W-:Y:S01]  /*89c0*/  @!P2 ST.E.64 desc[UR42][R8.64], R50 ;  /* 0x000000320800a985 */ /* 0x0007e2000c101b2a */
[----:B------:R-:W-:Y:S02]  /*89d0*/  ISETP.GE.AND P2, PT, R15, UR4, PT ;  /* 0x000000040f007c0c */ /* 0x000fe4000bf46270 */
[----:B------:R-:W-:Y:S01]  /*89e0*/  VIADD R17, R19, 0x68 ;  /* 0x0000006813117836 */ /* 0x000fe20000000000 */
[----:B------:R4:W-:Y:S01]  /*89f0*/  @!P1 ST.E.64 desc[UR42][R10.64], R54 ;  /* 0x000000360a009985 */ /* 0x0009e2000c101b2a */
[----:B------:R-:W-:Y:S02]  /*8a00*/  ISETP.GE.AND P1, PT, R14, UR4, PT ;  /* 0x000000040e007c0c */ /* 0x000fe4000bf26270 */
[----:B------:R-:W-:Y:S02]  /*8a10*/  @!P5 LEA.HI R16, R16, R16, RZ, 0x1 ;  /* 0x000000101010d211 */ /* 0x000fe400078f08ff */
[----:B------:R-:W-:-:S02]  /*8a20*/  ISETP.GE.AND P3, PT, R17, UR4, PT ;  /* 0x0000000411007c0c */ /* 0x000fc4000bf66270 */
[----:B------:R-:W-:Y:S02]  /*8a30*/  @!P6 LEA.HI R18, R18, R18, RZ, 0x1 ;  /* 0x000000121212e211 */ /* 0x000fe400078f08ff */
[----:B0-----:R-:W-:Y:S02]  /*8a40*/  @!P5 LOP3.LUT R3, R16, 0xfffffffe, RZ, 0xc0, !PT ;  /* 0xfffffffe1003d812 */ /* 0x001fe400078ec0ff */
[----:B-1----:R-:W-:Y:S02]  /*8a50*/  @!P6 LOP3.LUT R5, R18, 0xfffffffe, RZ, 0xc0, !PT ;  /* 0xfffffffe1205e812 */ /* 0x002fe400078ec0ff */
[----:B------:R-:W-:Y:S01]  /*8a60*/  @!P0 LEA.HI R0, R0, R0, RZ, 0x1 ;  /* 0x0000000000008211 */ /* 0x000fe200078f08ff */
[--C-:B------:R-:W-:Y:S01]  /*8a70*/  @!P5 IMAD.WIDE R2, R3, 0x4, R12.reuse ;  /* 0x000000040302d825 */ /* 0x100fe200078e020c */
[----:B------:R-:W-:Y:S02]  /*8a80*/  @!P1 LEA.HI R14, R14, R14, RZ, 0x1 ;  /* 0x0000000e0e0e9211 */ /* 0x000fe400078f08ff */
[----:B------:R-:W-:Y:S01]  /*8a90*/  @!P2 LEA.HI R15, R15, R15, RZ, 0x1 ;  /* 0x0000000f0f0fa211 */ /* 0x000fe200078f08ff */
[----:B------:R-:W-:Y:S01]  /*8aa0*/  @!P6 IMAD.WIDE R4, R5, 0x4, R12 ;  /* 0x000000040504e825 */ /* 0x000fe200078e020c */
[----:B------:R-:W-:Y:S01]  /*8ab0*/  @!P3 LEA.HI R17, R17, R17, RZ, 0x1 ;  /* 0x000000111111b211 */ /* 0x000fe200078f08ff */
[----:B------:R0:W-:Y:S01]  /*8ac0*/  @!P5 ST.E.64 desc[UR42][R2.64], R58 ;  /* 0x0000003a0200d985 */ /* 0x0001e2000c101b2a */
[----:B------:R-:W-:-:S02]  /*8ad0*/  @!P4 LEA.HI R20, R20, R20, RZ, 0x1 ;  /* 0x000000141414c211 */ /* 0x000fc400078f08ff */
[----:B--2---:R-:W-:Y:S01]  /*8ae0*/  @!P0 LOP3.LUT R7, R0, 0xfffffffe, RZ, 0xc0, !PT ;  /* 0xfffffffe00078812 */ /* 0x004fe200078ec0ff */
[----:B------:R1:W-:Y:S01]  /*8af0*/  @!P6 ST.E.64 desc[UR42][R4.64], R62 ;  /* 0x0000003e0400e985 */ /* 0x0003e2000c101b2a */
[----:B---3--:R-:W-:Y:S02]  /*8b00*/  @!P1 LOP3.LUT R9, R14, 0xfffffffe, RZ, 0xc0, !PT ;  /* 0xfffffffe0e099812 */ /* 0x008fe400078ec0ff */
[----:B------:R-:W-:Y:S02]  /*8b10*/  @!P2 LOP3.LUT R15, R15, 0xfffffffe, RZ, 0xc0, !PT ;  /* 0xfffffffe0f0fa812 */ /* 0x000fe400078ec0ff */
[----:B------:R-:W-:Y:S02]  /*8b20*/  @!P3 LOP3.LUT R17, R17, 0xfffffffe, RZ, 0xc0, !PT ;  /* 0xfffffffe1111b812 */ /* 0x000fe400078ec0ff */
[----:B----4-:R-:W-:Y:S02]  /*8b30*/  @!P4 LOP3.LUT R11, R20, 0xfffffffe, RZ, 0xc0, !PT ;  /* 0xfffffffe140bc812 */ /* 0x010fe400078ec0ff */
[----:B------:R-:W-:Y:S01]  /*8b40*/  IADD3 R19, R19, 0x78, RZ ;  /* 0x0000007813137810 */ /* 0x000fe20007ffe0ff */
[----:B0-----:R-:W-:-:S04]  /*8b50*/  @!P0 IMAD.WIDE R2, R7, 0x4, R12 ;  /* 0x0000000407028825 */ /* 0x001fc800078e020c */
[--C-:B-1----:R-:W-:Y:S01]  /*8b60*/  @!P1 IMAD.WIDE R4, R9, 0x4, R12.reuse ;  /* 0x0000000409049825 */ /* 0x102fe200078e020c */
[----:B------:R0:W-:Y:S01]  /*8b70*/  @!P0 ST.E.64 desc[UR42][R2.64], R66 ;  /* 0x0000004202008985 */ /* 0x0001e2000c101b2a */
[----:B------:R-:W-:Y:S02]  /*8b80*/  ISETP.GE.AND P0, PT, R19, UR4, PT ;  /* 0x0000000413007c0c */ /* 0x000fe4000bf06270 */
[--C-:B------:R-:W-:Y:S01]  /*8b90*/  @!P2 IMAD.WIDE R6, R15, 0x4, R12.reuse ;  /* 0x000000040f06a825 */ /* 0x100fe200078e020c */
[----:B------:R0:W-:Y:S03]  /*8ba0*/  @!P1 ST.E.64 desc[UR42][R4.64], R70 ;  /* 0x0000004604009985 */ /* 0x0001e6000c101b2a */
[--C-:B------:R-:W-:Y:S01]  /*8bb0*/  @!P3 IMAD.WIDE R8, R17, 0x4, R12.reuse ;  /* 0x000000041108b825 */ /* 0x100fe200078e020c */
[----:B------:R0:W-:Y:S03]  /*8bc0*/  @!P2 ST.E.64 desc[UR42][R6.64], R74 ;  /* 0x0000004a0600a985 */ /* 0x0001e6000c101b2a */
[----:B------:R-:W-:Y:S01]  /*8bd0*/  @!P4 IMAD.WIDE R10, R11, 0x4, R12 ;  /* 0x000000040b0ac825 */ /* 0x000fe200078e020c */
[----:B------:R0:W-:Y:S04]  /*8be0*/  @!P3 ST.E.64 desc[UR42][R8.64], R78 ;  /* 0x0000004e0800b985 */ /* 0x0001e8000c101b2a */
[----:B------:R0:W-:Y:S01]  /*8bf0*/  @!P4 ST.E.64 desc[UR42][R10.64], R82 ;  /* 0x000000520a00c985 */ /* 0x0001e2000c101b2a */
[----:B------:R-:W-:Y:S05]  /*8c00*/  @P0 BRA `(.L_x_10) ;  /* 0x0000004000600947 */ /* 0x000fea0003800000 */
[----:B------:R-:W-:-:S04]  /*8c10*/  LEA.HI R19, R19, R19, RZ, 0x1 ;  /* 0x0000001313137211 */ /* 0x000fc800078f08ff */
[----:B0-----:R-:W-:-:S05]  /*8c20*/  LOP3.LUT R3, R19, 0xfffffffe, RZ, 0xc0, !PT ;  /* 0xfffffffe13037812 */ /* 0x001fca00078ec0ff */
[----:B------:R-:W-:-:S05]  /*8c30*/  IMAD.WIDE R2, R3, 0x4, R12 ;  /* 0x0000000403027825 */ /* 0x000fca00078e020c */
[----:B------:R0:W-:Y:S01]  /*8c40*/  ST.E.64 desc[UR42][R2.64], R86 ;  /* 0x0000005602007985 */ /* 0x0001e2000c101b2a */
[----:B------:R-:W-:Y:S05]  /*8c50*/  BRA `(.L_x_10) ;  /* 0x00000040004c7947 */ /* 0x000fea0003800000 */
.L_x_33:
[----:B------:R-:W0:Y:S02]  /*8c60*/  S2R R0, SR_TID.X ;  /* 0x0000000000007919 */ /* 0x000e240000002100 */
[----:B0-----:R-:W-:-:S05]  /*8c70*/  VIADD R2, R0, 0xffffff80 ;  /* 0xffffff8000027836 */ /* 0x001fca0000000000 */
[----:B------:R-:W-:-:S13]  /*8c80*/  ISETP.GT.AND P0, PT, R2, 0x7f, PT ;  /* 0x0000007f0200780c */ /* 0x000fda0003f04270 */
[----:B------:R-:W-:Y:S05]  /*8c90*/  @P0 BRA `(.L_x_10) ;  /* 0x00000040003c0947 */ /* 0x000fea0003800000 */
[----:B------:R-:W0:Y:S01]  /*8ca0*/  S2R R3, SR_CTAID.X ;  /* 0x0000000000037919 */ /* 0x000e220000002500 */
[----:B------:R-:W1:Y:S01]  /*8cb0*/  LDC R6, c[0x0][0xbe8] ;  /* 0x0002fa00ff067b82 */ /* 0x000e620000000800 */
[----:B------:R-:W-:Y:S01]  /*8cc0*/  ULDC UR4, c[0x0][0xa88] ;  /* 0x0002a20000047ab9 */ /* 0x000fe20000000800 */
[----:B0-----:R-:W-:Y:S02]  /*8cd0*/  IMAD R0, R3, 0x80, R0 ;  /* 0x0000008003007824 */ /* 0x001fe400078e0200 */
[----:B-1----:R-:W-:-:S03]  /*8ce0*/  IMAD R3, R6, UR4, RZ ;  /* 0x0000000406037c24 */ /* 0x002fc6000f8e02ff */
[----:B------:R-:W-:-:S04]  /*8cf0*/  IADD3 R0, R0, -0x80, RZ ;  /* 0xffffff8000007810 */ /* 0x000fc80007ffe0ff */
[----:B------:R-:W-:-:S13]  /*8d00*/  ISETP.GE.AND P0, PT, R0, R3, PT ;  /* 0x000000030000720c */ /* 0x000fda0003f06270 */
[----:B------:R-:W-:Y:S05]  /*8d10*/  @P0 BRA `(.L_x_10) ;  /* 0x00000040001c0947 */ /* 0x000fea0003800000 */
[----:B------:R-:W-:Y:S01]  /*8d20*/  ISETP.NE.AND P0, PT, R6, 0x1, PT ;  /* 0x000000010600780c */ /* 0x000fe20003f05270 */
[----:B------:R-:W0:Y:S01]  /*8d30*/  S2UR UR4, SR_CTAID.Z ;  /* 0x00000000000479c3 */ /* 0x000e220000002700 */
[----:B------:R-:W-:Y:S01]  /*8d40*/  SHF.R.S32.HI R5, RZ, 0x1f, R16 ;  /* 0x0000001fff057819 */ /* 0x000fe20000011410 */
[----:B------:R-:W-:Y:S02]  /*8d50*/  ULDC.64 UR6, c[0x0][0xbd0] ;  /* 0x0002f40000067ab9 */ /* 0x000fe40000000a00 */
[----:B------:R-:W-:-:S04]  /*8d60*/  IMAD.WIDE.U32 R2, R16, UR6, RZ ;  /* 0x0000000610027c25 */ /* 0x000fc8000f8e00ff */
[----:B------:R-:W1:Y:S01]  /*8d70*/  LDC.64 R12, c[0x0][0xbd8] ;  /* 0x0002f600ff0c7b82 */ /* 0x000e620000000a00 */
[----:B------:R-:W-:-:S04]  /*8d80*/  IMAD R5, R5, UR6, RZ ;  /* 0x0000000605057c24 */ /* 0x000fc8000f8e02ff */
[----:B------:R-:W-:Y:S02]  /*8d90*/  IMAD R5, R16, UR7, R5 ;  /* 0x0000000710057c24 */ /* 0x000fe4000f8e0205 */
[----:B------:R-:W-:Y:S01]  /*8da0*/  IMAD.MOV R16, RZ, RZ, -R16 ;  /* 0x000000ffff107224 */ /* 0x000fe200078e0a10 */
[----:B------:R-:W2:Y:S01]  /*8db0*/  @P0 LDC R9, c[0x0][0xbec] ;  /* 0x0002fb00ff090b82 */ /* 0x000ea20000000800 */
[----:B------:R-:W-:Y:S01]  /*8dc0*/  IMAD.IADD R3, R3, 0x1, R5 ;  /* 0x0000000103037824 */ /* 0x000fe200078e0205 */
[----:B------:R-:W-:-:S06]  /*8dd0*/  MOV R5, R0 ;  /* 0x0000000000057202 */ /* 0x000fcc0000000f00 */
[----:B------:R-:W3:Y:S01]  /*8de0*/  S2UR UR8, SR_CTAID.Y ;  /* 0x00000000000879c3 */ /* 0x000ee20000002600 */
[----:B0-----:R-:W-:-:S07]  /*8df0*/  USHF.R.S32.HI UR5, URZ, 0x1f, UR4 ;  /* 0x0000001f3f057899 */ /* 0x001fce0008011404 */
[----:B------:R-:W3:Y:S01]  /*8e00*/  LDC R7, c[0x0][0xc50] ;  /* 0x00031400ff077b82 */ /* 0x000ee20000000800 */
[C---:B-1----:R-:W-:Y:S02]  /*8e10*/  IMAD R8, R12.reuse, UR5, RZ ;  /* 0x000000050c087c24 */ /* 0x042fe4000f8e02ff */
[----:B------:R-:W-:-:S04]  /*8e20*/  IMAD.WIDE.U32 R2, R12, UR4, R2 ;  /* 0x000000040c027c25 */ /* 0x000fc8000f8e0002 */
[----:B------:R-:W-:Y:S01]  /*8e30*/  IMAD R13, R13, UR4, R8 ;  /* 0x000000040d0d7c24 */ /* 0x000fe2000f8e0208 */
[----:B------:R-:W0:Y:S01]  /*8e40*/  @P0 LDC R11, c[0x0][0xbf0] ;  /* 0x0002fc00ff0b0b82 */ /* 0x000e220000000800 */
[----:B--2---:R-:W-:Y:S01]  /*8e50*/  @P0 IMAD.HI.U32 R4, R0, R9, RZ ;  /* 0x0000000900040227 */ /* 0x004fe200078e00ff */
[----:B------:R-:W-:-:S03]  /*8e60*/  ULDC.64 UR4, c[0x0][0xbe0] ;  /* 0x0002f80000047ab9 */ /* 0x000fc60000000a00 */
[----:B------:R-:W-:Y:S02]  /*8e70*/  IMAD.IADD R3, R13, 0x1, R3 ;  /* 0x000000010d037824 */ /* 0x000fe400078e0203 */
[----:B---3--:R-:W-:-:S04]  /*8e80*/  IMAD R9, R7, R16, UR8 ;  /* 0x0000000807097e24 */ /* 0x008fc8000f8e0210 */
[----:B------:R-:W-:Y:S01]  /*8e90*/  IMAD.WIDE.U32 R2, R9, UR4, R2 ;  /* 0x0000000409027c25 */ /* 0x000fe2000f8e0002 */
[----:B0-----:R-:W-:Y:S02]  /*8ea0*/  @P0 SHF.R.U32.HI R5, RZ, R11, R4 ;  /* 0x0000000bff050219 */ /* 0x001fe40000011604 */
[----:B------:R-:W-:Y:S02]  /*8eb0*/  SHF.R.S32.HI R4, RZ, 0x1f, R9 ;  /* 0x0000001fff047819 */ /* 0x000fe40000011409 */
[----:B------:R-:W-:Y:S01]  /*8ec0*/  IADD3 R2, P0, R5, R2, RZ ;  /* 0x0000000205027210 */ /* 0x000fe20007f1e0ff */
[----:B------:R-:W-:Y:S02]  /*8ed0*/  IMAD.MOV R7, RZ, RZ, -R5 ;  /* 0x000000ffff077224 */ /* 0x000fe400078e0a05 */
[----:B------:R-:W-:Y:S02]  /*8ee0*/  IMAD R4, R4, UR4, RZ ;  /* 0x0000000404047c24 */ /* 0x000fe4000f8e02ff */
[----:B------:R-:W-:-:S02]  /*8ef0*/  IMAD R7, R6, R7, R0 ;  /* 0x0000000706077224 */ /* 0x000fc400078e0200 */
[----:B------:R-:W-:Y:S01]  /*8f00*/  IMAD R4, R9, UR5, R4 ;  /* 0x0000000509047c24 */ /* 0x000fe2000f8e0204 */
[----:B------:R-:W-:Y:S01]  /*8f10*/  SHF.R.S32.HI R9, RZ, 0x1f, R5 ;  /* 0x0000001fff097819 */ /* 0x000fe20000011405 */
[----:B------:R-:W-:Y:S01]  /*8f20*/  ULDC.64 UR4, c[0x0][0xbc8] ;  /* 0x0002f20000047ab9 */ /* 0x000fe20000000a00 */
[----:B------:R-:W-:Y:S02]  /*8f30*/  SHF.R.S32.HI R0, RZ, 0x1f, R7 ;  /* 0x0000001fff007819 */ /* 0x000fe40000011407 */
[----:B------:R-:W-:-:S03]  /*8f40*/  IADD3.X R3, R9, R3, R4, P0, !PT ;  /* 0x0000000309037210 */ /* 0x000fc600007fe404 */
[----:B------:R-:W-:Y:S02]  /*8f50*/  IMAD R0, R0, UR4, RZ ;  /* 0x0000000400007c24 */ /* 0x000fe4000f8e02ff */
[----:B------:R-:W-:-:S04]  /*8f60*/  IMAD.WIDE.U32 R2, R7, UR4, R2 ;  /* 0x0000000407027c25 */ /* 0x000fc8000f8e0002 */
[----:B------:R-:W-:Y:S01]  /*8f70*/  IMAD R5, R7, UR5, R0 ;  /* 0x0000000507057c24 */ /* 0x000fe2000f8e0200 */
[----:B------:R-:W-:Y:S02]  /*8f80*/  ULDC.64 UR4, c[0x0][0xba8] ;  /* 0x0002ea0000047ab9 */ /* 0x000fe40000000a00 */
[----:B------:R-:W-:Y:S02]  /*8f90*/  LEA R4, P0, R2, UR4, 0x2 ;  /* 0x0000000402047c11 */ /* 0x000fe4000f8010ff */
[----:B------:R-:W-:-:S04]  /*8fa0*/  IADD3 R3, R3, R5, RZ ;  /* 0x0000000503037210 */ /* 0x000fc80007ffe0ff */
[----:B------:R-:W-:Y:S01]  /*8fb0*/  LEA.HI.X R5, R2, UR5, R3, 0x2, P0 ;  /* 0x0000000502057c11 */ /* 0x000fe200080f1403 */
[----:B------:R-:W-:-:S05]  /*8fc0*/  IMAD.MOV.U32 R3, RZ, RZ, -0x800000 ;  /* 0xff800000ff037424 */ /* 0x000fca00078e00ff */
[----:B------:R3:W-:Y:S01]  /*8fd0*/  STG.E desc[UR42][R4.64], R3 ;  /* 0x0000000304007986 */ /* 0x0007e2000c10192a */
[----:B------:R-:W-:Y:S05]  /*8fe0*/  BRA `(.L_x_10) ;  /* 0x0000003c00687947 */ /* 0x000fea0003800000 */
.L_x_8:
[----:B------:R-:W-:-:S08]  /*8ff0*/  NOP ;  /* 0x0000000000007918 */ /* 0x000fd00000000000 */
[----:B0-----:R-:W0:-:S00]  /*9000*/  USETMAXREG.DEALLOC.CTAPOOL 0x18 ;  /* 0x00000018000079c8 */ /* 0x001e0000080e0500 */
[----:B0-----:R-:W-:Y:S01]  /*9010*/  LOP3.LUT R0, R0, 0x3, RZ, 0xc0, !PT ;  /* 0x0000000300007812 */ /* 0x001fe200078ec0ff */
[----:B------:R-:W0:Y:S05]  /*9020*/  S2R R18, SR_CTAID.Z ;  /* 0x0000000000127919 */ /* 0x000e2a0000002700 */
[----:B------:R-:W1:Y:S01]  /*9030*/  S2UR UR6, SR_CTAID.Y ;  /* 0x00000000000679c3 */ /* 0x000e620000002600 */
[----:B------:R-:W2:Y:S02]  /*9040*/  SHFL.IDX PT, R0, R0, RZ, 0x1f ;  /* 0x00001fff00007589 */ /* 0x000ea400000e0000 */
[----:B--2---:R-:W-:-:S13]  /*9050*/  ISETP.NE.AND P0, PT, R0, RZ, PT ;  /* 0x000000ff0000720c */ /* 0x004fda0003f05270 */
[----:B01----:R-:W-:Y:S05]  /*9060*/  @!P0 BRA `(.L_x_36) ;  /* 0x0000000000288947 */ /* 0x003fea0003800000 */
[----:B------:R-:W-:Y:S01]  /*9070*/  ULDC UR7, c[0x0][0xc50] ;  /* 0x0003140000077ab9 */ /* 0x000fe20000000800 */
[----:B------:R-:W-:Y:S01]  /*9080*/  UMOV UR36, UR6 ;  /* 0x0000000600247c82 */ /* 0x000fe20008000000 */
[----:B------:R-:W-:-:S06]  /*9090*/  UISETP.NE.AND UP0, UPT, UR7, 0x1, UPT ;  /* 0x000000010700788c */ /* 0x000fcc000bf05270 */
[----:B------:R-:W-:-:S13]  /*90a0*/  PLOP3.LUT P0, PT, PT, PT, UP0, 0x80, 0x0 ;  /* 0x000000000000781c */ /* 0x000fda0003f0f008 */
[----:B------:R-:W-:Y:S05]  /*90b0*/  @!P0 BRA `(.L_x_37) ;  /* 0x0000000000308947 */ /* 0x000fea0003800000 */
[----:B------:R-:W-:Y:S01]  /*90c0*/  ULDC UR4, c[0x0][0xc54] ;  /* 0x0003150000047ab9 */ /* 0x000fe20000000800 */
[----:B------:R-:W-:Y:S01]  /*90d0*/  ULDC UR36, c[0x0][0xc58] ;  /* 0x0003160000247ab9 */ /* 0x000fe20000000800 */
[----:B------:R-:W-:-:S04]  /*90e0*/  UIMAD.WIDE.U32 UR4, UR6, UR4, URZ ;  /* 0x00000004060472a5 */ /* 0x000fc8000f8e003f */
[----:B------:R-:W-:Y:S01]  /*90f0*/  USHF.R.U32.HI UR36, URZ, UR36, UR5 ;  /* 0x000000243f247299 */ /* 0x000fe20008011605 */
[----:B------:R-:W-:Y:S11]  /*9100*/  BRA `(.L_x_37) ;  /* 0x00000000001c7947 */ /* 0x000ff60003800000 */
.L_x_36:
[----:B------:R-:W-:Y:S01]  /*9110*/  ULDC UR7, c[0x0][0xc50] ;  /* 0x0003140000077ab9 */ /* 0x000fe20000000800 */
[----:B------:R-:W-:Y:S01]  /*9120*/  UMOV UR36, UR6 ;  /* 0x0000000600247c82 */ /* 0x000fe20008000000 */
[----:B------:R-:W-:-:S11]  /*9130*/  UISETP.NE.AND UP0, UPT, UR7, 0x1, UPT ;  /* 0x000000010700788c */ /* 0x000fd6000bf05270 */
[----:B------:R-:W-:Y:S01]  /*9140*/  @UP0 ULDC UR4, c[0x0][0xc54] ;  /* 0x0003150000040ab9 */ /* 0x000fe20000000800 */
[----:B------:R-:W-:Y:S01]  /*9150*/  @UP0 ULDC UR8, c[0x0][0xc58] ;  /* 0x0003160000080ab9 */ /* 0x000fe20000000800 */
[----:B------:R-:W-:-:S04]  /*9160*/  UIMAD.WIDE.U32 UR4, UR6, UR4, URZ ;  /* 0x00000004060472a5 */ /* 0x000fc8000f8e003f */
[----:B------:R-:W-:-:S12]  /*9170*/  @UP0 USHF.R.U32.HI UR36, URZ, UR8, UR5 ;  /* 0x000000083f240299 */ /* 0x000fd80008011605 */
.L_x_37:
[----:B------:R-:W-:Y:S01]  /*9180*/  ISETP.GE.AND P0, PT, R18, RZ, PT ;  /* 0x000000ff1200720c */ /* 0x000fe20003f06270 */
[----:B------:R-:W-:Y:S01]  /*9190*/  UIADD3 UR4, -UR36, URZ, URZ ;  /* 0x0000003f24047290 */ /* 0x000fe2000fffe13f */
[----:B------:R-:W-:Y:S01]  /*91a0*/  IMAD.MOV.U32 R9, RZ, RZ, 0x1 ;  /* 0x00000001ff097424 */ /* 0x000fe200078e00ff */
[----:B------:R-:W-:Y:S01]  /*91b0*/  MOV R0, RZ ;  /* 0x000000ff00007202 */ /* 0x000fe20000000f00 */
[----:B------:R-:W-:Y:S01]  /*91c0*/  IMAD.MOV.U32 R3, RZ, RZ, 0x1 ;  /* 0x00000001ff037424 */ /* 0x000fe200078e00ff */
[----:B------:R-:W-:-:S08]  /*91d0*/  UIMAD UR4, UR7, UR4, UR6 ;  /* 0x00000004070472a4 */ /* 0x000fd0000f8e0206 */
[----:B------:R-:W-:Y:S05]  /*91e0*/  @!P0 BRA `(.L_x_38) ;  /* 0x0000003800288947 */ /* 0x000fea0003800000 */
[----:B------:R-:W-:Y:S01]  /*91f0*/  ULDC.64 UR6, c[0x0][0x418] ;  /* 0x0001060000067ab9 */ /* 0x000fe20000000a00 */
[----:B------:R-:W-:Y:S01]  /*9200*/  ULDC UR5, c[0x0][0x424] ;  /* 0x0001090000057ab9 */ /* 0x000fe20000000800 */
[----:B------:R-:W-:Y:S01]  /*9210*/  UISETP.NE.U32.AND UP0, UPT, UR6, URZ, UPT ;  /* 0x0000003f0600728c */ /* 0x000fe2000bf05070 */
[----:B------:R0:W-:Y:S01]  /*9220*/  STL [R1+0xc], RZ ;  /* 0x00000cff01007387 */ /* 0x0001e20000100800 */
[----:B------:R-:W-:Y:S02]  /*9230*/  ULOP3.LUT UR40, UR4, 0xffff, URZ, 0xc0, !UPT ;  /* 0x0000ffff04287892 */ /* 0x000fe4000f8ec03f */
[----:B------:R-:W-:Y:S01]  /*9240*/  UISETP.NE.AND.EX UP0, UPT, UR7, URZ, UPT, UP0 ;  /* 0x0000003f0700728c */ /* 0x000fe2000bf05300 */
[----:B------:R-:W-:-:S03]  /*9250*/  ULDC UR6, c[0x0][0x2f0] ;  /* 0x0000bc0000067ab9 */ /* 0x000fc60000000800 */
[----:B------:R-:W-:-:S04]  /*9260*/  USEL UR5, UR5, 0x1, UP0 ;  /* 0x0000000105057887 */ /* 0x000fc80008000000 */
[----:B------:R-:W-:-:S04]  /*9270*/  UIMAD UR5, UR5, UR6, URZ ;  /* 0x00000006050572a4 */ /* 0x000fc8000f8e023f */
[----:B------:R-:W-:Y:S02]  /*9280*/  UISETP.GE.AND UP0, UPT, UR5, 0x1, UPT ;  /* 0x000000010500788c */ /* 0x000fe4000bf06270 */
[----:B------:R-:W-:-:S04]  /*9290*/  UIADD3 UR5, UR5, 0x7f, URZ ;  /* 0x0000007f05057890 */ /* 0x000fc8000fffe03f */
[----:B------:R-:W-:Y:S01]  /*92a0*/  PLOP3.LUT P0, PT, PT, PT, UP0, 0x80, 0x0 ;  /* 0x000000000000781c */ /* 0x000fe20003f0f008 */
[----:B------:R-:W-:-:S04]  /*92b0*/  USHF.R.S32.HI UR6, URZ, 0x1f, UR5 ;  /* 0x0000001f3f067899 */ /* 0x000fc80008011405 */
[----:B------:R-:W-:-:S04]  /*92c0*/  ULEA.HI UR6, UR6, UR5, URZ, 0x7 ;  /* 0x0000000506067291 */ /* 0x000fc8000f8f383f */
[----:B------:R-:W-:-:S04]  /*92d0*/  USHF.R.S32.HI UR39, URZ, 0x7, UR6 ;  /* 0x000000073f277899 */ /* 0x000fc80008011406 */
[----:B0-----:R-:W-:Y:S08]  /*92e0*/  @!P0 BRA `(.L_x_39) ;  /* 0x00000000007c8947 */ /* 0x001ff00003800000 */
[----:B------:R-:W-:-:S04]  /*92f0*/  USHF.R.U32.HI UR4, URZ, 0x10, UR4 ;  /* 0x000000103f047899 */ /* 0x000fc80008011604 */
[----:B------:R-:W-:-:S11]  /*9300*/  UISETP.NE.AND UP0, UPT, UR4, URZ, UPT ;  /* 0x0000003f0400728c */ /* 0x000fd6000bf05270 */
[----:B------:R-:W-:Y:S02]  /*9310*/  @!UP0 ULDC UR4, c[0x0][0x9f0] ;  /* 0x00027c0000048ab9 */ /* 0x000fe40000000800 */
[----:B------:R-:W-:Y:S01]  /*9320*/  IMAD.U32 R6, RZ, RZ, UR4 ;  /* 0x00000004ff067e24 */ /* 0x000fe2000f8e00ff */
[----:B------:R-:W-:-:S04]  /*9330*/  UIADD3 UR5, UR39, -0x1, UR4 ;  /* 0xffffffff27057890 */ /* 0x000fc8000fffe004 */
[-C--:B------:R-:W-:Y:S02]  /*9340*/  IABS R0, R6.reuse ;  /* 0x0000000600007213 */ /* 0x080fe40000000000 */
[----:B------:R-:W-:Y:S02]  /*9350*/  IABS R6, R6 ;  /* 0x0000000600067213 */ /* 0x000fe40000000000 */
[----:B------:R-:W0:Y:S08]  /*9360*/  I2F.RP R4, R0 ;  /* 0x0000000000047306 */ /* 0x000e300000209400 */
[----:B0-----:R-:W0:Y:S02]  /*9370*/  MUFU.RCP R4, R4 ;  /* 0x0000000400047308 */ /* 0x001e240000001000 */
[----:B0-----:R-:W-:-:S06]  /*9380*/  IADD3 R2, R4, 0xffffffe, RZ ;  /* 0x0ffffffe04027810 */ /* 0x001fcc0007ffe0ff */
[----:B------:R0:W1:Y:S02]  /*9390*/  F2I.FTZ.U32.TRUNC.NTZ R3, R2 ;  /* 0x0000000200037305 */ /* 0x000064000021f000 */
[----:B0-----:R-:W-:Y:S02]  /*93a0*/  IMAD.MOV.U32 R2, RZ, RZ, RZ ;  /* 0x000000ffff027224 */ /* 0x001fe400078e00ff */
[----:B-1----:R-:W-:-:S04]  /*93b0*/  IMAD.MOV R5, RZ, RZ, -R3 ;  /* 0x000000ffff057224 */ /* 0x002fc800078e0a03 */
[----:B------:R-:W-:-:S04]  /*93c0*/  IMAD R5, R5, R0, RZ ;  /* 0x0000000005057224 */ /* 0x000fc800078e02ff */
[----:B------:R-:W-:Y:S01]  /*93d0*/  IMAD.HI.U32 R3, R3, R5, R2 ;  /* 0x0000000503037227 */ /* 0x000fe200078e0002 */
[----:B------:R-:W-:Y:S01]  /*93e0*/  MOV R5, UR5 ;  /* 0x0000000500057c02 */ /* 0x000fe20008000f00 */
[----:B------:R-:W-:-:S03]  /*93f0*/  ULOP3.LUT UR5, UR5, UR4, URZ, 0x3c, !UPT ;  /* 0x0000000405057292 */ /* 0x000fc6000f8e3c3f */
[----:B------:R-:W-:Y:S01]  /*9400*/  IABS R2, R5 ;  /* 0x0000000500027213 */ /* 0x000fe20000000000 */
[----:B------:R-:W-:Y:S02]  /*9410*/  IMAD.MOV R5, RZ, RZ, -R6 ;  /* 0x000000ffff057224 */ /* 0x000fe400078e0a06 */
[----:B------:R-:W-:Y:S02]  /*9420*/  ISETP.LE.AND P2, PT, RZ, UR5, PT ;  /* 0x00000005ff007c0c */ /* 0x000fe4000bf43270 */
[----:B------:R-:W-:-:S04]  /*9430*/  IMAD.HI.U32 R3, R3, R2, RZ ;  /* 0x0000000203037227 */ /* 0x000fc800078e00ff */
[----:B------:R-:W-:-:S05]  /*9440*/  IMAD R5, R3, R5, R2 ;  /* 0x0000000503057224 */ /* 0x000fca00078e0202 */
[----:B------:R-:W-:-:S13]  /*9450*/  ISETP.GT.U32.AND P1, PT, R0, R5, PT ;  /* 0x000000050000720c */ /* 0x000fda0003f24070 */
[----:B------:R-:W-:Y:S01]  /*9460*/  @!P1 IMAD.IADD R5, R5, 0x1, -R0 ;  /* 0x0000000105059824 */ /* 0x000fe200078e0a00 */
[----:B------:R-:W-:Y:S02]  /*9470*/  @!P1 IADD3 R3, R3, 0x1, RZ ;  /* 0x0000000103039810 */ /* 0x000fe40007ffe0ff */
[----:B------:R-:W-:Y:S02]  /*9480*/  ISETP.NE.AND P1, PT, RZ, UR4, PT ;  /* 0x00000004ff007c0c */ /* 0x000fe4000bf25270 */
[----:B------:R-:W-:-:S13]  /*9490*/  ISETP.GE.U32.AND P0, PT, R5, R0, PT ;  /* 0x000000000500720c */ /* 0x000fda0003f06070 */
[----:B------:R-:W-:-:S04]  /*94a0*/  @P0 VIADD R3, R3, 0x1 ;  /* 0x0000000103030836 */ /* 0x000fc80000000000 */
[----:B------:R-:W-:Y:S01]  /*94b0*/  @!P2 IMAD.MOV R3, RZ, RZ, -R3 ;  /* 0x000000ffff03a224 */ /* 0x000fe200078e0a03 */
[----:B------:R-:W-:-:S05]  /*94c0*/  @!P1 LOP3.LUT R3, RZ, UR4, RZ, 0x33, !PT ;  /* 0x00000004ff039c12 */ /* 0x000fca000f8e33ff */
[----:B------:R0:W-:Y:S02]  /*94d0*/  STL [R1+0xc], R3 ;  /* 0x00000c0301007387 */ /* 0x0001e40000100800 */
.L_x_39:
[----:B------:R-:W2:Y:S01]  /*94e0*/  LDL R2, [R1+0xc] ;  /* 0x00000c0001027983 */ /* 0x000ea20000100800 */
[----:B0-----:R-:W-:Y:S02]  /*94f0*/  IMAD.MOV.U32 R3, RZ, RZ, 0x1 ;  /* 0x00000001ff037424 */ /* 0x001fe400078e00ff */
[----:B--2---:R-:W-:-:S05]  /*9500*/  IMAD R0, R2, UR40, RZ ;  /* 0x0000002802007c24 */ /* 0x004fca000f8e02ff */
[----:B------:R-:W-:Y:S01]  /*9510*/  VIADDMNMX R17, R0, R2, UR39, PT ;  /* 0x0000002700117e46 */ /* 0x000fe2000b800102 */
[----:B------:R0:W-:Y:S03]  /*9520*/  STL [R1+0x8], R0 ;  /* 0x0000080001007387 */ /* 0x0001e60000100800 */
[----:B------:R-:W-:Y:S01]  /*9530*/  ISETP.GT.AND P0, PT, R17, R0, PT ;  /* 0x000000001100720c */ /* 0x000fe20003f04270 */
[----:B------:R1:W-:Y:S01]  /*9540*/  STL [R1+0x10], R17 ;  /* 0x0000101101007387 */ /* 0x0003e20000100800 */
[----:B0-----:R-:W-:-:S11]  /*9550*/  MOV R0, RZ ;  /* 0x000000ff00007202 */ /* 0x001fd60000000f00 */
[----:B-1----:R-:W-:Y:S05]  /*9560*/  @!P0 BRA `(.L_x_38) ;  /* 0x0000003400488947 */ /* 0x002fea0003800000 */
[----:B------:R-:W0:Y:S01]  /*9570*/  S2UR UR4, SR_CgaCtaId ;  /* 0x00000000000479c3 */ /* 0x000e220000008800 */
[----:B------:R-:W-:Y:S02]  /*9580*/  UMOV UR38, 0x400 ;  /* 0x0000040000267882 */ /* 0x000fe40000000000 */
[----:B0-----:R-:W-:-:S04]  /*9590*/  ULEA UR38, UR4, UR38, 0x18 ;  /* 0x0000002604267291 */ /* 0x001fc8000f8ec03f */
[----:B------:R-:W-:-:S04]  /*95a0*/  UIADD3 UR4, UR38, 0x1c400, URZ ;  /* 0x0001c40026047890 */ /* 0x000fc8000fffe03f */
[----:B------:R-:W-:-:S06]  /*95b0*/  ULOP3.LUT UP0, URZ, UR4, 0x3ff, URZ, 0xc0, !UPT ;  /* 0x000003ff043f7892 */ /* 0x000fcc000f80c03f */
[----:B------:R-:W-:-:S13]  /*95c0*/  PLOP3.LUT P0, PT, PT, PT, UP0, 0x80, 0x0 ;  /* 0x000000000000781c */ /* 0x000fda0003f0f008 */
[----:B------:R-:W-:Y:S05]  /*95d0*/  @!P0 BRA `(.L_x_40) ;  /* 0x0000000000408947 */ /* 0x000fea0003800000 */
[----:B------:R-:W-:Y:S01]  /*95e0*/  MOV R2, 0x0 ;  /* 0x0000000000027802 */ /* 0x000fe20000000f00 */
[----:B------:R-:W-:Y:S01]  /*95f0*/  ULDC.64 UR6, c[0x4][0xb8] ;  /* 0x01002e0000067ab9 */ /* 0x000fe20000000a00 */
[----:B------:R-:W-:Y:S01]  /*9600*/  ULDC.64 UR8, c[0x4][0xc0] ;  /* 0x0100300000087ab9 */ /* 0x000fe20000000a00 */
[----:B------:R-:W-:Y:S01]  /*9610*/  ULDC.64 UR4, c[0x4][0x8] ;  /* 0x0100020000047ab9 */ /* 0x000fe20000000a00 */
[----:B------:R-:W-:Y:S01]  /*9620*/  IMAD.U32 R4, RZ, RZ, UR6 ;  /* 0x00000006ff047e24 */ /* 0x000fe2000f8e00ff */
[----:B------:R-:W-:Y:S01]  /*9630*/  MOV R5, UR7 ;  /* 0x0000000700057c02 */ /* 0x000fe20008000f00 */
[----:B------:R-:W0:Y:S01]  /*9640*/  LDC.64 R2, c[0x4][R2] ;  /* 0x0100000002027b82 */ /* 0x000e220000000a00 */
[----:B------:R-:W-:Y:S01]  /*9650*/  IMAD.U32 R6, RZ, RZ, UR8 ;  /* 0x00000008ff067e24 */ /* 0x000fe2000f8e00ff */
[----:B------:R-:W-:Y:S01]  /*9660*/  MOV R10, UR4 ;  /* 0x00000004000a7c02 */ /* 0x000fe20008000f00 */
[----:B------:R-:W-:Y:S01]  /*9670*/  IMAD.U32 R7, RZ, RZ, UR9 ;  /* 0x00000009ff077e24 */ /* 0x000fe2000f8e00ff */
[----:B------:R-:W-:Y:S01]  /*9680*/  MOV R12, 0x1 ;  /* 0x00000001000c7802 */ /* 0x000fe20000000f00 */
[----:B------:R-:W-:-:S02]  /*9690*/  IMAD.U32 R11, RZ, RZ, UR5 ;  /* 0x00000005ff0b7e24 */ /* 0x000fc4000f8e00ff */
[----:B------:R-:W-:Y:S02]  /*96a0*/  IMAD.MOV.U32 R8, RZ, RZ, 0x70 ;  /* 0x00000070ff087424 */ /* 0x000fe400078e00ff */
[----:B------:R-:W-:-:S07]  /*96b0*/  IMAD.MOV.U32 R13, RZ, RZ, RZ ;  /* 0x000000ffff0d7224 */ /* 0x000fce00078e00ff */
[----:B------:R-:W-:-:S07]  /*96c0*/  LEPC R20, `(.L_x_40) ;  /* 0x000000001014794e */ /* 0x000fce0000000000 */
[----:B0-----:R-:W-:Y:S05]  /*96d0*/  CALL.ABS.NOINC R2 ;  /* 0x0000000002007343 */ /* 0x001fea0003c00000 */
.L_x_40:
        /* <DEDUP_REMOVED lines=8> */
[----:B------:R0:W1:Y:S01]  /*9760*/  LDC.64 R2, c[0x4][R16] ;  /* 0x0100000010027b82 */ /* 0x0000620000000a00 */
[----:B------:R-:W-:Y:S01]  /*9770*/  IMAD.U32 R4, RZ, RZ, UR6 ;  /* 0x00000006ff047e24 */ /* 0x000fe2000f8e00ff */
[----:B------:R-:W-:Y:S01]  /*9780*/  MOV R5, UR7 ;  /* 0x0000000700057c02 */ /* 0x000fe20008000f00 */
[----:B------:R-:W-:Y:S01]  /*9790*/  IMAD.U32 R6, RZ, RZ, UR8 ;  /* 0x00000008ff067e24 */ /* 0x000fe2000f8e00ff */
[----:B------:R-:W-:Y:S01]  /*97a0*/  MOV R10, UR4 ;  /* 0x00000004000a7c02 */ /* 0x000fe20008000f00 */
[----:B------:R-:W-:Y:S01]  /*97b0*/  IMAD.U32 R7, RZ, RZ, UR9 ;  /* 0x00000009ff077e24 */ /* 0x000fe2000f8e00ff */
[----:B------:R-:W-:Y:S01]  /*97c0*/  MOV R12, 0x1 ;  /* 0x00000001000c7802 */ /* 0x000fe20000000f00 */
[----:B------:R-:W-:-:S02]  /*97d0*/  IMAD.U32 R11, RZ, RZ, UR5 ;  /* 0x00000005ff0b7e24 */ /* 0x000fc4000f8e00ff */
[----:B------:R-:W-:Y:S02]  /*97e0*/  IMAD.MOV.U32 R8, RZ, RZ, 0x70 ;  /* 0x00000070ff087424 */ /* 0x000fe400078e00ff */
[----:B0-----:R-:W-:-:S07]  /*97f0*/  IMAD.MOV.U32 R13, RZ, RZ, RZ ;  /* 0x000000ffff0d7224 */ /* 0x001fce00078e00ff */
[----:B------:R-:W-:-:S07]  /*9800*/  LEPC R20, `(.L_x_42) ;  /* 0x000000001014794e */ /* 0x000fce0000000000 */
[----:B-1----:R-:W-:Y:S05]  /*9810*/  CALL.ABS.NOINC R2 ;  /* 0x0000000002007343 */ /* 0x002fea0003c00000 */
.L_x_42:
[----:B------:R0:W1:Y:S01]  /*9820*/  LDC.64 R2, c[0x4][R16] ;  /* 0x0100000010027b82 */ /* 0x0000620000000a00 */
[----:B------:R-:W-:Y:S01]  /*9830*/  ULDC.64 UR6, c[0x4][0xb8] ;  /* 0x01002e0000067ab9 */ /* 0x000fe20000000a00 */
[----:B------:R-:W-:Y:S01]  /*9840*/  ULDC.64 UR8, c[0x4][0xc0] ;  /* 0x0100300000087ab9 */ /* 0x000fe20000000a00 */
[----:B------:R-:W-:Y:S01]  /*9850*/  ULDC.64 UR4, c[0x4][0x18] ;  /* 0x0100060000047ab9 */ /* 0x000fe20000000a00 */
        /* <DEDUP_REMOVED lines=11> */
.L_x_41:
[----:B------:R-:W0:Y:S02]  /*9910*/  LDC.64 R2, c[0x0][0x9f8] ;  /* 0x00027e00ff027b82 */ /* 0x000e240000000a00 */
[----:B0-----:R-:W-:-:S04]  /*9920*/  ISETP.NE.U32.AND P0, PT, R2, RZ, PT ;  /* 0x000000ff0200720c */ /* 0x001fc80003f05070 */
[----:B------:R-:W-:-:S13]  /*9930*/  ISETP.NE.AND.EX P0, PT, R3, RZ, PT, P0 ;  /* 0x000000ff0300720c */ /* 0x000fda0003f05300 */
[----:B------:R-:W0:Y:S02]  /*9940*/  @P0 LDC.64 R2, c[0x0][0x9f8] ;  /* 0x00027e00ff020b82 */ /* 0x000e240000000a00 */
[----:B0-----:R-:W-:-:S05]  /*9950*/  @P0 IMAD.WIDE R2, R18, 0x4, R2 ;  /* 0x0000000412020825 */ /* 0x001fca00078e0202 */
[----:B------:R0:W2:Y:S01]  /*9960*/  @P0 LDG.E R18, desc[UR42][R2.64] ;  /* 0x0000002a02120981 */ /* 0x0000a2000c1e1900 */
[----:B------:R-:W-:Y:S01]  /*9970*/  UMOV UR4, 0xffffffff ;  /* 0xffffffff00047882 */ /* 0x000fe20000000000 */
[----:B------:R-:W-:Y:S01]  /*9980*/  VIADD R17, R17, 0xffffffff ;  /* 0xffffffff11117836 */ /* 0x000fe20000000000 */
[----:B------:R-:W1:Y:S01]  /*9990*/  S2R R16, SR_TID.X ;  /* 0x0000000000107919 */ /* 0x000e620000002100 */
[----:B0-----:R-:W0:Y:S02]  /*99a0*/  LDC.64 R2, c[0x0][0x418] ;  /* 0x00010600ff027b82 */ /* 0x001e240000000a00 */
[----:B0-----:R-:W-:Y:S02]  /*99b0*/  ISETP.NE.U32.AND P0, PT, R2, RZ, PT ;  /* 0x000000ff0200720c */ /* 0x001fe40003f05070 */
[----:B-1----:R-:W-:Y:S02]  /*99c0*/  SHF.R.U32.HI R0, RZ, 0x5, R16 ;  /* 0x00000005ff007819 */ /* 0x002fe40000011610 */
[----:B------:R-:W-:-:S02]  /*99d0*/  ISETP.NE.AND.EX P1, PT, R3, RZ, PT, P0 ;  /* 0x000000ff0300720c */ /* 0x000fc40003f25300 */
[----:B------:R-:W-:Y:S02]  /*99e0*/  LOP3.LUT R0, R0, 0x3, RZ, 0xc0, !PT ;  /* 0x0000000300007812 */ /* 0x000fe400078ec0ff */
[----:B------:R-:W-:-:S05]  /*99f0*/  P2R R4, PR, RZ, 0x2 ;  /* 0x00000002ff047803 */ /* 0x000fca0000000000 */
[----:B------:R0:W-:Y:S01]  /*9a00*/  STL [R1+0x4], R4 ;  /* 0x0000040401007387 */ /* 0x0001e20000100800 */
[----:B--2---:R-:W-:Y:S02]  /*9a10*/  SHF.R.S32.HI R19, RZ, 0x1f, R18 ;  /* 0x0000001fff137819 */ /* 0x004fe40000011412 */
[----:B------:R-:W-:Y:S01]  /*9a20*/  SEL R16, R18, RZ, !P1 ;  /* 0x000000ff12107207 */ /* 0x000fe20004800000 */
[----:B0-----:R-:W-:Y:S06]  /*9a30*/  BRA.DIV UR4, `(.L_x_43) ;  /* 0x0000003604507947 */ /* 0x001fec000b800000 */
[----:B------:R0:W1:Y:S02]  /*9a40*/  SHFL.IDX PT, R14, R0, RZ, 0x1f ;  /* 0x00001fff000e7589 */ /* 0x00006400000e0000 */
.L_x_123:
[----:B------:R-:W-:Y:S02]  /*9a50*/  PLOP3.LUT P2, PT, PT, PT, PT, 0x8, 0x0 ;  /* 0x000000000000781c */ /* 0x000fe40003f4e170 */
[----:B-1----:R-:W-:Y:S02]  /*9a60*/  ISETP.NE.AND P0, PT, R14, RZ, PT ;  /* 0x000000ff0e00720c */ /* 0x002fe40003f05270 */
[----:B0-----:R-:W-:-:S05]  /*9a70*/  P2R R0, PR, RZ, 0x4 ;  /* 0x00000004ff007803 */ /* 0x001fca0000000000 */
[----:B------:R0:W-:Y:S06]  /*9a80*/  STL [R1], R0 ;  /* 0x0000000001007387 */ /* 0x0001ec0000100800 */
[----:B------:R-:W-:Y:S05]  /*9a90*/  @P0 BRA `(.L_x_44) ;  /* 0x00000004000c0947 */ /* 0x000fea0003800000 */
[----:B------:R-:W-:-:S03]  /*9aa0*/  UMOV UR4, 0xffffffff ;  /* 0xffffffff00047882 */ /* 0x000fc60000000000 */
[----:B------:R-:W-:Y:S05]  /*9ab0*/  BRA.DIV UR4, `(.L_x_45) ;  /* 0x0000003604507947 */ /* 0x000fea000b800000 */
[----:B------:R-:W-:-:S13]  /*9ac0*/  ELECT P6, URZ, PT ;  /* 0x00000000003f782f */ /* 0x000fda00038c0000 */
.L_x_126:
[----:B------:R-:W-:Y:S05]  /*9ad0*/  @!P6 BRA `(.L_x_44) ;  /* 0x0000000000fce947 */ /* 0x000fea0003800000 */
[----:B------:R-:W-:Y:S01]  /*9ae0*/  MOV R16, R18 ;  /* 0x0000001200107202 */ /* 0x000fe20000000f00 */
[----:B------:R-:W-:Y:S06]  /*9af0*/  @!P1 BRA `(.L_x_46) ;  /* 0x0000000000449947 */ /* 0x000fec0003800000 */
[----:B------:R-:W1:Y:S01]  /*9b00*/  LDC R6, c[0x0][0x43c] ;  /* 0x00010f00ff067b82 */ /* 0x000e620000000800 */
[----:B------:R-:W-:Y:S02]  /*9b10*/  ULDC.64 UR4, c[0x0][0x428] ;  /* 0x00010a0000047ab9 */ /* 0x000fe40000000a00 */
[----:B------:R-:W-:-:S04]  /*9b20*/  IMAD R7, R19, UR4, RZ ;  /* 0x0000000413077c24 */ /* 0x000fc8000f8e02ff */
[----:B------:R-:W-:Y:S01]  /*9b30*/  IMAD R7, R18, UR5, R7 ;  /* 0x0000000512077c24 */ /* 0x000fe2000f8e0207 */
[----:B-1----:R-:W-:-:S13]  /*9b40*/  ISETP.NE.AND P0, PT, R6, 0x1, PT ;  /* 0x000000010600780c */ /* 0x002fda0003f05270 */
[----:B------:R-:W0:Y:S02]  /*9b50*/  @P0 LDC.64 R4, c[0x0][0x440] ;  /* 0x00011000ff040b82 */ /* 0x000e240000000a00 */
[----:B0-----:R-:W-:-:S04]  /*9b60*/  @P0 IMAD.HI.U32 R0, R17, R4, RZ ;  /* 0x0000000411000227 */ /* 0x001fc800078e00ff */
[----:B------:R-:W-:Y:S01]  /*9b70*/  IMAD.MOV.U32 R4, RZ, RZ, R17 ;  /* 0x000000ffff047224 */ /* 0x000fe200078e0011 */
[----:B------:R-:W-:-:S04]  /*9b80*/  @P0 SHF.R.U32.HI R4, RZ, R5, R0 ;  /* 0x00000005ff040219 */ /* 0x000fc80000011600 */
[--C-:B------:R-:W-:Y:S01]  /*9b90*/  SHF.R.S32.HI R5, RZ, 0x1f, R4.reuse ;  /* 0x0000001fff057819 */ /* 0x100fe20000011404 */
[--C-:B------:R-:W-:Y:S02]  /*9ba0*/  IMAD.MOV R0, RZ, RZ, -R4.reuse ;  /* 0x000000ffff007224 */ /* 0x100fe400078e0a04 */
[----:B------:R-:W-:-:S04]  /*9bb0*/  IMAD.WIDE.U32 R4, R18, UR4, R4 ;  /* 0x0000000412047c25 */ /* 0x000fc8000f8e0004 */
[----:B------:R-:W-:Y:S01]  /*9bc0*/  IMAD R17, R6, R0, R17 ;  /* 0x0000000006117224 */ /* 0x000fe200078e0211 */
[----:B------:R-:W-:Y:S02]  /*9bd0*/  LEA R2, P0, R4, R2, 0x2 ;  /* 0x0000000204027211 */ /* 0x000fe400078010ff */
[----:B------:R-:W-:-:S04]  /*9be0*/  IADD3 R0, R5, R7, RZ ;  /* 0x0000000705007210 */ /* 0x000fc80007ffe0ff */
[----:B------:R-:W-:-:S05]  /*9bf0*/  LEA.HI.X R3, R4, R3, R0, 0x2, P0 ;  /* 0x0000000304037211 */ /* 0x000fca00000f1400 */
[----:B------:R1:W5:Y:S02]  /*9c00*/  LDG.E R16, desc[UR42][R2.64] ;  /* 0x0000002a02107981 */ /* 0x000364000c1e1900 */
.L_x_46:
[----:B0-----:R-:W-:Y:S01]  /*9c10*/  IMAD.MOV.U32 R0, RZ, RZ, 0x1 ;  /* 0x00000001ff007424 */ /* 0x001fe200078e00ff */
[----:B------:R-:W1:Y:S04]  /*9c20*/  S2R R8, SR_TID.X ;  /* 0x0000000000087919 */ /* 0x000e680000002100 */
[----:B------:R-:W-:-:S04]  /*9c30*/  SHF.L.U32 R0, R0, 0x1f, RZ ;  /* 0x0000001f00007819 */ /* 0x000fc800000006ff */
[----:B------:R-:W0:Y:S01]  /*9c40*/  SYNCS.PHASECHK.TRANS64.TRYWAIT P0, [UR38+0x34840], R0 ;  /* 0x03484000ff0075a7 */ /* 0x000e220008000166 */
[----:B-1----:R-:W-:-:S04]  /*9c50*/  LOP3.LUT R2, R8, 0x7f, RZ, 0xc0, !PT ;  /* 0x0000007f08027812 */ /* 0x002fc800078ec0ff */
[----:B------:R-:W-:Y:S01]  /*9c60*/  ISETP.NE.AND P1, PT, R2, RZ, PT ;  /* 0x000000ff0200720c */ /* 0x000fe20003f25270 */
[----:B0-----:R-:W-:-:S12]  /*9c70*/  @!P0 BRA `(.L_x_47) ;  /* 0x0000003400008947 */ /* 0x001fd80003800000 */
.L_x_127:
[----:B------:R-:W-:Y:S05]  /*9c80*/  @P1 BRA `(.L_x_48) ;  /* 0x0000000000181947 */ /* 0x000fea0003800000 */
[----:B------:R-:W1:Y:S01]  /*9c90*/  S2R R2, SR_TID.X ;  /* 0x0000000000027919 */ /* 0x000e620000002100 */
[----:B0-----:R-:W-:-:S04]  /*9ca0*/  IMAD.MOV.U32 R0, RZ, RZ, 0xc000 ;  /* 0x0000c000ff007424 */ /* 0x001fc800078e00ff */
[----:B------:R2:W-:Y:S01]  /*9cb0*/  SYNCS.ARRIVE.TRANS64 RZ, [UR38+0x34830], R0 ;  /* 0x03483000ffff79a7 */ /* 0x0005e20008000026 */
[----:B-1----:R-:W-:-:S13]  /*9cc0*/  LOP3.LUT P0, RZ, R2, 0x1f, RZ, 0xc0, !PT ;  /* 0x0000001f02ff7812 */ /* 0x002fda000780c0ff */
[----:B--2---:R-:W-:Y:S05]  /*9cd0*/  @!P0 BRA `(.L_x_48) ;  /* 0x0000000000048947 */ /* 0x004fea0003800000 */
[----:B------:R-:W-:Y:S01]  /*9ce0*/  BPT.TRAP 0x1 ;  /* 0x000000040000795c */ /* 0x000fe20000300000 */
.L_x_48:
[----:B------:R-:W-:Y:S01]  /*9cf0*/  R2UR UR11, R17 ;  /* 0x00000000110b72ca */ /* 0x000fe200000e0000 */
[----:B------:R-:W-:Y:S01]  /*9d00*/  ULDC.64 UR4, c[0x0][0x198] ;  /* 0x0000660000047ab9 */ /* 0x000fe20000000a00 */
[----:B-----5:R-:W-:Y:S01]  /*9d10*/  R2UR UR13, R16 ;  /* 0x00000000100d72ca */ /* 0x020fe200000e0000 */
[----:B------:R-:W-:Y:S01]  /*9d20*/  UIADD3 UR4, UP0, UR4, 0x370, URZ ;  /* 0x0000037004047890 */ /* 0x000fe2000ff1e03f */
[----:B------:R-:W-:Y:S01]  /*9d30*/  PLOP3.LUT P0, PT, PT, PT, PT, 0x80, 0x0 ;  /* 0x000000000000781c */ /* 0x000fe20003f0f070 */
[----:B------:R-:W-:Y:S02]  /*9d40*/  UIADD3 UR8, UR38, 0x1c400, URZ ;  /* 0x0001c40026087890 */ /* 0x000fe4000fffe03f */
[----:B------:R-:W-:Y:S01]  /*9d50*/  UIADD3 UR9, UR38, 0x34830, URZ ;  /* 0x0003483026097890 */ /* 0x000fe2000fffe03f */
[----:B0-----:R-:W-:Y:S01]  /*9d60*/  P2R R0, PR, RZ, 0x1 ;  /* 0x00000001ff007803 */ /* 0x001fe20000000000 */
[----:B------:R-:W-:Y:S02]  /*9d70*/  UIADD3.X UR5, URZ, UR5, URZ, UP0, !UPT ;  /* 0x000000053f057290 */ /* 0x000fe400087fe43f */
[----:B------:R-:W-:-:S02]  /*9d80*/  UIADD3 UR16, UR38, 0x20400, URZ ;  /* 0x0002040026107890 */ /* 0x000fc4000fffe03f */
[----:B------:R-:W-:Y:S01]  /*9d90*/  USHF.L.U32 UR11, UR11, 0x7, URZ ;  /* 0x000000070b0b7899 */ /* 0x000fe2000800063f */
[----:B------:R1:W-:Y:S01]  /*9da0*/  STL [R1], R0 ;  /* 0x0000000001007387 */ /* 0x0003e20000100800 */
[----:B------:R-:W-:Y:S01]  /*9db0*/  UIADD3 UR32, UR38, 0x24400, URZ ;  /* 0x0002440026207890 */ /* 0x000fe2000fffe03f */
[----:B------:R-:W-:Y:S01]  /*9dc0*/  UMOV UR6, 0x0 ;  /* 0x0000000000067882 */ /* 0x000fe20000000000 */
[----:B------:R-:W-:Y:S01]  /*9dd0*/  UMOV UR7, 0x14f00000 ;  /* 0x14f0000000077882 */ /* 0x000fe20000000000 */
[----:B------:R-:W-:Y:S01]  /*9de0*/  UMOV UR10, URZ ;  /* 0x0000003f000a7c82 */ /* 0x000fe20008000000 */
[----:B------:R-:W-:Y:S01]  /*9df0*/  UMOV UR12, UR36 ;  /* 0x00000024000c7c82 */ /* 0x000fe20008000000 */
[----:B------:R-:W-:Y:S01]  /*9e00*/  UMOV UR18, 0x40 ;  /* 0x0000004000127882 */ /* 0x000fe20000000000 */
[----:B------:R-:W-:Y:S01]  /*9e10*/  UMOV UR20, UR36 ;  /* 0x0000002400147c82 */ /* 0x000fe20008000000 */
[----:B------:R-:W-:Y:S01]  /*9e20*/  UMOV UR17, UR9 ;  /* 0x0000000900117c82 */ /* 0x000fe20008000000 */
[----:B------:R-:W-:Y:S01]  /*9e30*/  UMOV UR21, UR13 ;  /* 0x0000000d00157c82 */ /* 0x000fe20008000000 */
[----:B------:R-:W-:Y:S01]  /*9e40*/  UMOV UR19, UR11 ;  /* 0x0000000b00137c82 */ /* 0x000fe20008000000 */
[----:B------:R-:W-:Y:S01]  /*9e50*/  UMOV UR34, 0x80 ;  /* 0x0000008000227882 */ /* 0x000fe20000000000 */
[----:B------:R-:W-:Y:S01]  /*9e60*/  UMOV UR33, UR9 ;  /* 0x0000000900217c82 */ /* 0x000fe20008000000 */
[----:B------:R-:W-:Y:S01]  /*9e70*/  UMOV UR37, UR13 ;  /* 0x0000000d00257c82 */ /* 0x000fe20008000000 */
[----:B------:R1:W-:Y:S01]  /*9e80*/  UTMALDG.4D [UR8], [UR4], desc[UR6] ;  /* 0x00000608040075b4 */ /* 0x0003e20008019000 */
[----:B------:R-:W-:Y:S01]  /*9e90*/  UMOV UR35, UR11 ;  /* 0x0000000b00237c82 */ /* 0x000fe20008000000 */
[----:B------:R1:W-:Y:S01]  /*9ea0*/  UTMALDG.4D [UR16], [UR4], desc[UR6] ;  /* 0x00000610040075b4 */ /* 0x0003e20008019000 */
[----:B------:R1:W-:Y:S02]  /*9eb0*/  UTMALDG.4D [UR32], [UR4], desc[UR6] ;  /* 0x00000620040075b4 */ /* 0x0003e40008019000 */
[----:B-1----:R-:W-:Y:S01]  /*9ec0*/  NOP ;  /* 0x0000000000007918 */ /* 0x002fe20000000000 */
.L_x_44:
[----:B------:R-:W-:Y:S05]  /*9ed0*/  WARPSYNC.ALL ;  /* 0x0000000000007948 */ /* 0x000fea0003800000 */
[----:B------:R-:W-:Y:S01]  /*9ee0*/  UIADD3 UR4, UR38, 0x10400, URZ ;  /* 0x0001040026047890 */ /* 0x000fe2000fffe03f */
[----:B------:R-:W-:Y:S03]  /*9ef0*/  BAR.SYNC.DEFER_BLOCKING 0x8, 0x180 ;  /* 0x0206000000007b1d */ /* 0x000fe60000010000 */
[----:B------:R-:W-:-:S06]  /*9f00*/  ULOP3.LUT UP0, URZ, UR4, 0x3ff, URZ, 0xc0, !UPT ;  /* 0x000003ff043f7892 */ /* 0x000fcc000f80c03f */
[----:B------:R-:W-:-:S13]  /*9f10*/  PLOP3.LUT P0, PT, PT, PT, UP0, 0x80, 0x0 ;  /* 0x000000000000781c */ /* 0x000fda0003f0f008 */
[----:B------:R-:W-:Y:S05]  /*9f20*/  @!P0 BRA `(.L_x_49) ;  /* 0x0000000000408947 */ /* 0x000fea0003800000 */
[----:B------:R-:W-:Y:S01]  /*9f30*/  MOV R2, 0x0 ;  /* 0x0000000000027802 */ /* 0x000fe20000000f00 */
[----:B------:R-:W-:Y:S01]  /*9f40*/  ULDC.64 UR6, c[0x4][0xb8] ;  /* 0x01002e0000067ab9 */ /* 0x000fe20000000a00 */
[----:B------:R-:W-:Y:S01]  /*9f50*/  ULDC.64 UR8, c[0x4][0xc0] ;  /* 0x0100300000087ab9 */ /* 0x000fe20000000a00 */
[----:B------:R-:W-:Y:S01]  /*9f60*/  ULDC.64 UR4, c[0x4][0x20] ;  /* 0x0100080000047ab9 */ /* 0x000fe20000000a00 */
[----:B------:R-:W-:Y:S01]  /*9f70*/  MOV R4, UR6 ;  /* 0x0000000600047c02 */ /* 0x000fe20008000f00 */
[----:B------:R-:W-:Y:S01]  /*9f80*/  IMAD.U32 R5, RZ, RZ, UR7 ;  /* 0x00000007ff057e24 */ /* 0x000fe2000f8e00ff */
[----:B------:R-:W1:Y:S01]  /*9f90*/  LDC.64 R2, c[0x4][R2] ;  /* 0x0100000002027b82 */ /* 0x000e620000000a00 */
        /* <DEDUP_REMOVED lines=8> */
[----:B01----:R-:W-:Y:S05]  /*a020*/  CALL.ABS.NOINC R2 ;  /* 0x0000000002007343 */ /* 0x003fea0003c00000 */
.L_x_49:
[----:B------:R-:W1:Y:S01]  /*a030*/  S2R R4, SR_CTAID.Z ;  /* 0x0000000000047919 */ /* 0x000e620000002700 */
[----:B------:R-:W2:Y:S01]  /*a040*/  LDC R8, c[0x0][0x448] ;  /* 0x00011200ff087b82 */ /* 0x000ea20000000800 */
[----:B------:R-:W-:Y:S01]  /*a050*/  USHF.R.S32.HI UR4, URZ, 0x1f, UR36 ;  /* 0x0000001f3f047899 */ /* 0x000fe20008011424 */
[----:B------:R-:W3:Y:S01]  /*a060*/  S2R R12, SR_TID.X ;  /* 0x00000000000c7919 */ /* 0x000ee20000002100 */
[----:B------:R-:W-:Y:S02]  /*a070*/  ULDC.64 UR8, c[0x0][0x2d8] ;  /* 0x0000b60000087ab9 */ /* 0x000fe40000000a00 */
[----:B------:R-:W-:Y:S01]  /*a080*/  UIMAD UR6, UR4, UR8, URZ ;  /* 0x00000008040672a4 */ /* 0x000fe2000f8e023f */
[----:B------:R-:W4:Y:S02]  /*a090*/  S2R R9, SR_CTAID.X ;  /* 0x0000000000097919 */ /* 0x000f240000002500 */
[----:B------:R-:W0:Y:S01]  /*a0a0*/  LDC.64 R2, c[0x0][0x2e0] ;  /* 0x0000b800ff027b82 */ /* 0x000e220000000a00 */
[----:B------:R-:W-:-:S02]  /*a0b0*/  UIMAD.WIDE.U32 UR4, UR36, UR8, URZ ;  /* 0x00000008240472a5 */ /* 0x000fc4000f8e003f */
[----:B------:R-:W-:-:S04]  /*a0c0*/  UIMAD UR6, UR36, UR9, UR6 ;  /* 0x00000009240672a4 */ /* 0x000fc8000f8e0206 */
[----:B------:R-:W-:Y:S01]  /*a0d0*/  UIADD3 UR5, UR5, UR6, URZ ;  /* 0x0000000605057290 */ /* 0x000fe2000fffe03f */
[----:B--2---:R-:W-:Y:S02]  /*a0e0*/  ISETP.NE.AND P0, PT, R8, 0x1, PT ;  /* 0x000000010800780c */ /* 0x004fe40003f05270 */
[----:B-1----:R-:W-:Y:S02]  /*a0f0*/  SHF.R.S32.HI R5, RZ, 0x1f, R4 ;  /* 0x0000001fff057819 */ /* 0x002fe40000011404 */
[----:B---3--:R-:W-:-:S03]  /*a100*/  LOP3.LUT R11, R12, 0x7f, RZ, 0xc0, !PT ;  /* 0x0000007f0c0b7812 */ /* 0x008fc600078ec0ff */
[----:B0-----:R-:W-:Y:S01]  /*a110*/  IMAD R0, R5, R2, RZ ;  /* 0x0000000205007224 */ /* 0x001fe200078e02ff */
[----:B------:R-:W-:-:S03]  /*a120*/  SHF.R.U32.HI R6, RZ, 0x3, R11 ;  /* 0x00000003ff067819 */ /* 0x000fc6000001160b */
[C---:B------:R-:W-:Y:S02]  /*a130*/  IMAD R5, R4.reuse, R3, R0 ;  /* 0x0000000304057224 */ /* 0x040fe400078e0200 */
[----:B------:R-:W-:Y:S01]  /*a140*/  IMAD.WIDE.U32 R2, R4, R2, UR4 ;  /* 0x0000000404027e25 */ /* 0x000fe2000f8e0002 */
[----:B------:R-:W0:Y:S01]  /*a150*/  @P0 LDC R0, c[0x0][0x450] ;  /* 0x00011400ff000b82 */ /* 0x000e220000000800 */
[----:B------:R-:W-:-:S03]  /*a160*/  ULDC.64 UR4, c[0x0][0x2d0] ;  /* 0x0000b40000047ab9 */ /* 0x000fc60000000a00 */
[----:B------:R-:W-:Y:S01]  /*a170*/  IADD3 R3, R3, R5, RZ ;  /* 0x0000000503037210 */ /* 0x000fe20007ffe0ff */
[----:B------:R-:W-:-:S03]  /*a180*/  IMAD.SHL.U32 R5, R12, 0x10, RZ ;  /* 0x000000100c057824 */ /* 0x000fc600078e00ff */
[----:B------:R-:W1:Y:S02]  /*a190*/  @P0 LDC R4, c[0x0][0x44c] ;  /* 0x00011300ff040b82 */ /* 0x000e640000000800 */
[----:B------:R-:W-:-:S05]  /*a1a0*/  LOP3.LUT R5, R6, 0x70, R5, 0xf8, !PT ;  /* 0x0000007006057812 */ /* 0x000fca00078ef805 */
[----:B----4-:R-:W-:-:S04]  /*a1b0*/  IMAD R5, R9, 0x80, R5 ;  /* 0x0000008009057824 */ /* 0x010fc800078e0205 */
[----:B-1----:R-:W-:Y:S01]  /*a1c0*/  @P0 IMAD.HI.U32 R7, R5, R4, RZ ;  /* 0x0000000405070227 */ /* 0x002fe200078e00ff */
[----:B------:R-:W-:-:S04]  /*a1d0*/  MOV R4, R5 ;  /* 0x0000000500047202 */ /* 0x000fc80000000f00 */
[----:B0-----:R-:W-:Y:S01]  /*a1e0*/  @P0 SHF.R.U32.HI R4, RZ, R0, R7 ;  /* 0x00000000ff040219 */ /* 0x001fe20000011607 */
[----:B------:R-:W-:-:S04]  /*a1f0*/  IMAD.SHL.U32 R7, R11, 0x8, RZ ;  /* 0x000000080b077824 */ /* 0x000fc800078e00ff */
[----:B------:R-:W-:Y:S02]  /*a200*/  IMAD.MOV R0, RZ, RZ, -R4 ;  /* 0x000000ffff007224 */ /* 0x000fe400078e0a04 */
[----:B------:R-:W-:-:S04]  /*a210*/  IMAD.WIDE.U32 R2, R4, UR4, R2 ;  /* 0x0000000404027c25 */ /* 0x000fc8000f8e0002 */
[----:B------:R-:W-:Y:S01]  /*a220*/  IMAD R0, R8, R0, R5 ;  /* 0x0000000008007224 */ /* 0x000fe200078e0205 */
[----:B------:R-:W-:-:S05]  /*a230*/  SHF.R.S32.HI R5, RZ, 0x1f, R4 ;  /* 0x0000001fff057819 */ /* 0x000fca0000011404 */
[----:B------:R-:W-:-:S04]  /*a240*/  IMAD R5, R5, UR4, RZ ;  /* 0x0000000405057c24 */ /* 0x000fc8000f8e02ff */
[----:B------:R-:W-:Y:S01]  /*a250*/  IMAD R5, R4, UR5, R5 ;  /* 0x0000000504057c24 */ /* 0x000fe2000f8e0205 */
[----:B------:R-:W-:Y:S01]  /*a260*/  SHF.R.S32.HI R4, RZ, 0x1f, R0 ;  /* 0x0000001fff047819 */ /* 0x000fe20000011400 */
[----:B------:R-:W-:Y:S02]  /*a270*/  ULDC.64 UR4, c[0x0][0x2c8] ;  /* 0x0000b20000047ab9 */ /* 0x000fe40000000a00 */
[----:B------:R-:W-:Y:S02]  /*a280*/  IMAD.IADD R3, R3, 0x1, R5 ;  /* 0x0000000103037824 */ /* 0x000fe400078e0205 */
[----:B------:R-:W-:Y:S02]  /*a290*/  IMAD R5, R4, UR4, RZ ;  /* 0x0000000404057c24 */ /* 0x000fe4000f8e02ff */
[----:B------:R-:W-:-:S04]  /*a2a0*/  IMAD.WIDE.U32 R2, R0, UR4, R2 ;  /* 0x0000000400027c25 */ /* 0x000fc8000f8e0002 */
[----:B------:R-:W-:Y:S01]  /*a2b0*/  IMAD R4, R0, UR5, R5 ;  /* 0x0000000500047c24 */ /* 0x000fe2000f8e0205 */
[----:B------:R-:W-:Y:S02]  /*a2c0*/  ULDC.64 UR4, c[0x0][0x280] ;  /* 0x0000a00000047ab9 */ /* 0x000fe40000000a00 */
[----:B------:R-:W-:Y:S01]  /*a2d0*/  LEA R0, P0, R2, UR4, 0x1 ;  /* 0x0000000402007c11 */ /* 0x000fe2000f8008ff */
[----:B------:R-:W-:Y:S01]  /*a2e0*/  ULDC UR4, c[0x0][0x2b8] ;  /* 0x0000ae0000047ab9 */ /* 0x000fe20000000800 */
[----:B------:R-:W-:-:S04]  /*a2f0*/  IADD3 R5, R3, R4, RZ ;  /* 0x0000000403057210 */ /* 0x000fc80007ffe0ff */
[----:B------:R-:W-:Y:S01]  /*a300*/  LEA.HI.X R5, R2, UR5, R5, 0x1, P0 ;  /* 0x0000000502057c11 */ /* 0x000fe200080f0c05 */
[----:B------:R-:W-:-:S05]  /*a310*/  IMAD.SHL.U32 R2, R12, 0x8, RZ ;  /* 0x000000080c027824 */ /* 0x000fca00078e00ff */
[----:B------:R-:W-:-:S04]  /*a320*/  LOP3.LUT R10, R2, 0x38, RZ, 0xc0, !PT ;  /* 0x00000038020a7812 */ /* 0x000fc800078ec0ff */
[C---:B------:R-:W-:Y:S02]  /*a330*/  LOP3.LUT R3, R10.reuse, 0x40, RZ, 0xfc, !PT ;  /* 0x000000400a037812 */ /* 0x040fe400078efcff */
[C---:B------:R-:W-:Y:S02]  /*a340*/  ISETP.GE.AND P2, PT, R10.reuse, UR4, PT ;  /* 0x000000040a007c0c */ /* 0x040fe4000bf46270 */
[----:B------:R-:W-:Y:S02]  /*a350*/  ISETP.GE.AND P0, PT, R3, UR4, PT ;  /* 0x0000000403007c0c */ /* 0x000fe4000bf06270 */
[----:B------:R-:W-:-:S04]  /*a360*/  LOP3.LUT R3, R10, 0x80, RZ, 0xfc, !PT ;  /* 0x000000800a037812 */ /* 0x000fc800078efcff */
[----:B------:R-:W-:Y:S01]  /*a370*/  ISETP.GE.AND P1, PT, R3, UR4, PT ;  /* 0x0000000403007c0c */ /* 0x000fe2000bf26270 */
[----:B------:R-:W-:Y:S01]  /*a380*/  UMOV UR4, 0xffffffff ;  /* 0xffffffff00047882 */ /* 0x000fe20000000000 */
[----:B------:R-:W-:-:S04]  /*a390*/  LOP3.LUT R3, R2, 0x1c0, RZ, 0xc0, !PT ;  /* 0x000001c002037812 */ /* 0x000fc800078ec0ff */
[----:B------:R-:W-:-:S04]  /*a3a0*/  LOP3.LUT R3, R3, 0x38, R2, 0xf8, !PT ;  /* 0x0000003803037812 */ /* 0x000fc800078ef802 */
[----:B------:R-:W-:-:S04]  /*a3b0*/  LOP3.LUT R2, R3, 0x38, R12, 0x78, !PT ;  /* 0x0000003803027812 */ /* 0x000fc800078e780c */
[----:B------:R-:W-:Y:S01]  /*a3c0*/  LOP3.LUT R7, R2, 0x200, R7, 0xf8, !PT ;  /* 0x0000020002077812 */ /* 0x000fe200078ef807 */
[----:B------:R-:W-:Y:S06]  /*a3d0*/  BRA.DIV UR4, `(.L_x_50) ;  /* 0x0000002e04407947 */ /* 0x000fec000b800000 */
[----:B------:R-:W0:Y:S01]  /*a3e0*/  S2R R2, SR_CTAID.X ;  /* 0x0000000000027919 */ /* 0x000e220000002500 */
[----:B------:R-:W-:Y:S02]  /*a3f0*/  ULDC UR4, c[0x0][0x288] ;  /* 0x0000a20000047ab9 */ /* 0x000fe40000000800 */
[----:B------:R-:W-:Y:S01]  /*a400*/  IMAD R4, R8, UR4, RZ ;  /* 0x0000000408047c24 */ /* 0x000fe2000f8e02ff */
[----:B------:R-:W-:Y:S04]  /*a410*/  SHFL.IDX PT, R3, R0, RZ, 0x181f ;  /* 0x00181fff00037589 */ /* 0x000fe800000e0000 */
[----:B------:R-:W-:Y:S04]  /*a420*/  SHFL.IDX PT, R8, R5, 0x1, 0x181f ;  /* 0x00381f0005087f89 */ /* 0x000fe800000e0000 */
[----:B------:R-:W-:Y:S01]  /*a430*/  SHFL.IDX PT, R14, R0, 0x1, 0x181f ;  /* 0x00381f00000e7f89 */ /* 0x000fe200000e0000 */
[----:B0-----:R-:W-:-:S03]  /*a440*/  LEA R6, R2, R6, 0x7 ;  /* 0x0000000602067211 */ /* 0x001fc600078e38ff */
[----:B------:R-:W0:Y:S01]  /*a450*/  SHFL.IDX PT, R2, R5, RZ, 0x181f ;  /* 0x00181fff05027589 */ /* 0x000e2200000e0000 */
[C---:B------:R-:W-:Y:S01]  /*a460*/  ISETP.GE.AND P3, PT, R6.reuse, R4, PT ;  /* 0x000000040600720c */ /* 0x040fe20003f66270 */
[----:B------:R-:W-:-:S12]  /*a470*/  VIADD R9, R6, 0x10 ;  /* 0x0000001006097836 */ /* 0x000fd80000000000 */
[----:B------:R-:W-:Y:S02]  /*a480*/  @!P3 LEA R21, R7, UR38, 0x1 ;  /* 0x000000260715bc11 */ /* 0x000fe4000f8e08ff */
[----:B0-----:R-:W-:-:S04]  /*a490*/  LOP3.LUT R3, R3, R2, RZ, 0x3c, !PT ;  /* 0x0000000203037212 */ /* 0x001fc800078e3cff */
[----:B------:R-:W-:-:S04]  /*a4a0*/  LOP3.LUT R2, R3, R2, RZ, 0x3c, !PT ;  /* 0x0000000203027212 */ /* 0x000fc800078e3cff */
[----:B------:R-:W-:-:S03]  /*a4b0*/  LOP3.LUT R3, R3, R2, RZ, 0x3c, !PT ;  /* 0x0000000203037212 */ /* 0x000fc600078e3cff */
[----:B------:R-:W-:-:S05]  /*a4c0*/  @!P3 IMAD.WIDE.U32 R2, R10, 0x2, R2 ;  /* 0x000000020a02b825 */ /* 0x000fca00078e0002 */
[----:B------:R-:W-:Y:S04]  /*a4d0*/  @!P3 LDGSTS.E.BYPASS.LTC128B.128 [R21+0x10400], desc[UR42][R2.64], !P2 ;  /* 0x104000000215bfae */ /* 0x000fe8000d101d6a */
[----:B------:R-:W-:Y:S04]  /*a4e0*/  @!P3 LDGSTS.E.BYPASS.LTC128B.128 [R21+0x14400], desc[UR42][R2.64+0x80], !P0 ;  /* 0x144000800215bfae */ /* 0x000fe8000c101d6a */
[----:B------:R0:W-:Y:S01]  /*a4f0*/  @!P3 LDGSTS.E.BYPASS.LTC128B.128 [R21+0x18400], desc[UR42][R2.64+0x100], !P1 ;  /* 0x184001000215bfae */ /* 0x0001e2000c901d6a */
[----:B------:R-:W-:Y:S01]  /*a500*/  ISETP.GE.AND P3, PT, R9, R4, PT ;  /* 0x000000040900720c */ /* 0x000fe20003f66270 */
[----:B------:R-:W-:Y:S01]  /*a510*/  IMAD.MOV.U32 R9, RZ, RZ, R8 ;  /* 0x000000ffff097224 */ /* 0x000fe200078e0008 */
[----:B------:R-:W-:-:S02]  /*a520*/  MOV R8, R14 ;  /* 0x0000000e00087202 */ /* 0x000fc40000000f00 */
[----:B------:R-:W-:Y:S04]  /*a530*/  SHFL.IDX PT, R14, R0, 0x2, 0x181f ;  /* 0x00581f00000e7f89 */ /* 0x000fe800000e0000 */
[----:B0-----:R-:W0:Y:S01]  /*a540*/  SHFL.IDX PT, R2, R5, 0x2, 0x181f ;  /* 0x00581f0005027f89 */ /* 0x001e2200000e0000 */
[----:B------:R-:W-:-:S04]  /*a550*/  VIADD R3, R6, 0x20 ;  /* 0x0000002006037836 */ /* 0x000fc80000000000 */
[----:B------:R-:W-:Y:S01]  /*a560*/  @!P3 LEA R20, R7, UR38, 0x1 ;  /* 0x000000260714bc11 */ /* 0x000fe2000f8e08ff */
[----:B------:R-:W-:-:S05]  /*a570*/  @!P3 IMAD.WIDE.U32 R8, R10, 0x2, R8 ;  /* 0x000000020a08b825 */ /* 0x000fca00078e0008 */
[----:B------:R-:W-:Y:S04]  /*a580*/  @!P3 LDGSTS.E.BYPASS.LTC128B.128 [R20+0x10c00], desc[UR42][R8.64], !P2 ;  /* 0x10c000000814bfae */ /* 0x000fe8000d101d6a */
[----:B------:R-:W-:Y:S04]  /*a590*/  @!P3 LDGSTS.E.BYPASS.LTC128B.128 [R20+0x14c00], desc[UR42][R8.64+0x80], !P0 ;  /* 0x14c000800814bfae */ /* 0x000fe8000c101d6a */
[----:B------:R1:W-:Y:S01]  /*a5a0*/  @!P3 LDGSTS.E.BYPASS.LTC128B.128 [R20+0x18c00], desc[UR42][R8.64+0x100], !P1 ;  /* 0x18c001000814bfae */ /* 0x0003e2000c901d6a */
[----:B------:R-:W-:Y:S01]  /*a5b0*/  ISETP.GE.AND P3, PT, R3, R4, PT ;  /* 0x000000040300720c */ /* 0x000fe20003f66270 */
[----:B0-----:R-:W-:Y:S01]  /*a5c0*/  IMAD.MOV.U32 R3, RZ, RZ, R2 ;  /* 0x000000ffff037224 */ /* 0x001fe200078e0002 */
[----:B------:R-:W-:-:S02]  /*a5d0*/  MOV R2, R14 ;  /* 0x0000000e00027202 */ /* 0x000fc40000000f00 */
[----:B------:R-:W-:Y:S01]  /*a5e0*/  SHFL.IDX PT, R14, R0, 0x3, 0x181f ;  /* 0x00781f00000e7f89 */ /* 0x000fe200000e0000 */
[----:B-1----:R-:W-:-:S08]  /*a5f0*/  VIADD R9, R6, 0x30 ;  /* 0x0000003006097836 */ /* 0x002fd00000000000 */
[----:B------:R-:W-:Y:S01]  /*a600*/  @!P3 IMAD.WIDE.U32 R2, R10, 0x2, R2 ;  /* 0x000000020a02b825 */ /* 0x000fe200078e0002 */
[----:B------:R-:W0:Y:S01]  /*a610*/  SHFL.IDX PT, R8, R5, 0x3, 0x181f ;  /* 0x00781f0005087f89 */ /* 0x000e2200000e0000 */
[----:B------:R-:W-:-:S05]  /*a620*/  @!P3 LEA R21, R7, UR38, 0x1 ;  /* 0x000000260715bc11 */ /* 0x000fca000f8e08ff */
[----:B------:R-:W-:Y:S04]  /*a630*/  @!P3 LDGSTS.E.BYPASS.LTC128B.128 [R21+0x11400], desc[UR42][R2.64], !P2 ;  /* 0x114000000215bfae */ /* 0x000fe8000d101d6a */
[----:B------:R-:W-:Y:S04]  /*a640*/  @!P3 LDGSTS.E.BYPASS.LTC128B.128 [R21+0x15400], desc[UR42][R2.64+0x80], !P0 ;  /* 0x154000800215bfae */ /* 0x000fe8000c101d6a */
[----:B------:R1:W-:Y:S01]  /*a650*/  @!P3 LDGSTS.E.BYPASS.LTC128B.128 [R21+0x19400], desc[UR42][R2.64+0x100], !P1 ;  /* 0x194001000215bfae */ /* 0x0003e2000c901d6a */
[----:B------:R-:W-:Y:S01]  /*a660*/  ISETP.GE.AND P3, PT, R9, R4, PT ;  /* 0x000000040900720c */ /* 0x000fe20003f66270 */
[----:B0-----:R-:W-:Y:S01]  /*a670*/  IMAD.MOV.U32 R9, RZ, RZ, R8 ;  /* 0x000000ffff097224 */ /* 0x001fe200078e0008 */
[----:B------:R-:W-:Y:S01]  /*a680*/  MOV R8, R14 ;  /* 0x0000000e00087202 */ /* 0x000fe20000000f00 */
[----:B-1----:R-:W0:Y:S01]  /*a690*/  SHFL.IDX PT, R2, R5, 0x4, 0x181f ;  /* 0x00981f0005027f89 */ /* 0x002e2200000e0000 */
[----:B------:R-:W-:-:S09]  /*a6a0*/  VIADD R3, R6, 0x40 ;  /* 0x0000004006037836 */ /* 0x000fd20000000000 */
[----:B------:R-:W-:Y:S01]  /*a6b0*/  @!P3 LEA R20, R7, UR38, 0x1 ;  /* 0x000000260714bc11 */ /* 0x000fe2000f8e08ff */
[----:B------:R-:W1:Y:S01]  /*a6c0*/  SHFL.IDX PT, R14, R0, 0x4, 0x181f ;  /* 0x00981f00000e7f89 */ /* 0x000e6200000e0000 */
[----:B------:R-:W-:-:S05]  /*a6d0*/  @!P3 IMAD.WIDE.U32 R8, R10, 0x2, R8 ;  /* 0x000000020a08b825 */ /* 0x000fca00078e0008 */
[----:B------:R-:W-:Y:S04]  /*a6e0*/  @!P3 LDGSTS.E.BYPASS.LTC128B.128 [R20+0x11c00], desc[UR42][R8.64], !P2 ;  /* 0x11c000000814bfae */ /* 0x000fe8000d101d6a */
[----:B------:R-:W-:Y:S04]  /*a6f0*/  @!P3 LDGSTS.E.BYPASS.LTC128B.128 [R20+0x15c00], desc[UR42][R8.64+0x80], !P0 ;  /* 0x15c000800814bfae */ /* 0x000fe8000c101d6a */
[----:B------:R2:W-:Y:S01]  /*a700*/  @!P3 LDGSTS.E.BYPASS.LTC128B.128 [R20+0x19c00], desc[UR42][R8.64+0x100], !P1 ;  /* 0x19c001000814bfae */ /* 0x0005e2000c901d6a */
[----:B------:R-:W-:Y:S01]  /*a710*/  ISETP.GE.AND P3, PT, R3, R4, PT ;  /* 0x000000040300720c */ /* 0x000fe20003f66270 */
[----:B0-----:R-:W-:Y:S01]  /*a720*/  IMAD.MOV.U32 R3, RZ, RZ, R2 ;  /* 0x000000ffff037224 */ /* 0x001fe200078e0002 */
[----:B-1----:R-:W-:Y:S01]  /*a730*/  MOV R2, R14 ;  /* 0x0000000e00027202 */ /* 0x002fe20000000f00 */
[----:B--2---:R-:W0:Y:S01]  /*a740*/  SHFL.IDX PT, R8, R5, 0x5, 0x181f ;  /* 0x00b81f0005087f89 */ /* 0x004e2200000e0000 */
[----:B------:R-:W-:-:S09]  /*a750*/  VIADD R9, R6, 0x50 ;  /* 0x0000005006097836 */ /* 0x000fd20000000000 */
[----:B------:R-:W-:Y:S01]  /*a760*/  @!P3 LEA R21, R7, UR38, 0x1 ;  /* 0x000000260715bc11 */ /* 0x000fe2000f8e08ff */
[----:B------:R-:W-:Y:S01]  /*a770*/  @!P3 IMAD.WIDE.U32 R2, R10, 0x2, R2 ;  /* 0x000000020a02b825 */ /* 0x000fe200078e0002 */
[----:B------:R-:W1:Y:S04]  /*a780*/  SHFL.IDX PT, R14, R0, 0x5, 0x181f ;  /* 0x00b81f00000e7f89 */ /* 0x000e6800000e0000 */
[----:B------:R-:W-:Y:S04]  /*a790*/  @!P3 LDGSTS.E.BYPASS.LTC128B.128 [R21+0x12400], desc[UR42][R2.64], !P2 ;  /* 0x124000000215bfae */ /* 0x000fe8000d101d6a */
[----:B------:R-:W-:Y:S04]  /*a7a0*/  @!P3 LDGSTS.E.BYPASS.LTC128B.128 [R21+0x16400], desc[UR42][R2.64+0x80], !P0 ;  /* 0x164000800215bfae */ /* 0x000fe8000c101d6a */
[----:B------:R2:W-:Y:S01]  /*a7b0*/  @!P3 LDGSTS.E.BYPASS.LTC128B.128 [R21+0x1a400], desc[UR42][R2.64+0x100], !P1 ;  /* 0x1a4001000215bfae */ /* 0x0005e2000c901d6a */
[----:B------:R-:W-:Y:S01]  /*a7c0*/  ISETP.GE.AND P3, PT, R9, R4, PT ;  /* 0x000000040900720c */ /* 0x000fe20003f66270 */
[----:B0-----:R-:W-:Y:S01]  /*a7d0*/  IMAD.MOV.U32 R9, RZ, RZ, R8 ;  /* 0x000000ffff097224 */ /* 0x001fe200078e0008 */
[----:B-1----:R-:W-:Y:S01]  /*a7e0*/  MOV R8, R14 ;  /* 0x0000000e00087202 */ /* 0x002fe20000000f00 */
[----:B--2---:R-:W0:Y:S10]  /*a7f0*/  SHFL.IDX PT, R2, R5, 0x6, 0x181f ;  /* 0x00d81f0005027f89 */ /* 0x004e3400000e0000 */
[----:B------:R-:W-:Y:S01]  /*a800*/  @!P3 LEA R20, R7, UR38, 0x1 ;  /* 0x000000260714bc11 */ /* 0x000fe2000f8e08ff */
[----:B------:R-:W-:Y:S01]  /*a810*/  VIADD R3, R6, 0x60 ;  /* 0x0000006006037836 */ /* 0x000fe20000000000 */
        /* <DEDUP_REMOVED lines=8> */
[----:B--2---:R0:W1:Y:S10]  /*a8a0*/  SHFL.IDX PT, R8, R5, 0x7, 0x181f ;  /* 0x00f81f0005087f89 */ /* 0x00407400000e0000 */
[----:B------:R-:W-:Y:S01]  /*a8b0*/  @!P3 LEA R21, R7, UR38, 0x1 ;  /* 0x000000260715bc11 */ /* 0x000fe2000f8e08ff */
[----:B------:R-:W-:Y:S01]  /*a8c0*/  @!P3 IMAD.WIDE.U32 R2, R10, 0x2, R2 ;  /* 0x000000020a02b825 */ /* 0x000fe200078e0002 */
[----:B------:R0:W2:Y:S04]  /*a8d0*/  SHFL.IDX PT, R14, R0, 0x7, 0x181f ;  /* 0x00f81f00000e7f89 */ /* 0x0000a800000e0000 */
[----:B------:R0:W-:Y:S04]  /*a8e0*/  @!P3 LDGSTS.E.BYPASS.LTC128B.128 [R21+0x13400], desc[UR42][R2.64], !P2 ;  /* 0x134000000215bfae */ /* 0x0001e8000d101d6a */
[----:B------:R0:W-:Y:S04]  /*a8f0*/  @!P3 LDGSTS.E.BYPASS.LTC128B.128 [R21+0x17400], desc[UR42][R2.64+0x80], !P0 ;  /* 0x174000800215bfae */ /* 0x0001e8000c101d6a */
[----:B------:R0:W-:Y:S02]  /*a900*/  @!P3 LDGSTS.E.BYPASS.LTC128B.128 [R21+0x1b400], desc[UR42][R2.64+0x100], !P1 ;  /* 0x1b4001000215bfae */ /* 0x0001e4000c901d6a */
.L_x_144:
[----:B0-----:R-:W-:Y:S01]  /*a910*/  VIADD R3, R6, 0x70 ;  /* 0x0000007006037836 */ /* 0x001fe20000000000 */
[----:B------:R-:W-:Y:S01]  /*a920*/  BSSY B0, `(.L_x_51) ;  /* 0x000000d000007945 */ /* 0x000fe20003800000 */
[----:B--2---:R-:W-:-:S03]  /*a930*/  IMAD.MOV.U32 R2, RZ, RZ, R14 ;  /* 0x000000ffff027224 */ /* 0x004fc600078e000e */
[----:B------:R-:W-:Y:S02]  /*a940*/  ISETP.GE.AND P3, PT, R3, R4, PT ;  /* 0x000000040300720c */ /* 0x000fe40003f66270 */
[----:B-1----:R-:W-:-:S11]  /*a950*/  MOV R3, R8 ;  /* 0x0000000800037202 */ /* 0x002fd60000000f00 */
[----:B------:R-:W-:Y:S05]  /*a960*/  @P3 BRA `(.L_x_52) ;  /* 0x0000000000203947 */ /* 0x000fea0003800000 */
[----:B------:R-:W-:Y:S01]  /*a970*/  IMAD.WIDE.U32 R10, R10, 0x2, R2 ;  /* 0x000000020a0a7825 */ /* 0x000fe200078e0002 */
[----:B------:R-:W-:-:S05]  /*a980*/  LEA R7, R7, UR38, 0x1 ;  /* 0x0000002607077c11 */ /* 0x000fca000f8e08ff */
[----:B------:R-:W-:Y:S01]  /*a990*/  @!PT LDS RZ, [RZ] ;  /* 0x00000000fffff984 */ /* 0x000fe20000000800 */
[----:B------:R-:W-:Y:S01]  /*a9a0*/  @!PT LDS RZ, [RZ] ;  /* 0x00000000fffff984 */ /* 0x000fe20000000800 */
[----:B------:R-:W-:Y:S01]  /*a9b0*/  @!PT LDS RZ, [RZ] ;  /* 0x00000000fffff984 */ /* 0x000fe20000000800 */
[----:B------:R0:W-:Y:S04]  /*a9c0*/  LDGSTS.E.BYPASS.LTC128B.128 [R7+0x13c00], desc[UR42][R10.64], !P2 ;  /* 0x13c000000a077fae */ /* 0x0001e8000d101d6a */
[----:B------:R0:W-:Y:S04]  /*a9d0*/  LDGSTS.E.BYPASS.LTC128B.128 [R7+0x17c00], desc[UR42][R10.64+0x80], !P0 ;  /* 0x17c000800a077fae */ /* 0x0001e8000c101d6a */
[----:B------:R0:W-:Y:S02]  /*a9e0*/  LDGSTS.E.BYPASS.LTC128B.128 [R7+0x1bc00], desc[UR42][R10.64+0x100], !P1 ;  /* 0x1bc001000a077fae */ /* 0x0001e4000c901d6a */
.L_x_52:
[----:B------:R-:W-:Y:S05]  /*a9f0*/  BSYNC B0 ;  /* 0x0000000000007941 */ /* 0x000fea0003800000 */
.L_x_51:
[----:B------:R-:W-:Y:S01]  /*aa00*/  NOP ;  /* 0x0000000000007918 */ /* 0x000fe20000000000 */
[----:B------:R-:W-:Y:S01]  /*aa10*/  SYNCS.ARRIVE.TRANS64.RED.A0T1 RZ, [UR38+0x34800], RZ ;  /* 0x034800ffffff79a7 */ /* 0x000fe20008200426 */
[----:B------:R-:W-:Y:S01]  /*aa20*/  IMAD.MOV.U32 R2, RZ, RZ, 0x1 ;  /* 0x00000001ff027424 */ /* 0x000fe200078e00ff */
[----:B------:R-:W-:Y:S04]  /*aa30*/  ARRIVES.LDGSTSBAR.64.TRANSCNT [UR38+0x34800] ;  /* 0x03480000ff0079b0 */ /* 0x000fe80008000aa6 */
[----:B------:R-:W-:Y:S01]  /*aa40*/  SHF.L.U32 R2, R2, 0x1f, RZ ;  /* 0x0000001f02027819 */ /* 0x000fe200000006ff */
[----:B------:R-:W-:Y:S01]  /*aa50*/  NOP ;  /* 0x0000000000007918 */ /* 0x000fe20000000000 */
[----:B------:R-:W2:Y:S01]  /*aa60*/  LDL.LU R4, [R1+0x10] ;  /* 0x0000100001047983 */ /* 0x000ea20000300800 */
[----:B------:R-:W-:Y:S03]  /*aa70*/  SYNCS.ARRIVE.TRANS64.A1T0 RZ, [UR38+0x34800], RZ ;  /* 0x034800ffffff79a7 */ /* 0x000fe60008100026 */
[----:B------:R-:W3:Y:S01]  /*aa80*/  LDL R3, [R1+0x8] ;  /* 0x0000080001037983 */ /* 0x000ee20000100800 */
[----:B------:R-:W1:Y:S01]  /*aa90*/  SYNCS.PHASECHK.TRANS64.TRYWAIT P0, [UR38+0x34820], R2 ;  /* 0x03482002ff0075a7 */ /* 0x000e620008000166 */
[----:B--2---:R-:W-:-:S05]  /*aaa0*/  VIADD R0, R4, 0xfffffffe ;  /* 0xfffffffe04007836 */ /* 0x004fca0000000000 */
[----:B---3--:R-:W-:Y:S01]  /*aab0*/  ISETP.GE.AND P1, PT, R0, R3, PT ;  /* 0x000000030000720c */ /* 0x008fe20003f26270 */
[----:B-1----:R-:W-:-:S12]  /*aac0*/  @!P0 BRA `(.L_x_53) ;  /* 0x00000030003c8947 */ /* 0x002fd80003800000 */
.L_x_145:
[----:B------:R-:W-:Y:S01]  /*aad0*/  MOV R9, 0x1 ;  /* 0x0000000100097802 */ /* 0x000fe20000000f00 */
[----:B------:R-:W-:Y:S01]  /*aae0*/  IMAD.MOV.U32 R8, RZ, RZ, RZ ;  /* 0x000000ffff087224 */ /* 0x000fe200078e00ff */
[----:B------:R-:W-:Y:S06]  /*aaf0*/  @!P1 BRA `(.L_x_54) ;  /* 0x0000001800e89947 */ /* 0x000fec0003800000 */
[----:B------:R-:W2:Y:S04]  /*ab00*/  LDL.LU R4, [R1+0xc] ;  /* 0x00000c0001047983 */ /* 0x000ea80000300800 */
[----:B-1----:R-:W3:Y:S01]  /*ab10*/  LDL.LU R3, [R1+0x8] ;  /* 0x0000080001037983 */ /* 0x002ee20000300800 */
[----:B------:R-:W-:Y:S01]  /*ab20*/  UIADD3 UR4, UR40, 0x1, URZ ;  /* 0x0000000128047890 */ /* 0x000fe2000fffe03f */
[----:B------:R-:W-:Y:S01]  /*ab30*/  IMAD.MOV.U32 R9, RZ, RZ, 0x1 ;  /* 0x00000001ff097424 */ /* 0x000fe200078e00ff */
[----:B------:R-:W0:Y:S02]  /*ab40*/  S2R R6, SR_TID.X ;  /* 0x0000000000067919 */ /* 0x000e240000002100 */
[----:B0-----:R-:W-:Y:S02]  /*ab50*/  LOP3.LUT R10, R6, 0x1f, RZ, 0xc0, !PT ;  /* 0x0000001f060a7812 */ /* 0x001fe400078ec0ff */
[----:B--2---:R-:W-:Y:S01]  /*ab60*/  IMAD R2, R4, UR4, RZ ;  /* 0x0000000404027c24 */ /* 0x004fe2000f8e02ff */
[----:B---3--:R-:W-:-:S04]  /*ab70*/  LOP3.LUT R3, RZ, R3, RZ, 0x33, !PT ;  /* 0x00000003ff037212 */ /* 0x008fc800078e33ff */
[----:B------:R-:W-:-:S05]  /*ab80*/  VIMNMX R2, R2, UR39, PT ;  /* 0x0000002702027c48 */ /* 0x000fca000bfe0100 */
[----:B------:R-:W-:-:S05]  /*ab90*/  IMAD.MOV R4, RZ, RZ, -R2 ;  /* 0x000000ffff047224 */ /* 0x000fca00078e0a02 */
[----:B------:R-:W-:Y:S02]  /*aba0*/  VIADDMNMX R5, R4, 0x1, R3, !PT ;  /* 0x0000000104057846 */ /* 0x000fe40007800103 */
[----:B------:R-:W-:Y:S02]  /*abb0*/  LOP3.LUT R3, RZ, R2, RZ, 0x33, !PT ;  /* 0x00000002ff037212 */ /* 0x000fe400078e33ff */
[----:B------:R-:W-:Y:S01]  /*abc0*/  IADD3 R4, R5, -0x2, RZ ;  /* 0xfffffffe05047810 */ /* 0x000fe20007ffe0ff */
[----:B------:R-:W-:-:S03]  /*abd0*/  IMAD.IADD R5, R2, 0x1, R5 ;  /* 0x0000000102057824 */ /* 0x000fc600078e0205 */
[----:B------:R-:W-:Y:S02]  /*abe0*/  ISETP.NE.AND P0, PT, R4, R3, PT ;  /* 0x000000030400720c */ /* 0x000fe40003f05270 */
[----:B------:R-:W-:Y:S02]  /*abf0*/  MOV R4, R16 ;  /* 0x0000001000047202 */ /* 0x000fe40000000f00 */
[----:B------:R-:W-:-:S09]  /*ac00*/  LOP3.LUT R12, R5, 0x1, RZ, 0xc0, !PT ;  /* 0x00000001050c7812 */ /* 0x000fd200078ec0ff */
[----:B------:R-:W-:Y:S05]  /*ac10*/  @!P0 BRA `(.L_x_55) ;  /* 0x0000001000748947 */ /* 0x000fea0003800000 */
[----:B------:R-:W-:Y:S01]  /*ac20*/  BSSY B0, `(.L_x_55) ;  /* 0x000011c000007945 */ /* 0x000fe20003800000 */
[----:B------:R-:W-:Y:S01]  /*ac30*/  IMAD.IADD R6, R5, 0x1, -R12 ;  /* 0x0000000105067824 */ /* 0x000fe200078e0a0c */
[----:B------:R-:W-:Y:S01]  /*ac40*/  MOV R4, R16 ;  /* 0x0000001000047202 */ /* 0x000fe20000000f00 */
[----:B------:R-:W-:-:S07]  /*ac50*/  IMAD.MOV.U32 R7, RZ, RZ, 0x1 ;  /* 0x00000001ff077424 */ /* 0x000fce00078e00ff */
.L_x_88:
[----:B------:R-:W2:Y:S01]  /*ac60*/  LDL R2, [R1] ;  /* 0x0000000001027983 */ /* 0x000ea20000100800 */
[----:B------:R-:W-:Y:S01]  /*ac70*/  VIADD R6, R6, 0xfffffffe ;  /* 0xfffffffe06067836 */ /* 0x000fe20000000000 */
[----:B------:R-:W-:Y:S04]  /*ac80*/  BSSY B1, `(.L_x_56) ;  /* 0x0000088000017945 */ /* 0x000fe80003800000 */
[----:B------:R-:W-:Y:S02]  /*ac90*/  ISETP.NE.AND P1, PT, R6, RZ, PT ;  /* 0x000000ff0600720c */ /* 0x000fe40003f25270 */
[----:B--2---:R-:W-:-:S13]  /*aca0*/  ISETP.NE.AND P0, PT, R2, RZ, PT ;  /* 0x000000ff0200720c */ /* 0x004fda0003f05270 */
[----:B0-----:R-:W-:Y:S05]  /*acb0*/  @!P0 BRA `(.L_x_57) ;  /* 0x0000000800108947 */ /* 0x001fea0003800000 */
[----:B------:R-:W2:Y:S01]  /*acc0*/  LDL R2, [R1+0x4] ;  /* 0x0000040001027983 */ /* 0x000ea20000100800 */
[----:B------:R-:W-:Y:S01]  /*acd0*/  IMAD.MOV.U32 R9, RZ, RZ, R0 ;  /* 0x000000ffff097224 */ /* 0x000fe200078e0000 */
[----:B--2---:R-:W-:-:S13]  /*ace0*/  ISETP.NE.AND P0, PT, R2, RZ, PT ;  /* 0x000000ff0200720c */ /* 0x004fda0003f05270 */
[----:B------:R-:W-:Y:S05]  /*acf0*/  @!P0 BRA `(.L_x_58) ;  /* 0x0000000000488947 */ /* 0x000fea0003800000 */
[----:B------:R-:W0:Y:S01]  /*ad00*/  LDC R9, c[0x0][0x43c] ;  /* 0x00010f00ff097b82 */ /* 0x000e220000000800 */
[----:B------:R-:W-:Y:S02]  /*ad10*/  ULDC.64 UR4, c[0x0][0x428] ;  /* 0x00010a0000047ab9 */ /* 0x000fe40000000a00 */
[----:B------:R-:W-:Y:S01]  /*ad20*/  IMAD R5, R19, UR4, RZ ;  /* 0x0000000413057c24 */ /* 0x000fe2000f8e02ff */
[----:B0-----:R-:W-:-:S13]  /*ad30*/  ISETP.NE.AND P0, PT, R9, 0x1, PT ;  /* 0x000000010900780c */ /* 0x001fda0003f05270 */
[----:B------:R-:W0:Y:S02]  /*ad40*/  @P0 LDC.64 R2, c[0x0][0x440] ;  /* 0x00011000ff020b82 */ /* 0x000e240000000a00 */
[----:B0-----:R-:W-:Y:S01]  /*ad50*/  @P0 IMAD.HI.U32 R4, R0, R2, RZ ;  /* 0x0000000200040227 */ /* 0x001fe200078e00ff */
[----:B------:R-:W-:-:S04]  /*ad60*/  MOV R2, R0 ;  /* 0x0000000000027202 */ /* 0x000fc80000000f00 */
[----:B------:R-:W-:Y:S01]  /*ad70*/  @P0 SHF.R.U32.HI R2, RZ, R3, R4 ;  /* 0x00000003ff020219 */ /* 0x000fe20000011604 */
[----:B------:R-:W-:-:S04]  /*ad80*/  IMAD R4, R18, UR5, R5 ;  /* 0x0000000512047c24 */ /* 0x000fc8000f8e0205 */
[----:B------:R-:W-:-:S04]  /*ad90*/  IMAD.MOV R3, RZ, RZ, -R2 ;  /* 0x000000ffff037224 */ /* 0x000fc800078e0a02 */
[----:B------:R-:W-:Y:S01]  /*ada0*/  IMAD R9, R9, R3, R0 ;  /* 0x0000000309097224 */ /* 0x000fe200078e0200 */
[----:B------:R-:W-:-:S03]  /*adb0*/  SHF.R.S32.HI R3, RZ, 0x1f, R2 ;  /* 0x0000001fff037819 */ /* 0x000fc60000011402 */
[----:B------:R-:W-:Y:S01]  /*adc0*/  IMAD.WIDE.U32 R2, R18, UR4, R2 ;  /* 0x0000000412027c25 */ /* 0x000fe2000f8e0002 */
[----:B------:R-:W-:-:S03]  /*add0*/  ULDC.64 UR4, c[0x0][0x418] ;  /* 0x0001060000047ab9 */ /* 0x000fc60000000a00 */
[----:B------:R-:W-:Y:S01]  /*ade0*/  IMAD.IADD R3, R4, 0x1, R3 ;  /* 0x0000000104037824 */ /* 0x000fe200078e0203 */
[----:B------:R-:W-:-:S04]  /*adf0*/  LEA R4, P0, R2, UR4, 0x2 ;  /* 0x0000000402047c11 */ /* 0x000fc8000f8010ff */
[----:B------:R-:W-:-:S05]  /*ae00*/  LEA.HI.X R5, R2, UR5, R3, 0x2, P0 ;  /* 0x0000000502057c11 */ /* 0x000fca00080f1403 */
[----:B------:R0:W5:Y:S04]  /*ae10*/  LDG.E R4, desc[UR42][R4.64] ;  /* 0x0000002a04047981 */ /* 0x000168000c1e1900 */
.L_x_58:
[----:B------:R-:W1:Y:S01]  /*ae20*/  S2R R2, SR_TID.X ;  /* 0x0000000000027919 */ /* 0x000e620000002100 */
[----:B------:R-:W-:Y:S01]  /*ae30*/  BSSY B2, `(.L_x_59) ;  /* 0x0000006000027945 */ /* 0x000fe20003800000 */
[----:B-1----:R-:W-:Y:S02]  /*ae40*/  LOP3.LUT R3, R2, 0x7f, RZ, 0xc0, !PT ;  /* 0x0000007f02037812 */ /* 0x002fe400078ec0ff */
[----:B------:R-:W-:Y:S02]  /*ae50*/  SHF.L.U32 R2, R7, 0x1f, RZ ;  /* 0x0000001f07027819 */ /* 0x000fe400000006ff */
[----:B------:R-:W-:Y:S02]  /*ae60*/  ISETP.NE.AND P2, PT, R3, RZ, PT ;  /* 0x000000ff0300720c */ /* 0x000fe40003f45270 */
[----:B------:R-:W1:Y:S02]  /*ae70*/  SYNCS.PHASECHK.TRANS64.TRYWAIT P0, [UR38+0x34848], R2 ;  /* 0x03484802ff0075a7 */ /* 0x000e640008000166 */
[----:B-1----:R-:W-:Y:S09]  /*ae80*/  @!P0 BRA `(.L_x_60) ;  /* 0x0000002c00648947 */ /* 0x002ff20003800000 */
.L_x_146:
[----:B------:R-:W-:Y:S05]  /*ae90*/  BSYNC B2 ;  /* 0x0000000000027941 */ /* 0x000fea0003800000 */
.L_x_59:
[----:B------:R-:W-:Y:S04]  /*aea0*/  BSSY B2, `(.L_x_61) ;  /* 0x0000007000027945 */ /* 0x000fe80003800000 */
[----:B------:R-:W-:Y:S05]  /*aeb0*/  @P2 BRA `(.L_x_62) ;  /* 0x0000000000142947 */ /* 0x000fea0003800000 */
[----:B------:R-:W-:Y:S02]  /*aec0*/  ISETP.NE.AND P0, PT, R10, RZ, PT ;  /* 0x000000ff0a00720c */ /* 0x000fe40003f05270 */
[----:B-1----:R-:W-:-:S04]  /*aed0*/  MOV R3, 0xc000 ;  /* 0x0000c00000037802 */ /* 0x002fc80000000f00 */
[----:B------:R2:W-:Y:S07]  /*aee0*/  SYNCS.ARRIVE.TRANS64 RZ, [UR38+0x34838], R3 ;  /* 0x03483803ffff79a7 */ /* 0x0005ee0008000026 */
[----:B------:R-:W-:Y:S05]  /*aef0*/  @!P0 BRA `(.L_x_62) ;  /* 0x0000000000048947 */ /* 0x000fea0003800000 */
[----:B------:R-:W-:Y:S01]  /*af00*/  BPT.TRAP 0x1 ;  /* 0x000000040000795c */ /* 0x000fe20000300000 */
.L_x_62:
[----:B------:R-:W-:Y:S05]  /*af10*/  BSYNC B2 ;  /* 0x0000000000027941 */ /* 0x000fea0003800000 */
.L_x_61:
[----:B0-----:R-:W-:Y:S01]  /*af20*/  IMAD.MOV.U32 R5, RZ, RZ, RZ ;  /* 0x000000ffff057224 */ /* 0x001fe200078e00ff */
[----:B------:R-:W-:Y:S01]  /*af30*/  ULDC.64 UR4, c[0x0][0x198] ;  /* 0x0000660000047ab9 */ /* 0x000fe20000000a00 */
[----:B------:R-:W-:Y:S01]  /*af40*/  PLOP3.LUT P0, PT, PT, PT, PT, 0x80, 0x0 ;  /* 0x000000000000781c */ /* 0x000fe20003f0f070 */
[----:B------:R-:W-:Y:S01]  /*af50*/  UIADD3 UR4, UP0, UR4, 0x370, URZ ;  /* 0x0000037004047890 */ /* 0x000fe2000ff1e03f */
[----:B-12---:R-:W-:Y:S01]  /*af60*/  IMAD.SHL.U32 R3, R9, 0x80, RZ ;  /* 0x0000008009037824 */ /* 0x006fe200078e00ff */
[----:B------:R-:W-:Y:S01]  /*af70*/  R2UR UR34, R5 ;  /* 0x00000000052272ca */ /* 0x000fe200000e0000 */
[----:B------:R-:W-:Y:S02]  /*af80*/  UIADD3 UR32, UR38, 0x28400, URZ ;  /* 0x0002840026207890 */ /* 0x000fe4000fffe03f */
[----:B------:R-:W-:Y:S02]  /*af90*/  UIADD3 UR33, UR38, 0x34838, URZ ;  /* 0x0003483826217890 */ /* 0x000fe4000fffe03f */
[----:B------:R-:W-:Y:S01]  /*afa0*/  UIADD3.X UR5, URZ, UR5, URZ, UP0, !UPT ;  /* 0x000000053f057290 */ /* 0x000fe200087fe43f */
[----:B------:R-:W-:Y:S01]  /*afb0*/  UMOV UR6, 0x0 ;  /* 0x0000000000067882 */ /* 0x000fe20000000000 */
[----:B------:R-:W-:-:S10]  /*afc0*/  UMOV UR7, 0x14f00000 ;  /* 0x14f0000000077882 */ /* 0x000fd40000000000 */
.L_x_63:
[----:B------:R-:W-:-:S13]  /*afd0*/  @P0 ELECT P3, URZ, PT ;  /* 0x00000000003f082f */ /* 0x000fda0003860000 */
[----:B-----5:R-:W-:Y:S02]  /*afe0*/  @P3 R2UR UR37, R4 ;  /* 0x00000000042532ca */ /* 0x020fe400000e0000 */
[----:B------:R-:W-:Y:S02]  /*aff0*/  @P3 R2UR UR35, R3 ;  /* 0x00000000032332ca */ /* 0x000fe400000e0000 */
[----:B------:R-:W-:Y:S02]  /*b000*/  @P3 PLOP3.LUT P0, PT, P3, PT, PT, 0x8, 0x0 ;  /* 0x000000000000381c */ /* 0x000fe40001f0e170 */
[----:B------:R-:W-:-:S09]  /*b010*/  PLOP3.LUT P3, PT, PT, PT, PT, 0x8, 0x0 ;  /* 0x000000000000781c */ /* 0x000fd20003f6e170 */
[----:B------:R0:W-:Y:S02]  /*b020*/  UTMALDG.4D [UR32], [UR4], desc[UR6] ;  /* 0x00000620040075b4 */ /* 0x0001e40008019000 */
[----:B0-----:R-:W-:Y:S05]  /*b030*/  @P0 BRA.U.ANY `(.L_x_63) ;  /* 0xfffffffd00e40947 */ /* 0x001fea000393ffff */
[----:B------:R-:W-:Y:S01]  /*b040*/  MOV R11, 0x40 ;  /* 0x00000040000b7802 */ /* 0x000fe20000000f00 */
[----:B------:R-:W-:Y:S01]  /*b050*/  UIADD3 UR8, UR38, 0x2c400, URZ ;  /* 0x0002c40026087890 */ /* 0x000fe2000fffe03f */
[----:B------:R-:W-:Y:S01]  /*b060*/  PLOP3.LUT P0, PT, PT, PT, PT, 0x80, 0x0 ;  /* 0x000000000000781c */ /* 0x000fe20003f0f070 */
[----:B------:R-:W-:Y:S01]  /*b070*/  UMOV UR6, 0x0 ;  /* 0x0000000000067882 */ /* 0x000fe20000000000 */
[----:B------:R-:W-:Y:S01]  /*b080*/  R2UR UR10, R11 ;  /* 0x000000000b0a72ca */ /* 0x000fe200000e0000 */
[----:B------:R-:W-:-:S14]  /*b090*/  UMOV UR7, 0x14f00000 ;  /* 0x14f0000000077882 */ /* 0x000fdc0000000000 */
.L_x_64:
[----:B------:R-:W-:-:S13]  /*b0a0*/  @P0 ELECT P3, URZ, PT ;  /* 0x00000000003f082f */ /* 0x000fda0003860000 */
[----:B------:R-:W-:Y:S01]  /*b0b0*/  @P3 R2UR UR13, R4 ;  /* 0x00000000040d32ca */ /* 0x000fe200000e0000 */
[----:B------:R-:W-:Y:S01]  /*b0c0*/  UMOV UR9, UR33 ;  /* 0x0000002100097c82 */ /* 0x000fe20008000000 */
[----:B------:R-:W-:Y:S01]  /*b0d0*/  @P3 R2UR UR11, R3 ;  /* 0x00000000030b32ca */ /* 0x000fe200000e0000 */
[----:B------:R-:W-:Y:S01]  /*b0e0*/  UMOV UR12, UR36 ;  /* 0x00000024000c7c82 */ /* 0x000fe20008000000 */
[----:B------:R-:W-:Y:S02]  /*b0f0*/  @P3 PLOP3.LUT P0, PT, P3, PT, PT, 0x8, 0x0 ;  /* 0x000000000000381c */ /* 0x000fe40001f0e170 */
[----:B------:R-:W-:-:S09]  /*b100*/  PLOP3.LUT P3, PT, PT, PT, PT, 0x8, 0x0 ;  /* 0x000000000000781c */ /* 0x000fd20003f6e170 */
[----:B------:R0:W-:Y:S02]  /*b110*/  UTMALDG.4D [UR8], [UR4], desc[UR6] ;  /* 0x00000608040075b4 */ /* 0x0001e40008019000 */
[----:B0-----:R-:W-:Y:S05]  /*b120*/  @P0 BRA.U.ANY `(.L_x_64) ;  /* 0xfffffffd00dc0947 */ /* 0x001fea000393ffff */
[----:B------:R-:W-:Y:S01]  /*b130*/  PLOP3.LUT P0, PT, PT, PT, PT, 0x80, 0x0 ;  /* 0x000000000000781c */ /* 0x000fe20003f0f070 */
[----:B------:R-:W-:Y:S01]  /*b140*/  UIADD3 UR8, UR38, 0x30400, URZ ;  /* 0x0003040026087890 */ /* 0x000fe2000fffe03f */
[----:B------:R-:W-:Y:S01]  /*b150*/  UMOV UR6, 0x0 ;  /* 0x0000000000067882 */ /* 0x000fe20000000000 */
[----:B------:R-:W-:Y:S01]  /*b160*/  UMOV UR7, 0x14f00000 ;  /* 0x14f0000000077882 */ /* 0x000fe20000000000 */
[----:B------:R-:W-:-:S09]  /*b170*/  UMOV UR10, 0x80 ;  /* 0x00000080000a7882 */ /* 0x000fd20000000000 */
.L_x_65:
        /* <DEDUP_REMOVED lines=9> */
[----:B------:R-:W0:Y:S01]  /*b210*/  SYNCS.PHASECHK.TRANS64.TRYWAIT P0, [UR38+0x34860], R2 ;  /* 0x03486002ff0075a7 */ /* 0x000e220008000166 */
[----:B------:R-:W-:Y:S04]  /*b220*/  BSSY B2, `(.L_x_66) ;  /* 0x0000002000027945 */ /* 0x000fe80003800000 */
[----:B0-----:R-:W-:Y:S05]  /*b230*/  @!P0 BRA `(.L_x_67) ;  /* 0x0000002800908947 */ /* 0x001fea0003800000 */
.L_x_147:
[----:B------:R-:W-:Y:S05]  /*b240*/  BSYNC B2 ;  /* 0x0000000000027941 */ /* 0x000fea0003800000 */
.L_x_66:
[----:B------:R-:W-:Y:S01]  /*b250*/  BSSY B2, `(.L_x_68) ;  /* 0x0000009000027945 */ /* 0x000fe20003800000 */
[----:B0-----:R-:W-:Y:S02]  /*b260*/  IMAD.MOV.U32 R2, RZ, RZ, 0x0 ;  /* 0x00000000ff027424 */ /* 0x001fe400078e00ff */
[----:B------:R-:W-:Y:S01]  /*b270*/  IMAD.MOV.U32 R3, RZ, RZ, 0x14f00000 ;  /* 0x14f00000ff037424 */ /* 0x000fe200078e00ff */
[----:B------:R-:W-:Y:S06]  /*b280*/  @P2 BRA `(.L_x_69) ;  /* 0x0000000000142947 */ /* 0x000fec0003800000 */
[----:B------:R-:W-:Y:S02]  /*b290*/  ISETP.NE.AND P0, PT, R10, RZ, PT ;  /* 0x000000ff0a00720c */ /* 0x000fe40003f05270 */
[----:B------:R-:W-:-:S04]  /*b2a0*/  MOV R13, 0x8000 ;  /* 0x00008000000d7802 */ /* 0x000fc80000000f00 */
[----:B------:R0:W-:Y:S07]  /*b2b0*/  SYNCS.ARRIVE.TRANS64 RZ, [UR38+0x34850], R13 ;  /* 0x0348500dffff79a7 */ /* 0x0001ee0008000026 */
[----:B------:R-:W-:Y:S05]  /*b2c0*/  @!P0 BRA `(.L_x_69) ;  /* 0x0000000000048947 */ /* 0x000fea0003800000 */
[----:B------:R-:W-:Y:S01]  /*b2d0*/  BPT.TRAP 0x1 ;  /* 0x000000040000795c */ /* 0x000fe20000300000 */
.L_x_69:
[----:B------:R-:W-:Y:S05]  /*b2e0*/  BSYNC B2 ;  /* 0x0000000000027941 */ /* 0x000fea0003800000 */
.L_x_68:
[----:B------:R-:W-:Y:S01]  /*b2f0*/  R2UR UR6, R2 ;  /* 0x00000000020672ca */ /* 0x000fe200000e0000 */
[----:B------:R-:W-:Y:S01]  /*b300*/  ULDC.64 UR4, c[0x0][0x198] ;  /* 0x0000660000047ab9 */ /* 0x000fe20000000a00 */
[----:B------:R-:W-:Y:S01]  /*b310*/  R2UR UR7, R3 ;  /* 0x00000000030772ca */ /* 0x000fe200000e0000 */
[----:B------:R-:W-:Y:S01]  /*b320*/  UIADD3 UR4, UP0, UR4, 0x470, URZ ;  /* 0x0000047004047890 */ /* 0x000fe2000ff1e03f */
[----:B------:R-:W-:Y:S01]  /*b330*/  R2UR UR10, R5 ;  /* 0x00000000050a72ca */ /* 0x000fe200000e0000 */
[----:B------:R-:W-:Y:S01]  /*b340*/  IMAD.SHL.U32 R5, R17, 0x80, RZ ;  /* 0x0000008011057824 */ /* 0x000fe200078e00ff */
[----:B------:R-:W-:Y:S01]  /*b350*/  PLOP3.LUT P0, PT, PT, PT, PT, 0x80, 0x0 ;  /* 0x000000000000781c */ /* 0x000fe20003f0f070 */
[----:B------:R-:W-:Y:S02]  /*b360*/  UIADD3 UR8, UR38, 0x400, URZ ;  /* 0x0000040026087890 */ /* 0x000fe4000fffe03f */
[----:B------:R-:W-:Y:S02]  /*b370*/  UIADD3 UR9, UR38, 0x34850, URZ ;  /* 0x0003485026097890 */ /* 0x000fe4000fffe03f */
[----:B------:R-:W-:-:S12]  /*b380*/  UIADD3.X UR5, URZ, UR5, URZ, UP0, !UPT ;  /* 0x000000053f057290 */ /* 0x000fd800087fe43f */
.L_x_70:
[----:B------:R-:W-:-:S13]  /*b390*/  @P0 ELECT P2, URZ, PT ;  /* 0x00000000003f082f */ /* 0x000fda0003840000 */
[----:B------:R-:W-:Y:S01]  /*b3a0*/  @P2 R2UR UR13, R16 ;  /* 0x00000000100d22ca */ /* 0x000fe200000e0000 */
[----:B------:R-:W-:Y:S01]  /*b3b0*/  UMOV UR12, UR36 ;  /* 0x00000024000c7c82 */ /* 0x000fe20008000000 */
[----:B------:R-:W-:Y:S02]  /*b3c0*/  @P2 R2UR UR11, R5 ;  /* 0x00000000050b22ca */ /* 0x000fe400000e0000 */
[----:B------:R-:W-:Y:S02]  /*b3d0*/  @P2 PLOP3.LUT P0, PT, P2, PT, PT, 0x8, 0x0 ;  /* 0x000000000000281c */ /* 0x000fe4000170e170 */
[----:B------:R-:W-:-:S09]  /*b3e0*/  PLOP3.LUT P2, PT, PT, PT, PT, 0x8, 0x0 ;  /* 0x000000000000781c */ /* 0x000fd20003f4e170 */
[----:B------:R1:W-:Y:S02]  /*b3f0*/  UTMALDG.4D [UR8], [UR4], desc[UR6] ;  /* 0x00000608040075b4 */ /* 0x0003e40008019000 */
[----:B-1----:R-:W-:Y:S05]  /*b400*/  @P0 BRA.U.ANY `(.L_x_70) ;  /* 0xfffffffd00e00947 */ /* 0x002fea000393ffff */
[----:B------:R-:W-:Y:S01]  /*b410*/  R2UR UR6, R2 ;  /* 0x00000000020672ca */ /* 0x000fe200000e0000 */
[----:B------:R-:W-:Y:S01]  /*b420*/  UIADD3 UR8, UR38, 0x4400, URZ ;  /* 0x0000440026087890 */ /* 0x000fe2000fffe03f */
[----:B------:R-:W-:Y:S02]  /*b430*/  R2UR UR7, R3 ;  /* 0x00000000030772ca */ /* 0x000fe400000e0000 */
[----:B------:R-:W-:Y:S02]  /*b440*/  R2UR UR10, R11 ;  /* 0x000000000b0a72ca */ /* 0x000fe400000e0000 */
[----:B------:R-:W-:-:S13]  /*b450*/  PLOP3.LUT P0, PT, PT, PT, PT, 0x80, 0x0 ;  /* 0x000000000000781c */ /* 0x000fda0003f0f070 */
.L_x_71:
        /* <DEDUP_REMOVED lines=8> */
[----:B------:R-:W-:Y:S01]  /*b4e0*/  IMAD.MOV.U32 R17, RZ, RZ, R9 ;  /* 0x000000ffff117224 */ /* 0x000fe200078e0009 */
[----:B------:R-:W-:-:S07]  /*b4f0*/  MOV R16, R4 ;  /* 0x0000000400107202 */ /* 0x000fce0000000f00 */
.L_x_57:
[----:B------:R-:W-:Y:S05]  /*b500*/  BSYNC B1 ;  /* 0x0000000000017941 */ /* 0x000fea0003800000 */
.L_x_56:
[----:B------:R-:W2:Y:S01]  /*b510*/  LDL R2, [R1] ;  /* 0x0000000001027983 */ /* 0x000ea20000100800 */
[----:B------:R-:W-:Y:S01]  /*b520*/  BSSY B1, `(.L_x_72) ;  /* 0x0000088000017945 */ /* 0x000fe20003800000 */
[----:B------:R-:W-:Y:S02]  /*b530*/  LOP3.LUT R9, R7, 0x1, RZ, 0x3c, !PT ;  /* 0x0000000107097812 */ /* 0x000fe400078e3cff */
[----:B--2---:R-:W-:-:S13]  /*b540*/  ISETP.NE.AND P0, PT, R2, RZ, PT ;  /* 0x000000ff0200720c */ /* 0x004fda0003f05270 */
[----:B------:R-:W-:Y:S05]  /*b550*/  @!P0 BRA `(.L_x_73) ;  /* 0x0000000800108947 */ /* 0x000fea0003800000 */
[----:B------:R-:W2:Y:S01]  /*b560*/  LDL R2, [R1+0x4] ;  /* 0x0000040001027983 */ /* 0x000ea20000100800 */
[----:B------:R-:W-:Y:S01]  /*b570*/  VIADD R11, R0, 0xffffffff ;  /* 0xffffffff000b7836 */ /* 0x000fe20000000000 */
[----:B--2---:R-:W-:-:S13]  /*b580*/  ISETP.NE.AND P0, PT, R2, RZ, PT ;  /* 0x000000ff0200720c */ /* 0x004fda0003f05270 */
[----:B------:R-:W-:Y:S05]  /*b590*/  @!P0 BRA `(.L_x_74) ;  /* 0x0000000000488947 */ /* 0x000fea0003800000 */
[----:B------:R-:W1:Y:S01]  /*b5a0*/  LDC R4, c[0x0][0x43c] ;  /* 0x00010f00ff047b82 */ /* 0x000e620000000800 */
[----:B------:R-:W-:Y:S01]  /*b5b0*/  ULDC.64 UR4, c[0x0][0x428] ;  /* 0x00010a0000047ab9 */ /* 0x000fe20000000a00 */
[----:B-1----:R-:W-:-:S13]  /*b5c0*/  ISETP.NE.AND P0, PT, R4, 0x1, PT ;  /* 0x000000010400780c */ /* 0x002fda0003f05270 */
[----:B------:R-:W1:Y:S02]  /*b5d0*/  @P0 LDC.64 R2, c[0x0][0x440] ;  /* 0x00011000ff020b82 */ /* 0x000e640000000a00 */
[----:B-1----:R-:W-:-:S04]  /*b5e0*/  @P0 IMAD.HI.U32 R5, R11, R2, RZ ;  /* 0x000000020b050227 */ /* 0x002fc800078e00ff */
[----:B------:R-:W-:Y:S01]  /*b5f0*/  IMAD.MOV.U32 R2, RZ, RZ, R11 ;  /* 0x000000ffff027224 */ /* 0x000fe200078e000b */
[----:B------:R-:W-:-:S04]  /*b600*/  @P0 SHF.R.U32.HI R2, RZ, R3, R5 ;  /* 0x00000003ff020219 */ /* 0x000fc80000011605 */
[----:B------:R-:W-:-:S05]  /*b610*/  IADD3 R3, -R2, RZ, RZ ;  /* 0x000000ff02037210 */ /* 0x000fca0007ffe1ff */
[----:B------:R-:W-:Y:S01]  /*b620*/  IMAD R11, R4, R3, R11 ;  /* 0x00000003040b7224 */ /* 0x000fe200078e020b */
[----:B------:R-:W-:Y:S01]  /*b630*/  SHF.R.S32.HI R3, RZ, 0x1f, R2 ;  /* 0x0000001fff037819 */ /* 0x000fe20000011402 */
[----:B------:R-:W-:-:S04]  /*b640*/  IMAD R4, R19, UR4, RZ ;  /* 0x0000000413047c24 */ /* 0x000fc8000f8e02ff */
[C---:B------:R-:W-:Y:S02]  /*b650*/  IMAD R4, R18.reuse, UR5, R4 ;  /* 0x0000000512047c24 */ /* 0x040fe4000f8e0204 */
[----:B------:R-:W-:Y:S01]  /*b660*/  IMAD.WIDE.U32 R2, R18, UR4, R2 ;  /* 0x0000000412027c25 */ /* 0x000fe2000f8e0002 */
[----:B------:R-:W-:-:S03]  /*b670*/  ULDC.64 UR4, c[0x0][0x418] ;  /* 0x0001060000047ab9 */ /* 0x000fc60000000a00 */
[----:B------:R-:W-:Y:S01]  /*b680*/  IMAD.IADD R3, R4, 0x1, R3 ;  /* 0x0000000104037824 */ /* 0x000fe200078e0203 */
[----:B------:R-:W-:-:S04]  /*b690*/  LEA R4, P0, R2, UR4, 0x2 ;  /* 0x0000000402047c11 */ /* 0x000fc8000f8010ff */
[----:B------:R-:W-:-:S05]  /*b6a0*/  LEA.HI.X R5, R2, UR5, R3, 0x2, P0 ;  /* 0x0000000502057c11 */ /* 0x000fca00080f1403 */
[----:B------:R1:W5:Y:S04]  /*b6b0*/  LDG.E R4, desc[UR42][R4.64] ;  /* 0x0000002a04047981 */ /* 0x000368000c1e1900 */
.L_x_74:
[----:B------:R-:W2:Y:S01]  /*b6c0*/  S2R R2, SR_TID.X ;  /* 0x0000000000027919 */ /* 0x000ea20000002100 */
[----:B------:R-:W-:Y:S01]  /*b6d0*/  BSSY B2, `(.L_x_75) ;  /* 0x0000006000027945 */ /* 0x000fe20003800000 */
[----:B--2---:R-:W-:Y:S02]  /*b6e0*/  LOP3.LUT R3, R2, 0x7f, RZ, 0xc0, !PT ;  /* 0x0000007f02037812 */ /* 0x004fe400078ec0ff */
[----:B------:R-:W-:Y:S02]  /*b6f0*/  SHF.L.U32 R2, R9, 0x1f, RZ ;  /* 0x0000001f09027819 */ /* 0x000fe400000006ff */
[----:B------:R-:W-:Y:S02]  /*b700*/  ISETP.NE.AND P2, PT, R3, RZ, PT ;  /* 0x000000ff0300720c */ /* 0x000fe40003f45270 */
[----:B------:R-:W2:Y:S02]  /*b710*/  SYNCS.PHASECHK.TRANS64.TRYWAIT P0, [UR38+0x34840], R2 ;  /* 0x03484002ff0075a7 */ /* 0x000ea40008000166 */
[----:B--2---:R-:W-:Y:S09]  /*b720*/  @!P0 BRA `(.L_x_76) ;  /* 0x00000024006c8947 */ /* 0x004ff20003800000 */
.L_x_148:
[----:B------:R-:W-:Y:S05]  /*b730*/  BSYNC B2 ;  /* 0x0000000000027941 */ /* 0x000fea0003800000 */
.L_x_75:
[----:B------:R-:W-:Y:S04]  /*b740*/  BSSY B2, `(.L_x_77) ;  /* 0x0000007000027945 */ /* 0x000fe80003800000 */
[----:B------:R-:W-:Y:S05]  /*b750*/  @P2 BRA `(.L_x_78) ;  /* 0x0000000000142947 */ /* 0x000fea0003800000 */
[----:B------:R-:W-:Y:S01]  /*b760*/  ISETP.NE.AND P0, PT, R10, RZ, PT ;  /* 0x000000ff0a00720c */ /* 0x000fe20003f05270 */
[----:B--2---:R-:W-:-:S04]  /*b770*/  IMAD.MOV.U32 R2, RZ, RZ, 0xc000 ;  /* 0x0000c000ff027424 */ /* 0x004fc800078e00ff */
[----:B------:R3:W-:Y:S08]  /*b780*/  SYNCS.ARRIVE.TRANS64 RZ, [UR38+0x34830], R2 ;  /* 0x03483002ffff79a7 */ /* 0x0007f00008000026 */
[----:B---3--:R-:W-:Y:S05]  /*b790*/  @!P0 BRA `(.L_x_78) ;  /* 0x0000000000048947 */ /* 0x008fea0003800000 */
[----:B------:R-:W-:Y:S01]  /*b7a0*/  BPT.TRAP 0x1 ;  /* 0x000000040000795c */ /* 0x000fe20000300000 */
.L_x_78:
[----:B------:R-:W-:Y:S05]  /*b7b0*/  BSYNC B2 ;  /* 0x0000000000027941 */ /* 0x000fea0003800000 */
.L_x_77:
[----:B-1----:R-:W-:Y:S01]  /*b7c0*/  MOV R5, RZ ;  /* 0x000000ff00057202 */ /* 0x002fe20000000f00 */
[----:B------:R-:W-:Y:S01]  /*b7d0*/  ULDC.64 UR4, c[0x0][0x198] ;  /* 0x0000660000047ab9 */ /* 0x000fe20000000a00 */
[----:B------:R-:W-:Y:S01]  /*b7e0*/  PLOP3.LUT P0, PT, PT, PT, PT, 0x80, 0x0 ;  /* 0x000000000000781c */ /* 0x000fe20003f0f070 */
[----:B------:R-:W-:Y:S01]  /*b7f0*/  UIADD3 UR4, UP0, UR4, 0x370, URZ ;  /* 0x0000037004047890 */ /* 0x000fe2000ff1e03f */
[----:B------:R-:W-:Y:S01]  /*b800*/  R2UR UR10, R5 ;  /* 0x00000000050a72ca */ /* 0x000fe200000e0000 */
[----:B--2---:R-:W-:Y:S01]  /*b810*/  IMAD.SHL.U32 R2, R11, 0x80, RZ ;  /* 0x000000800b027824 */ /* 0x004fe200078e00ff */
[----:B------:R-:W-:Y:S02]  /*b820*/  UIADD3 UR8, UR38, 0x1c400, URZ ;  /* 0x0001c40026087890 */ /* 0x000fe4000fffe03f */
[----:B------:R-:W-:Y:S02]  /*b830*/  UIADD3 UR9, UR38, 0x34830, URZ ;  /* 0x0003483026097890 */ /* 0x000fe4000fffe03f */
[----:B------:R-:W-:Y:S01]  /*b840*/  UIADD3.X UR5, URZ, UR5, URZ, UP0, !UPT ;  /* 0x000000053f057290 */ /* 0x000fe200087fe43f */
[----:B------:R-:W-:Y:S01]  /*b850*/  UMOV UR6, 0x0 ;  /* 0x0000000000067882 */ /* 0x000fe20000000000 */
[----:B------:R-:W-:-:S10]  /*b860*/  UMOV UR7, 0x14f00000 ;  /* 0x14f0000000077882 */ /* 0x000fd40000000000 */
.L_x_79:
[----:B------:R-:W-:-:S13]  /*b870*/  @P0 ELECT P3, URZ, PT ;  /* 0x00000000003f082f */ /* 0x000fda0003860000 */
[----:B-----5:R-:W-:Y:S01]  /*b880*/  @P3 R2UR UR13, R4 ;  /* 0x00000000040d32ca */ /* 0x020fe200000e0000 */
[----:B------:R-:W-:Y:S01]  /*b890*/  UMOV UR12, UR36 ;  /* 0x00000024000c7c82 */ /* 0x000fe20008000000 */
[----:B------:R-:W-:Y:S02]  /*b8a0*/  @P3 R2UR UR11, R2 ;  /* 0x00000000020b32ca */ /* 0x000fe400000e0000 */
[----:B------:R-:W-:Y:S02]  /*b8b0*/  @P3 PLOP3.LUT P0, PT, P3, PT, PT, 0x8, 0x0 ;  /* 0x000000000000381c */ /* 0x000fe40001f0e170 */
[----:B------:R-:W-:-:S09]  /*b8c0*/  PLOP3.LUT P3, PT, PT, PT, PT, 0x8, 0x0 ;  /* 0x000000000000781c */ /* 0x000fd20003f6e170 */
[----:B------:R1:W-:Y:S02]  /*b8d0*/  UTMALDG.4D [UR8], [UR4], desc[UR6] ;  /* 0x00000608040075b4 */ /* 0x0003e40008019000 */
[----:B-1----:R-:W-:Y:S05]  /*b8e0*/  @P0 BRA.U.ANY `(.L_x_79) ;  /* 0xfffffffd00e00947 */ /* 0x002fea000393ffff */
[----:B0-----:R-:W-:Y:S01]  /*b8f0*/  IMAD.MOV.U32 R13, RZ, RZ, 0x40 ;  /* 0x00000040ff0d7424 */ /* 0x001fe200078e00ff */
[----:B------:R-:W-:Y:S01]  /*b900*/  PLOP3.LUT P0, PT, PT, PT, PT, 0x80, 0x0 ;  /* 0x000000000000781c */ /* 0x000fe20003f0f070 */
[----:B------:R-:W-:Y:S01]  /*b910*/  UIADD3 UR8, UR38, 0x20400, URZ ;  /* 0x0002040026087890 */ /* 0x000fe2000fffe03f */
[----:B------:R-:W-:Y:S02]  /*b920*/  UMOV UR6, 0x0 ;  /* 0x0000000000067882 */ /* 0x000fe40000000000 */
[----:B------:R-:W-:Y:S01]  /*b930*/  R2UR UR10, R13 ;  /* 0x000000000d0a72ca */ /* 0x000fe200000e0000 */
[----:B------:R-:W-:-:S14]  /*b940*/  UMOV UR7, 0x14f00000 ;  /* 0x14f0000000077882 */ /* 0x000fdc0000000000 */
.L_x_80:
[----:B------:R-:W-:-:S13]  /*b950*/  @P0 ELECT P3, URZ, PT ;  /* 0x00000000003f082f */ /* 0x000fda0003860000 */
[----:B------:R-:W-:Y:S01]  /*b960*/  @P3 R2UR UR13, R4 ;  /* 0x00000000040d32ca */ /* 0x000fe200000e0000 */
[----:B------:R-:W-:Y:S01]  /*b970*/  UMOV UR12, UR36 ;  /* 0x00000024000c7c82 */ /* 0x000fe20008000000 */
[----:B------:R-:W-:Y:S02]  /*b980*/  @P3 R2UR UR11, R2 ;  /* 0x00000000020b32ca */ /* 0x000fe400000e0000 */
        /* <DEDUP_REMOVED lines=9> */
.L_x_81:
        /* <DEDUP_REMOVED lines=8> */
[----:B------:R-:W-:Y:S01]  /*baa0*/  SHF.L.U32 R2, R7, 0x1f, RZ ;  /* 0x0000001f07027819 */ /* 0x000fe200000006ff */
[----:B------:R-:W-:Y:S03]  /*bab0*/  BSSY B2, `(.L_x_82) ;  /* 0x0000003000027945 */ /* 0x000fe60003800000 */
[----:B------:R-:W0:Y:S02]  /*bac0*/  SYNCS.PHASECHK.TRANS64.TRYWAIT P0, [UR38+0x34868], R2 ;  /* 0x03486802ff0075a7 */ /* 0x000e240008000166 */
[----:B0-----:R-:W-:Y:S05]  /*bad0*/  @!P0 BRA `(.L_x_83) ;  /* 0x0000002000988947 */ /* 0x001fea0003800000 */
.L_x_149:
[----:B------:R-:W-:Y:S05]  /*bae0*/  BSYNC B2 ;  /* 0x0000000000027941 */ /* 0x000fea0003800000 */
.L_x_82:
[----:B------:R-:W-:Y:S01]  /*baf0*/  BSSY B2, `(.L_x_84) ;  /* 0x0000009000027945 */ /* 0x000fe20003800000 */
[----:B0-----:R-:W-:Y:S01]  /*bb00*/  MOV R2, 0x0 ;  /* 0x0000000000027802 */ /* 0x001fe20000000f00 */
[----:B------:R-:W-:Y:S02]  /*bb10*/  IMAD.MOV.U32 R3, RZ, RZ, 0x14f00000 ;  /* 0x14f00000ff037424 */ /* 0x000fe400078e00ff */
[----:B------:R-:W-:Y:S05]  /*bb20*/  @P2 BRA `(.L_x_85) ;  /* 0x0000000000142947 */ /* 0x000fea0003800000 */
[----:B------:R-:W-:Y:S01]  /*bb30*/  ISETP.NE.AND P0, PT, R10, RZ, PT ;  /* 0x000000ff0a00720c */ /* 0x000fe20003f05270 */
[----:B------:R-:W-:-:S04]  /*bb40*/  IMAD.MOV.U32 R7, RZ, RZ, 0x8000 ;  /* 0x00008000ff077424 */ /* 0x000fc800078e00ff */
[----:B------:R0:W-:Y:S08]  /*bb50*/  SYNCS.ARRIVE.TRANS64 RZ, [UR38+0x34858], R7 ;  /* 0x03485807ffff79a7 */ /* 0x0001f00008000026 */
[----:B0-----:R-:W-:Y:S05]  /*bb60*/  @!P0 BRA `(.L_x_85) ;  /* 0x0000000000048947 */ /* 0x001fea0003800000 */
[----:B------:R-:W-:Y:S01]  /*bb70*/  BPT.TRAP 0x1 ;  /* 0x000000040000795c */ /* 0x000fe20000300000 */
.L_x_85:
[----:B------:R-:W-:Y:S05]  /*bb80*/  BSYNC B2 ;  /* 0x0000000000027941 */ /* 0x000fea0003800000 */
.L_x_84:
[----:B------:R-:W-:Y:S01]  /*bb90*/  R2UR UR6, R2 ;  /* 0x00000000020672ca */ /* 0x000fe200000e0000 */
[----:B------:R-:W-:Y:S01]  /*bba0*/  ULDC.64 UR4, c[0x0][0x198] ;  /* 0x0000660000047ab9 */ /* 0x000fe20000000a00 */
[----:B------:R-:W-:Y:S01]  /*bbb0*/  R2UR UR7, R3 ;  /* 0x00000000030772ca */ /* 0x000fe200000e0000 */
[----:B------:R-:W-:Y:S01]  /*bbc0*/  UIADD3 UR4, UP0, UR4, 0x470, URZ ;  /* 0x0000047004047890 */ /* 0x000fe2000ff1e03f */
[----:B------:R-:W-:Y:S01]  /*bbd0*/  R2UR UR10, R5 ;  /* 0x00000000050a72ca */ /* 0x000fe200000e0000 */
[----:B------:R-:W-:Y:S01]  /*bbe0*/  UIADD3 UR8, UR38, 0x8400, URZ ;  /* 0x0000840026087890 */ /* 0x000fe2000fffe03f */
[----:B------:R-:W-:Y:S01]  /*bbf0*/  PLOP3.LUT P0, PT, PT, PT, PT, 0x80, 0x0 ;  /* 0x000000000000781c */ /* 0x000fe20003f0f070 */
[----:B------:R-:W-:Y:S01]  /*bc00*/  UIADD3 UR9, UR38, 0x34858, URZ ;  /* 0x0003485826097890 */ /* 0x000fe2000fffe03f */
[----:B------:R-:W-:Y:S01]  /*bc10*/  SHF.L.U32 R5, R17, 0x7, RZ ;  /* 0x0000000711057819 */ /* 0x000fe200000006ff */
[----:B------:R-:W-:-:S12]  /*bc20*/  UIADD3.X UR5, URZ, UR5, URZ, UP0, !UPT ;  /* 0x000000053f057290 */ /* 0x000fd800087fe43f */
.L_x_86:
        /* <DEDUP_REMOVED lines=8> */
[----:B------:R-:W-:Y:S01]  /*bcb0*/  R2UR UR6, R2 ;  /* 0x00000000020672ca */ /* 0x000fe200000e0000 */
[----:B------:R-:W-:Y:S01]  /*bcc0*/  UIADD3 UR8, UR38, 0xc400, URZ ;  /* 0x0000c40026087890 */ /* 0x000fe2000fffe03f */
[----:B------:R-:W-:Y:S02]  /*bcd0*/  R2UR UR7, R3 ;  /* 0x00000000030772ca */ /* 0x000fe400000e0000 */
[----:B------:R-:W-:Y:S02]  /*bce0*/  R2UR UR10, R13 ;  /* 0x000000000d0a72ca */ /* 0x000fe400000e0000 */
[----:B------:R-:W-:-:S13]  /*bcf0*/  PLOP3.LUT P0, PT, PT, PT, PT, 0x80, 0x0 ;  /* 0x000000000000781c */ /* 0x000fda0003f0f070 */
.L_x_87:
        /* <DEDUP_REMOVED lines=8> */
[----:B------:R-:W-:Y:S02]  /*bd80*/  IMAD.MOV.U32 R17, RZ, RZ, R11 ;  /* 0x000000ffff117224 */ /* 0x000fe400078e000b */
[----:B------:R-:W-:-:S07]  /*bd90*/  IMAD.MOV.U32 R16, RZ, RZ, R4 ;  /* 0x000000ffff107224 */ /* 0x000fce00078e0004 */
.L_x_73:
[----:B------:R-:W-:Y:S05]  /*bda0*/  BSYNC B1 ;  /* 0x0000000000017941 */ /* 0x000fea0003800000 */
.L_x_72:
[----:B------:R-:W-:Y:S01]  /*bdb0*/  IADD3 R0, R0, -0x2, RZ ;  /* 0xfffffffe00007810 */ /* 0x000fe20007ffe0ff */
[----:B------:R-:W-:Y:S01]  /*bdc0*/  IMAD.MOV.U32 R7, RZ, RZ, R9 ;  /* 0x000000ffff077224 */ /* 0x000fe200078e0009 */
[----:B------:R-:W-:Y:S06]  /*bdd0*/  @P1 BRA `(.L_x_88) ;  /* 0xffffffec00a01947 */ /* 0x000fec000383ffff */
[----:B------:R-:W-:Y:S05]  /*bde0*/  BSYNC B0 ;  /* 0x0000000000007941 */ /* 0x000fea0003800000 */
.L_x_55:
[----:B------:R-:W-:Y:S01]  /*bdf0*/  ISETP.NE.AND P0, PT, R12, RZ, PT ;  /* 0x000000ff0c00720c */ /* 0x000fe20003f05270 */
[----:B------:R-:W-:-:S12]  /*be00*/  BSSY B0, `(.L_x_54) ;  /* 0x0000089000007945 */ /* 0x000fd80003800000 */
[----:B------:R-:W-:Y:S05]  /*be10*/  @!P0 BRA `(.L_x_89) ;  /* 0x00000008001c8947 */ /* 0x000fea0003800000 */
[----:B------:R-:W2:Y:S01]  /*be20*/  LDL R2, [R1] ;  /* 0x0000000001027983 */ /* 0x000ea20000100800 */
[----:B------:R-:W-:Y:S01]  /*be30*/  IMAD.MOV.U32 R8, RZ, RZ, 0x1 ;  /* 0x00000001ff087424 */ /* 0x000fe200078e00ff */
[----:B--2---:R-:W-:-:S13]  /*be40*/  ISETP.NE.AND P1, PT, R2, RZ, PT ;  /* 0x000000ff0200720c */ /* 0x004fda0003f25270 */
[----:B------:R-:W-:Y:S05]  /*be50*/  @!P1 BRA `(.L_x_89) ;  /* 0x00000008000c9947 */ /* 0x000fea0003800000 */
[----:B------:R-:W2:Y:S02]  /*be60*/  LDL.LU R2, [R1+0x4] ;  /* 0x0000040001027983 */ /* 0x000ea40000300800 */
[----:B--2---:R-:W-:-:S13]  /*be70*/  ISETP.NE.AND P1, PT, R2, RZ, PT ;  /* 0x000000ff0200720c */ /* 0x004fda0003f25270 */
[----:B------:R-:W-:Y:S05]  /*be80*/  @!P1 BRA `(.L_x_90) ;  /* 0x00000000004c9947 */ /* 0x000fea0003800000 */
[----:B------:R-:W1:Y:S01]  /*be90*/  LDC R7, c[0x0][0x43c] ;  /* 0x00010f00ff077b82 */ /* 0x000e620000000800 */
[----:B------:R-:W-:Y:S01]  /*bea0*/  MOV R6, R0 ;  /* 0x0000000000067202 */ /* 0x000fe20000000f00 */
[----:B------:R-:W-:Y:S02]  /*beb0*/  ULDC.64 UR4, c[0x0][0x428] ;  /* 0x00010a0000047ab9 */ /* 0x000fe40000000a00 */
[----:B------:R-:W-:-:S04]  /*bec0*/  IMAD R19, R19, UR4, RZ ;  /* 0x0000000413137c24 */ /* 0x000fc8000f8e02ff */
[----:B------:R-:W-:Y:S01]  /*bed0*/  IMAD R19, R18, UR5, R19 ;  /* 0x0000000512137c24 */ /* 0x000fe2000f8e0213 */
[----:B-1----:R-:W-:-:S13]  /*bee0*/  ISETP.NE.AND P0, PT, R7, 0x1, PT ;  /* 0x000000010700780c */ /* 0x002fda0003f05270 */
[----:B------:R-:W1:Y:S02]  /*bef0*/  @P0 LDC.64 R2, c[0x0][0x440] ;  /* 0x00011000ff020b82 */ /* 0x000e640000000a00 */
[----:B-1----:R-:W-:-:S05]  /*bf00*/  @P0 IMAD.HI.U32 R2, R0, R2, RZ ;  /* 0x0000000200020227 */ /* 0x002fca00078e00ff */
[----:B------:R-:W-:-:S04]  /*bf10*/  @P0 SHF.R.U32.HI R6, RZ, R3, R2 ;  /* 0x00000003ff060219 */ /* 0x000fc80000011602 */
[--C-:B------:R-:W-:Y:S01]  /*bf20*/  SHF.R.S32.HI R3, RZ, 0x1f, R6.reuse ;  /* 0x0000001fff037819 */ /* 0x100fe20000011406 */
[----:B------:R-:W-:-:S04]  /*bf30*/  IMAD.MOV.U32 R2, RZ, RZ, R6 ;  /* 0x000000ffff027224 */ /* 0x000fc800078e0006 */
[----:B------:R-:W-:Y:S01]  /*bf40*/  IMAD.WIDE.U32 R2, R18, UR4, R2 ;  /* 0x0000000412027c25 */ /* 0x000fe2000f8e0002 */
[----:B------:R-:W-:-:S03]  /*bf50*/  ULDC.64 UR4, c[0x0][0x418] ;  /* 0x0001060000047ab9 */ /* 0x000fc60000000a00 */
[----:B------:R-:W-:Y:S01]  /*bf60*/  IMAD.IADD R3, R19, 0x1, R3 ;  /* 0x0000000113037824 */ /* 0x000fe200078e0203 */
[----:B------:R-:W-:-:S04]  /*bf70*/  LEA R4, P0, R2, UR4, 0x2 ;  /* 0x0000000402047c11 */ /* 0x000fc8000f8010ff */
[----:B------:R-:W-:-:S05]  /*bf80*/  LEA.HI.X R5, R2, UR5, R3, 0x2, P0 ;  /* 0x0000000502057c11 */ /* 0x000fca00080f1403 */
[----:B------:R1:W5:Y:S01]  /*bf90*/  LDG.E R4, desc[UR42][R4.64] ;  /* 0x0000002a04047981 */ /* 0x000362000c1e1900 */
[----:B------:R-:W-:-:S05]  /*bfa0*/  IADD3 R2, -R6, RZ, RZ ;  /* 0x000000ff06027210 */ /* 0x000fca0007ffe1ff */
[----:B------:R-:W-:-:S07]  /*bfb0*/  IMAD R0, R7, R2, R0 ;  /* 0x0000000207007224 */ /* 0x000fce00078e0200 */
.L_x_90:
[----:B------:R-:W2:Y:S01]  /*bfc0*/  S2R R2, SR_TID.X ;  /* 0x0000000000027919 */ /* 0x000ea20000002100 */
[----:B------:R-:W-:Y:S01]  /*bfd0*/  BSSY B1, `(.L_x_91) ;  /* 0x0000006000017945 */ /* 0x000fe20003800000 */
[----:B--2---:R-:W-:Y:S02]  /*bfe0*/  LOP3.LUT R3, R2, 0x7f, RZ, 0xc0, !PT ;  /* 0x0000007f02037812 */ /* 0x004fe400078ec0ff */
[----:B------:R-:W-:Y:S02]  /*bff0*/  SHF.L.U32 R2, R9, 0x1f, RZ ;  /* 0x0000001f09027819 */ /* 0x000fe400000006ff */
[----:B------:R-:W-:Y:S02]  /*c000*/  ISETP.NE.AND P1, PT, R3, RZ, PT ;  /* 0x000000ff0300720c */ /* 0x000fe40003f25270 */
[----:B------:R-:W2:Y:S02]  /*c010*/  SYNCS.PHASECHK.TRANS64.TRYWAIT P0, [UR38+0x34848], R2 ;  /* 0x03484802ff0075a7 */ /* 0x000ea40008000166 */
[----:B--2---:R-:W-:Y:S09]  /*c020*/  @!P0 BRA `(.L_x_92) ;  /* 0x0000001c005c8947 */ /* 0x004ff20003800000 */
.L_x_150:
[----:B------:R-:W-:Y:S05]  /*c030*/  BSYNC B1 ;  /* 0x0000000000017941 */ /* 0x000fea0003800000 */
.L_x_91:
[----:B------:R-:W-:Y:S04]  /*c040*/  BSSY B1, `(.L_x_93) ;  /* 0x0000007000017945 */ /* 0x000fe80003800000 */
[----:B------:R-:W-:Y:S05]  /*c050*/  @P1 BRA `(.L_x_94) ;  /* 0x0000000000141947 */ /* 0x000fea0003800000 */
[----:B------:R-:W-:Y:S01]  /*c060*/  ISETP.NE.AND P0, PT, R10, RZ, PT ;  /* 0x000000ff0a00720c */ /* 0x000fe20003f05270 */
[----:B--2---:R-:W-:-:S04]  /*c070*/  IMAD.MOV.U32 R3, RZ, RZ, 0xc000 ;  /* 0x0000c000ff037424 */ /* 0x004fc800078e00ff */
[----:B------:R3:W-:Y:S08]  /*c080*/  SYNCS.ARRIVE.TRANS64 RZ, [UR38+0x34838], R3 ;  /* 0x03483803ffff79a7 */ /* 0x0007f00008000026 */
[----:B---3--:R-:W-:Y:S05]  /*c090*/  @!P0 BRA `(.L_x_94) ;  /* 0x0000000000048947 */ /* 0x008fea0003800000 */
[----:B------:R-:W-:Y:S01]  /*c0a0*/  BPT.TRAP 0x1 ;  /* 0x000000040000795c */ /* 0x000fe20000300000 */
.L_x_94:
[----:B------:R-:W-:Y:S05]  /*c0b0*/  BSYNC B1 ;  /* 0x0000000000017941 */ /* 0x000fea0003800000 */
.L_x_93:
[----:B-1----:R-:W-:Y:S01]  /*c0c0*/  IMAD.MOV.U32 R5, RZ, RZ, RZ ;  /* 0x000000ffff057224 */ /* 0x002fe200078e00ff */
[----:B------:R-:W-:Y:S01]  /*c0d0*/  ULDC.64 UR4, c[0x0][0x198] ;  /* 0x0000660000047ab9 */ /* 0x000fe20000000a00 */
[----:B------:R-:W-:Y:S01]  /*c0e0*/  PLOP3.LUT P0, PT, PT, PT, PT, 0x80, 0x0 ;  /* 0x000000000000781c */ /* 0x000fe20003f0f070 */
[----:B------:R-:W-:Y:S01]  /*c0f0*/  UIADD3 UR4, UP0, UR4, 0x370, URZ ;  /* 0x0000037004047890 */ /* 0x000fe2000ff1e03f */
[----:B--2---:R-:W-:Y:S01]  /*c100*/  SHF.L.U32 R3, R0, 0x7, RZ ;  /* 0x0000000700037819 */ /* 0x004fe200000006ff */
[----:B------:R-:W-:Y:S01]  /*c110*/  UIADD3 UR8, UR38, 0x28400, URZ ;  /* 0x0002840026087890 */ /* 0x000fe2000fffe03f */
[----:B------:R-:W-:Y:S01]  /*c120*/  R2UR UR10, R5 ;  /* 0x00000000050a72ca */ /* 0x000fe200000e0000 */
[----:B------:R-:W-:Y:S02]  /*c130*/  UIADD3 UR9, UR38, 0x34838, URZ ;  /* 0x0003483826097890 */ /* 0x000fe4000fffe03f */
[----:B------:R-:W-:Y:S01]  /*c140*/  UIADD3.X UR5, URZ, UR5, URZ, UP0, !UPT ;  /* 0x000000053f057290 */ /* 0x000fe200087fe43f */
[----:B------:R-:W-:Y:S01]  /*c150*/  UMOV UR6, 0x0 ;  /* 0x0000000000067882 */ /* 0x000fe20000000000 */
[----:B------:R-:W-:-:S10]  /*c160*/  UMOV UR7, 0x14f00000 ;  /* 0x14f0000000077882 */ /* 0x000fd40000000000 */
.L_x_95:
        /* <DEDUP_REMOVED lines=8> */
[----:B------:R-:W-:Y:S01]  /*c1f0*/  IMAD.MOV.U32 R6, RZ, RZ, 0x40 ;  /* 0x00000040ff067424 */ /* 0x000fe200078e00ff */
[----:B------:R-:W-:Y:S01]  /*c200*/  PLOP3.LUT P0, PT, PT, PT, PT, 0x80, 0x0 ;  /* 0x000000000000781c */ /* 0x000fe20003f0f070 */
[----:B------:R-:W-:Y:S01]  /*c210*/  UIADD3 UR8, UR38, 0x2c400, URZ ;  /* 0x0002c40026087890 */ /* 0x000fe2000fffe03f */
[----:B------:R-:W-:Y:S02]  /*c220*/  UMOV UR6, 0x0 ;  /* 0x0000000000067882 */ /* 0x000fe40000000000 */
[----:B------:R-:W-:Y:S01]  /*c230*/  R2UR UR10, R6 ;  /* 0x00000000060a72ca */ /* 0x000fe200000e0000 */
[----:B------:R-:W-:-:S14]  /*c240*/  UMOV UR7, 0x14f00000 ;  /* 0x14f0000000077882 */ /* 0x000fdc0000000000 */
.L_x_96:
        /* <DEDUP_REMOVED lines=8> */
[----:B------:R-:W-:Y:S01]  /*c2d0*/  PLOP3.LUT P0, PT, PT, PT, PT, 0x80, 0x0 ;  /* 0x000000000000781c */ /* 0x000fe20003f0f070 */
[----:B------:R-:W-:Y:S01]  /*c2e0*/  UIADD3 UR8, UR38, 0x30400, URZ ;  /* 0x0003040026087890 */ /* 0x000fe2000fffe03f */
[----:B------:R-:W-:Y:S01]  /*c2f0*/  UMOV UR6, 0x0 ;  /* 0x0000000000067882 */ /* 0x000fe20000000000 */
[----:B------:R-:W-:Y:S01]  /*c300*/  UMOV UR7, 0x14f00000 ;  /* 0x14f0000000077882 */ /* 0x000fe20000000000 */
[----:B------:R-:W-:-:S09]  /*c310*/  UMOV UR10, 0x80 ;  /* 0x00000080000a7882 */ /* 0x000fd20000000000 */
.L_x_97:
        /* <DEDUP_REMOVED lines=8> */
[----:B------:R-:W1:Y:S01]  /*c3a0*/  SYNCS.PHASECHK.TRANS64.TRYWAIT P0, [UR38+0x34860], R2 ;  /* 0x03486002ff0075a7 */ /* 0x000e620008000166 */
[----:B------:R-:W-:Y:S04]  /*c3b0*/  BSSY B1, `(.L_x_98) ;  /* 0x0000002000017945 */ /* 0x000fe80003800000 */
[----:B-1----:R-:W-:Y:S05]  /*c3c0*/  @!P0 BRA `(.L_x_99) ;  /* 0x00000018008c8947 */ /* 0x002fea0003800000 */
.L_x_151:
[----:B------:R-:W-:Y:S05]  /*c3d0*/  BSYNC B1 ;  /* 0x0000000000017941 */ /* 0x000fea0003800000 */
.L_x_98:
[----:B------:R-:W-:Y:S01]  /*c3e0*/  BSSY B1, `(.L_x_100) ;  /* 0x0000009000017945 */ /* 0x000fe20003800000 */
[----:B-1----:R-:W-:Y:S01]  /*c3f0*/  IMAD.MOV.U32 R2, RZ, RZ, 0x0 ;  /* 0x00000000ff027424 */ /* 0x002fe200078e00ff */
[----:B------:R-:W-:Y:S02]  /*c400*/  MOV R3, 0x14f00000 ;  /* 0x14f0000000037802 */ /* 0x000fe40000000f00 */
[----:B------:R-:W-:Y:S05]  /*c410*/  @P1 BRA `(.L_x_101) ;  /* 0x0000000000141947 */ /* 0x000fea0003800000 */
[----:B------:R-:W-:Y:S01]  /*c420*/  ISETP.NE.AND P0, PT, R10, RZ, PT ;  /* 0x000000ff0a00720c */ /* 0x000fe20003f05270 */
[----:B------:R-:W-:-:S04]  /*c430*/  IMAD.MOV.U32 R7, RZ, RZ, 0x8000 ;  /* 0x00008000ff077424 */ /* 0x000fc800078e00ff */
[----:B------:R1:W-:Y:S08]  /*c440*/  SYNCS.ARRIVE.TRANS64 RZ, [UR38+0x34850], R7 ;  /* 0x03485007ffff79a7 */ /* 0x0003f00008000026 */
[----:B-1----:R-:W-:Y:S05]  /*c450*/  @!P0 BRA `(.L_x_101) ;  /* 0x0000000000048947 */ /* 0x002fea0003800000 */
[----:B------:R-:W-:Y:S01]  /*c460*/  BPT.TRAP 0x1 ;  /* 0x000000040000795c */ /* 0x000fe20000300000 */
.L_x_101:
[----:B------:R-:W-:Y:S05]  /*c470*/  BSYNC B1 ;  /* 0x0000000000017941 */ /* 0x000fea0003800000 */
.L_x_100:
        /* <DEDUP_REMOVED lines=10> */
.L_x_102:
        /* <DEDUP_REMOVED lines=13> */
.L_x_103:
        /* <DEDUP_REMOVED lines=8> */
[----:B------:R-:W-:Y:S01]  /*c670*/  MOV R17, R0 ;  /* 0x0000000000117202 */ /* 0x000fe20000000f00 */
[----:B------:R-:W-:-:S07]  /*c680*/  IMAD.MOV.U32 R16, RZ, RZ, R4 ;  /* 0x000000ffff107224 */ /* 0x000fce00078e0004 */
.L_x_89:
[----:B------:R-:W-:Y:S05]  /*c690*/  BSYNC B0 ;  /* 0x0000000000007941 */ /* 0x000fea0003800000 */
.L_x_54:
[----:B------:R-:W2:Y:S01]  /*c6a0*/  LDL.LU R0, [R1] ;  /* 0x0000000001007983 */ /* 0x000ea20000300800 */
[----:B------:R-:W-:Y:S01]  /*c6b0*/  BSSY B0, `(.L_x_104) ;  /* 0x0000037000007945 */ /* 0x000fe20003800000 */
[----:B--2---:R-:W-:-:S13]  /*c6c0*/  ISETP.NE.AND P0, PT, R0, RZ, PT ;  /* 0x000000ff0000720c */ /* 0x004fda0003f05270 */
[----:B------:R-:W-:Y:S05]  /*c6d0*/  @!P0 BRA `(.L_x_105) ;  /* 0x0000000000d08947 */ /* 0x000fea0003800000 */
[----:B------:R-:W2:Y:S01]  /*c6e0*/  S2R R0, SR_TID.X ;  /* 0x0000000000007919 */ /* 0x000ea20000002100 */
[----:B-1----:R-:W-:Y:S01]  /*c6f0*/  LEA R3, R8, UR38, 0x3 ;  /* 0x0000002608037c11 */ /* 0x002fe2000f8e18ff */
[----:B------:R-:W-:Y:S01]  /*c700*/  BSSY B1, `(.L_x_106) ;  /* 0x0000006000017945 */ /* 0x000fe20003800000 */
[----:B--2---:R-:W-:Y:S02]  /*c710*/  LOP3.LUT R2, R0, 0x7f, RZ, 0xc0, !PT ;  /* 0x0000007f00027812 */ /* 0x004fe400078ec0ff */
[----:B------:R-:W-:Y:S02]  /*c720*/  SHF.L.U32 R0, R9, 0x1f, RZ ;  /* 0x0000001f09007819 */ /* 0x000fe400000006ff */
[----:B------:R-:W-:Y:S02]  /*c730*/  ISETP.NE.AND P1, PT, R2, RZ, PT ;  /* 0x000000ff0200720c */ /* 0x000fe40003f25270 */
[----:B------:R-:W1:Y:S02]  /*c740*/  SYNCS.PHASECHK.TRANS64.TRYWAIT P0, [R3+URZ+0x34860], R0 ;  /* 0x03486000030075a7 */ /* 0x000e64000800017f */
[----:B-1----:R-:W-:Y:S09]  /*c750*/  @!P0 BRA `(.L_x_107) ;  /* 0x0000001400c08947 */ /* 0x002ff20003800000 */
.L_x_152:
[----:B------:R-:W-:Y:S05]  /*c760*/  BSYNC B1 ;  /* 0x0000000000017941 */ /* 0x000fea0003800000 */
.L_x_106:
[----:B------:R-:W-:Y:S04]  /*c770*/  BSSY B1, `(.L_x_108) ;  /* 0x0000008000017945 */ /* 0x000fe80003800000 */
[----:B------:R-:W-:Y:S05]  /*c780*/  @P1 BRA `(.L_x_109) ;  /* 0x0000000000181947 */ /* 0x000fea0003800000 */
[----:B------:R-:W2:Y:S01]  /*c790*/  S2R R2, SR_TID.X ;  /* 0x0000000000027919 */ /* 0x000ea20000002100 */
[----:B-1----:R-:W-:-:S04]  /*c7a0*/  IMAD.MOV.U32 R0, RZ, RZ, 0x8000 ;  /* 0x00008000ff007424 */ /* 0x002fc800078e00ff */
[----:B------:R3:W-:Y:S01]  /*c7b0*/  SYNCS.ARRIVE.TRANS64 RZ, [R3+URZ+0x34850], R0 ;  /* 0x0348500003ff79a7 */ /* 0x0007e2000800003f */
[----:B--2---:R-:W-:-:S13]  /*c7c0*/  LOP3.LUT P0, RZ, R2, 0x1f, RZ, 0xc0, !PT ;  /* 0x0000001f02ff7812 */ /* 0x004fda000780c0ff */
[----:B---3--:R-:W-:Y:S05]  /*c7d0*/  @!P0 BRA `(.L_x_109) ;  /* 0x0000000000048947 */ /* 0x008fea0003800000 */
[----:B------:R-:W-:Y:S01]  /*c7e0*/  BPT.TRAP 0x1 ;  /* 0x000000040000795c */ /* 0x000fe20000300000 */
.L_x_109:
[----:B------:R-:W-:Y:S05]  /*c7f0*/  BSYNC B1 ;  /* 0x0000000000017941 */ /* 0x000fea0003800000 */
.L_x_108:
[----:B------:R-:W-:Y:S01]  /*c800*/  R2UR UR4, R8 ;  /* 0x00000000080472ca */ /* 0x000fe200000e0000 */
[----:B------:R-:W-:Y:S01]  /*c810*/  ULDC.64 UR6, c[0x0][0x198] ;  /* 0x0000660000067ab9 */ /* 0x000fe20000000a00 */
[----:B------:R-:W-:Y:S01]  /*c820*/  R2UR UR9, R3 ;  /* 0x00000000030972ca */ /* 0x000fe200000e0000 */
[----:B------:R-:W-:Y:S01]  /*c830*/  UIADD3 UR6, UP0, UR6, 0x470, URZ ;  /* 0x0000047006067890 */ /* 0x000fe2000ff1e03f */
[----:B------:R-:W-:Y:S01]  /*c840*/  PLOP3.LUT P0, PT, PT, PT, PT, 0x80, 0x0 ;  /* 0x000000000000781c */ /* 0x000fe20003f0f070 */
[----:B------:R-:W-:Y:S01]  /*c850*/  UMOV UR14, 0x0 ;  /* 0x00000000000e7882 */ /* 0x000fe20000000000 */
[----:B------:R-:W-:Y:S01]  /*c860*/  SHF.L.U32 R17, R17, 0x7, RZ ;  /* 0x0000000711117819 */ /* 0x000fe200000006ff */
[----:B------:R-:W-:Y:S01]  /*c870*/  UIADD3.X UR7, URZ, UR7, URZ, UP0, !UPT ;  /* 0x000000073f077290 */ /* 0x000fe200087fe43f */
[----:B------:R-:W-:Y:S01]  /*c880*/  UMOV UR15, 0x14f00000 ;  /* 0x14f00000000f7882 */ /* 0x000fe20000000000 */
[----:B------:R-:W-:-:S04]  /*c890*/  UMOV UR10, URZ ;  /* 0x0000003f000a7c82 */ /* 0x000fc80008000000 */
[----:B------:R-:W-:Y:S02]  /*c8a0*/  ULEA UR4, UR4, UR38, 0xf ;  /* 0x0000002604047291 */ /* 0x000fe4000f8e783f */
[----:B------:R-:W-:Y:S02]  /*c8b0*/  UIADD3 UR9, UR9, 0x34850, URZ ;  /* 0x0003485009097890 */ /* 0x000fe4000fffe03f */
[----:B------:R-:W-:-:S12]  /*c8c0*/  UIADD3 UR8, UR4, 0x400, URZ ;  /* 0x0000040004087890 */ /* 0x000fd8000fffe03f */
.L_x_110:
[----:B------:R-:W-:-:S13]  /*c8d0*/  @P0 ELECT P1, URZ, PT ;  /* 0x00000000003f082f */ /* 0x000fda0003820000 */
[----:B------:R-:W-:Y:S01]  /*c8e0*/  @P1 R2UR UR13, R16 ;  /* 0x00000000100d12ca */ /* 0x000fe200000e0000 */
[----:B------:R-:W-:Y:S01]  /*c8f0*/  UMOV UR12, UR36 ;  /* 0x00000024000c7c82 */ /* 0x000fe20008000000 */
[----:B------:R-:W-:Y:S02]  /*c900*/  @P1 R2UR UR11, R17 ;  /* 0x00000000110b12ca */ /* 0x000fe400000e0000 */
[----:B------:R-:W-:Y:S02]  /*c910*/  @P1 PLOP3.LUT P0, PT, P1, PT, PT, 0x8, 0x0 ;  /* 0x000000000000181c */ /* 0x000fe40000f0e170 */
[----:B------:R-:W-:-:S09]  /*c920*/  PLOP3.LUT P1, PT, PT, PT, PT, 0x8, 0x0 ;  /* 0x000000000000781c */ /* 0x000fd20003f2e170 */
[----:B------:R2:W-:Y:S02]  /*c930*/  UTMALDG.4D [UR8], [UR6], desc[UR14] ;  /* 0x00000e08060075b4 */ /* 0x0005e40008019000 */
[----:B--2---:R-:W-:Y:S05]  /*c940*/  @P0 BRA.U.ANY `(.L_x_110) ;  /* 0xfffffffd00e00947 */ /* 0x004fea000393ffff */
[----:B------:R-:W-:Y:S01]  /*c950*/  PLOP3.LUT P0, PT, PT, PT, PT, 0x80, 0x0 ;  /* 0x000000000000781c */ /* 0x000fe20003f0f070 */
[----:B------:R-:W-:Y:S01]  /*c960*/  UIADD3 UR8, UR4, 0x4400, URZ ;  /* 0x0000440004087890 */ /* 0x000fe2000fffe03f */
[----:B------:R-:W-:Y:S02]  /*c970*/  UMOV UR5, 0x14f00000 ;  /* 0x14f0000000057882 */ /* 0x000fe40000000000 */
[----:B------:R-:W-:Y:S01]  /*c980*/  UMOV UR4, 0x0 ;  /* 0x0000000000047882 */ /* 0x000fe20000000000 */
[----:B------:R-:W-:-:S08]  /*c990*/  UMOV UR10, 0x40 ;  /* 0x00000040000a7882 */ /* 0x000fd00000000000 */
.L_x_111:
        /* <DEDUP_REMOVED lines=8> */
.L_x_105:
[----:B------:R-:W-:Y:S05]  /*ca20*/  BSYNC B0 ;  /* 0x0000000000007941 */ /* 0x000fea0003800000 */
.L_x_104:
[----:B-1----:R-:W-:Y:S02]  /*ca30*/  VIADD R0, R8, 0x1 ;  /* 0x0000000108007836 */ /* 0x002fe40000000000 */
[----:B------:R-:W-:-:S03]  /*ca40*/  IMAD.MOV.U32 R3, RZ, RZ, RZ ;  /* 0x000000ffff037224 */ /* 0x000fc600078e00ff */
[----:B------:R-:W-:-:S04]  /*ca50*/  ISETP.NE.AND P0, PT, R0, 0x2, PT ;  /* 0x000000020000780c */ /* 0x000fc80003f05270 */
[----:B------:R-:W-:Y:S02]  /*ca60*/  SEL R2, RZ, 0x1, P0 ;  /* 0x00000001ff027807 */ /* 0x000fe40000000000 */
[----:B------:R-:W-:Y:S02]  /*ca70*/  SEL R0, R0, RZ, P0 ;  /* 0x000000ff00007207 */ /* 0x000fe40000000000 */
[----:B------:R-:W-:-:S07]  /*ca80*/  LOP3.LUT R9, R9, R2, RZ, 0x3c, !PT ;  /* 0x0000000209097212 */ /* 0x000fce00078e3cff */
.L_x_38:
[----:B------:R-:W1:Y:S01]  /*ca90*/  S2R R5, SR_CgaCtaId ;  /* 0x0000000000057919 */ /* 0x000e620000008800 */
[----:B------:R-:W-:Y:S02]  /*caa0*/  MOV R2, 0x400 ;  /* 0x0000040000027802 */ /* 0x000fe40000000f00 */
[----:B------:R-:W-:Y:S02]  /*cab0*/  SHF.L.U32 R3, R3, 0x1f, RZ ;  /* 0x0000001f03037819 */ /* 0x000fe400000006ff */
[----:B-1----:R-:W-:-:S04]  /*cac0*/  LEA R2, R5, R2, 0x18 ;  /* 0x0000000205027211 */ /* 0x002fc800078ec0ff */
[----:B------:R-:W1:Y:S02]  /*cad0*/  SYNCS.PHASECHK.TRANS64.TRYWAIT P0, [R2+URZ+0x34820], R3 ;  /* 0x03482003020075a7 */ /* 0x000e64000800017f */
[----:B-1----:R-:W-:Y:S05]  /*cae0*/  @!P0 BRA `(.L_x_112) ;  /* 0x0000001000f08947 */ /* 0x002fea0003800000 */
.L_x_153:
[----:B------:R-:W-:-:S03]  /*caf0*/  UMOV UR4, 0xffffffff ;  /* 0xffffffff00047882 */ /* 0x000fc60000000000 */
[----:B------:R-:W-:Y:S05]  /*cb00*/  BRA.DIV UR4, `(.L_x_113) ;  /* 0x0000001204fc7947 */ /* 0x000fea000b800000 */
[----:B-1----:R-:W1:Y:S02]  /*cb10*/  S2R R3, SR_TID.X ;  /* 0x0000000000037919 */ /* 0x002e640000002100 */
[----:B-1----:R-:W-:-:S04]  /*cb20*/  SHF.R.U32.HI R3, RZ, 0x5, R3 ;  /* 0x00000005ff037819 */ /* 0x002fc80000011603 */
[----:B------:R-:W-:-:S05]  /*cb30*/  LOP3.LUT R3, R3, 0x3, RZ, 0xc0, !PT ;  /* 0x0000000303037812 */ /* 0x000fca00078ec0ff */
[----:B------:R1:W2:Y:S02]  /*cb40*/  SHFL.IDX PT, R14, R3, RZ, 0x1f ;  /* 0x00001fff030e7589 */ /* 0x0002a400000e0000 */
.L_x_156:
[----:B--2---:R-:W-:-:S13]  /*cb50*/  ISETP.NE.AND P0, PT, R14, RZ, PT ;  /* 0x000000ff0e00720c */ /* 0x004fda0003f05270 */
[----:B------:R-:W-:Y:S05]  /*cb60*/  @P0 BRA `(.L_x_10) ;  /* 0x0000000000880947 */ /* 0x000fea0003800000 */
[----:B------:R-:W-:-:S03]  /*cb70*/  UMOV UR4, 0xffffffff ;  /* 0xffffffff00047882 */ /* 0x000fc60000000000 */
[----:B------:R-:W-:Y:S05]  /*cb80*/  BRA.DIV UR4, `(.L_x_114) ;  /* 0x0000001604107947 */ /* 0x000fea000b800000 */
[----:B------:R-:W-:-:S13]  /*cb90*/  ELECT P6, URZ, PT ;  /* 0x00000000003f782f */ /* 0x000fda00038c0000 */
.L_x_159:
[----:B------:R-:W-:Y:S05]  /*cba0*/  @!P6 BRA `(.L_x_10) ;  /* 0x000000000078e947 */ /* 0x000fea0003800000 */
[----:B-1----:R-:W2:Y:S02]  /*cbb0*/  LDL.LU R3, [R1+0x14] ;  /* 0x0000140001037983 */ /* 0x002ea40000300800 */
[----:B--2---:R-:W-:-:S04]  /*cbc0*/  LOP3.LUT R3, R3, 0x2, RZ, 0xfc, !PT ;  /* 0x0000000203037812 */ /* 0x004fc800078efcff */
[----:B------:R-:W-:-:S13]  /*cbd0*/  ISETP.NE.AND P2, PT, R3, 0x3, PT ;  /* 0x000000030300780c */ /* 0x000fda0003f45270 */
[----:B------:R-:W-:Y:S05]  /*cbe0*/  @!P2 BRA `(.L_x_115) ;  /* 0x000000000004a947 */ /* 0x000fea0003800000 */
[----:B------:R-:W-:Y:S01]  /*cbf0*/  BPT.TRAP 0x1 ;  /* 0x000000040000795c */ /* 0x000fe20000300000 */
.L_x_115:
[----:B0-----:R-:W-:Y:S01]  /*cc00*/  IADD3 R7, R2, 0x34840, RZ ;  /* 0x0003484002077810 */ /* 0x001fe20007ffe0ff */
[----:B------:R-:W-:Y:S01]  /*cc10*/  VIADD R3, R0, 0x1 ;  /* 0x0000000100037836 */ /* 0x000fe20000000000 */
[----:B------:R-:W-:-:S03]  /*cc20*/  SHF.L.U32 R5, R9, 0x1f, RZ ;  /* 0x0000001f09057819 */ /* 0x000fc600000006ff */
[----:B------:R-:W-:Y:S01]  /*cc30*/  IMAD R6, R0, 0x8, R7 ;  /* 0x0000000800067824 */ /* 0x000fe200078e0207 */
[----:B------:R-:W-:-:S03]  /*cc40*/  ISETP.NE.AND P1, PT, R3, 0x2, PT ;  /* 0x000000020300780c */ /* 0x000fc60003f25270 */
[----:B------:R-:W0:Y:S01]  /*cc50*/  SYNCS.PHASECHK.TRANS64.TRYWAIT P0, [R6+URZ], R5 ;  /* 0x00000005060075a7 */ /* 0x000e22000800017f */
[----:B------:R-:W-:Y:S02]  /*cc60*/  SEL R4, RZ, 0x1, P1 ;  /* 0x00000001ff047807 */ /* 0x000fe40000800000 */
[----:B------:R-:W-:Y:S02]  /*cc70*/  SEL R8, R3, RZ, P1 ;  /* 0x000000ff03087207 */ /* 0x000fe40000800000 */
[----:B------:R-:W-:Y:S02]  /*cc80*/  LOP3.LUT R4, R9, R4, RZ, 0x3c, !PT ;  /* 0x0000000409047212 */ /* 0x000fe400078e3cff */
[----:B------:R-:W-:Y:S02]  /*cc90*/  LEA R3, R8, R7, 0x3 ;  /* 0x0000000708037211 */ /* 0x000fe400078e18ff */
[----:B------:R-:W-:Y:S01]  /*cca0*/  SHF.L.U32 R4, R4, 0x1f, RZ ;  /* 0x0000001f04047819 */ /* 0x000fe200000006ff */
[----:B0-----:R-:W-:Y:S06]  /*ccb0*/  @!P0 BRA `(.L_x_116) ;  /* 0x0000001000e48947 */ /* 0x001fec0003800000 */
.L_x_160:
[----:B------:R-:W1:Y:S02]  /*ccc0*/  SYNCS.PHASECHK.TRANS64.TRYWAIT P0, [R3+URZ], R4 ;  /* 0x00000004030075a7 */ /* 0x000e64000800017f */
[----:B-1----:R-:W-:Y:S05]  /*ccd0*/  @!P0 BRA `(.L_x_117) ;  /* 0x0000001000f08947 */ /* 0x002fea0003800000 */
.L_x_161:
[----:B------:R-:W-:Y:S05]  /*cce0*/  @!P2 BRA `(.L_x_118) ;  /* 0x000000000004a947 */ /* 0x000fea0003800000 */
[----:B------:R-:W-:Y:S01]  /*ccf0*/  BPT.TRAP 0x1 ;  /* 0x000000040000795c */ /* 0x000fe20000300000 */
.L_x_118:
[----:B-1----:R-:W-:-:S04]  /*cd00*/  VIADD R3, R2, 0x34860 ;  /* 0x0003486002037836 */ /* 0x002fc80000000000 */
[----:B------:R-:W-:-:S04]  /*cd10*/  IMAD R0, R0, 0x8, R3 ;  /* 0x0000000800007824 */ /* 0x000fc800078e0203 */
[----:B------:R-:W1:Y:S02]  /*cd20*/  SYNCS.PHASECHK.TRANS64.TRYWAIT P0, [R0+URZ], R5 ;  /* 0x00000005000075a7 */ /* 0x000e64000800017f */
[----:B-1----:R-:W-:Y:S05]  /*cd30*/  @!P0 BRA `(.L_x_119) ;  /* 0x0000001000ec8947 */ /* 0x002fea0003800000 */
.L_x_162:
[----:B------:R-:W-:-:S07]  /*cd40*/  LEA R3, R8, R3, 0x3 ;  /* 0x0000000308037211 */ /* 0x000fce00078e18ff */
.L_x_120:
[----:B--2---:R2:W3:Y:S02]  /*cd50*/  SYNCS.PHASECHK.TRANS64.TRYWAIT P0, [R3+URZ], R4 ;  /* 0x00000004030075a7 */ /* 0x0044e4000800017f */
[----:B---3--:R-:W-:Y:S05]  /*cd60*/  @!P0 NANOSLEEP.SYNCS 0x989680 ;  /* 0x009896800000895d */ /* 0x008fea0003900000 */
[----:B------:R-:W3:Y:S02]  /*cd70*/  @!P0 SYNCS.PHASECHK.TRANS64 P0, [R3+URZ], R4 ;  /* 0x00000004030085a7 */ /* 0x000ee4000800007f */
[----:B---3--:R-:W-:Y:S05]  /*cd80*/  @!P0 BRA `(.L_x_120) ;  /* 0xfffffffc00f08947 */ /* 0x008fea000383ffff */
.L_x_10:
[----:B------:R-:W-:Y:S05]  /*cd90*/  BSYNC B6 ;  /* 0x0000000000067941 */ /* 0x000fea0003800000 */
.L_x_7:
[----:B------:R-:W-:Y:S05]  /*cda0*/  EXIT ;  /* 0x000000000000794d */ /* 0x000fea0003800000 */
.L_x_14:
[----:B0-----:R-:W-:-:S04]  /*cdb0*/  IMAD.U32 R0, RZ, RZ, UR36 ;  /* 0x00000024ff007e24 */ /* 0x001fc8000f8e00ff */
[----:B------:R0:W1:Y:S03]  /*cdc0*/  SYNCS.PHASECHK.TRANS64.TRYWAIT P1, [R0+URZ+0x34800], R3 ;  /* 0x03480003000075a7 */ /* 0x000066000802017f */
[----:B-1----:R-:W-:Y:S05]  /*cdd0*/  @!P1 NANOSLEEP.SYNCS 0x989680 ;  /* 0x009896800000995d */ /* 0x002fea0003900000 */
[----:B------:R-:W1:Y:S02]  /*cde0*/  @!P1 SYNCS.PHASECHK.TRANS64 P1, [R0+URZ+0x34800], R3 ;  /* 0x03480003000095a7 */ /* 0x000e64000802007f */
[----:B-1----:R-:W-:Y:S05]  /*cdf0*/  @!P1 BRA `(.L_x_14) ;  /* 0xfffffffc00ec9947 */ /* 0x002fea000383ffff */
[----:B------:R-:W-:Y:S05]  /*ce00*/  BRA `(.L_x_121) ;  /* 0xffffff4400187947 */ /* 0x000fea000383ffff */
.L_x_18:
[----:B0-----:R-:W-:-:S04]  /*ce10*/  IMAD.U32 R0, RZ, RZ, UR36 ;  /* 0x00000024ff007e24 */ /* 0x001fc8000f8e00ff */
[----:B------:R0:W2:Y:S03]  /*ce20*/  SYNCS.PHASECHK.TRANS64.TRYWAIT P2, [R0+URZ+0x34830], R3 ;  /* 0x03483003000075a7 */ /* 0x0000a6000804017f */
[----:B--2---:R-:W-:Y:S05]  /*ce30*/  @!P2 NANOSLEEP.SYNCS 0x989680 ;  /* 0x009896800000a95d */ /* 0x004fea0003900000 */
[----:B------:R-:W2:Y:S02]  /*ce40*/  @!P2 SYNCS.PHASECHK.TRANS64 P2, [R0+URZ+0x34830], R3 ;  /* 0x034830030000a5a7 */ /* 0x000ea4000804007f */
[----:B--2---:R-:W-:Y:S05]  /*ce50*/  @!P2 BRA `(.L_x_18) ;  /* 0xfffffffc00eca947 */ /* 0x004fea000383ffff */
[----:B------:R-:W-:Y:S05]  /*ce60*/  BRA `(.L_x_17) ;  /* 0xffffff4400307947 */ /* 0x000fea000383ffff */
.L_x_23:
[----:B-1----:R-:W-:-:S04]  /*ce70*/  MOV R10, UR39 ;  /* 0x00000027000a7c02 */ /* 0x002fc80008000f00 */
[----:B------:R1:W2:Y:S03]  /*ce80*/  SYNCS.PHASECHK.TRANS64.TRYWAIT P2, [R10+URZ+0x34830], R9 ;  /* 0x034830090a0075a7 */ /* 0x0002a6000804017f */
[----:B--2---:R-:W-:Y:S05]  /*ce90*/  @!P2 NANOSLEEP.SYNCS 0x989680 ;  /* 0x009896800000a95d */ /* 0x004fea0003900000 */
[----:B------:R-:W2:Y:S02]  /*cea0*/  @!P2 SYNCS.PHASECHK.TRANS64 P2, [R10+URZ+0x34830], R9 ;  /* 0x034830090a00a5a7 */ /* 0x000ea4000804007f */
[----:B--2---:R-:W-:Y:S05]  /*ceb0*/  @!P2 BRA `(.L_x_23) ;  /* 0xfffffffc00eca947 */ /* 0x004fea000383ffff */
[----:B------:R-:W-:Y:S05]  /*cec0*/  BRA `(.L_x_22) ;  /* 0xffffff7000f87947 */ /* 0x000fea000383ffff */
.L_x_27:
[----:B01----:R-:W-:-:S04]  /*ced0*/  IMAD.U32 R9, RZ, RZ, UR7 ;  /* 0x00000007ff097e24 */ /* 0x003fc8000f8e00ff */
[----:B------:R0:W1:Y:S03]  /*cee0*/  SYNCS.PHASECHK.TRANS64.TRYWAIT P2, [R9+URZ+0x34850], R8 ;  /* 0x03485008090075a7 */ /* 0x000066000804017f */
[----:B-1----:R-:W-:Y:S05]  /*cef0*/  @!P2 NANOSLEEP.SYNCS 0x989680 ;  /* 0x009896800000a95d */ /* 0x002fea0003900000 */
[----:B------:R-:W1:Y:S02]  /*cf00*/  @!P2 SYNCS.PHASECHK.TRANS64 P2, [R9+URZ+0x34850], R8 ;  /* 0x034850080900a5a7 */ /* 0x000e64000804007f */
[----:B-1----:R-:W-:Y:S05]  /*cf10*/  @!P2 BRA `(.L_x_27) ;  /* 0xfffffffc00eca947 */ /* 0x002fea000383ffff */
[----:B------:R-:W-:Y:S05]  /*cf20*/  BRA `(.L_x_26) ;  /* 0xffffff7c00047947 */ /* 0x000fea000383ffff */
.L_x_32:
[----:B-1----:R1:W2:Y:S02]  /*cf30*/  SYNCS.PHASECHK.TRANS64.TRYWAIT P0, [R14+URZ+0x34850], R3 ;  /* 0x034850030e0075a7 */ /* 0x0022a4000800017f */
[----:B--2---:R-:W-:Y:S05]  /*cf40*/  @!P0 NANOSLEEP.SYNCS 0x989680 ;  /* 0x009896800000895d */ /* 0x004fea0003900000 */
[----:B------:R-:W2:Y:S02]  /*cf50*/  @!P0 SYNCS.PHASECHK.TRANS64 P0, [R14+URZ+0x34850], R3 ;  /* 0x034850030e0085a7 */ /* 0x000ea4000800007f */
[----:B--2---:R-:W-:Y:S05]  /*cf60*/  @!P0 BRA `(.L_x_32) ;  /* 0xfffffffc00f08947 */ /* 0x004fea000383ffff */
[----:B------:R-:W-:Y:S05]  /*cf70*/  BRA `(.L_x_31) ;  /* 0xffffff9c00d47947 */ /* 0x000fea000383ffff */
.L_x_43:
[----:B------:R-:W-:Y:S01]  /*cf80*/  IMAD.MOV.U32 R13, RZ, RZ, R0 ;  /* 0x000000ffff0d7224 */ /* 0x000fe200078e0000 */
[----:B------:R-:W-:Y:S01]  /*cf90*/  MOV R12, RZ ;  /* 0x000000ff000c7202 */ /* 0x000fe20000000f00 */
[----:B------:R-:W-:Y:S02]  /*cfa0*/  IMAD.MOV.U32 R11, RZ, RZ, 0x1f ;  /* 0x0000001fff0b7424 */ /* 0x000fe400078e00ff */
[----:B------:R-:W-:-:S07]  /*cfb0*/  IMAD.MOV.U32 R15, RZ, RZ, -0x1 ;  /* 0xffffffffff0f7424 */ /* 0x000fce00078e00ff */
[----:B------:R-:W-:Y:S05]  /*cfc0*/  WARPSYNC.COLLECTIVE R15, `(.L_x_122) ;  /* 0x000000000f087348 */ /* 0x000fea0003c00000 */
[----:B------:R0:W1:Y:S02]  /*cfd0*/  SHFL.IDX P6, R14, R13, R12, R11 ;  /* 0x0000000c0d0e7389 */ /* 0x00006400000c000b */
[----:B01----:R-:W-:Y:S01]  /*cfe0*/  ENDCOLLECTIVE ;  /* 0x000000000000791b */ /* 0x003fe20003800000 */
.L_x_122:
[----:B------:R-:W-:Y:S05]  /*cff0*/  BRA `(.L_x_123) ;  /* 0xffffffc800947947 */ /* 0x000fea000383ffff */
.L_x_45:
[----:B------:R-:W-:Y:S01]  /*d000*/  BSSY B0, `(.L_x_124) ;  /* 0x0000006000007945 */ /* 0x000fe20003800000 */
[----:B------:R-:W-:-:S07]  /*d010*/  MOV R15, 0xffffffff ;  /* 0xffffffff000f7802 */ /* 0x000fce0000000f00 */
[----:B0-----:R-:W-:Y:S05]  /*d020*/  WARPSYNC.COLLECTIVE R15, `(.L_x_125) ;  /* 0x000000000f0c7348 */ /* 0x001fea0003c00000 */
[----:B------:R-:W-:Y:S02]  /*d030*/  ELECT P6, UR62, PT ;  /* 0x00000000003e782f */ /* 0x000fe400038c0000 */
[----:B------:R-:W-:Y:S01]  /*d040*/  MOV R14, UR62 ;  /* 0x0000003e000e7c02 */ /* 0x000fe20008000f00 */
[----:B0-----:R-:W-:Y:S10]  /*d050*/  ENDCOLLECTIVE ;  /* 0x000000000000791b */ /* 0x001ff40003800000 */
.L_x_125:
[----:B------:R-:W-:Y:S05]  /*d060*/  BSYNC B0 ;  /* 0x0000000000007941 */ /* 0x000fea0003800000 */
.L_x_124:
[----:B------:R-:W-:Y:S05]  /*d070*/  BRA `(.L_x_126) ;  /* 0xffffffc800947947 */ /* 0x000fea000383ffff */
.L_x_47:
[----:B0-----:R-:W-:-:S04]  /*d080*/  IMAD.U32 R3, RZ, RZ, UR38 ;  /* 0x00000026ff037e24 */ /* 0x001fc8000f8e00ff */
[----:B------:R0:W1:Y:S03]  /*d090*/  SYNCS.PHASECHK.TRANS64.TRYWAIT P0, [R3+URZ+0x34840], R0 ;  /* 0x03484000030075a7 */ /* 0x000066000800017f */
[----:B-1----:R-:W-:Y:S05]  /*d0a0*/  @!P0 NANOSLEEP.SYNCS 0x989680 ;  /* 0x009896800000895d */ /* 0x002fea0003900000 */
[----:B------:R-:W1:Y:S02]  /*d0b0*/  @!P0 SYNCS.PHASECHK.TRANS64 P0, [R3+URZ+0x34840], R0 ;  /* 0x03484000030085a7 */ /* 0x000e64000800007f */
[----:B-1----:R-:W-:Y:S05]  /*d0c0*/  @!P0 BRA `(.L_x_47) ;  /* 0xfffffffc00ec8947 */ /* 0x002fea000383ffff */
[----:B------:R-:W-:Y:S05]  /*d0d0*/  BRA `(.L_x_127) ;  /* 0xffffffc800e87947 */ /* 0x000fea000383ffff */
.L_x_50:
[----:B------:R-:W-:Y:S01]  /*d0e0*/  MOV R13, R5 ;  /* 0x00000005000d7202 */ /* 0x000fe20000000f00 */
[----:B------:R-:W-:Y:S01]  /*d0f0*/  IMAD.MOV.U32 R12, RZ, RZ, RZ ;  /* 0x000000ffff0c7224 */ /* 0x000fe200078e00ff */
[----:B------:R-:W-:Y:S01]  /*d100*/  MOV R15, 0xffffffff ;  /* 0xffffffff000f7802 */ /* 0x000fe20000000f00 */
[----:B------:R-:W-:Y:S02]  /*d110*/  IMAD.MOV.U32 R11, RZ, RZ, 0x181f ;  /* 0x0000181fff0b7424 */ /* 0x000fe400078e00ff */
[----:B------:R-:W-:-:S07]  /*d120*/  IMAD R6, R9, 0x80, R6 ;  /* 0x0000008009067824 */ /* 0x000fce00078e0206 */
[----:B------:R-:W-:Y:S05]  /*d130*/  WARPSYNC.COLLECTIVE R15, `(.L_x_128) ;  /* 0x000000000f087348 */ /* 0x000fea0003c00000 */
[----:B------:R0:W1:Y:S02]  /*d140*/  SHFL.IDX P6, R14, R13, R12, R11 ;  /* 0x0000000c0d0e7389 */ /* 0x00006400000c000b */
[----:B01----:R-:W-:Y:S01]  /*d150*/  ENDCOLLECTIVE ;  /* 0x000000000000791b */ /* 0x003fe20003800000 */
.L_x_128:
[----:B------:R-:W-:Y:S02]  /*d160*/  VIADD R9, R6, 0x10 ;  /* 0x0000001006097836 */ /* 0x000fe40000000000 */
[----:B------:R-:W-:Y:S02]  /*d170*/  IMAD.MOV.U32 R13, RZ, RZ, R0 ;  /* 0x000000ffff0d7224 */ /* 0x000fe400078e0000 */
[----:B------:R-:W-:-:S07]  /*d180*/  IMAD.MOV.U32 R2, RZ, RZ, R14 ;  /* 0x000000ffff027224 */ /* 0x000fce00078e000e */
[----:B------:R-:W-:Y:S05]  /*d190*/  WARPSYNC.COLLECTIVE R15, `(.L_x_129) ;  /* 0x000000000f087348 */ /* 0x000fea0003c00000 */
[----:B------:R0:W1:Y:S02]  /*d1a0*/  SHFL.IDX P6, R14, R13, R12, R11 ;  /* 0x0000000c0d0e7389 */ /* 0x00006400000c000b */
[----:B01----:R-:W-:Y:S01]  /*d1b0*/  ENDCOLLECTIVE ;  /* 0x000000000000791b */ /* 0x003fe20003800000 */
.L_x_129:
[----:B------:R-:W-:Y:S02]  /*d1c0*/  ULDC UR4, c[0x0][0x288] ;  /* 0x0000a20000047ab9 */ /* 0x000fe40000000800 */
[----:B------:R-:W-:-:S05]  /*d1d0*/  IMAD R4, R8, UR4, RZ ;  /* 0x0000000408047c24 */ /* 0x000fca000f8e02ff */
[----:B------:R-:W-:Y:S01]  /*d1e0*/  ISETP.GE.AND P3, PT, R6, R4, PT ;  /* 0x000000040600720c */ /* 0x000fe20003f66270 */
[----:B------:R-:W-:Y:S01]  /*d1f0*/  IMAD.MOV.U32 R13, RZ, RZ, R5 ;  /* 0x000000ffff0d7224 */ /* 0x000fe200078e0005 */
[----:B------:R-:W-:-:S11]  /*d200*/  MOV R12, 0x1 ;  /* 0x00000001000c7802 */ /* 0x000fd60000000f00 */
[----:B------:R-:W-:Y:S02]  /*d210*/  @!P3 LEA R21, R7, UR38, 0x1 ;  /* 0x000000260715bc11 */ /* 0x000fe4000f8e08ff */
[----:B------:R-:W-:-:S07]  /*d220*/  MOV R3, R14 ;  /* 0x0000000e00037202 */ /* 0x000fce0000000f00 */
[----:B------:R-:W-:Y:S05]  /*d230*/  WARPSYNC.COLLECTIVE R15, `(.L_x_130) ;  /* 0x000000000f087348 */ /* 0x000fea0003c00000 */
[----:B------:R0:W1:Y:S02]  /*d240*/  SHFL.IDX P6, R14, R13, R12, R11 ;  /* 0x0000000c0d0e7389 */ /* 0x00006400000c000b */
[----:B01----:R-:W-:Y:S01]  /*d250*/  ENDCOLLECTIVE ;  /* 0x000000000000791b */ /* 0x003fe20003800000 */
.L_x_130:
[----:B------:R-:W-:-:S04]  /*d260*/  LOP3.LUT R3, R3, R2, RZ, 0x3c, !PT ;  /* 0x0000000203037212 */ /* 0x000fc800078e3cff */
[----:B------:R-:W-:-:S04]  /*d270*/  LOP3.LUT R2, R3, R2, RZ, 0x3c, !PT ;  /* 0x0000000203027212 */ /* 0x000fc800078e3cff */
[----:B------:R-:W-:Y:S01]  /*d280*/  LOP3.LUT R3, R3, R2, RZ, 0x3c, !PT ;  /* 0x0000000203037212 */ /* 0x000fe200078e3cff */
[----:B------:R-:W-:Y:S02]  /*d290*/  IMAD.MOV.U32 R13, RZ, RZ, R0 ;  /* 0x000000ffff0d7224 */ /* 0x000fe400078e0000 */
[----:B------:R-:W-:-:S05]  /*d2a0*/  @!P3 IMAD.WIDE.U32 R2, R10, 0x2, R2 ;  /* 0x000000020a02b825 */ /* 0x000fca00078e0002 */
[----:B------:R-:W-:Y:S01]  /*d2b0*/  @!PT LDS RZ, [RZ] ;  /* 0x00000000fffff984 */ /* 0x000fe20000000800 */
[----:B------:R-:W-:Y:S01]  /*d2c0*/  @!PT LDS RZ, [RZ] ;  /* 0x00000000fffff984 */ /* 0x000fe20000000800 */
[----:B------:R-:W-:Y:S01]  /*d2d0*/  @!PT LDS RZ, [RZ] ;  /* 0x00000000fffff984 */ /* 0x000fe20000000800 */
[----:B------:R0:W-:Y:S01]  /*d2e0*/  @!P3 LDGSTS.E.BYPASS.LTC128B.128 [R21+0x10400], desc[UR42][R2.64], !P2 ;  /* 0x104000000215bfae */ /* 0x0001e2000d101d6a */
[----:B------:R-:W-:-:S03]  /*d2f0*/  IMAD.MOV.U32 R8, RZ, RZ, R14 ;  /* 0x000000ffff087224 */ /* 0x000fc600078e000e */
[----:B------:R0:W-:Y:S04]  /*d300*/  @!P3 LDGSTS.E.BYPASS.LTC128B.128 [R21+0x14400], desc[UR42][R2.64+0x80], !P0 ;  /* 0x144000800215bfae */ /* 0x0001e8000c101d6a */
[----:B0-----:R-:W-:Y:S05]  /*d310*/  WARPSYNC.COLLECTIVE R15, `(.L_x_131) ;  /* 0x000000000f087348 */ /* 0x001fea0003c00000 */
[----:B------:R1:W2:Y:S02]  /*d320*/  SHFL.IDX P6, R14, R13, R12, R11 ;  /* 0x0000000c0d0e7389 */ /* 0x0002a400000c000b */
[----:B012---:R-:W-:Y:S01]  /*d330*/  ENDCOLLECTIVE ;  /* 0x000000000000791b */ /* 0x007fe20003800000 */
.L_x_131:
[----:B------:R-:W-:Y:S01]  /*d340*/  @!PT LDS RZ, [RZ] ;  /* 0x00000000fffff984 */ /* 0x000fe20000000800 */
[----:B------:R-:W-:Y:S01]  /*d350*/  @!PT LDS RZ, [RZ] ;  /* 0x00000000fffff984 */ /* 0x000fe20000000800 */
[----:B------:R-:W-:Y:S01]  /*d360*/  @!PT LDS RZ, [RZ] ;  /* 0x00000000fffff984 */ /* 0x000fe20000000800 */
[----:B------:R0:W-:Y:S01]  /*d370*/  @!P3 LDGSTS.E.BYPASS.LTC128B.128 [R21+0x18400], desc[UR42][R2.64+0x100], !P1 ;  /* 0x184001000215bfae */ /* 0x0001e2000c901d6a */
[----:B------:R-:W-:Y:S02]  /*d380*/  ISETP.GE.AND P3, PT, R9, R4, PT ;  /* 0x000000040900720c */ /* 0x000fe40003f66270 */
[----:B------:R-:W-:Y:S02]  /*d390*/  MOV R9, R8 ;  /* 0x0000000800097202 */ /* 0x000fe40000000f00 */
[----:B------:R-:W-:Y:S01]  /*d3a0*/  MOV R13, R5 ;  /* 0x00000005000d7202 */ /* 0x000fe20000000f00 */
[----:B------:R-:W-:Y:S02]  /*d3b0*/  IMAD.MOV.U32 R12, RZ, RZ, 0x2 ;  /* 0x00000002ff0c7424 */ /* 0x000fe400078e00ff */
[----:B0-----:R-:W-:-:S06]  /*d3c0*/  VIADD R3, R6, 0x20 ;  /* 0x0000002006037836 */ /* 0x001fcc0000000000 */
[----:B------:R-:W-:Y:S01]  /*d3d0*/  @!P3 LEA R20, R7, UR38, 0x1 ;  /* 0x000000260714bc11 */ /* 0x000fe2000f8e08ff */
[----:B------:R-:W-:-:S07]  /*d3e0*/  IMAD.MOV.U32 R8, RZ, RZ, R14 ;  /* 0x000000ffff087224 */ /* 0x000fce00078e000e */
[----:B------:R-:W-:Y:S05]  /*d3f0*/  WARPSYNC.COLLECTIVE R15, `(.L_x_132) ;  /* 0x000000000f087348 */ /* 0x000fea0003c00000 */
[----:B------:R0:W1:Y:S02]  /*d400*/  SHFL.IDX P6, R14, R13, R12, R11 ;  /* 0x0000000c0d0e7389 */ /* 0x00006400000c000b */
[----:B01----:R-:W-:Y:S01]  /*d410*/  ENDCOLLECTIVE ;  /* 0x000000000000791b */ /* 0x003fe20003800000 */
.L_x_132:
[----:B------:R-:W-:-:S05]  /*d420*/  @!P3 IMAD.WIDE.U32 R8, R10, 0x2, R8 ;  /* 0x000000020a08b825 */ /* 0x000fca00078e0008 */
[----:B------:R-:W-:Y:S01]  /*d430*/  @!PT LDS RZ, [RZ] ;  /* 0x00000000fffff984 */ /* 0x000fe20000000800 */
[----:B------:R-:W-:Y:S01]  /*d440*/  @!PT LDS RZ, [RZ] ;  /* 0x00000000fffff984 */ /* 0x000fe20000000800 */
[----:B------:R-:W-:Y:S01]  /*d450*/  @!PT LDS RZ, [RZ] ;  /* 0x00000000fffff984 */ /* 0x000fe20000000800 */
[----:B------:R0:W-:Y:S04]  /*d460*/  @!P3 LDGSTS.E.BYPASS.LTC128B.128 [R20+0x10c00], desc[UR42][R8.64], !P2 ;  /* 0x10c000000814bfae */ /* 0x0001e8000d101d6a */
[----:B------:R0:W-:Y:S01]  /*d470*/  @!P3 LDGSTS.E.BYPASS.LTC128B.128 [R20+0x14c00], desc[UR42][R8.64+0x80], !P0 ;  /* 0x14c000800814bfae */ /* 0x0001e2000c101d6a */
[----:B------:R-:W-:-:S03]  /*d480*/  MOV R13, R0 ;  /* 0x00000000000d7202 */ /* 0x000fc60000000f00 */
[----:B------:R0:W-:Y:S01]  /*d490*/  @!P3 LDGSTS.E.BYPASS.LTC128B.128 [R20+0x18c00], desc[UR42][R8.64+0x100], !P1 ;  /* 0x18c001000814bfae */ /* 0x0001e2000c901d6a */
[----:B------:R-:W-:Y:S01]  /*d4a0*/  ISETP.GE.AND P3, PT, R3, R4, PT ;  /* 0x000000040300720c */ /* 0x000fe20003f66270 */
[----:B------:R-:W-:-:S12]  /*d4b0*/  IMAD.MOV.U32 R2, RZ, RZ, R14 ;  /* 0x000000ffff027224 */ /* 0x000fd800078e000e */
[----:B0-----:R-:W-:Y:S05]  /*d4c0*/  WARPSYNC.COLLECTIVE R15, `(.L_x_133) ;  /* 0x000000000f087348 */ /* 0x001fea0003c00000 */
[----:B------:R1:W2:Y:S02]  /*d4d0*/  SHFL.IDX P6, R14, R13, R12, R11 ;  /* 0x0000000c0d0e7389 */ /* 0x0002a400000c000b */
[----:B012---:R-:W-:Y:S01]  /*d4e0*/  ENDCOLLECTIVE ;  /* 0x000000000000791b */ /* 0x007fe20003800000 */
.L_x_133:
[----:B------:R-:W-:Y:S01]  /*d4f0*/  IADD3 R9, R6, 0x30, RZ ;  /* 0x0000003006097810 */ /* 0x000fe20007ffe0ff */
[----:B------:R-:W-:Y:S01]  /*d500*/  IMAD.MOV.U32 R3, RZ, RZ, R2 ;  /* 0x000000ffff037224 */ /* 0x000fe200078e0002 */
[----:B------:R-:W-:Y:S01]  /*d510*/  @!P3 LEA R21, R7, UR38, 0x1 ;  /* 0x000000260715bc11 */ /* 0x000fe2000f8e08ff */
[----:B------:R-:W-:Y:S02]  /*d520*/  IMAD.MOV.U32 R13, RZ, RZ, R5 ;  /* 0x000000ffff0d7224 */ /* 0x000fe400078e0005 */
[----:B------:R-:W-:Y:S02]  /*d530*/  IMAD.MOV.U32 R12, RZ, RZ, 0x3 ;  /* 0x00000003ff0c7424 */ /* 0x000fe400078e00ff */
[----:B------:R-:W-:-:S07]  /*d540*/  IMAD.MOV.U32 R2, RZ, RZ, R14 ;  /* 0x000000ffff027224 */ /* 0x000fce00078e000e */
[----:B------:R-:W-:Y:S05]  /*d550*/  WARPSYNC.COLLECTIVE R15, `(.L_x_134) ;  /* 0x000000000f087348 */ /* 0x000fea0003c00000 */
[----:B------:R0:W1:Y:S02]  /*d560*/  SHFL.IDX P6, R14, R13, R12, R11 ;  /* 0x0000000c0d0e7389 */ /* 0x00006400000c000b */
[----:B01----:R-:W-:Y:S01]  /*d570*/  ENDCOLLECTIVE ;  /* 0x000000000000791b */ /* 0x003fe20003800000 */
.L_x_134:
[----:B------:R-:W-:-:S05]  /*d580*/  @!P3 IMAD.WIDE.U32 R2, R10, 0x2, R2 ;  /* 0x000000020a02b825 */ /* 0x000fca00078e0002 */
[----:B------:R-:W-:Y:S01]  /*d590*/  @!PT LDS RZ, [RZ] ;  /* 0x00000000fffff984 */ /* 0x000fe20000000800 */
[----:B------:R-:W-:Y:S01]  /*d5a0*/  @!PT LDS RZ, [RZ] ;  /* 0x00000000fffff984 */ /* 0x000fe20000000800 */
[----:B------:R-:W-:Y:S01]  /*d5b0*/  @!PT LDS RZ, [RZ] ;  /* 0x00000000fffff984 */ /* 0x000fe20000000800 */
[----:B------:R0:W-:Y:S04]  /*d5c0*/  @!P3 LDGSTS.E.BYPASS.LTC128B.128 [R21+0x11400], desc[UR42][R2.64], !P2 ;  /* 0x114000000215bfae */ /* 0x0001e8000d101d6a */
[----:B------:R0:W-:Y:S01]  /*d5d0*/  @!P3 LDGSTS.E.BYPASS.LTC128B.128 [R21+0x15400], desc[UR42][R2.64+0x80], !P0 ;  /* 0x154000800215bfae */ /* 0x0001e2000c101d6a */
[----:B------:R-:W-:-:S03]  /*d5e0*/  IMAD.MOV.U32 R13, RZ, RZ, R0 ;  /* 0x000000ffff0d7224 */ /* 0x000fc600078e0000 */
[----:B------:R0:W-:Y:S01]  /*d5f0*/  @!P3 LDGSTS.E.BYPASS.LTC128B.128 [R21+0x19400], desc[UR42][R2.64+0x100], !P1 ;  /* 0x194001000215bfae */ /* 0x0001e2000c901d6a */
[----:B------:R-:W-:Y:S02]  /*d600*/  ISETP.GE.AND P3, PT, R9, R4, PT ;  /* 0x000000040900720c */ /* 0x000fe40003f66270 */
[----:B------:R-:W-:-:S11]  /*d610*/  MOV R8, R14 ;  /* 0x0000000e00087202 */ /* 0x000fd60000000f00 */
[----:B0-----:R-:W-:Y:S05]  /*d620*/  WARPSYNC.COLLECTIVE R15, `(.L_x_135) ;  /* 0x000000000f087348 */ /* 0x001fea0003c00000 */
[----:B------:R1:W2:Y:S02]  /*d630*/  SHFL.IDX P6, R14, R13, R12, R11 ;  /* 0x0000000c0d0e7389 */ /* 0x0002a400000c000b */
[----:B012---:R-:W-:Y:S01]  /*d640*/  ENDCOLLECTIVE ;  /* 0x000000000000791b */ /* 0x007fe20003800000 */
.L_x_135:
[----:B------:R-:W-:Y:S02]  /*d650*/  VIADD R3, R6, 0x40 ;  /* 0x0000004006037836 */ /* 0x000fe40000000000 */
[----:B------:R-:W-:Y:S01]  /*d660*/  IMAD.MOV.U32 R9, RZ, RZ, R8 ;  /* 0x000000ffff097224 */ /* 0x000fe200078e0008 */
[----:B------:R-:W-:Y:S01]  /*d670*/  @!P3 LEA R20, R7, UR38, 0x1 ;  /* 0x000000260714bc11 */ /* 0x000fe2000f8e08ff */
[----:B------:R-:W-:Y:S01]  /*d680*/  IMAD.MOV.U32 R13, RZ, RZ, R5 ;  /* 0x000000ffff0d7224 */ /* 0x000fe200078e0005 */
[----:B------:R-:W-:Y:S02]  /*d690*/  MOV R12, 0x4 ;  /* 0x00000004000c7802 */ /* 0x000fe40000000f00 */
[----:B------:R-:W-:-:S07]  /*d6a0*/  MOV R8, R14 ;  /* 0x0000000e00087202 */ /* 0x000fce0000000f00 */
[----:B------:R-:W-:Y:S05]  /*d6b0*/  WARPSYNC.COLLECTIVE R15, `(.L_x_136) ;  /* 0x000000000f087348 */ /* 0x000fea0003c00000 */
[----:B------:R0:W1:Y:S02]  /*d6c0*/  SHFL.IDX P6, R14, R13, R12, R11 ;  /* 0x0000000c0d0e7389 */ /* 0x00006400000c000b */
[----:B01----:R-:W-:Y:S01]  /*d6d0*/  ENDCOLLECTIVE ;  /* 0x000000000000791b */ /* 0x003fe20003800000 */
.L_x_136:
        /* <DEDUP_REMOVED lines=8> */
[----:B------:R-:W-:Y:S01]  /*d760*/  ISETP.GE.AND P3, PT, R3, R4, PT ;  /* 0x000000040300720c */ /* 0x000fe20003f66270 */
[----:B------:R-:W-:-:S12]  /*d770*/  IMAD.MOV.U32 R2, RZ, RZ, R14 ;  /* 0x000000ffff027224 */ /* 0x000fd800078e000e */
[----:B0-----:R-:W-:Y:S05]  /*d780*/  WARPSYNC.COLLECTIVE R15, `(.L_x_137) ;  /* 0x000000000f087348 */ /* 0x001fea0003c00000 */
[----:B------:R1:W2:Y:S02]  /*d790*/  SHFL.IDX P6, R14, R13, R12, R11 ;  /* 0x0000000c0d0e7389 */ /* 0x0002a400000c000b */
[----:B012---:R-:W-:Y:S01]  /*d7a0*/  ENDCOLLECTIVE ;  /* 0x000000000000791b */ /* 0x007fe20003800000 */
.L_x_137:
[----:B------:R-:W-:Y:S01]  /*d7b0*/  VIADD R9, R6, 0x50 ;  /* 0x0000005006097836 */ /* 0x000fe20000000000 */
[----:B------:R-:W-:Y:S02]  /*d7c0*/  MOV R3, R2 ;  /* 0x0000000200037202 */ /* 0x000fe40000000f00 */
[----:B------:R-:W-:Y:S02]  /*d7d0*/  @!P3 LEA R21, R7, UR38, 0x1 ;  /* 0x000000260715bc11 */ /* 0x000fe4000f8e08ff */
[----:B------:R-:W-:Y:S01]  /*d7e0*/  MOV R13, R5 ;  /* 0x00000005000d7202 */ /* 0x000fe20000000f00 */
[----:B------:R-:W-:Y:S02]  /*d7f0*/  IMAD.MOV.U32 R12, RZ, RZ, 0x5 ;  /* 0x00000005ff0c7424 */ /* 0x000fe400078e00ff */
[----:B------:R-:W-:-:S07]  /*d800*/  IMAD.MOV.U32 R2, RZ, RZ, R14 ;  /* 0x000000ffff027224 */ /* 0x000fce00078e000e */
[----:B------:R-:W-:Y:S05]  /*d810*/  WARPSYNC.COLLECTIVE R15, `(.L_x_138) ;  /* 0x000000000f087348 */ /* 0x000fea0003c00000 */
[----:B------:R0:W1:Y:S02]  /*d820*/  SHFL.IDX P6, R14, R13, R12, R11 ;  /* 0x0000000c0d0e7389 */ /* 0x00006400000c000b */
[----:B01----:R-:W-:Y:S01]  /*d830*/  ENDCOLLECTIVE ;  /* 0x000000000000791b */ /* 0x003fe20003800000 */
.L_x_138:
        /* <DEDUP_REMOVED lines=13> */
.L_x_139:
        /* <DEDUP_REMOVED lines=9> */
.L_x_140:
        /* <DEDUP_REMOVED lines=13> */
.L_x_141:
[----:B------:R-:W-:Y:S01]  /*da70*/  IMAD.MOV.U32 R3, RZ, RZ, R2 ;  /* 0x000000ffff037224 */ /* 0x000fe200078e0002 */
[----:B------:R-:W-:Y:S01]  /*da80*/  @!P3 LEA R21, R7, UR38, 0x1 ;  /* 0x000000260715bc11 */ /* 0x000fe2000f8e08ff */
[----:B------:R-:W-:Y:S02]  /*da90*/  IMAD.MOV.U32 R13, RZ, RZ, R5 ;  /* 0x000000ffff0d7224 */ /* 0x000fe400078e0005 */
[----:B------:R-:W-:Y:S01]  /*daa0*/  IMAD.MOV.U32 R12, RZ, RZ, 0x7 ;  /* 0x00000007ff0c7424 */ /* 0x000fe200078e00ff */
[----:B------:R-:W-:-:S07]  /*dab0*/  MOV R2, R14 ;  /* 0x0000000e00027202 */ /* 0x000fce0000000f00 */
[----:B------:R-:W-:Y:S05]  /*dac0*/  WARPSYNC.COLLECTIVE R15, `(.L_x_142) ;  /* 0x000000000f087348 */ /* 0x000fea0003c00000 */
[----:B------:R0:W1:Y:S02]  /*dad0*/  SHFL.IDX P6, R14, R13, R12, R11 ;  /* 0x0000000c0d0e7389 */ /* 0x00006400000c000b */
[----:B01----:R-:W-:Y:S01]  /*dae0*/  ENDCOLLECTIVE ;  /* 0x000000000000791b */ /* 0x003fe20003800000 */
.L_x_142:
        /* <DEDUP_REMOVED lines=8> */
[----:B------:R-:W-:-:S07]  /*db70*/  MOV R8, R14 ;  /* 0x0000000e00087202 */ /* 0x000fce0000000f00 */
[----:B0-----:R-:W-:Y:S05]  /*db80*/  WARPSYNC.COLLECTIVE R15, `(.L_x_143) ;  /* 0x000000000f087348 */ /* 0x001fea0003c00000 */
[----:B------:R1:W2:Y:S02]  /*db90*/  SHFL.IDX P6, R14, R13, R12, R11 ;  /* 0x0000000c0d0e7389 */ /* 0x0002a400000c000b */
[----:B012---:R-:W-:Y:S01]  /*dba0*/  ENDCOLLECTIVE ;  /* 0x000000000000791b */ /* 0x007fe20003800000 */
.L_x_143:
[----:B------:R-:W-:Y:S05]  /*dbb0*/  BRA `(.L_x_144) ;  /* 0xffffffcc00547947 */ /* 0x000fea000383ffff */
.L_x_53:
[----:B-1----:R-:W-:-:S04]  /*dbc0*/  IMAD.U32 R3, RZ, RZ, UR38 ;  /* 0x00000026ff037e24 */ /* 0x002fc8000f8e00ff */
[----:B------:R1:W2:Y:S03]  /*dbd0*/  SYNCS.PHASECHK.TRANS64.TRYWAIT P0, [R3+URZ+0x34820], R2 ;  /* 0x03482002030075a7 */ /* 0x0002a6000800017f */
[----:B--2---:R-:W-:Y:S05]  /*dbe0*/  @!P0 NANOSLEEP.SYNCS 0x989680 ;  /* 0x009896800000895d */ /* 0x004fea0003900000 */
[----:B------:R-:W2:Y:S02]  /*dbf0*/  @!P0 SYNCS.PHASECHK.TRANS64 P0, [R3+URZ+0x34820], R2 ;  /* 0x03482002030085a7 */ /* 0x000ea4000800007f */
[----:B--2---:R-:W-:Y:S05]  /*dc00*/  @!P0 BRA `(.L_x_53) ;  /* 0xfffffffc00ec8947 */ /* 0x004fea000383ffff */
[----:B------:R-:W-:Y:S05]  /*dc10*/  BRA `(.L_x_145) ;  /* 0xffffffcc00ac7947 */ /* 0x000fea000383ffff */
.L_x_60:
[----:B-1----:R-:W-:-:S04]  /*dc20*/  MOV R3, UR38 ;  /* 0x0000002600037c02 */ /* 0x002fc80008000f00 */
[----:B------:R1:W2:Y:S03]  /*dc30*/  SYNCS.PHASECHK.TRANS64.TRYWAIT P0, [R3+URZ+0x34848], R2 ;  /* 0x03484802030075a7 */ /* 0x0002a6000800017f */
[----:B--2---:R-:W-:Y:S05]  /*dc40*/  @!P0 NANOSLEEP.SYNCS 0x989680 ;  /* 0x009896800000895d */ /* 0x004fea0003900000 */
[----:B------:R-:W2:Y:S02]  /*dc50*/  @!P0 SYNCS.PHASECHK.TRANS64 P0, [R3+URZ+0x34848], R2 ;  /* 0x03484802030085a7 */ /* 0x000ea4000800007f */
[----:B--2---:R-:W-:Y:S05]  /*dc60*/  @!P0 BRA `(.L_x_60) ;  /* 0xfffffffc00ec8947 */ /* 0x004fea000383ffff */
[----:B------:R-:W-:Y:S05]  /*dc70*/  BRA `(.L_x_146) ;  /* 0xffffffd000847947 */ /* 0x000fea000383ffff */
.L_x_67:
[----:B0-----:R-:W-:-:S04]  /*dc80*/  IMAD.U32 R3, RZ, RZ, UR38 ;  /* 0x00000026ff037e24 */ /* 0x001fc8000f8e00ff */
[----:B------:R0:W1:Y:S03]  /*dc90*/  SYNCS.PHASECHK.TRANS64.TRYWAIT P0, [R3+URZ+0x34860], R2 ;  /* 0x03486002030075a7 */ /* 0x000066000800017f */
[----:B-1----:R-:W-:Y:S05]  /*dca0*/  @!P0 NANOSLEEP.SYNCS 0x989680 ;  /* 0x009896800000895d */ /* 0x002fea0003900000 */
[----:B------:R-:W1:Y:S02]  /*dcb0*/  @!P0 SYNCS.PHASECHK.TRANS64 P0, [R3+URZ+0x34860], R2 ;  /* 0x03486002030085a7 */ /* 0x000e64000800007f */
[----:B-1----:R-:W-:Y:S05]  /*dcc0*/  @!P0 BRA `(.L_x_67) ;  /* 0xfffffffc00ec8947 */ /* 0x002fea000383ffff */
[----:B------:R-:W-:Y:S05]  /*dcd0*/  BRA `(.L_x_147) ;  /* 0xffffffd400587947 */ /* 0x000fea000383ffff */
.L_x_76:
[----:B--2---:R-:W-:-:S04]  /*dce0*/  IMAD.U32 R3, RZ, RZ, UR38 ;  /* 0x00000026ff037e24 */ /* 0x004fc8000f8e00ff */
[----:B------:R2:W3:Y:S03]  /*dcf0*/  SYNCS.PHASECHK.TRANS64.TRYWAIT P0, [R3+URZ+0x34840], R2 ;  /* 0x03484002030075a7 */ /* 0x0004e6000800017f */
[----:B---3--:R-:W-:Y:S05]  /*dd00*/  @!P0 NANOSLEEP.SYNCS 0x989680 ;  /* 0x009896800000895d */ /* 0x008fea0003900000 */
[----:B------:R-:W3:Y:S02]  /*dd10*/  @!P0 SYNCS.PHASECHK.TRANS64 P0, [R3+URZ+0x34840], R2 ;  /* 0x03484002030085a7 */ /* 0x000ee4000800007f */
[----:B---3--:R-:W-:Y:S05]  /*dd20*/  @!P0 BRA `(.L_x_76) ;  /* 0xfffffffc00ec8947 */ /* 0x008fea000383ffff */
[----:B------:R-:W-:Y:S05]  /*dd30*/  BRA `(.L_x_148) ;  /* 0xffffffd8007c7947 */ /* 0x000fea000383ffff */
.L_x_83:
[----:B0-----:R-:W-:-:S04]  /*dd40*/  MOV R3, UR38 ;  /* 0x0000002600037c02 */ /* 0x001fc80008000f00 */
[----:B------:R0:W1:Y:S03]  /*dd50*/  SYNCS.PHASECHK.TRANS64.TRYWAIT P0, [R3+URZ+0x34868], R2 ;  /* 0x03486802030075a7 */ /* 0x000066000800017f */
[----:B-1----:R-:W-:Y:S05]  /*dd60*/  @!P0 NANOSLEEP.SYNCS 0x989680 ;  /* 0x009896800000895d */ /* 0x002fea0003900000 */
[----:B------:R-:W1:Y:S02]  /*dd70*/  @!P0 SYNCS.PHASECHK.TRANS64 P0, [R3+URZ+0x34868], R2 ;  /* 0x03486802030085a7 */ /* 0x000e64000800007f */
[----:B-1----:R-:W-:Y:S05]  /*dd80*/  @!P0 BRA `(.L_x_83) ;  /* 0xfffffffc00ec8947 */ /* 0x002fea000383ffff */
[----:B------:R-:W-:Y:S05]  /*dd90*/  BRA `(.L_x_149) ;  /* 0xffffffdc00507947 */ /* 0x000fea000383ffff */
.L_x_92:
[----:B--2---:R-:W-:-:S04]  /*dda0*/  IMAD.U32 R3, RZ, RZ, UR38 ;  /* 0x00000026ff037e24 */ /* 0x004fc8000f8e00ff */
[----:B------:R2:W3:Y:S03]  /*ddb0*/  SYNCS.PHASECHK.TRANS64.TRYWAIT P0, [R3+URZ+0x34848], R2 ;  /* 0x03484802030075a7 */ /* 0x0004e6000800017f */
[----:B---3--:R-:W-:Y:S05]  /*ddc0*/  @!P0 NANOSLEEP.SYNCS 0x989680 ;  /* 0x009896800000895d */ /* 0x008fea0003900000 */
[----:B------:R-:W3:Y:S02]  /*ddd0*/  @!P0 SYNCS.PHASECHK.TRANS64 P0, [R3+URZ+0x34848], R2 ;  /* 0x03484802030085a7 */ /* 0x000ee4000800007f */
[----:B---3--:R-:W-:Y:S05]  /*dde0*/  @!P0 BRA `(.L_x_92) ;  /* 0xfffffffc00ec8947 */ /* 0x008fea000383ffff */
[----:B------:R-:W-:Y:S05]  /*ddf0*/  BRA `(.L_x_150) ;  /* 0xffffffe0008c7947 */ /* 0x000fea000383ffff */
.L_x_99:
[----:B-1----:R-:W-:-:S04]  /*de00*/  IMAD.U32 R3, RZ, RZ, UR38 ;  /* 0x00000026ff037e24 */ /* 0x002fc8000f8e00ff */
[----:B------:R1:W2:Y:S03]  /*de10*/  SYNCS.PHASECHK.TRANS64.TRYWAIT P0, [R3+URZ+0x34860], R2 ;  /* 0x03486002030075a7 */ /* 0x0002a6000800017f */
[----:B--2---:R-:W-:Y:S05]  /*de20*/  @!P0 NANOSLEEP.SYNCS 0x989680 ;  /* 0x009896800000895d */ /* 0x004fea0003900000 */
[----:B------:R-:W2:Y:S02]  /*de30*/  @!P0 SYNCS.PHASECHK.TRANS64 P0, [R3+URZ+0x34860], R2 ;  /* 0x03486002030085a7 */ /* 0x000ea4000800007f */
[----:B--2---:R-:W-:Y:S05]  /*de40*/  @!P0 BRA `(.L_x_99) ;  /* 0xfffffffc00ec8947 */ /* 0x004fea000383ffff */
[----:B------:R-:W-:Y:S05]  /*de50*/  BRA `(.L_x_151) ;  /* 0xffffffe4005c7947 */ /* 0x000fea000383ffff */
.L_x_107:
[----:B-1----:R1:W2:Y:S02]  /*de60*/  SYNCS.PHASECHK.TRANS64.TRYWAIT P0, [R3+URZ+0x34860], R0 ;  /* 0x03486000030075a7 */ /* 0x0022a4000800017f */
[----:B--2---:R-:W-:Y:S05]  /*de70*/  @!P0 NANOSLEEP.SYNCS 0x989680 ;  /* 0x009896800000895d */ /* 0x004fea0003900000 */
[----:B------:R-:W2:Y:S02]  /*de80*/  @!P0 SYNCS.PHASECHK.TRANS64 P0, [R3+URZ+0x34860], R0 ;  /* 0x03486000030085a7 */ /* 0x000ea4000800007f */
[----:B--2---:R-:W-:Y:S05]  /*de90*/  @!P0 BRA `(.L_x_107) ;  /* 0xfffffffc00f08947 */ /* 0x004fea000383ffff */
[----:B------:R-:W-:Y:S05]  /*dea0*/  BRA `(.L_x_152) ;  /* 0xffffffe8002c7947 */ /* 0x000fea000383ffff */
.L_x_112:
[----:B-1----:R1:W2:Y:S02]  /*deb0*/  SYNCS.PHASECHK.TRANS64.TRYWAIT P0, [R2+URZ+0x34820], R3 ;  /* 0x03482003020075a7 */ /* 0x0022a4000800017f */
[----:B--2---:R-:W-:Y:S05]  /*dec0*/  @!P0 NANOSLEEP.SYNCS 0x989680 ;  /* 0x009896800000895d */ /* 0x004fea0003900000 */
[----:B------:R-:W2:Y:S02]  /*ded0*/  @!P0 SYNCS.PHASECHK.TRANS64 P0, [R2+URZ+0x34820], R3 ;  /* 0x03482003020085a7 */ /* 0x000ea4000800007f */
[----:B--2---:R-:W-:Y:S05]  /*dee0*/  @!P0 BRA `(.L_x_112) ;  /* 0xfffffffc00f08947 */ /* 0x004fea000383ffff */
[----:B------:R-:W-:Y:S05]  /*def0*/  BRA `(.L_x_153) ;  /* 0xffffffe800fc7947 */ /* 0x000fea000383ffff */
.L_x_113:
[----:B------:R-:W2:Y:S01]  /*df00*/  S2R R4, SR_TID.X ;  /* 0x0000000000047919 */ /* 0x000ea20000002100 */
[----:B------:R-:W-:Y:S01]  /*df10*/  BSSY B0, `(.L_x_154) ;  /* 0x000000a000007945 */ /* 0x000fe20003800000 */
[----:B------:R-:W-:Y:S01]  /*df20*/  IMAD.MOV.U32 R12, RZ, RZ, RZ ;  /* 0x000000ffff0c7224 */ /* 0x000fe200078e00ff */
[----:B------:R-:W-:Y:S01]  /*df30*/  MOV R15, 0xffffffff ;  /* 0xffffffff000f7802 */ /* 0x000fe20000000f00 */
[----:B0-----:R-:W-:Y:S01]  /*df40*/  IMAD.MOV.U32 R11, RZ, RZ, 0x1f ;  /* 0x0000001fff0b7424 */ /* 0x001fe200078e00ff */
[----:B--2---:R-:W-:-:S04]  /*df50*/  SHF.R.U32.HI R4, RZ, 0x5, R4 ;  /* 0x00000005ff047819 */ /* 0x004fc80000011604 */
[----:B------:R-:W-:-:S04]  /*df60*/  LOP3.LUT R4, R4, 0x3, RZ, 0xc0, !PT ;  /* 0x0000000304047812 */ /* 0x000fc800078ec0ff */
[----:B------:R-:W-:-:S07]  /*df70*/  MOV R13, R4 ;  /* 0x00000004000d7202 */ /* 0x000fce0000000f00 */
[----:B-1----:R-:W-:Y:S05]  /*df80*/  WARPSYNC.COLLECTIVE R15, `(.L_x_155) ;  /* 0x000000000f087348 */ /* 0x002fea0003c00000 */
[----:B------:R0:W2:Y:S02]  /*df90*/  SHFL.IDX P6, R14, R13, R12, R11 ;  /* 0x0000000c0d0e7389 */ /* 0x0000a400000c000b */
[----:B012---:R-:W-:Y:S01]  /*dfa0*/  ENDCOLLECTIVE ;  /* 0x000000000000791b */ /* 0x007fe20003800000 */
.L_x_155:
[----:B------:R-:W-:Y:S05]  /*dfb0*/  BSYNC B0 ;  /* 0x0000000000007941 */ /* 0x000fea0003800000 */
.L_x_154:
[----:B------:R-:W-:Y:S05]  /*dfc0*/  BRA `(.L_x_156) ;  /* 0xffffffe800e07947 */ /* 0x000fea000383ffff */
.L_x_114:
[----:B------:R-:W-:Y:S01]  /*dfd0*/  BSSY B0, `(.L_x_157) ;  /* 0x0000006000007945 */ /* 0x000fe20003800000 */
[----:B------:R-:W-:-:S07]  /*dfe0*/  IMAD.MOV.U32 R15, RZ, RZ, -0x1 ;  /* 0xffffffffff0f7424 */ /* 0x000fce00078e00ff */
[----:B01----:R-:W-:Y:S05]  /*dff0*/  WARPSYNC.COLLECTIVE R15, `(.L_x_158) ;  /* 0x000000000f0c7348 */ /* 0x003fea0003c00000 */
[----:B------:R-:W-:Y:S02]  /*e000*/  ELECT P6, UR62, PT ;  /* 0x00000000003e782f */ /* 0x000fe400038c0000 */
[----:B------:R-:W-:Y:S01]  /*e010*/  MOV R14, UR62 ;  /* 0x0000003e000e7c02 */ /* 0x000fe20008000f00 */
[----:B01----:R-:W-:Y:S10]  /*e020*/  ENDCOLLECTIVE ;  /* 0x000000000000791b */ /* 0x003ff40003800000 */
.L_x_158:
[----:B------:R-:W-:Y:S05]  /*e030*/  BSYNC B0 ;  /* 0x0000000000007941 */ /* 0x000fea0003800000 */
.L_x_157:
[----:B------:R-:W-:Y:S05]  /*e040*/  BRA `(.L_x_159) ;  /* 0xffffffe800d47947 */ /* 0x000fea000383ffff */
.L_x_116:
[----:B0-----:R0:W1:Y:S02]  /*e050*/  SYNCS.PHASECHK.TRANS64.TRYWAIT P0, [R6+URZ], R5 ;  /* 0x00000005060075a7 */ /* 0x001064000800017f */
[----:B-1----:R-:W-:Y:S05]  /*e060*/  @!P0 NANOSLEEP.SYNCS 0x989680 ;  /* 0x009896800000895d */ /* 0x002fea0003900000 */
[----:B------:R-:W1:Y:S02]  /*e070*/  @!P0 SYNCS.PHASECHK.TRANS64 P0, [R6+URZ], R5 ;  /* 0x00000005060085a7 */ /* 0x000e64000800007f */
[----:B-1----:R-:W-:Y:S05]  /*e080*/  @!P0 BRA `(.L_x_116) ;  /* 0xfffffffc00f08947 */ /* 0x002fea000383ffff */
[----:B------:R-:W-:Y:S05]  /*e090*/  BRA `(.L_x_160) ;  /* 0xffffffec00087947 */ /* 0x000fea000383ffff */
.L_x_117:
[----:B-1----:R1:W2:Y:S02]  /*e0a0*/  SYNCS.PHASECHK.TRANS64.TRYWAIT P0, [R3+URZ], R4 ;  /* 0x00000004030075a7 */ /* 0x0022a4000800017f */
[----:B--2---:R-:W-:Y:S05]  /*e0b0*/  @!P0 NANOSLEEP.SYNCS 0x989680 ;  /* 0x009896800000895d */ /* 0x004fea0003900000 */
[----:B------:R-:W2:Y:S02]  /*e0c0*/  @!P0 SYNCS.PHASECHK.TRANS64 P0, [R3+URZ], R4 ;  /* 0x00000004030085a7 */ /* 0x000ea4000800007f */
[----:B--2---:R-:W-:Y:S05]  /*e0d0*/  @!P0 BRA `(.L_x_117) ;  /* 0xfffffffc00f08947 */ /* 0x004fea000383ffff */
[----:B------:R-:W-:Y:S05]  /*e0e0*/  BRA `(.L_x_161) ;  /* 0xffffffe800fc7947 */ /* 0x000fea000383ffff */
.L_x_119:
[----:B-1----:R1:W2:Y:S02]  /*e0f0*/  SYNCS.PHASECHK.TRANS64.TRYWAIT P0, [R0+URZ], R5 ;  /* 0x00000005000075a7 */ /* 0x0022a4000800017f */
[----:B--2---:R-:W-:Y:S05]  /*e100*/  @!P0 NANOSLEEP.SYNCS 0x989680 ;  /* 0x009896800000895d */ /* 0x004fea0003900000 */
[----:B------:R-:W2:Y:S02]  /*e110*/  @!P0 SYNCS.PHASECHK.TRANS64 P0, [R0+URZ], R5 ;  /* 0x00000005000085a7 */ /* 0x000ea4000800007f */
[----:B--2---:R-:W-:Y:S05]  /*e120*/  @!P0 BRA `(.L_x_119) ;  /* 0xfffffffc00f08947 */ /* 0x004fea000383ffff */
[----:B------:R-:W-:Y:S05]  /*e130*/  BRA `(.L_x_162) ;  /* 0xffffffec00007947 */ /* 0x000fea000383ffff */
.L_x_163:
[----:B------:R-:W-:-:S00]  /*e140*/  BRA `(.L_x_163) ;  /* 0xfffffffc00fc7947 */ /* 0x000fc0000383ffff */
[----:B------:R-:W-:-:S00]  /*e150*/  NOP ;  /* 0x0000000000007918 */ /* 0x000fc00000000000 */
        /* <DEDUP_REMOVED lines=10> */
.L_x_2980:


//--------------------- .text._ZN7cutlass13device_kernelIN5flash11enable_sm90INS1_16FlashAttnFwdSm90INS1_25CollectiveMainloopFwdSm90ILi2EN4cute5tupleIJNS5_1CILi1EEES8_S8_EEENS6_IJNS7_ILi128EEESA_NS7_ILi192EEEEEELi128ENS_10bfloat16_tEfNS_4arch4Sm90ELb0ELb0ELb1ELb1ELb0ELb0ELb0ELb1ELb1ELb1ELb1ELb0EEENS1_21CollectiveEpilogueFwdINS6_IJSA_SA_SA_EEES9_SD_SF_Li256ELb1ELb1ELb1ELb0EEENS1_36VarlenDynamicPersistentTileSchedulerILi128ELi128ELi256ELi128ELb1ELb1ELb1ELb0ELb1ELb1EEEEEEEEEvNT_6ParamsE --------------------------
	.section	.text._ZN7cutlass13device_kernelIN5flash11enable_sm90INS1_16FlashAttnFwdSm90INS1_25CollectiveMainloopFwdSm90ILi2EN4cute5tupleIJNS5_1CILi1EEES8_S8_EEENS6_IJNS7_ILi128EEESA_NS7_ILi192EEEEEELi128ENS_10bfloat16_tEfNS_4arch4Sm90ELb0ELb0ELb1ELb1ELb0ELb0ELb0ELb1ELb1ELb1ELb1ELb0EEENS1_21CollectiveEpilogueFwdINS6_IJSA_SA_SA_EEES9_SD_SF_Li256ELb1ELb1ELb1ELb0EEENS1_36VarlenDynamicPersistentTileSchedulerILi128ELi128ELi256ELi128ELb1ELb1ELb1ELb0ELb1ELb1EEEEEEEEEvNT_6ParamsE,"ax",@progbits
	.align	128
.text._ZN7cutlass13device_kernelIN5flash11enable_sm90INS1_16FlashAttnFwdSm90INS1_25CollectiveMainloopFwdSm90ILi2EN4cute5tupleIJNS5_1CILi1EEES8_S8_EEENS6_IJNS7_ILi128EEESA_NS7_ILi192EEEEEELi128ENS_10bfloat16_tEfNS_4arch4Sm90ELb0ELb0ELb1ELb1ELb0ELb0ELb0ELb1ELb1ELb1ELb1ELb0EEENS1_21CollectiveEpilogueFwdINS6_IJSA_SA_SA_EEES9_SD_SF_Li256ELb1ELb1ELb1ELb0EEENS1_36VarlenDynamicPersistentTileSchedulerILi128ELi128ELi256ELi128ELb1ELb1ELb1ELb0ELb1ELb1EEEEEEEEEvNT_6ParamsE:
        .type           _ZN7cutlass13device_kernelIN5flash11enable_sm90INS1_16FlashAttnFwdSm90INS1_25CollectiveMainloopFwdSm90ILi2EN4cute5tupleIJNS5_1CILi1EEES8_S8_EEENS6_IJNS7_ILi128EEESA_NS7_ILi192EEEEEELi128ENS_10bfloat16_tEfNS_4arch4Sm90ELb0ELb0ELb1ELb1ELb0ELb0ELb0ELb1ELb1ELb1ELb1ELb0EEENS1_21CollectiveEpilogueFwdINS6_IJSA_SA_SA_EEES9_SD_SF_Li256ELb1ELb1ELb1ELb0EEENS1_36VarlenDynamicPersistentTileSchedulerILi128ELi128ELi256ELi128ELb1ELb1ELb1ELb0ELb1ELb1EEEEEEEEEvNT_6ParamsE,@function
        .size           _ZN7cutlass13device_kernelIN5flash11enable_sm90INS1_16FlashAttnFwdSm90INS1_25CollectiveMainloopFwdSm90ILi2EN4cute5tupleIJNS5_1CILi1EEES8_S8_EEENS6_IJNS7_ILi128EEESA_NS7_ILi192EEEEEELi128ENS_10bfloat16_tEfNS_4arch4Sm90ELb0ELb0ELb1ELb1ELb0ELb0ELb0ELb1ELb1ELb1ELb1ELb0EEENS1_21CollectiveEpilogueFwdINS6_IJSA_SA_SA_EEES9_SD_SF_Li256ELb1ELb1ELb1ELb0EEENS1_36VarlenDynamicPersistentTileSchedulerILi128ELi128ELi256ELi128ELb1ELb1ELb1ELb0ELb1ELb1EEEEEEEEEvNT_6ParamsE,(.L_x_2981 - _ZN7cutlass13device_kernelIN5flash11enable_sm90INS1_16FlashAttnFwdSm90INS1_25CollectiveMainloopFwdSm90ILi2EN4cute5tupleIJNS5_1CILi1EEES8_S8_EEENS6_IJNS7_ILi128EEESA_NS7_ILi192EEEEEELi128ENS_10bfloat16_tEfNS_4arch4Sm90ELb0ELb0ELb1ELb1ELb0ELb0ELb0ELb1ELb1ELb1ELb1ELb0EEENS1_21CollectiveEpilogueFwdINS6_IJSA_SA_SA_EEES9_SD_SF_Li256ELb1ELb1ELb1ELb0EEENS1_36VarlenDynamicPersistentTileSchedulerILi128ELi128ELi256ELi128ELb1ELb1ELb1ELb0ELb1ELb1EEEEEEEEEvNT_6ParamsE)
        .other          _ZN7cutlass13device_kernelIN5flash11enable_sm90INS1_16FlashAttnFwdSm90INS1_25CollectiveMainloopFwdSm90ILi2EN4cute5tupleIJNS5_1CILi1EEES8_S8_EEENS6_IJNS7_ILi128EEESA_NS7_ILi192EEEEEELi128ENS_10bfloat16_tEfNS_4arch4Sm90ELb0ELb0ELb1ELb1ELb0ELb0ELb0ELb1ELb1ELb1ELb1ELb0EEENS1_21CollectiveEpilogueFwdINS6_IJSA_SA_SA_EEES9_SD_SF_Li256ELb1ELb1ELb1ELb0EEENS1_36VarlenDynamicPersistentTileSchedulerILi128ELi128ELi256ELi128ELb1ELb1ELb1ELb0ELb1ELb1EEEEEEEEEvNT_6ParamsE,@"STO_CUDA_ENTRY STV_DEFAULT"
_ZN7cutlass13device_kernelIN5flash11enable_sm90INS1_16FlashAttnFwdSm90INS1_25CollectiveMainloopFwdSm90ILi2EN4cute5tupleIJNS5_1CILi1EEES8_S8_EEENS6_IJNS7_ILi128EEESA_NS7_ILi192EEEEEELi128ENS_10bfloat16_tEfNS_4arch4Sm90ELb0ELb0ELb1ELb1ELb0ELb0ELb0ELb1ELb1ELb1ELb1ELb0EEENS1_21CollectiveEpilogueFwdINS6_IJSA_SA_SA_EEES9_SD_SF_Li256ELb1ELb1ELb1ELb0EEENS1_36VarlenDynamicPersistentTileSchedulerILi128ELi128ELi256ELi128ELb1ELb1ELb1ELb0ELb1ELb1EEEEEEEEEvNT_6ParamsE:
        /* <DEDUP_REMOVED lines=17> */
.L_x_165:
[----:B------:R-:W-:Y:S05]  /*0110*/  BSYNC B0 ;  /* 0x0000000000007941 */ /* 0x000fea0003800000 */
.L_x_164:
        /* <DEDUP_REMOVED lines=40> */
.L_x_166:
        /* <DEDUP_REMOVED lines=22> */
.L_x_167:
        /* <DEDUP_REMOVED lines=18> */
.L_x_168:
        /* <DEDUP_REMOVED lines=22> */
.L_x_169:
        /* <DEDUP_REMOVED lines=22> */
.L_x_170:
[----:B0-----:R-:W-:Y:S01]  /*08e0*/  ISETP.NE.AND P0, PT, R2, RZ, PT ;  /* 0x000000ff0200720c */ /* 0x001fe20003f05270 */
[----:B------:R-:W-:Y:S01]  /*08f0*/  IMAD.MOV.U32 R2, RZ, RZ, 0x1 ;  /* 0x00000001ff027424 */ /* 0x000fe200078e00ff */
[----:B------:R-:W-:Y:S01]  /*0900*/  NOP ;  /* 0x0000000000007918 */ /* 0x000fe20000000000 */
[----:B------:R-:W-:-:S03]  /*0910*/  ULDC.64 UR40, c[0x0][0x208] ;  /* 0x0000820000287ab9 */ /* 0x000fc60000000a00 */
[----:B------:R-:W-:-:S05]  /*0920*/  SEL R2, R2, 0x2, !P0 ;  /* 0x0000000202027807 */ /* 0x000fca0004000000 */
[----:B------:R0:W-:Y:S01]  /*0930*/  STL [R1+0x60], R2 ;  /* 0x0000600201007387 */ /* 0x0001e20000100800 */
[----:B-123--:R-:W-:Y:S06]  /*0940*/  BAR.SYNC.DEFER_BLOCKING 0x0 ;  /* 0x0000000000007b1d */ /* 0x00efec0000010000 */
[----:B------:R-:W-:Y:S05]  /*0950*/  @!P0 BRA `(.L_x_171) ;  /* 0x000000a000ac8947 */ /* 0x000fea0003800000 */
.L_x_172:
[----:B------:R-:W-:-:S08]  /*0960*/  NOP ;  /* 0x0000000000007918 */ /* 0x000fd00000000000 */
[----:B------:R-:W1:Y:S02]  /*0970*/  USETMAXREG.TRY_ALLOC.CTAPOOL UP0, 0xf0 ;  /* 0x000000f0000079c8 */ /* 0x000e640008000600 */
[----:B-1----:R-:W-:-:S13]  /*0980*/  PLOP3.LUT P0, PT, PT, PT, UP0, 0x80, 0x0 ;  /* 0x000000000000781c */ /* 0x002fda0003f0f008 */
[----:B------:R-:W-:Y:S05]  /*0990*/  @!P0 BRA `(.L_x_172) ;  /* 0xfffffffc00f08947 */ /* 0x000fea000383ffff */
[----:B------:R-:W1:Y:S08]  /*09a0*/  S2UR UR5, SR_CgaCtaId ;  /* 0x00000000000579c3 */ /* 0x000e700000008800 */
[----:B------:R-:W-:Y:S06]  /*09b0*/  BAR.ARV 0x8, 0x180 ;  /* 0x0206000000007b1d */ /* 0x000fec0000002000 */
[----:B------:R-:W-:-:S02]  /*09c0*/  UMOV UR4, 0x400 ;  /* 0x0000040000047882 */ /* 0x000fc40000000000 */
[----:B------:R-:W-:Y:S01]  /*09d0*/  BAR.SYNC.DEFER_BLOCKING 0x5, 0x180 ;  /* 0x0146000000007b1d */ /* 0x000fe20000010000 */
[----:B-1----:R-:W-:-:S09]  /*09e0*/  ULEA UR4, UR5, UR4, 0x18 ;  /* 0x0000000405047291 */ /* 0x002fd2000f8ec03f */
[----:B------:R-:W1:Y:S01]  /*09f0*/  LDS.128 R12, [UR4+0x348d0] ;  /* 0x0348d004ff0c7984 */ /* 0x000e620008000c00 */
[----:B------:R-:W-:Y:S01]  /*0a00*/  ULDC UR4, c[0x0][0xc3c] ;  /* 0x00030f0000047ab9 */ /* 0x000fe20000000800 */
[----:B------:R-:W-:Y:S06]  /*0a10*/  BAR.ARV 0x4, 0x180 ;  /* 0x0106000000007b1d */ /* 0x000fec0000002000 */
[----:B-1----:R-:W-:-:S13]  /*0a20*/  ISETP.GE.AND P0, PT, R15, UR4, PT ;  /* 0x000000040f007c0c */ /* 0x002fda000bf06270 */
[----:B------:R-:W-:Y:S05]  /*0a30*/  @P0 EXIT ;  /* 0x000000000000094d */ /* 0x000fea0003800000 */
[----:B------:R-:W2:Y:S01]  /*0a40*/  LDL.LU R10, [R1+0x60] ;  /* 0x00006000010a7983 */ /* 0x000ea20000300800 */
[----:B------:R-:W1:Y:S02]  /*0a50*/  S2R R0, SR_TID.X ;  /* 0x0000000000007919 */ /* 0x000e640000002100 */
[----:B-1----:R-:W-:-:S05]  /*0a60*/  VIADD R230, R0, 0xffffff80 ;  /* 0xffffff8000e67836 */ /* 0x002fca0000000000 */
[----:B------:R-:W-:-:S04]  /*0a70*/  SHF.R.S32.HI R3, RZ, 0x1f, R230 ;  /* 0x0000001fff037819 */ /* 0x000fc800000114e6 */
[----:B------:R-:W-:-:S04]  /*0a80*/  LEA.HI R5, R3, R230, RZ, 0x7 ;  /* 0x000000e603057211 */ /* 0x000fc800078f38ff */
[----:B------:R-:W-:-:S05]  /*0a90*/  LOP3.LUT R7, R5, 0xffffff80, RZ, 0xc0, !PT ;  /* 0xffffff8005077812 */ /* 0x000fca00078ec0ff */
[----:B------:R-:W-:-:S05]  /*0aa0*/  IMAD.IADD R208, R230, 0x1, -R7 ;  /* 0x00000001e6d07824 */ /* 0x000fca00078e0a07 */
[----:B------:R-:W-:-:S04]  /*0ab0*/  SHF.R.S32.HI R9, RZ, 0x1f, R208 ;  /* 0x0000001fff097819 */ /* 0x000fc800000114d0 */
[----:B------:R-:W-:-:S04]  /*0ac0*/  LEA.HI R4, R9, R208, RZ, 0x2 ;  /* 0x000000d009047211 */ /* 0x000fc800078f10ff */
[--C-:B------:R-:W-:Y:S02]  /*0ad0*/  SHF.R.S32.HI R6, RZ, 0x2, R4.reuse ;  /* 0x00000002ff067819 */ /* 0x100fe40000011404 */
[----:B------:R-:W-:-:S04]  /*0ae0*/  SHF.R.S32.HI R11, RZ, 0x1f, R4 ;  /* 0x0000001fff0b7819 */ /* 0x000fc80000011404 */
[----:B------:R-:W-:Y:S02]  /*0af0*/  LEA.HI R11, R11, R6, RZ, 0x3 ;  /* 0x000000060b0b7211 */ /* 0x000fe400078f18ff */
[----:B------:R-:W-:Y:S02]  /*0b00*/  LEA.HI R9, R9, R208, RZ, 0x5 ;  /* 0x000000d009097211 */ /* 0x000fe400078f28ff */
[----:B------:R-:W-:Y:S02]  /*0b10*/  LOP3.LUT R11, R11, 0xfffffff8, RZ, 0xc0, !PT ;  /* 0xfffffff80b0b7812 */ /* 0x000fe400078ec0ff */
[CC--:B0-----:R-:W-:Y:S02]  /*0b20*/  LEA.HI R2, R3.reuse, R230.reuse, RZ, 0x5 ;  /* 0x000000e603027211 */ /* 0x0c1fe400078f28ff */
[CC--:B------:R-:W-:Y:S01]  /*0b30*/  LEA.HI R0, R3.reuse, R230.reuse, RZ, 0x4 ;  /* 0x000000e603007211 */ /* 0x0c0fe200078f20ff */
[----:B------:R-:W-:Y:S01]  /*0b40*/  IMAD.IADD R6, R6, 0x1, -R11 ;  /* 0x0000000106067824 */ /* 0x000fe200078e0a0b */
[----:B------:R-:W-:Y:S01]  /*0b50*/  SHF.R.S32.HI R9, RZ, 0x5, R9 ;  /* 0x00000005ff097819 */ /* 0x000fe20000011409 */
[----:B------:R-:W-:Y:S01]  /*0b60*/  IMAD.SHL.U32 R2, R2, 0x20, RZ ;  /* 0x0000002002027824 */ /* 0x000fe200078e00ff */
[----:B------:R-:W-:-:S02]  /*0b70*/  LEA.HI R8, R3, R230, RZ, 0x2 ;  /* 0x000000e603087211 */ /* 0x000fc400078f10ff */
[----:B------:R-:W-:Y:S02]  /*0b80*/  LEA.HI R3, R3, R230, RZ, 0x3 ;  /* 0x000000e603037211 */ /* 0x000fe400078f18ff */
[----:B------:R-:W-:Y:S01]  /*0b90*/  LOP3.LUT R7, R0, 0x3fffff0, RZ, 0xc0, !PT ;  /* 0x03fffff000077812 */ /* 0x000fe200078ec0ff */
[----:B------:R-:W-:Y:S01]  /*0ba0*/  IMAD R6, R9, 0x10, R6 ;  /* 0x0000001009067824 */ /* 0x000fe200078e0206 */
[----:B------:R-:W-:Y:S02]  /*0bb0*/  LOP3.LUT R9, R3, 0xfffffff8, RZ, 0xc0, !PT ;  /* 0xfffffff803097812 */ /* 0x000fe400078ec0ff */
[----:B------:R-:W-:Y:S01]  /*0bc0*/  LOP3.LUT R2, R2, 0xfffffc00, RZ, 0xc0, !PT ;  /* 0xfffffc0002027812 */ /* 0x000fe200078ec0ff */
[----:B------:R-:W-:Y:S01]  /*0bd0*/  IMAD.IADD R7, R230, 0x1, -R7 ;  /* 0x00000001e6077824 */ /* 0x000fe200078e0a07 */
[----:B------:R-:W-:Y:S02]  /*0be0*/  LOP3.LUT R11, R8, 0xfffffffc, RZ, 0xc0, !PT ;  /* 0xfffffffc080b7812 */ /* 0x000fe400078ec0ff */
[----:B------:R-:W-:Y:S01]  /*0bf0*/  SHF.R.S32.HI R224, RZ, 0x7, R5 ;  /* 0x00000007ffe07819 */ /* 0x000fe20000011405 */
[----:B------:R-:W-:Y:S01]  /*0c00*/  IMAD.IADD R184, R230, 0x1, -R9 ;  /* 0x00000001e6b87824 */ /* 0x000fe200078e0a09 */
[----:B------:R-:W-:Y:S01]  /*0c10*/  LOP3.LUT R9, R4, 0x7ffffffc, RZ, 0xc0, !PT ;  /* 0x7ffffffc04097812 */ /* 0x000fe200078ec0ff */
[----:B------:R-:W-:Y:S01]  /*0c20*/  IMAD R227, R7, 0x40, R2 ;  /* 0x0000004007e37824 */ /* 0x000fe200078e0202 */
[----:B------:R-:W-:Y:S01]  /*0c30*/  SHF.R.S32.HI R7, RZ, 0x4, R0 ;  /* 0x00000004ff077819 */ /* 0x000fe20000011400 */
[----:B------:R-:W-:Y:S01]  /*0c40*/  IMAD.IADD R11, R230, 0x1, -R11 ;  /* 0x00000001e60b7824 */ /* 0x000fe200078e0a0b */
[----:B------:R-:W-:Y:S01]  /*0c50*/  LEA.HI R5, R5, R224, RZ, 0x1 ;  /* 0x000000e005057211 */ /* 0x000fe200078f08ff */
[----:B------:R-:W-:Y:S01]  /*0c60*/  IMAD.IADD R9, R208, 0x1, -R9 ;  /* 0x00000001d0097824 */ /* 0x000fe200078e0a09 */
[----:B------:R-:W-:-:S02]  /*0c70*/  LEA.HI R0, R0, R7, RZ, 0x1 ;  /* 0x0000000700007211 */ /* 0x000fc400078f08ff */
[----:B------:R-:W-:Y:S02]  /*0c80*/  LEA.HI R2, R11, R11, RZ, 0x1 ;  /* 0x0000000b0b027211 */ /* 0x000fe400078f08ff */
[----:B------:R-:W-:Y:S01]  /*0c90*/  LOP3.LUT R5, R5, 0x3fffffe, RZ, 0xc0, !PT ;  /* 0x03fffffe05057812 */ /* 0x000fe200078ec0ff */
[----:B------:R-:W-:Y:S01]  /*0ca0*/  IMAD.SHL.U32 R18, R184, 0x8, RZ ;  /* 0x00000008b8127824 */ /* 0x000fe200078e00ff */
[----:B------:R-:W-:Y:S01]  /*0cb0*/  LOP3.LUT R0, R0, 0x1ffffffe, RZ, 0xc0, !PT ;  /* 0x1ffffffe00007812 */ /* 0x000fe200078ec0ff */
[----:B------:R-:W-:Y:S01]  /*0cc0*/  IMAD.SHL.U32 R205, R9, 0x2, RZ ;  /* 0x0000000209cd7824 */ /* 0x000fe200078e00ff */
[----:B------:R-:W-:Y:S01]  /*0cd0*/  LOP3.LUT R2, R2, 0x1ffffffe, RZ, 0xc0, !PT ;  /* 0x1ffffffe02027812 */ /* 0x000fe200078ec0ff */
[----:B------:R-:W-:Y:S02]  /*0ce0*/  IMAD.IADD R5, R224, 0x1, -R5 ;  /* 0x00000001e0057824 */ /* 0x000fe400078e0a05 */
[----:B------:R-:W-:Y:S01]  /*0cf0*/  VIADD R22, R18, 0x40 ;  /* 0x0000004012167836 */ /* 0x000fe20000000000 */
[C---:B------:R-:W-:Y:S01]  /*0d00*/  IADD3 R196, R205.reuse, 0x38, RZ ;  /* 0x00000038cdc47810 */ /* 0x040fe20007ffe0ff */
[----:B------:R-:W-:-:S02]  /*0d10*/  VIADD R202, R205, 0x8 ;  /* 0x00000008cdca7836 */ /* 0x000fc40000000000 */
[C---:B------:R-:W-:Y:S02]  /*0d20*/  VIADD R201, R205.reuse, 0x10 ;  /* 0x00000010cdc97836 */ /* 0x040fe40000000000 */
[C---:B------:R-:W-:Y:S02]  /*0d30*/  VIADD R200, R205.reuse, 0x18 ;  /* 0x00000018cdc87836 */ /* 0x040fe40000000000 */
[C---:B------:R-:W-:Y:S02]  /*0d40*/  VIADD R199, R205.reuse, 0x20 ;  /* 0x00000020cdc77836 */ /* 0x040fe40000000000 */
[C---:B------:R-:W-:Y:S02]  /*0d50*/  VIADD R198, R205.reuse, 0x28 ;  /* 0x00000028cdc67836 */ /* 0x040fe40000000000 */
[C---:B------:R-:W-:Y:S02]  /*0d60*/  VIADD R197, R205.reuse, 0x30 ;  /* 0x00000030cdc57836 */ /* 0x040fe40000000000 */
[----:B------:R-:W-:-:S02]  /*0d70*/  VIADD R195, R205, 0x40 ;  /* 0x00000040cdc37836 */ /* 0x000fc40000000000 */
[C---:B------:R-:W-:Y:S02]  /*0d80*/  VIADD R194, R205.reuse, 0x48 ;  /* 0x00000048cdc27836 */ /* 0x040fe40000000000 */
[C---:B------:R-:W-:Y:S02]  /*0d90*/  VIADD R193, R205.reuse, 0x50 ;  /* 0x00000050cdc17836 */ /* 0x040fe40000000000 */
[C---:B------:R-:W-:Y:S02]  /*0da0*/  VIADD R192, R205.reuse, 0x58 ;  /* 0x00000058cdc07836 */ /* 0x040fe40000000000 */
[C---:B------:R-:W-:Y:S02]  /*0db0*/  VIADD R191, R205.reuse, 0x60 ;  /* 0x00000060cdbf7836 */ /* 0x040fe40000000000 */
[C---:B------:R-:W-:Y:S02]  /*0dc0*/  VIADD R190, R205.reuse, 0x68 ;  /* 0x00000068cdbe7836 */ /* 0x040fe40000000000 */
[----:B------:R-:W-:-:S02]  /*0dd0*/  VIADD R189, R205, 0x70 ;  /* 0x00000070cdbd7836 */ /* 0x000fc40000000000 */
[----:B------:R-:W-:Y:S02]  /*0de0*/  VIADD R188, R205, 0x78 ;  /* 0x00000078cdbc7836 */ /* 0x000fe40000000000 */
[----:B------:R-:W-:Y:S02]  /*0df0*/  IMAD.IADD R0, R7, 0x1, -R0 ;  /* 0x0000000107007824 */ /* 0x000fe400078e0a00 */
[----:B------:R-:W-:Y:S02]  /*0e00*/  IMAD.IADD R226, R11, 0x1, -R2 ;  /* 0x000000010be27824 */ /* 0x000fe400078e0a02 */
[----:B------:R-:W-:Y:S01]  /*0e10*/  IMAD R225, R5, 0x40, R6 ;  /* 0x0000004005e17824 */ /* 0x000fe200078e0206 */
[----:B------:R-:W-:Y:S01]  /*0e20*/  MOV R6, R14 ;  /* 0x0000000e00067202 */ /* 0x000fe20000000f00 */
[----:B------:R-:W-:Y:S01]  /*0e30*/  IMAD R227, R0, 0x8, R227 ;  /* 0x0000000800e37824 */ /* 0x000fe200078e02e3 */
[----:B------:R-:W-:Y:S01]  /*0e40*/  SHF.R.S32.HI R206, RZ, 0x3, R3 ;  /* 0x00000003ffce7819 */ /* 0x000fe20000011403 */
[----:B------:R-:W-:Y:S01]  /*0e50*/  IMAD.MOV.U32 R5, RZ, RZ, R13 ;  /* 0x000000ffff057224 */ /* 0x000fe200078e000d */
[----:B------:R-:W-:Y:S01]  /*0e60*/  SHF.R.S32.HI R229, RZ, 0x1f, R18 ;  /* 0x0000001fffe57819 */ /* 0x000fe20000011412 */
[----:B------:R-:W-:Y:S01]  /*0e70*/  IMAD.MOV.U32 R7, RZ, RZ, R15 ;  /* 0x000000ffff077224 */ /* 0x000fe200078e000f */
[----:B------:R-:W-:Y:S01]  /*0e80*/  SHF.R.S32.HI R228, RZ, 0x1f, R22 ;  /* 0x0000001fffe47819 */ /* 0x000fe20000011416 */
[----:B------:R-:W-:Y:S01]  /*0e90*/  IMAD.MOV.U32 R207, RZ, RZ, RZ ;  /* 0x000000ffffcf7224 */ /* 0x000fe200078e00ff */
[----:B------:R-:W-:Y:S01]  /*0ea0*/  SHF.R.S32.HI R223, RZ, 0x1f, R202 ;  /* 0x0000001fffdf7819 */ /* 0x000fe200000114ca */
[----:B------:R-:W-:Y:S01]  /*0eb0*/  IMAD.MOV.U32 R16, RZ, RZ, RZ ;  /* 0x000000ffff107224 */ /* 0x000fe200078e00ff */
[----:B------:R-:W-:Y:S01]  /*0ec0*/  SHF.R.S32.HI R222, RZ, 0x1f, R201 ;  /* 0x0000001fffde7819 */ /* 0x000fe200000114c9 */
[----:B------:R-:W-:Y:S01]  /*0ed0*/  IMAD.MOV.U32 R2, RZ, RZ, RZ ;  /* 0x000000ffff027224 */ /* 0x000fe200078e00ff */
[----:B------:R-:W-:Y:S01]  /*0ee0*/  SHF.R.S32.HI R221, RZ, 0x1f, R200 ;  /* 0x0000001fffdd7819 */ /* 0x000fe200000114c8 */
[----:B------:R-:W-:Y:S01]  /*0ef0*/  IMAD R226, R226, 0x8, R225 ;  /* 0x00000008e2e27824 */ /* 0x000fe200078e02e1 */
[----:B------:R-:W-:-:S02]  /*0f00*/  SHF.R.S32.HI R220, RZ, 0x1f, R199 ;  /* 0x0000001fffdc7819 */ /* 0x000fc400000114c7 */
[----:B------:R-:W-:Y:S02]  /*0f10*/  SHF.R.S32.HI R219, RZ, 0x1f, R198 ;  /* 0x0000001fffdb7819 */ /* 0x000fe400000114c6 */
[----:B------:R-:W-:Y:S02]  /*0f20*/  SHF.R.S32.HI R218, RZ, 0x1f, R197 ;  /* 0x0000001fffda7819 */ /* 0x000fe400000114c5 */
[----:B------:R-:W-:Y:S02]  /*0f30*/  SHF.R.S32.HI R217, RZ, 0x1f, R196 ;  /* 0x0000001fffd97819 */ /* 0x000fe400000114c4 */
[----:B------:R-:W-:Y:S02]  /*0f40*/  SHF.R.S32.HI R216, RZ, 0x1f, R195 ;  /* 0x0000001fffd87819 */ /* 0x000fe400000114c3 */
[----:B------:R-:W-:Y:S02]  /*0f50*/  SHF.R.S32.HI R215, RZ, 0x1f, R194 ;  /* 0x0000001fffd77819 */ /* 0x000fe400000114c2 */
[----:B------:R-:W-:-:S02]  /*0f60*/  SHF.R.S32.HI R214, RZ, 0x1f, R193 ;  /* 0x0000001fffd67819 */ /* 0x000fc400000114c1 */
[----:B------:R-:W-:Y:S02]  /*0f70*/  SHF.R.S32.HI R213, RZ, 0x1f, R192 ;  /* 0x0000001fffd57819 */ /* 0x000fe400000114c0 */
[----:B------:R-:W-:Y:S02]  /*0f80*/  SHF.R.S32.HI R212, RZ, 0x1f, R191 ;  /* 0x0000001fffd47819 */ /* 0x000fe400000114bf */
[----:B------:R-:W-:Y:S02]  /*0f90*/  SHF.R.S32.HI R211, RZ, 0x1f, R190 ;  /* 0x0000001fffd37819 */ /* 0x000fe400000114be */
[----:B------:R-:W-:Y:S02]  /*0fa0*/  SHF.R.S32.HI R210, RZ, 0x1f, R189 ;  /* 0x0000001fffd27819 */ /* 0x000fe400000114bd */
[----:B------:R-:W-:Y:S02]  /*0fb0*/  SHF.R.S32.HI R209, RZ, 0x1f, R188 ;  /* 0x0000001fffd17819 */ /* 0x000fe400000114bc */
[----:B--2---:R-:W-:-:S07]  /*0fc0*/  LOP3.LUT R19, R10, 0x1, RZ, 0xfc, !PT ;  /* 0x000000010a137812 */ /* 0x004fce00078efcff */
.L_x_219:
[----:B0-2-4-:R-:W0:Y:S01]  /*0fd0*/  LDC.64 R8, c[0x0][0xc88] ;  /* 0x00032200ff087b82 */ /* 0x015e220000000a00 */
[----:B------:R-:W-:-:S07]  /*0fe0*/  ULDC.64 UR4, c[0x0][0xa28] ;  /* 0x00028a0000047ab9 */ /* 0x000fce0000000a00 */
[----:B------:R-:W1:Y:S08]  /*0ff0*/  LDC.64 R12, c[0x0][0x418] ;  /* 0x00010600ff0c7b82 */ /* 0x000e700000000a00 */
[----:B------:R-:W2:Y:S01]  /*1000*/  LDC R0, c[0x0][0x424] ;  /* 0x00010900ff007b82 */ /* 0x000ea20000000800 */
[----:B0-----:R-:W-:Y:S01]  /*1010*/  IMAD.WIDE R8, R7, 0x4, R8 ;  /* 0x0000000407087825 */ /* 0x001fe200078e0208 */
[----:B------:R-:W-:-:S06]  /*1020*/  ISETP.NE.U32.AND P0, PT, RZ, UR4, PT ;  /* 0x00000004ff007c0c */ /* 0x000fcc000bf05070 */
[----:B------:R-:W0:Y:S01]  /*1030*/  LDC R7, c[0x0][0x2f0] ;  /* 0x0000bc00ff077b82 */ /* 0x000e220000000800 */
[----:B---3--:R-:W3:Y:S01]  /*1040*/  LDG.E R23, desc[UR40][R8.64] ;  /* 0x0000002808177981 */ /* 0x008ee2000c1e1900 */
[----:B------:R-:W-:Y:S01]  /*1050*/  ISETP.NE.AND.EX P0, PT, RZ, UR5, PT, P0 ;  /* 0x00000005ff007c0c */ /* 0x000fe2000bf05300 */
[----:B------:R-:W-:Y:S01]  /*1060*/  IMAD.MOV.U32 R3, RZ, RZ, RZ ;  /* 0x000000ffff037224 */ /* 0x000fe200078e00ff */
[----:B---3--:R-:W-:-:S11]  /*1070*/  SHF.R.S32.HI R204, RZ, 0x1f, R23 ;  /* 0x0000001fffcc7819 */ /* 0x008fd60000011417 */
[----:B------:R-:W-:-:S04]  /*1080*/  @P0 LEA R10, P1, R23, UR4, 0x2 ;  /* 0x00000004170a0c11 */ /* 0x000fc8000f8210ff */
[----:B------:R-:W-:Y:S01]  /*1090*/  @P0 LEA.HI.X R11, R23, UR5, R204, 0x2, P1 ;  /* 0x00000005170b0c11 */ /* 0x000fe200088f14cc */
[----:B------:R-:W-:Y:S02]  /*10a0*/  ULDC.64 UR4, c[0x0][0xa20] ;  /* 0x0002880000047ab9 */ /* 0x000fe40000000a00 */
[----:B------:R-:W-:Y:S02]  /*10b0*/  ISETP.NE.U32.AND P1, PT, RZ, UR4, PT ;  /* 0x00000004ff007c0c */ /* 0x000fe4000bf25070 */
[----:B------:R3:W5:Y:S01]  /*10c0*/  @P0 LDG.E R3, desc[UR40][R10.64] ;  /* 0x000000280a030981 */ /* 0x000762000c1e1900 */
[----:B-1----:R-:W-:Y:S02]  /*10d0*/  ISETP.NE.U32.AND P0, PT, R12, RZ, PT ;  /* 0x000000ff0c00720c */ /* 0x002fe40003f05070 */
[----:B------:R-:W-:Y:S02]  /*10e0*/  ISETP.NE.AND.EX P1, PT, RZ, UR5, PT, P1 ;  /* 0x00000005ff007c0c */ /* 0x000fe4000bf25310 */
[----:B------:R-:W-:-:S04]  /*10f0*/  ISETP.NE.AND.EX P0, PT, R13, RZ, PT, P0 ;  /* 0x000000ff0d00720c */ /* 0x000fc80003f05300 */
[----:B--2---:R-:W-:-:S05]  /*1100*/  SEL R0, R0, 0x1, P0 ;  /* 0x0000000100007807 */ /* 0x004fca0000000000 */
[----:B0-----:R-:W-:Y:S02]  /*1110*/  IMAD R104, R0, R7, RZ ;  /* 0x0000000700687224 */ /* 0x001fe400078e02ff */
[----:B------:R-:W-:-:S04]  /*1120*/  @P1 LEA R8, P2, R23, UR4, 0x2 ;  /* 0x0000000417081c11 */ /* 0x000fc8000f8410ff */
[----:B------:R-:W-:-:S05]  /*1130*/  @P1 LEA.HI.X R9, R23, UR5, R204, 0x2, P2 ;  /* 0x0000000517091c11 */ /* 0x000fca00090f14cc */
[----:B------:R3:W5:Y:S01]  /*1140*/  @P1 LDG.E R104, desc[UR40][R8.64] ;  /* 0x0000002808681981 */ /* 0x000762000c1e1900 */
[----:B------:R-:W-:Y:S05]  /*1150*/  @P1 BRA `(.L_x_173) ;  /* 0x0000000000241947 */ /* 0x000fea0003800000 */
[----:B------:R-:W-:Y:S02]  /*1160*/  ULDC.64 UR4, c[0x0][0xa08] ;  /* 0x0002820000047ab9 */ /* 0x000fe40000000a00 */
[----:B------:R-:W-:-:S04]  /*1170*/  ISETP.NE.U32.AND P0, PT, RZ, UR4, PT ;  /* 0x00000004ff007c0c */ /* 0x000fc8000bf05070 */
[----:B------:R-:W-:-:S13]  /*1180*/  ISETP.NE.AND.EX P0, PT, RZ, UR5, PT, P0 ;  /* 0x00000005ff007c0c */ /* 0x000fda000bf05300 */
[----:B------:R-:W-:Y:S05]  /*1190*/  @!P0 BRA `(.L_x_173) ;  /* 0x0000000000148947 */ /* 0x000fea0003800000 */
[----:B---3--:R-:W0:Y:S02]  /*11a0*/  LDC.64 R8, c[0x0][0xa08] ;  /* 0x00028200ff087b82 */ /* 0x008e240000000a00 */
[----:B0-----:R-:W-:-:S05]  /*11b0*/  IMAD.WIDE R8, R23, 0x4, R8 ;  /* 0x0000000417087825 */ /* 0x001fca00078e0208 */
[----:B-----5:R-:W2:Y:S04]  /*11c0*/  LDG.E R104, desc[UR40][R8.64] ;  /* 0x0000002808687981 */ /* 0x020ea8000c1e1900 */
[----:B------:R-:W2:Y:S02]  /*11d0*/  LDG.E R7, desc[UR40][R8.64+0x4] ;  /* 0x0000042808077981 */ /* 0x000ea4000c1e1900 */
[----:B--2---:R-:W-:-:S07]  /*11e0*/  IMAD.IADD R104, R7, 0x1, -R104 ;  /* 0x0000000107687824 */ /* 0x004fce00078e0a68 */
.L_x_173:
[----:B-----5:R-:W-:Y:S01]  /*11f0*/  IMAD.IADD R104, R104, 0x1, -R3 ;  /* 0x0000000168687824 */ /* 0x020fe200078e0a03 */
[C---:B------:R-:W-:Y:S01]  /*1200*/  LOP3.LUT R3, R6.reuse, 0xff000000, RZ, 0xc0, !PT ;  /* 0xff00000006037812 */ /* 0x040fe200078ec0ff */
[----:B------:R-:W-:Y:S01]  /*1210*/  IMAD.MOV.U32 R94, RZ, RZ, RZ ;  /* 0x000000ffff5e7224 */ /* 0x000fe200078e00ff */
[----:B------:R-:W-:Y:S01]  /*1220*/  LOP3.LUT R0, R6, 0xff0000, RZ, 0xc0, !PT ;  /* 0x00ff000006007812 */ /* 0x000fe200078ec0ff */
[C---:B------:R-:W-:Y:S01]  /*1230*/  VIADD R4, R104.reuse, 0x7f ;  /* 0x0000007f68047836 */ /* 0x040fe20000000000 */
[----:B------:R-:W-:Y:S02]  /*1240*/  ISETP.GE.AND P0, PT, R104, 0x1, PT ;  /* 0x000000016800780c */ /* 0x000fe40003f06270 */
[----:B------:R-:W-:Y:S02]  /*1250*/  SHF.R.U32.HI R3, RZ, 0x8, R3 ;  /* 0x00000008ff037819 */ /* 0x000fe40000011603 */
[----:B------:R-:W-:Y:S02]  /*1260*/  SHF.R.S32.HI R7, RZ, 0x1f, R4 ;  /* 0x0000001fff077819 */ /* 0x000fe40000011404 */
[----:B------:R-:W-:-:S02]  /*1270*/  LEA.HI R0, R0, R3, RZ, 0x10 ;  /* 0x0000000300007211 */ /* 0x000fc400078f80ff */
[----:B------:R-:W-:Y:S02]  /*1280*/  LEA.HI R7, R7, R4, RZ, 0x7 ;  /* 0x0000000407077211 */ /* 0x000fe400078f38ff */
[----:B------:R-:W-:Y:S02]  /*1290*/  LOP3.LUT R203, R0, 0xff, RZ, 0xc0, !PT ;  /* 0x000000ff00cb7812 */ /* 0x000fe400078ec0ff */
[----:B------:R-:W-:Y:S02]  /*12a0*/  SHF.R.U32.HI R186, RZ, 0x10, R0 ;  /* 0x00000010ffba7819 */ /* 0x000fe40000011600 */
[----:B---3--:R-:W-:Y:S01]  /*12b0*/  SHF.R.S32.HI R11, RZ, 0x7, R7 ;  /* 0x00000007ff0b7819 */ /* 0x008fe20000011407 */
[----:B------:R-:W-:Y:S06]  /*12c0*/  @!P0 BRA `(.L_x_174) ;  /* 0x0000000000748947 */ /* 0x000fec0003800000 */
[----:B------:R-:W0:Y:S01]  /*12d0*/  LDC R3, c[0x0][0x9f0] ;  /* 0x00027c00ff037b82 */ /* 0x000e220000000800 */
[----:B------:R-:W-:-:S04]  /*12e0*/  ISETP.NE.AND P0, PT, R186, RZ, PT ;  /* 0x000000ffba00720c */ /* 0x000fc80003f05270 */
[----:B0-----:R-:W-:-:S04]  /*12f0*/  SEL R12, R186, R3, P0 ;  /* 0x00000003ba0c7207 */ /* 0x001fc80000000000 */
[-C--:B------:R-:W-:Y:S02]  /*1300*/  IABS R4, R12.reuse ;  /* 0x0000000c00047213 */ /* 0x080fe40000000000 */
[----:B------:R-:W-:Y:S02]  /*1310*/  IADD3 R0, R11, -0x1, R12 ;  /* 0xffffffff0b007810 */ /* 0x000fe40007ffe00c */
[----:B------:R-:W0:Y:S01]  /*1320*/  I2F.RP R3, R4 ;  /* 0x0000000400037306 */ /* 0x000e220000209400 */
[----:B------:R-:W-:Y:S02]  /*1330*/  IABS R13, R12 ;  /* 0x0000000c000d7213 */ /* 0x000fe40000000000 */
[----:B------:R-:W-:Y:S02]  /*1340*/  IABS R10, R0 ;  /* 0x00000000000a7213 */ /* 0x000fe40000000000 */
[----:B------:R-:W-:-:S04]  /*1350*/  LOP3.LUT R0, R0, R12, RZ, 0x3c, !PT ;  /* 0x0000000c00007212 */ /* 0x000fc800078e3cff */
[----:B------:R-:W-:Y:S01]  /*1360*/  ISETP.GE.AND P2, PT, R0, RZ, PT ;  /* 0x000000ff0000720c */ /* 0x000fe20003f46270 */
[----:B0-----:R-:W0:Y:S02]  /*1370*/  MUFU.RCP R3, R3 ;  /* 0x0000000300037308 */ /* 0x001e240000001000 */
[----:B0-----:R-:W-:Y:S02]  /*1380*/  VIADD R8, R3, 0xffffffe ;  /* 0x0ffffffe03087836 */ /* 0x001fe40000000000 */
[----:B------:R-:W-:-:S04]  /*1390*/  IMAD.MOV R3, RZ, RZ, -R13 ;  /* 0x000000ffff037224 */ /* 0x000fc800078e0a0d */
[----:B------:R0:W1:Y:S02]  /*13a0*/  F2I.FTZ.U32.TRUNC.NTZ R9, R8 ;  /* 0x0000000800097305 */ /* 0x000064000021f000 */
[----:B0-----:R-:W-:Y:S01]  /*13b0*/  IMAD.MOV.U32 R8, RZ, RZ, RZ ;  /* 0x000000ffff087224 */ /* 0x001fe200078e00ff */
[----:B-1----:R-:W-:-:S05]  /*13c0*/  IADD3 R7, RZ, -R9, RZ ;  /* 0x80000009ff077210 */ /* 0x002fca0007ffe0ff */
[----:B------:R-:W-:-:S04]  /*13d0*/  IMAD R7, R7, R4, RZ ;  /* 0x0000000407077224 */ /* 0x000fc800078e02ff */
[----:B------:R-:W-:-:S06]  /*13e0*/  IMAD.HI.U32 R9, R9, R7, R8 ;  /* 0x0000000709097227 */ /* 0x000fcc00078e0008 */
[----:B------:R-:W-:-:S04]  /*13f0*/  IMAD.HI.U32 R9, R9, R10, RZ ;  /* 0x0000000a09097227 */ /* 0x000fc800078e00ff */
[----:B------:R-:W-:-:S05]  /*1400*/  IMAD R3, R9, R3, R10 ;  /* 0x0000000309037224 */ /* 0x000fca00078e020a */
[----:B------:R-:W-:-:S13]  /*1410*/  ISETP.GT.U32.AND P1, PT, R4, R3, PT ;  /* 0x000000030400720c */ /* 0x000fda0003f24070 */
[----:B------:R-:W-:Y:S02]  /*1420*/  @!P1 IMAD.IADD R3, R3, 0x1, -R4 ;  /* 0x0000000103039824 */ /* 0x000fe400078e0a04 */
[----:B------:R-:W-:Y:S01]  /*1430*/  @!P1 VIADD R9, R9, 0x1 ;  /* 0x0000000109099836 */ /* 0x000fe20000000000 */
[----:B------:R-:W-:Y:S02]  /*1440*/  ISETP.NE.AND P1, PT, R12, RZ, PT ;  /* 0x000000ff0c00720c */ /* 0x000fe40003f25270 */
[----:B------:R-:W-:-:S13]  /*1450*/  ISETP.GE.U32.AND P0, PT, R3, R4, PT ;  /* 0x000000040300720c */ /* 0x000fda0003f06070 */
[----:B------:R-:W-:-:S04]  /*1460*/  @P0 VIADD R9, R9, 0x1 ;  /* 0x0000000109090836 */ /* 0x000fc80000000000 */
[----:B------:R-:W-:Y:S01]  /*1470*/  @!P2 IMAD.MOV R9, RZ, RZ, -R9 ;  /* 0x000000ffff09a224 */ /* 0x000fe200078e0a09 */
[----:B------:R-:W-:-:S05]  /*1480*/  @!P1 LOP3.LUT R9, RZ, R12, RZ, 0x33, !PT ;  /* 0x0000000cff099212 */ /* 0x000fca00078e33ff */
[----:B------:R-:W-:-:S07]  /*1490*/  IMAD.MOV.U32 R94, RZ, RZ, R9 ;  /* 0x000000ffff5e7224 */ /* 0x000fce00078e0009 */
.L_x_174:
[-C--:B------:R-:W-:Y:S01]  /*14a0*/  IMAD R17, R203, R94.reuse, RZ ;  /* 0x0000005ecb117224 */ /* 0x080fe200078e02ff */
[----:B------:R-:W-:Y:S01]  /*14b0*/  LOP3.LUT R185, R6, 0xffff, RZ, 0xc0, !PT ;  /* 0x0000ffff06b97812 */ /* 0x000fe200078ec0ff */
[----:B------:R-:W-:Y:S01]  /*14c0*/  IMAD.MOV.U32 R187, RZ, RZ, R5 ;  /* 0x000000ffffbb7224 */ /* 0x000fe200078e0005 */
[----:B------:R-:W-:Y:S01]  /*14d0*/  PLOP3.LUT P0, PT, PT, PT, PT, 0x80, 0x0 ;  /* 0x000000000000781c */ /* 0x000fe20003f0f070 */
[----:B------:R-:W-:Y:S01]  /*14e0*/  IMAD.MOV.U32 R3, RZ, RZ, RZ ;  /* 0x000000ffff037224 */ /* 0x000fe200078e00ff */
[----:B------:R-:W-:Y:S01]  /*14f0*/  VIADDMNMX R94, R17, R94, R11, PT ;  /* 0x0000005e115e7246 */ /* 0x000fe2000380010b */
[----:B------:R-:W-:Y:S01]  /*1500*/  IMAD.MOV.U32 R0, RZ, RZ, RZ ;  /* 0x000000ffff007224 */ /* 0x000fe200078e00ff */
[----:B------:R-:W-:Y:S02]  /*1510*/  CS2R R86, SRZ ;  /* 0x0000000000567805 */ /* 0x000fe4000001ff00 */
[----:B------:R-:W-:Y:S02]  /*1520*/  CS2R R84, SRZ ;  /* 0x0000000000547805 */ /* 0x000fe4000001ff00 */
[----:B------:R-:W-:-:S02]  /*1530*/  ISETP.GT.AND P1, PT, R94, R17, PT ;  /* 0x000000115e00720c */ /* 0x000fc40003f24270 */
        /* <DEDUP_REMOVED lines=29> */
[----:B------:R-:W-:Y:S01]  /*1710*/  CS2R R20, SRZ ;  /* 0x0000000000147805 */ /* 0x000fe2000001ff00 */
[----:B------:R-:W-:Y:S06]  /*1720*/  @!P1 BRA `(.L_x_175) ;  /* 0x00000068000c9947 */ /* 0x000fec0003800000 */
[----:B------:R-:W0:Y:S01]  /*1730*/  SHFL.IDX PT, R0, R224, RZ, 0x1f ;  /* 0x00001fffe0007589 */ /* 0x000e2200000e0000 */
[----:B------:R-:W1:Y:S01]  /*1740*/  S2UR UR7, SR_CgaCtaId ;  /* 0x00000000000779c3 */ /* 0x000e620000008800 */
[----:B------:R-:W-:Y:S01]  /*1750*/  UMOV UR6, 0x400 ;  /* 0x0000040000067882 */ /* 0x000fe20000000000 */
[----:B0-----:R-:W-:Y:S01]  /*1760*/  R2UR UR4, R0 ;  /* 0x00000000000472ca */ /* 0x001fe200000e0000 */
[----:B-1----:R-:W-:-:S04]  /*1770*/  ULEA UR6, UR7, UR6, 0x18 ;  /* 0x0000000607067291 */ /* 0x002fc8000f8ec03f */
[----:B------:R-:W-:-:S04]  /*1780*/  UIADD3 UR6, UR6, 0x10400, URZ ;  /* 0x0001040006067890 */ /* 0x000fc8000fffe03f */
[----:B------:R-:W-:-:S04]  /*1790*/  ULOP3.LUT UP0, URZ, UR6, 0x3ff, URZ, 0xc0, !UPT ;  /* 0x000003ff063f7892 */ /* 0x000fc8000f80c03f */
[----:B------:R-:W-:Y:S02]  /*17a0*/  ULEA.HI UR5, UR4, UR4, URZ, 0x1 ;  /* 0x0000000404057291 */ /* 0x000fe4000f8f083f */
[----:B------:R-:W-:Y:S02]  /*17b0*/  PLOP3.LUT P0, PT, PT, PT, UP0, 0x80, 0x0 ;  /* 0x000000000000781c */ /* 0x000fe40003f0f008 */
        /* <DEDUP_REMOVED lines=9> */
[----:B------:R-:W-:Y:S01]  /*1850*/  IMAD.U32 R4, RZ, RZ, UR4 ;  /* 0x00000004ff047e24 */ /* 0x000fe2000f8e00ff */
[----:B------:R0:W1:Y:S01]  /*1860*/  LDC.64 R14, c[0x4][R0] ;  /* 0x01000000000e7b82 */ /* 0x0000620000000a00 */
[----:B------:R-:W-:Y:S01]  /*1870*/  IMAD.U32 R5, RZ, RZ, UR5 ;  /* 0x00000005ff057e24 */ /* 0x000fe2000f8e00ff */
[----:B------:R-:W-:Y:S01]  /*1880*/  ULDC.64 UR4, c[0x4][0xc0] ;  /* 0x0100300000047ab9 */ /* 0x000fe20000000a00 */
[----:B------:R-:W-:Y:S01]  /*1890*/  IMAD.U32 R10, RZ, RZ, UR6 ;  /* 0x00000006ff0a7e24 */ /* 0x000fe2000f8e00ff */
[----:B------:R-:W-:Y:S01]  /*18a0*/  MOV R11, UR7 ;  /* 0x00000007000b7c02 */ /* 0x000fe20008000f00 */
[----:B------:R-:W-:Y:S02]  /*18b0*/  IMAD.U32 R6, RZ, RZ, UR4 ;  /* 0x00000004ff067e24 */ /* 0x000fe4000f8e00ff */
[----:B------:R-:W-:-:S02]  /*18c0*/  IMAD.U32 R7, RZ, RZ, UR5 ;  /* 0x00000005ff077e24 */ /* 0x000fc4000f8e00ff */
[----:B------:R-:W-:Y:S02]  /*18d0*/  IMAD.MOV.U32 R8, RZ, RZ, 0x70 ;  /* 0x00000070ff087424 */ /* 0x000fe400078e00ff */
[----:B------:R-:W-:Y:S02]  /*18e0*/  IMAD.MOV.U32 R12, RZ, RZ, 0x1 ;  /* 0x00000001ff0c7424 */ /* 0x000fe400078e00ff */
[----:B0-----:R-:W-:-:S07]  /*18f0*/  IMAD.MOV.U32 R13, RZ, RZ, RZ ;  /* 0x000000ffff0d7224 */ /* 0x001fce00078e00ff */
[----:B------:R-:W-:-:S07]  /*1900*/  LEPC R20, `(.L_x_176) ;  /* 0x000000001014794e */ /* 0x000fce0000000000 */
[----:B-1----:R-:W-:Y:S05]  /*1910*/  CALL.ABS.NOINC R14 ;  /* 0x000000000e007343 */ /* 0x002fea0003c00000 */
.L_x_176:
[----:B------:R-:W0:Y:S01]  /*1920*/  S2UR UR5, SR_CgaCtaId ;  /* 0x00000000000579c3 */ /* 0x000e220000008800 */
[----:B------:R-:W-:Y:S01]  /*1930*/  LEA.HI R0, R207, R207, RZ, 0x1 ;  /* 0x000000cfcf007211 */ /* 0x000fe200078f08ff */
[----:B------:R-:W-:Y:S01]  /*1940*/  UMOV UR4, 0x400 ;  /* 0x0000040000047882 */ /* 0x000fe20000000000 */
[----:B------:R-:W-:Y:S01]  /*1950*/  BSSY B0, `(.L_x_177) ;  /* 0x0000009000007945 */ /* 0x000fe20003800000 */
[----:B------:R-:W-:Y:S02]  /*1960*/  ISETP.NE.AND P0, PT, R19, 0x3, PT ;  /* 0x000000031300780c */ /* 0x000fe40003f05270 */
[----:B------:R-:W-:-:S05]  /*1970*/  LOP3.LUT R0, R0, 0xfffffffe, RZ, 0xc0, !PT ;  /* 0xfffffffe00007812 */ /* 0x000fca00078ec0ff */
[----:B------:R-:W-:-:S05]  /*1980*/  IMAD.IADD R3, R207, 0x1, -R0 ;  /* 0x00000001cf037824 */ /* 0x000fca00078e0a00 */
[----:B------:R-:W-:Y:S01]  /*1990*/  SHF.L.U32 R3, R3, 0x1f, RZ ;  /* 0x0000001f03037819 */ /* 0x000fe200000006ff */
[----:B0-----:R-:W-:-:S06]  /*19a0*/  ULEA UR4, UR5, UR4, 0x18 ;  /* 0x0000000405047291 */ /* 0x001fcc000f8ec03f */
[----:B------:R-:W-:-:S04]  /*19b0*/  IMAD.U32 R0, RZ, RZ, UR4 ;  /* 0x00000004ff007e24 */ /* 0x000fc8000f8e00ff */
[----:B------:R-:W0:Y:S02]  /*19c0*/  SYNCS.PHASECHK.TRANS64.TRYWAIT P1, [R0+URZ+0x34800], R3 ;  /* 0x03480003000075a7 */ /* 0x000e24000802017f */
[----:B0-----:R-:W-:Y:S05]  /*19d0*/  @!P1 BRA `(.L_x_178) ;  /* 0x000000f800789947 */ /* 0x001fea0003800000 */
.L_x_342:
[----:B------:R-:W-:Y:S05]  /*19e0*/  BSYNC B0 ;  /* 0x0000000000007941 */ /* 0x000fea0003800000 */
.L_x_177:
[----:B------:R-:W-:Y:S05]  /*19f0*/  @!P0 BRA `(.L_x_179) ;  /* 0x0000000000048947 */ /* 0x000fea0003800000 */
[----:B------:R-:W-:Y:S01]  /*1a00*/  BPT.TRAP 0x1 ;  /* 0x000000040000795c */ /* 0x000fe20000300000 */
.L_x_179:
[----:B0-----:R-:W-:Y:S01]  /*1a10*/  IMAD R3, R2, 0x8, R0 ;  /* 0x0000000802037824 */ /* 0x001fe200078e0200 */
[----:B------:R-:W-:-:S04]  /*1a20*/  SHF.L.U32 R4, R16, 0x1f, RZ ;  /* 0x0000001f10047819 */ /* 0x000fc800000006ff */
[----:B------:R0:W1:Y:S01]  /*1a30*/  SYNCS.PHASECHK.TRANS64.TRYWAIT P2, [R3+URZ+0x34830], R4 ;  /* 0x03483004030075a7 */ /* 0x000062000804017f */
[----:B------:R-:W-:Y:S05]  /*1a40*/  @!P0 BRA `(.L_x_180) ;  /* 0x0000000000048947 */ /* 0x000fea0003800000 */
[----:B------:R-:W-:Y:S01]  /*1a50*/  BPT.TRAP 0x1 ;  /* 0x000000040000795c */ /* 0x000fe20000300000 */
.L_x_180:
[----:B------:R-:W2:Y:S01]  /*1a60*/  S2R R5, SR_TID.X ;  /* 0x0000000000057919 */ /* 0x000ea20000002100 */
[----:B------:R-:W-:Y:S01]  /*1a70*/  IMAD.MOV.U32 R151, RZ, RZ, RZ ;  /* 0x000000ffff977224 */ /* 0x000fe200078e00ff */
[----:B--2---:R-:W-:Y:S01]  /*1a80*/  LOP3.LUT P1, RZ, R5, 0x7f, RZ, 0xc0, !PT ;  /* 0x0000007f05ff7812 */ /* 0x004fe2000782c0ff */
[----:B-1----:R-:W-:-:S12]  /*1a90*/  @P2 BRA `(.L_x_181) ;  /* 0x0000000000082947 */ /* 0x002fd80003800000 */
[----:B------:R-:W1:Y:S02]  /*1aa0*/  SYNCS.PHASECHK.TRANS64.TRYWAIT P2, [R3+URZ+0x34830], R4 ;  /* 0x03483004030075a7 */ /* 0x000e64000804017f */
[----:B-1----:R-:W-:Y:S05]  /*1ab0*/  @!P2 BRA `(.L_x_182) ;  /* 0x000000f80054a947 */ /* 0x002fea0003800000 */
.L_x_181:
[----:B------:R-:W-:Y:S05]  /*1ac0*/  WARPSYNC.ALL ;  /* 0x0000000000007948 */ /* 0x000fea0003800000 */
[----:B01----:R-:W-:Y:S01]  /*1ad0*/  VIADD R4, R0, 0x1c400 ;  /* 0x0001c40000047836 */ /* 0x003fe20000000000 */
[----:B------:R-:W-:Y:S01]  /*1ae0*/  ULOP3.LUT UR56, UR56, 0x10000, URZ, 0xfc, !UPT ;  /* 0x0001000038387892 */ /* 0x000fe2000f8efc3f */
[----:B------:R-:W-:Y:S01]  /*1af0*/  WARPGROUP.ARRIVE ;  /* 0x00000000000079c5 */ /* 0x000fe20000000000 */
[----:B------:R-:W-:Y:S01]  /*1b00*/  UMOV UR57, 0x40000040 ;  /* 0x4000004000397882 */ /* 0x000fe20000000000 */
[----:B------:R-:W-:Y:S01]  /*1b10*/  UMOV UR59, 0x40000040 ;  /* 0x40000040003b7882 */ /* 0x000fe20000000000 */
[----:B------:R-:W-:Y:S01]  /*1b20*/  SHF.R.U32.HI R4, RZ, 0x4, R4 ;  /* 0x00000004ff047819 */ /* 0x000fe20000011604 */
[----:B------:R-:W-:Y:S01]  /*1b30*/  UIADD3 UR8, UR56, 0x2, URZ ;  /* 0x0000000238087890 */ /* 0x000fe2000fffe03f */
[----:B------:R-:W-:Y:S01]  /*1b40*/  P2R R12, PR, RZ, 0x1 ;  /* 0x00000001ff0c7803 */ /* 0x000fe20000000000 */
[----:B------:R-:W-:Y:S01]  /*1b50*/  UMOV UR9, 0x40000040 ;  /* 0x4000004000097882 */ /* 0x000fe20000000000 */
[----:B------:R-:W-:Y:S01]  /*1b60*/  LOP3.LUT R4, R4, 0x3fff, RZ, 0xc0, !PT ;  /* 0x00003fff04047812 */ /* 0x000fe200078ec0ff */
[----:B------:R-:W-:Y:S01]  /*1b70*/  UMOV UR11, 0x40000040 ;  /* 0x40000040000b7882 */ /* 0x000fe20000000000 */
[----:B------:R-:W-:Y:S01]  /*1b80*/  UIADD3 UR12, UR56, 0x4, URZ ;  /* 0x00000004380c7890 */ /* 0x000fe2000fffe03f */
[----:B------:R-:W-:Y:S01]  /*1b90*/  @!P1 VIADD R3, R3, 0x34840 ;  /* 0x0003484003039836 */ /* 0x000fe20000000000 */
[----:B------:R-:W-:Y:S01]  /*1ba0*/  LOP3.LUT R5, R4, 0x10000, RZ, 0xfc, !PT ;  /* 0x0001000004057812 */ /* 0x000fe200078efcff */
[----:B------:R-:W-:Y:S01]  /*1bb0*/  UMOV UR13, 0x40000040 ;  /* 0x40000040000d7882 */ /* 0x000fe20000000000 */
[----:B------:R-:W-:Y:S01]  /*1bc0*/  UMOV UR15, 0x40000040 ;  /* 0x40000040000f7882 */ /* 0x000fe20000000000 */
[----:B------:R-:W-:Y:S01]  /*1bd0*/  UIADD3 UR16, UR56, 0x6, URZ ;  /* 0x0000000638107890 */ /* 0x000fe2000fffe03f */
[----:B------:R-:W-:Y:S01]  /*1be0*/  @!P1 PRMT R3, RZ, 0x654, R3 ;  /* 0x00000654ff039816 */ /* 0x000fe20000000003 */
[----:B------:R-:W-:Y:S01]  /*1bf0*/  IMAD R4, R2, 0xc00, R5 ;  /* 0x00000c0002047824 */ /* 0x000fe200078e0205 */
[----:B------:R-:W-:Y:S01]  /*1c00*/  UMOV UR17, 0x40000040 ;  /* 0x4000004000117882 */ /* 0x000fe20000000000 */
[----:B------:R-:W-:Y:S01]  /*1c10*/  UMOV UR19, 0x40000040 ;  /* 0x4000004000137882 */ /* 0x000fe20000000000 */
[----:B------:R-:W-:Y:S01]  /*1c20*/  UIADD3 UR20, UR56, 0x400, URZ ;  /* 0x0000040038147890 */ /* 0x000fe2000fffe03f */
[--C-:B------:R-:W-:Y:S01]  /*1c30*/  IMAD.MOV.U32 R150, RZ, RZ, R151.reuse ;  /* 0x000000ffff967224 */ /* 0x100fe200078e0097 */
[----:B------:R-:W-:Y:S01]  /*1c40*/  R2UR UR58, R4 ;  /* 0x00000000043a72ca */ /* 0x000fe200000e0000 */
[----:B------:R-:W-:Y:S01]  /*1c50*/  UMOV UR21, 0x40000040 ;  /* 0x4000004000157882 */ /* 0x000fe20000000000 */
[----:B------:R-:W-:Y:S01]  /*1c60*/  UMOV UR23, 0x40000040 ;  /* 0x4000004000177882 */ /* 0x000fe20000000000 */
[----:B------:R-:W-:Y:S01]  /*1c70*/  UIADD3 UR24, UR56, 0x402, URZ ;  /* 0x0000040238187890 */ /* 0x000fe2000fffe03f */
[--C-:B------:R-:W-:Y:S01]  /*1c80*/  IMAD.MOV.U32 R149, RZ, RZ, R151.reuse ;  /* 0x000000ffff957224 */ /* 0x100fe200078e0097 */
[----:B------:R-:W-:Y:S01]  /*1c90*/  UMOV UR25, 0x40000040 ;  /* 0x4000004000197882 */ /* 0x000fe20000000000 */
[----:B------:R-:W-:Y:S01]  /*1ca0*/  UMOV UR27, 0x40000040 ;  /* 0x40000040001b7882 */ /* 0x000fe20000000000 */
[----:B------:R-:W-:Y:S01]  /*1cb0*/  UIADD3 UR28, UR56, 0x404, URZ ;  /* 0x00000404381c7890 */ /* 0x000fe2000fffe03f */
[-C--:B------:R-:W-:Y:S01]  /*1cc0*/  MOV R148, R151.reuse ;  /* 0x0000009700947202 */ /* 0x080fe20000000f00 */
[----:B------:R-:W-:Y:S01]  /*1cd0*/  UMOV UR29, 0x40000040 ;  /* 0x40000040001d7882 */ /* 0x000fe20000000000 */
[----:B------:R-:W-:Y:S01]  /*1ce0*/  UMOV UR31, 0x40000040 ;  /* 0x40000040001f7882 */ /* 0x000fe20000000000 */
[----:B------:R-:W-:Y:S01]  /*1cf0*/  UIADD3 UR32, UR56, 0x406, URZ ;  /* 0x0000040638207890 */ /* 0x000fe2000fffe03f */
[--C-:B------:R-:W-:Y:S01]  /*1d00*/  IMAD.MOV.U32 R147, RZ, RZ, R151.reuse ;  /* 0x000000ffff937224 */ /* 0x100fe200078e0097 */
[----:B------:R-:W-:Y:S01]  /*1d10*/  HGMMA.64x128x16.F32.BF16 R24, gdesc[UR56], RZ, !UPT, gsb0 ;  /* 0x01e00000381879f0 */ /* 0x000fe2000c0018ff */
[----:B------:R-:W-:Y:S01]  /*1d20*/  UIADD3 UR10, UR58, 0x2, URZ ;  /* 0x000000023a0a7890 */ /* 0x000fe2000fffe03f */
[--C-:B------:R-:W-:Y:S01]  /*1d30*/  IMAD.MOV.U32 R146, RZ, RZ, R151.reuse ;  /* 0x000000ffff927224 */ /* 0x100fe200078e0097 */
        /* <DEDUP_REMOVED lines=12> */
[----:B------:R-:W-:Y:S01]  /*1e00*/  UMOV UR33, 0x40000040 ;  /* 0x4000004000217882 */ /* 0x000fe20000000000 */
[----:B------:R-:W-:Y:S01]  /*1e10*/  UMOV UR35, 0x40000040 ;  /* 0x4000004000237882 */ /* 0x000fe20000000000 */
        /* <DEDUP_REMOVED lines=19> */
[-C--:B------:R-:W-:Y:S01]  /*1f50*/  MOV R132, R151.reuse ;  /* 0x0000009700847202 */ /* 0x080fe20000000f00 */
[----:B------:R-:W-:Y:S01]  /*1f60*/  UIADD3 UR54, UR58, 0x806, URZ ;  /* 0x000008063a367890 */ /* 0x000fe2000fffe03f */
[--C-:B------:R-:W-:Y:S01]  /*1f70*/  IMAD.MOV.U32 R130, RZ, RZ, R151.reuse ;  /* 0x000000ffff827224 */ /* 0x100fe200078e0097 */
[----:B------:R-:W-:Y:S01]  /*1f80*/  UMOV UR53, 0x40000040 ;  /* 0x4000004000357882 */ /* 0x000fe20000000000 */
[----:B------:R-:W-:Y:S01]  /*1f90*/  UMOV UR55, 0x40000040 ;  /* 0x4000004000377882 */ /* 0x000fe20000000000 */
[----:B------:R-:W-:Y:S01]  /*1fa0*/  ULDC UR4, c[0x0][0x9d8] ;  /* 0x0002760000047ab9 */ /* 0x000fe20000000800 */
[----:B------:R-:W-:Y:S01]  /*1fb0*/  ULDC UR5, c[0x0][0x988] ;  /* 0x0002620000057ab9 */ /* 0x000fe20000000800 */
[--C-:B------:R-:W-:Y:S01]  /*1fc0*/  IMAD.MOV.U32 R128, RZ, RZ, R151.reuse ;  /* 0x000000ffff807224 */ /* 0x100fe200078e0097 */
[-C--:B------:R-:W-:Y:S01]  /*1fd0*/  MOV R116, R151.reuse ;  /* 0x0000009700747202 */ /* 0x080fe20000000f00 */
[--C-:B------:R-:W-:Y:S01]  /*1fe0*/  IMAD.MOV.U32 R126, RZ, RZ, R151.reuse ;  /* 0x000000ffff7e7224 */ /* 0x100fe200078e0097 */
[----:B------:R-:W-:Y:S01]  /*1ff0*/  MOV R100, R151 ;  /* 0x0000009700647202 */ /* 0x000fe20000000f00 */
        /* <DEDUP_REMOVED lines=14> */
[----:B------:R-:W-:Y:S01]  /*20e0*/  IMAD.MOV.U32 R88, RZ, RZ, R151 ;  /* 0x000000ffff587224 */ /* 0x000fe200078e0097 */
        /* <DEDUP_REMOVED lines=46> */
[----:B------:R-:W1:Y:S01]  /*23d0*/  MUFU.TANH R6, R25 ;  /* 0x0000001900067308 */ /* 0x000e620000002400 */
[----:B------:R-:W-:Y:S01]  /*23e0*/  FMUL.FTZ R37, R37, UR4 ;  /* 0x0000000425257c20 */ /* 0x000fe20008410000 */
[----:B------:R-:W-:Y:S01]  /*23f0*/  FMUL.FTZ R31, R31, UR4 ;  /* 0x000000041f1f7c20 */ /* 0x000fe20008410000 */
[----:B------:R-:W-:Y:S01]  /*2400*/  FMUL.FTZ R61, R61, UR4 ;  /* 0x000000043d3d7c20 */ /* 0x000fe20008410000 */
[----:B------:R-:W-:Y:S01]  /*2410*/  FMUL.FTZ R40, R40, UR4 ;  /* 0x0000000428287c20 */ /* 0x000fe20008410000 */
[----:B------:R-:W-:Y:S01]  /*2420*/  FMUL.FTZ R34, R34, UR4 ;  /* 0x0000000422227c20 */ /* 0x000fe20008410000 */
[----:B------:R-:W-:Y:S01]  /*2430*/  FMUL.FTZ R41, R41, UR4 ;  /* 0x0000000429297c20 */ /* 0x000fe20008410000 */
[----:B------:R-:W-:Y:S01]  /*2440*/  FMUL.FTZ R35, R35, UR4 ;  /* 0x0000000423237c20 */ /* 0x000fe20008410000 */
[----:B------:R2:W-:Y:S01]  /*2450*/  MUFU.TANH R99, R57 ;  /* 0x0000003900637308 */ /* 0x0005e20000002400 */
        /* <DEDUP_REMOVED lines=8> */
[----:B--2---:R-:W-:Y:S01]  /*24e0*/  IADD3 R57, R104, 0x80, -R205 ;  /* 0x0000008068397810 */ /* 0x004fe20007ffe8cd */
[----:B------:R-:W-:Y:S01]  /*24f0*/  FMUL.FTZ R65, R65, UR4 ;  /* 0x0000000441417c20 */ /* 0x000fe20008410000 */
[----:B------:R-:W-:Y:S01]  /*2500*/  FMUL.FTZ R48, R48, UR4 ;  /* 0x0000000430307c20 */ /* 0x000fe20008410000 */
[----:B------:R-:W-:Y:S01]  /*2510*/  FMUL.FTZ R42, R42, UR4 ;  /* 0x000000042a2a7c20 */ /* 0x000fe20008410000 */
[----:B------:R-:W-:Y:S01]  /*2520*/  FMUL.FTZ R71, R71, UR4 ;  /* 0x0000000447477c20 */ /* 0x000fe20008410000 */
[----:B------:R-:W-:-:S02]  /*2530*/  IMAD R8, R94, -0x80, R57 ;  /* 0xffffff805e087824 */ /* 0x000fc400078e0239 */
[----:B------:R-:W-:Y:S01]  /*2540*/  FMUL.FTZ R43, R43, UR4 ;  /* 0x000000042b2b7c20 */ /* 0x000fe20008410000 */
[----:B------:R-:W-:Y:S01]  /*2550*/  MUFU.TANH R29, R29 ;  /* 0x0000001d001d7308 */ /* 0x000fe20000002400 */
[----:B------:R-:W-:Y:S01]  /*2560*/  FMUL.FTZ R49, R49, UR4 ;  /* 0x0000000431317c20 */ /* 0x000fe20008410000 */
[----:B------:R-:W-:Y:S01]  /*2570*/  FMUL.FTZ R52, R52, UR4 ;  /* 0x0000000434347c20 */ /* 0x000fe20008410000 */
[----:B------:R-:W-:Y:S01]  /*2580*/  ISETP.GT.AND P2, PT, R8, RZ, PT ;  /* 0x000000ff0800720c */ /* 0x000fe20003f44270 */
[----:B------:R-:W-:Y:S01]  /*2590*/  FMUL.FTZ R46, R46, UR4 ;  /* 0x000000042e2e7c20 */ /* 0x000fe20008410000 */
[C---:B------:R-:W-:Y:S01]  /*25a0*/  ISETP.GT.AND P3, PT, R8.reuse, 0x1, PT ;  /* 0x000000010800780c */ /* 0x040fe20003f64270 */
[----:B------:R-:W-:Y:S01]  /*25b0*/  FMUL.FTZ R47, R47, UR4 ;  /* 0x000000042f2f7c20 */ /* 0x000fe20008410000 */
[----:B------:R-:W-:Y:S01]  /*25c0*/  ISETP.GT.AND P6, PT, R8, 0x8, PT ;  /* 0x000000080800780c */ /* 0x000fe20003fc4270 */
[----:B------:R-:W2:Y:S01]  /*25d0*/  MUFU.TANH R7, R26 ;  /* 0x0000001a00077308 */ /* 0x000ea20000002400 */
[----:B0-----:R-:W-:Y:S01]  /*25e0*/  FSEL R21, R21, -INF , P2 ;  /* 0xff80000015157808 */ /* 0x001fe20001000000 */
[----:B------:R-:W-:Y:S01]  /*25f0*/  FMUL.FTZ R53, R53, UR4 ;  /* 0x0000000435357c20 */ /* 0x000fe20008410000 */
[----:B-1----:R-:W-:Y:S01]  /*2600*/  FSEL R6, R6, -INF , P3 ;  /* 0xff80000006067808 */ /* 0x002fe20001800000 */
[----:B------:R-:W-:Y:S01]  /*2610*/  FMUL.FTZ R50, R50, UR4 ;  /* 0x0000000432327c20 */ /* 0x000fe20008410000 */
[----:B------:R-:W-:Y:S01]  /*2620*/  ISETP.GT.AND P5, PT, R8, 0x9, PT ;  /* 0x000000090800780c */ /* 0x000fe20003fa4270 */
[----:B------:R-:W-:Y:S01]  /*2630*/  FMUL.FTZ R56, R56, UR4 ;  /* 0x0000000438387c20 */ /* 0x000fe20008410000 */
[----:B---3--:R-:W-:Y:S01]  /*2640*/  FSEL R57, R28, -INF , P6 ;  /* 0xff8000001c397808 */ /* 0x008fe20003000000 */
[----:B------:R-:W0:Y:S01]  /*2650*/  MUFU.TANH R32, R32 ;  /* 0x0000002000207308 */ /* 0x000e220000002400 */
[----:B------:R-:W-:Y:S01]  /*2660*/  FMNMX.FTZ R24, R21, R6, !PT ;  /* 0x0000000615187209 */ /* 0x000fe20007810000 */
[----:B------:R-:W-:Y:S01]  /*2670*/  FMUL.FTZ R51, R51, UR4 ;  /* 0x0000000433337c20 */ /* 0x000fe20008410000 */
[----:B------:R-:W-:Y:S01]  /*2680*/  ISETP.GT.AND P4, PT, R8, 0x10, PT ;  /* 0x000000100800780c */ /* 0x000fe20003f84270 */
        /* <DEDUP_REMOVED lines=9> */
[----:B------:R-:W-:Y:S01]  /*2720*/  FMUL.FTZ R59, R59, UR4 ;  /* 0x000000043b3b7c20 */ /* 0x000fe20008410000 */
[----:B------:R-:W-:Y:S01]  /*2730*/  FMUL.FTZ R62, R62, UR4 ;  /* 0x000000043e3e7c20 */ /* 0x000fe20008410000 */
[----:B------:R-:W-:Y:S01]  /*2740*/  FMUL.FTZ R68, R68, UR4 ;  /* 0x0000000444447c20 */ /* 0x000fe20008410000 */
[----:B------:R-:W-:Y:S01]  /*2750*/  MUFU.TANH R33, R33 ;  /* 0x0000002100217308 */ /* 0x000fe20000002400 */
        /* <DEDUP_REMOVED lines=8> */
[----:B-1----:R-:W-:Y:S01]  /*27e0*/  FSEL R4, R4, -INF , P3 ;  /* 0xff80000004047808 */ /* 0x002fe20001800000 */
[----:B------:R-:W-:Y:S01]  /*27f0*/  FMUL.FTZ R74, R74, UR4 ;  /* 0x000000044a4a7c20 */ /* 0x000fe20008410000 */
[----:B------:R-:W-:Y:S01]  /*2800*/  ISETP.GT.AND P3, PT, R8, 0x18, PT ;  /* 0x000000180800780c */ /* 0x000fe20003f64270 */
        /* <DEDUP_REMOVED lines=13> */
[----:B0-----:R-:W-:Y:S01]  /*28e0*/  FSEL R11, R11, -INF , P6 ;  /* 0xff8000000b0b7808 */ /* 0x001fe20003000000 */
[----:B------:R0:W-:Y:S01]  /*28f0*/  @!P1 SYNCS.ARRIVE.TRANS64.RED.A1T0 RZ, [R3+URZ], RZ ;  /* 0x000000ff03ff99a7 */ /* 0x0001e2000810043f */
[----:B------:R-:W-:Y:S01]  /*2900*/  ISETP.GT.AND P6, PT, R8, 0x19, PT ;  /* 0x000000190800780c */ /* 0x000fe20003fc4270 */
[----:B------:R-:W-:-:S04]  /*2910*/  IMAD.MOV.U32 R104, RZ, RZ, R151 ;  /* 0x000000ffff687224 */ /* 0x000fc800078e0097 */
[----:B------:R-:W-:Y:S08]  /*2920*/  MUFU.TANH R37, R37 ;  /* 0x0000002500257308 */ /* 0x000ff00000002400 */
[----:B------:R2:W-:Y:S01]  /*2930*/  MUFU.TANH R109, R61 ;  /* 0x0000003d006d7308 */ /* 0x0005e20000002400 */
[----:B-1----:R-:W-:-:S07]  /*2940*/  FSEL R13, R13, -INF , P5 ;  /* 0xff8000000d0d7808 */ /* 0x002fce0002800000 */
[----:B------:R-:W1:Y:S01]  /*2950*/  MUFU.TANH R15, R34 ;  /* 0x00000022000f7308 */ /* 0x000e620000002400 */
[----:B--2---:R-:W-:Y:S02]  /*2960*/  FSEL R61, R29, -INF , P5 ;  /* 0xff8000001d3d7808 */ /* 0x004fe40002800000 */
[----:B------:R-:W-:Y:S02]  /*2970*/  ISETP.GT.AND P5, PT, R8, 0x20, PT ;  /* 0x000000200800780c */ /* 0x000fe40003fa4270 */
[----:B------:R-:W-:-:S03]  /*2980*/  FMNMX.FTZ R24, R61, R24, !PT ;  /* 0x000000183d187209 */ /* 0x000fc60007810000 */
[----:B------:R-:W-:Y:S01]  /*2990*/  MUFU.TANH R40, R40 ;  /* 0x0000002800287308 */ /* 0x000fe20000002400 */
[----:B------:R-:W-:-:S07]  /*29a0*/  FMNMX.FTZ R24, R69, R24, !PT ;  /* 0x0000001845187209 */ /* 0x000fce0007810000 */
[----:B------:R-:W2:Y:S01]  /*29b0*/  MUFU.TANH R25, R35 ;  /* 0x0000002300197308 */ /* 0x000ea20000002400 */
[----:B-1----:R-:W-:Y:S02]  /*29c0*/  FSEL R15, R15, -INF , P4 ;  /* 0xff8000000f0f7808 */ /* 0x002fe40002000000 */
[----:B------:R-:W-:-:S05]  /*29d0*/  ISETP.GT.AND P4, PT, R8, 0x21, PT ;  /* 0x000000210800780c */ /* 0x000fca0003f84270 */
[----:B------:R-:W1:Y:S08]  /*29e0*/  MUFU.TANH R41, R41 ;  /* 0x0000002900297308 */ /* 0x000e700000002400 */
[----:B------:R3:W-:Y:S01]  /*29f0*/  MUFU.TANH R9, R63 ;  /* 0x0000003f00097308 */ /* 0x0007e20000002400 */
[----:B--2---:R-:W-:-:S07]  /*2a00*/  FSEL R25, R25, -INF , P2 ;  /* 0xff80000019197808 */ /* 0x004fce0001000000 */
[----:B------:R-:W2:Y:S01]  /*2a10*/  MUFU.TANH R27, R38 ;  /* 0x00000026001b7308 */ /* 0x000ea20000002400 */
[----:B---3--:R-:W-:Y:S02]  /*2a20*/  FSEL R63, R33, -INF , P2 ;  /* 0xff800000213f7808 */ /* 0x008fe40001000000 */
[----:B------:R-:W-:Y:S02]  /*2a30*/  ISETP.GT.AND P2, PT, R8, 0x28, PT ;  /* 0x000000280800780c */ /* 0x000fe40003f44270 */
[----:B------:R-:W-:Y:S02]  /*2a40*/  FMNMX.FTZ R24, R63, R24, !PT ;  /* 0x000000183f187209 */ /* 0x000fe40007810000 */
[----:B-1----:R-:W-:Y:S01]  /*2a50*/  FSEL R89, R41, -INF , P4 ;  /* 0xff80000029597808 */ /* 0x002fe20002000000 */
        /* <DEDUP_REMOVED lines=24> */
[----:B------:R-:W1:Y:S01]  /*2be0*/  MUFU.TANH R49, R49 ;  /* 0x0000003100317308 */ /* 0x000e620000002400 */
[----:B------:R-:W-:-:S04]  /*2bf0*/  FMNMX.FTZ R26, R89, R26, !PT ;  /* 0x0000001a591a7209 */ /* 0x000fc80007810000 */
[----:B------:R-:W-:-:S03]  /*2c00*/  FMNMX.FTZ R26, R91, R26, !PT ;  /* 0x0000001a5b1a7209 */ /* 0x000fc60007810000 */
[----:B------:R-:W3:Y:S01]  /*2c10*/  MUFU.TANH R35, R46 ;  /* 0x0000002e00237308 */ /* 0x000ee20000002400 */
[----:B------:R-:W-:Y:S02]  /*2c20*/  FMNMX.FTZ R26, R93, R26, !PT ;  /* 0x0000001a5d1a7209 */ /* 0x000fe40007810000 */
[----:B--2---:R-:W-:Y:S02]  /*2c30*/  FSEL R33, R43, -INF , P4 ;  /* 0xff8000002b217808 */ /* 0x004fe40002000000 */
[----:B------:R-:W-:Y:S02]  /*2c40*/  ISETP.GT.AND P4, PT, R8, 0x38, PT ;  /* 0x000000380800780c */ /* 0x000fe40003f84270 */
[----:B------:R-:W-:Y:S01]  /*2c50*/  FMNMX.FTZ R26, R95, R26, !PT ;  /* 0x0000001a5f1a7209 */ /* 0x000fe20007810000 */
[----:B------:R-:W2:Y:S01]  /*2c60*/  MUFU.TANH R52, R52 ;  /* 0x0000003400347308 */ /* 0x000ea20000002400 */
[----:B-1----:R-:W-:-:S04]  /*2c70*/  FSEL R97, R49, -INF , P5 ;  /* 0xff80000031617808 */ /* 0x002fc80002800000 */
[----:B------:R-:W-:-:S03]  /*2c80*/  FMNMX.FTZ R26, R97, R26, !PT ;  /* 0x0000001a611a7209 */ /* 0x000fc60007810000 */
[----:B------:R-:W1:Y:S01]  /*2c90*/  MUFU.TANH R47, R47 ;  /* 0x0000002f002f7308 */ /* 0x000e620000002400 */
[----:B---3--:R-:W-:Y:S02]  /*2ca0*/  FSEL R35, R35, -INF , P2 ;  /* 0xff80000023237808 */ /* 0x008fe40001000000 */
[----:B------:R-:W-:-:S05]  /*2cb0*/  ISETP.GT.AND P2, PT, R8, 0x39, PT ;  /* 0x000000390800780c */ /* 0x000fca0003f44270 */
[----:B------:R-:W3:Y:S01]  /*2cc0*/  MUFU.TANH R53, R53 ;  /* 0x0000003500357308 */ /* 0x000ee20000002400 */
[----:B--2---:R-:W-:-:S04]  /*2cd0*/  FSEL R101, R52, -INF , P4 ;  /* 0xff80000034657808 */ /* 0x004fc80002000000 */
[----:B------:R-:W-:-:S03]  /*2ce0*/  FMNMX.FTZ R26, R101, R26, !PT ;  /* 0x0000001a651a7209 */ /* 0x000fc60007810000 */
[----:B------:R-:W2:Y:S01]  /*2cf0*/  MUFU.TANH R50, R50 ;  /* 0x0000003200327308 */ /* 0x000ea20000002400 */
[----:B-1----:R-:W-:Y:S02]  /*2d00*/  FSEL R37, R47, -INF , P3 ;  /* 0xff8000002f257808 */ /* 0x002fe40001800000 */
[----:B------:R-:W-:-:S05]  /*2d10*/  ISETP.GT.AND P3, PT, R8, 0x40, PT ;  /* 0x000000400800780c */ /* 0x000fca0003f64270 */
[----:B------:R-:W1:Y:S01]  /*2d20*/  MUFU.TANH R56, R56 ;  /* 0x0000003800387308 */ /* 0x000e620000002400 */
[----:B---3--:R-:W-:-:S04]  /*2d30*/  FSEL R107, R53, -INF , P2 ;  /* 0xff800000356b7808 */ /* 0x008fc80001000000 */
[----:B------:R-:W-:-:S03]  /*2d40*/  FMNMX.FTZ R26, R107, R26, !PT ;  /* 0x0000001a6b1a7209 */ /* 0x000fc60007810000 */
[----:B------:R-:W3:Y:S01]  /*2d50*/  MUFU.TANH R51, R51 ;  /* 0x0000003300337308 */ /* 0x000ee20000002400 */
[----:B--2---:R-:W-:Y:S02]  /*2d60*/  FSEL R39, R50, -INF , P6 ;  /* 0xff80000032277808 */ /* 0x004fe40003000000 */
[----:B------:R-:W-:-:S04]  /*2d70*/  ISETP.GT.AND P6, PT, R8, 0x41, PT ;  /* 0x000000410800780c */ /* 0x000fc80003fc4270 */
[----:B------:R-:W-:Y:S01]  /*2d80*/  FSEL R99, R99, -INF , P6 ;  /* 0xff80000063637808 */ /* 0x000fe20003000000 */
[----:B------:R-:W2:Y:S01]  /*2d90*/  MUFU.TANH R54, R54 ;  /* 0x0000003600367308 */ /* 0x000ea20000002400 */
[----:B-1----:R-:W-:-:S04]  /*2da0*/  FSEL R105, R56, -INF , P3 ;  /* 0xff80000038697808 */ /* 0x002fc80001800000 */
[----:B------:R-:W-:-:S03]  /*2db0*/  FMNMX.FTZ R26, R105, R26, !PT ;  /* 0x0000001a691a7209 */ /* 0x000fc60007810000 */
[----:B------:R-:W1:Y:S01]  /*2dc0*/  MUFU.TANH R60, R60 ;  /* 0x0000003c003c7308 */ /* 0x000e620000002400 */
[----:B---3--:R-:W-:Y:S02]  /*2dd0*/  FSEL R41, R51, -INF , P5 ;  /* 0xff80000033297808 */ /* 0x008fe40002800000 */
[----:B------:R-:W-:Y:S02]  /*2de0*/  ISETP.GT.AND P5, PT, R8, 0x48, PT ;  /* 0x000000480800780c */ /* 0x000fe40003fa4270 */
[----:B------:R-:W-:-:S03]  /*2df0*/  FMNMX.FTZ R26, R99, R26, !PT ;  /* 0x0000001a631a7209 */ /* 0x000fc60007810000 */
[----:B------:R-:W3:Y:S01]  /*2e00*/  MUFU.TANH R55, R55 ;  /* 0x0000003700377308 */ /* 0x000ee20000002400 */
[----:B--2---:R-:W-:Y:S02]  /*2e10*/  FSEL R43, R54, -INF , P4 ;  /* 0xff800000362b7808 */ /* 0x004fe40002000000 */
[----:B------:R-:W-:-:S04]  /*2e20*/  ISETP.GT.AND P4, PT, R8, 0x49, PT ;  /* 0x000000490800780c */ /* 0x000fc80003f84270 */
[----:B------:R-:W-:Y:S01]  /*2e30*/  FSEL R109, R109, -INF , P4 ;  /* 0xff8000006d6d7808 */ /* 0x000fe20002000000 */
[----:B------:R-:W2:Y:S01]  /*2e40*/  MUFU.TANH R58, R58 ;  /* 0x0000003a003a7308 */ /* 0x000ea20000002400 */
[----:B-1----:R-:W-:Y:S02]  /*2e50*/  FSEL R103, R60, -INF , P5 ;  /* 0xff8000003c677808 */ /* 0x002fe40002800000 */
[----:B------:R-:W-:Y:S02]  /*2e60*/  FSEL R53, R9, -INF , P4 ;  /* 0xff80000009357808 */ /* 0x000fe40002000000 */
[----:B------:R-:W-:Y:S02]  /*2e70*/  FMNMX.FTZ R26, R103, R26, !PT ;  /* 0x0000001a671a7209 */ /* 0x000fe40007810000 */
[----:B------:R-:W-:Y:S01]  /*2e80*/  ISETP.GT.AND P4, PT, R8, 0x60, PT ;  /* 0x000000600800780c */ /* 0x000fe20003f84270 */
[----:B------:R-:W1:Y:S01]  /*2e90*/  MUFU.TANH R64, R64 ;  /* 0x0000004000407308 */ /* 0x000e620000002400 */
[----:B---3--:R-:W-:-:S02]  /*2ea0*/  FSEL R45, R55, -INF , P2 ;  /* 0xff800000372d7808 */ /* 0x008fc40001000000 */
[----:B------:R-:W-:Y:S02]  /*2eb0*/  ISETP.GT.AND P2, PT, R8, 0x50, PT ;  /* 0x000000500800780c */ /* 0x000fe40003f44270 */
        /* <DEDUP_REMOVED lines=11> */
[----:B------:R-:W-:Y:S02]  /*2f70*/  FMNMX.FTZ R26, R113, R26, !PT ;  /* 0x0000001a711a7209 */ /* 0x000fe40007810000 */
[----:B------:R-:W-:Y:S01]  /*2f80*/  FSEL R59, R10, -INF , P3 ;  /* 0xff8000000a3b7808 */ /* 0x000fe20001800000 */
[----:B------:R-:W3:Y:S01]  /*2f90*/  MUFU.TANH R14, R14 ;  /* 0x0000000e000e7308 */ /* 0x000ee20000002400 */
[----:B--2---:R-:W-:Y:S02]  /*2fa0*/  FSEL R51, R62, -INF , P5 ;  /* 0xff8000003e337808 */ /* 0x004fe40002800000 */
[----:B------:R-:W-:-:S02]  /*2fb0*/  ISETP.GT.AND P5, PT, R8, 0x59, PT ;  /* 0x000000590800780c */ /* 0x000fc40003fa4270 */
[----:B------:R-:W-:-:S03]  /*2fc0*/  ISETP.GT.AND P3, PT, R8, 0x61, PT ;  /* 0x000000610800780c */ /* 0x000fc60003f64270 */
[----:B------:R-:W2:Y:S01]  /*2fd0*/  MUFU.TANH R72, R72 ;  /* 0x0000004800487308 */ /* 0x000ea20000002400 */
[----:B-1----:R-:W-:-:S04]  /*2fe0*/  FSEL R115, R68, -INF , P6 ;  /* 0xff80000044737808 */ /* 0x002fc80003000000 */
[----:B------:R-:W-:-:S03]  /*2ff0*/  FMNMX.FTZ R26, R115, R26, !PT ;  /* 0x0000001a731a7209 */ /* 0x000fc60007810000 */
[----:B------:R-:W1:Y:S01]  /*3000*/  MUFU.TANH R66, R66 ;  /* 0x0000004200427308 */ /* 0x000e620000002400 */
[----:B---3--:R-:W-:-:S04]  /*3010*/  FSEL R117, R14, -INF , P5 ;  /* 0xff8000000e757808 */ /* 0x008fc80002800000 */
[----:B------:R-:W-:-:S03]  /*3020*/  FMNMX.FTZ R26, R117, R26, !PT ;  /* 0x0000001a751a7209 */ /* 0x000fc60007810000 */
        /* <DEDUP_REMOVED lines=11> */
[----:B------:R-:W-:-:S05]  /*30e0*/  ISETP.GT.AND P6, PT, R8, 0x69, PT ;  /* 0x000000690800780c */ /* 0x000fca0003fc4270 */
[----:B------:R-:W2:Y:S01]  /*30f0*/  MUFU.TANH R74, R74 ;  /* 0x0000004a004a7308 */ /* 0x000ea20000002400 */
[----:B-1----:R-:W-:-:S04]  /*3100*/  FSEL R123, R76, -INF , P2 ;  /* 0xff8000004c7b7808 */ /* 0x002fc80001000000 */
[----:B------:R-:W-:-:S03]  /*3110*/  FMNMX.FTZ R26, R123, R26, !PT ;  /* 0x0000001a7b1a7209 */ /* 0x000fc60007810000 */
[----:B------:R-:W1:Y:S01]  /*3120*/  MUFU.TANH R80, R80 ;  /* 0x0000005000507308 */ /* 0x000e620000002400 */
[----:B---3--:R-:W-:-:S04]  /*3130*/  FSEL R125, R77, -INF , P6 ;  /* 0xff8000004d7d7808 */ /* 0x008fc80003000000 */
[----:B------:R-:W-:-:S03]  /*3140*/  FMNMX.FTZ R26, R125, R26, !PT ;  /* 0x0000001a7d1a7209 */ /* 0x000fc60007810000 */
[----:B------:R3:W4:Y:S01]  /*3150*/  MUFU.TANH R24, R75 ;  /* 0x0000004b00187308 */ /* 0x0007220000002400 */
[----:B--2---:R-:W-:Y:S02]  /*3160*/  FSEL R77, R74, -INF , P4 ;  /* 0xff8000004a4d7808 */ /* 0x004fe40002000000 */
[----:B------:R-:W-:-:S05]  /*3170*/  ISETP.GT.AND P4, PT, R8, 0x71, PT ;  /* 0x000000710800780c */ /* 0x000fca0003f84270 */
[----:B------:R4:W2:Y:S01]  /*3180*/  MUFU.TANH R129, R81 ;  /* 0x0000005100817308 */ /* 0x0008a20000002400 */
[----:B---3--:R-:W-:Y:S02]  /*3190*/  FSEL R75, R20, -INF , P5 ;  /* 0xff800000144b7808 */ /* 0x008fe40002800000 */
[----:B------:R-:W-:-:S04]  /*31a0*/  ISETP.GT.AND P5, PT, R8, 0x70, PT ;  /* 0x000000700800780c */ /* 0x000fc80003fa4270 */
[----:B-1----:R-:W-:Y:S01]  /*31b0*/  FSEL R127, R80, -INF , P5 ;  /* 0xff800000507f7808 */ /* 0x002fe20002800000 */
[----:B------:R-:W1:Y:S01]  /*31c0*/  MUFU.TANH R78, R78 ;  /* 0x0000004e004e7308 */ /* 0x000e620000002400 */
[----:B----4-:R-:W-:Y:S02]  /*31d0*/  FSEL R81, R24, -INF , P3 ;  /* 0xff80000018517808 */ /* 0x010fe40001800000 */
[----:B------:R-:W-:Y:S02]  /*31e0*/  ISETP.GT.AND P3, PT, R8, 0x78, PT ;  /* 0x000000780800780c */ /* 0x000fe40003f64270 */
[----:B------:R-:W-:-:S03]  /*31f0*/  FMNMX.FTZ R26, R127, R26, !PT ;  /* 0x0000001a7f1a7209 */ /* 0x000fc60007810000 */
[----:B------:R-:W3:Y:S01]  /*3200*/  MUFU.TANH R84, R84 ;  /* 0x0000005400547308 */ /* 0x000ee20000002400 */
[----:B--2---:R-:W-:-:S04]  /*3210*/  FSEL R129, R129, -INF , P4 ;  /* 0xff80000081817808 */ /* 0x004fc80002000000 */
[----:B------:R-:W-:-:S03]  /*3220*/  FMNMX.FTZ R26, R129, R26, !PT ;  /* 0x0000001a811a7209 */ /* 0x000fc60007810000 */
[----:B------:R1:W2:Y:S08]  /*3230*/  MUFU.TANH R133, R85 ;  /* 0x0000005500857308 */ /* 0x0002b00000002400 */
[----:B------:R-:W4:Y:S01]  /*3240*/  MUFU.TANH R82, R82 ;  /* 0x0000005200527308 */ /* 0x000f220000002400 */
[----:B-1----:R-:W-:Y:S02]  /*3250*/  FSEL R85, R78, -INF , P2 ;  /* 0xff8000004e557808 */ /* 0x002fe40001000000 */
[----:B------:R-:W-:Y:S01]  /*3260*/  ISETP.GT.AND P2, PT, R8, 0x79, PT ;  /* 0x000000790800780c */ /* 0x000fe20003f44270 */
[----:B------:R-:W-:Y:S01]  /*3270*/  IMAD.U32 R8, RZ, RZ, UR5 ;  /* 0x00000005ff087e24 */ /* 0x000fe2000f8e00ff */
[----:B---3--:R-:W-:-:S03]  /*3280*/  FSEL R131, R84, -INF , P3 ;  /* 0xff80000054837808 */ /* 0x008fc60001800000 */
[----:B------:R-:W1:Y:S01]  /*3290*/  MUFU.TANH R83, R83 ;  /* 0x0000005300537308 */ /* 0x000e620000002400 */
[----:B--2---:R-:W-:Y:S02]  /*32a0*/  FSEL R133, R133, -INF , P2 ;  /* 0xff80000085857808 */ /* 0x004fe40001000000 */
[----:B------:R-:W-:-:S04]  /*32b0*/  FMNMX.FTZ R26, R131, R26, !PT ;  /* 0x0000001a831a7209 */ /* 0x000fc80007810000 */
[----:B------:R-:W-:Y:S01]  /*32c0*/  FMNMX.FTZ R26, R133, R26, !PT ;  /* 0x0000001a851a7209 */ /* 0x000fe20007810000 */
[----:B------:R-:W2:Y:S04]  /*32d0*/  MUFU.TANH R86, R86 ;  /* 0x0000005600567308 */ /* 0x000ea80000002400 */
[----:B------:R-:W3:Y:S02]  /*32e0*/  SHFL.BFLY PT, R9, R26, 0x2, 0x1f ;  /* 0x0c401f001a097f89 */ /* 0x000ee400000e0000 */
[----:B---3--:R-:W-:-:S05]  /*32f0*/  FMNMX.FTZ R14, R26, R9, !PT ;  /* 0x000000091a0e7209 */ /* 0x008fca0007810000 */
[----:B------:R-:W3:Y:S02]  /*3300*/  SHFL.BFLY PT, R9, R14, 0x1, 0x1f ;  /* 0x0c201f000e097f89 */ /* 0x000ee400000e0000 */
[----:B---3--:R-:W-:Y:S02]  /*3310*/  FMNMX.FTZ R9, R14, R9, !PT ;  /* 0x000000090e097209 */ /* 0x008fe40007810000 */
[----:B------:R-:W3:Y:S02]  /*3320*/  MUFU.TANH R14, R87 ;  /* 0x00000057000e7308 */ /* 0x000ee40000002400 */
[C---:B------:R-:W-:Y:S01]  /*3330*/  FSETP.NEU.FTZ.AND P0, PT, R9.reuse, -INF , PT ;  /* 0xff8000000900780b */ /* 0x040fe20003f1d000 */
[----:B------:R-:W-:-:S05]  /*3340*/  FMUL.FTZ R10, R9, R8 ;  /* 0x00000008090a7220 */ /* 0x000fca0000410000 */
[----:B------:R-:W-:Y:S02]  /*3350*/  FSEL R10, R10, RZ, P0 ;  /* 0x000000ff0a0a7208 */ /* 0x000fe40000000000 */
[----:B------:R-:W-:Y:S02]  /*3360*/  ISETP.NE.AND P0, PT, R12, RZ, PT ;  /* 0x000000ff0c00720c */ /* 0x000fe40003f05270 */
[----:B------:R5:W0:Y:S01]  /*3370*/  MUFU.TANH R12, R79 ;  /* 0x0000004f000c7308 */ /* 0x000a220000002400 */
[-CC-:B------:R-:W-:Y:S01]  /*3380*/  FFMA.FTZ R174, R91, R8.reuse, -R10.reuse ;  /* 0x000000085bae7223 */ /* 0x180fe2000001080a */
[----:B----4-:R-:W-:Y:S01]  /*3390*/  FSEL R91, R82, -INF , P5 ;  /* 0xff800000525b7808 */ /* 0x010fe20002800000 */
[-CC-:B------:R-:W-:Y:S01]  /*33a0*/  FFMA.FTZ R168, R95, R8.reuse, -R10.reuse ;  /* 0x000000085fa87223 */ /* 0x180fe2000001080a */
[----:B-1----:R-:W-:Y:S01]  /*33b0*/  FSEL R95, R83, -INF , P4 ;  /* 0xff800000535f7808 */ /* 0x002fe20002000000 */
[-CC-:B------:R-:W-:Y:S01]  /*33c0*/  FFMA.FTZ R176, R69, R8.reuse, -R10.reuse ;  /* 0x0000000845b07223 */ /* 0x180fe2000001080a */
[-CC-:B------:R-:W-:Y:S01]  /*33d0*/  FFMA.FTZ R69, R97, R8.reuse, -R10.reuse ;  /* 0x0000000861457223 */ /* 0x180fe2000001080a */
[----:B--2---:R-:W-:Y:S01]  /*33e0*/  FSEL R97, R86, -INF , P3 ;  /* 0xff80000056617808 */ /* 0x004fe20001800000 */
[-CC-:B------:R-:W-:Y:S01]  /*33f0*/  FFMA.FTZ R170, R101, R8.reuse, -R10.reuse ;  /* 0x0000000865aa7223 */ /* 0x180fe2000001080a */
[--C-:B-----5:R-:W-:Y:S01]  /*3400*/  FFMA.FTZ R79, R6, R8, -R10.reuse ;  /* 0x00000008064f7223 */ /* 0x120fe2000001080a */
[----:B------:R-:W-:Y:S01]  /*3410*/  FMNMX.FTZ R6, R7, R4, !PT ;  /* 0x0000000407067209 */ /* 0x000fe20007810000 */
[-CC-:B------:R-:W-:Y:S01]  /*3420*/  FFMA.FTZ R180, R21, R8.reuse, -R10.reuse ;  /* 0x0000000815b47223 */ /* 0x180fe2000001080a */
[----:B---3--:R-:W-:Y:S01]  /*3430*/  FSEL R101, R14, -INF , P2 ;  /* 0xff8000000e657808 */ /* 0x008fe20001000000 */
[--C-:B------:R-:W-:Y:S01]  /*3440*/  FFMA.FTZ R182, R57, R8, -R10.reuse ;  /* 0x0000000839b67223 */ /* 0x100fe2000001080a */
[----:B------:R-:W-:Y:S01]  /*3450*/  FMNMX.FTZ R6, R11, R6, !PT ;  /* 0x000000060b067209 */ /* 0x000fe20007810000 */
[----:B------:R-:W-:Y:S01]  /*3460*/  MUFU.EX2 R79, R79 ;  /* 0x0000004f004f7308 */ /* 0x000fe20000000800 */
[-CC-:B------:R-:W-:Y:S01]  /*3470*/  FFMA.FTZ R57, R61, R8.reuse, -R10.reuse ;  /* 0x000000083d397223 */ /* 0x180fe2000001080a */
[----:B0-----:R-:W-:Y:S01]  /*3480*/  FSEL R87, R12, -INF , P6 ;  /* 0xff8000000c577808 */ /* 0x001fe20003000000 */
[--C-:B------:R-:W-:Y:S01]  /*3490*/  FFMA.FTZ R61, R63, R8, -R10.reuse ;  /* 0x000000083f3d7223 */ /* 0x100fe2000001080a */
[----:B------:R-:W-:Y:S01]  /*34a0*/  FMNMX.FTZ R6, R13, R6, !PT ;  /* 0x000000060d067209 */ /* 0x000fe20007810000 */
[-CC-:B------:R-:W-:Y:S01]  /*34b0*/  FFMA.FTZ R178, R67, R8.reuse, -R10.reuse ;  /* 0x0000000843b27223 */ /* 0x180fe2000001080a */
[-CC-:B------:R-:W-:Y:S01]  /*34c0*/  FFMA.FTZ R63, R65, R8.reuse, -R10.reuse ;  /* 0x00000008413f7223 */ /* 0x180fe2000001080a */
[--C-:B------:R-:W-:Y:S01]  /*34d0*/  FFMA.FTZ R172, R71, R8, -R10.reuse ;  /* 0x0000000847ac7223 */ /* 0x100fe2000001080a */
[----:B------:R-:W-:Y:S01]  /*34e0*/  FMNMX.FTZ R6, R15, R6, !PT ;  /* 0x000000060f067209 */ /* 0x000fe20007810000 */
[----:B------:R-:W0:Y:S01]  /*34f0*/  MUFU.EX2 R180, R180 ;  /* 0x000000b400b47308 */ /* 0x000e220000000800 */
[-CC-:B------:R-:W-:Y:S01]  /*3500*/  FFMA.FTZ R65, R89, R8.reuse, -R10.reuse ;  /* 0x0000000859417223 */ /* 0x180fe2000001080a */
[--C-:B------:R-:W-:Y:S01]  /*3510*/  FFMA.FTZ R67, R93, R8, -R10.reuse ;  /* 0x000000085d437223 */ /* 0x100fe2000001080a */
[----:B------:R-:W-:Y:S01]  /*3520*/  FMNMX.FTZ R6, R25, R6, !PT ;  /* 0x0000000619067209 */ /* 0x000fe20007810000 */
[-CC-:B------:R-:W-:Y:S01]  /*3530*/  FFMA.FTZ R71, R107, R8.reuse, -R10.reuse ;  /* 0x000000086b477223 */ /* 0x180fe2000001080a */
[-CC-:B------:R-:W-:Y:S01]  /*3540*/  FFMA.FTZ R152, R105, R8.reuse, -R10.reuse ;  /* 0x0000000869987223 */ /* 0x180fe2000001080a */
[--C-:B------:R-:W-:Y:S01]  /*3550*/  FFMA.FTZ R83, R99, R8, -R10.reuse ;  /* 0x0000000863537223 */ /* 0x100fe2000001080a */
[----:B------:R-:W-:Y:S01]  /*3560*/  FMNMX.FTZ R6, R27, R6, !PT ;  /* 0x000000061b067209 */ /* 0x000fe20007810000 */
[----:B------:R-:W1:Y:S01]  /*3570*/  MUFU.EX2 R182, R182 ;  /* 0x000000b600b67308 */ /* 0x000e620000000800 */
[-CC-:B------:R-:W-:Y:S01]  /*3580*/  FFMA.FTZ R154, R103, R8.reuse, -R10.reuse ;  /* 0x00000008679a7223 */ /* 0x180fe2000001080a */
[--C-:B------:R-:W-:Y:S01]  /*3590*/  FFMA.FTZ R89, R109, R8, -R10.reuse ;  /* 0x000000086d597223 */ /* 0x100fe2000001080a */
[----:B------:R-:W-:Y:S01]  /*35a0*/  FMNMX.FTZ R6, R29, R6, !PT ;  /* 0x000000061d067209 */ /* 0x000fe20007810000 */
[-CC-:B------:R-:W-:Y:S01]  /*35b0*/  FFMA.FTZ R156, R111, R8.reuse, -R10.reuse ;  /* 0x000000086f9c7223 */ /* 0x180fe2000001080a */
[-CC-:B------:R-:W-:Y:S01]  /*35c0*/  FFMA.FTZ R93, R113, R8.reuse, -R10.reuse ;  /* 0x00000008715d7223 */ /* 0x180fe2000001080a */
[--C-:B------:R-:W-:Y:S01]  /*35d0*/  FFMA.FTZ R158, R115, R8, -R10.reuse ;  /* 0x00000008739e7223 */ /* 0x100fe2000001080a */
[----:B------:R-:W-:Y:S01]  /*35e0*/  FMNMX.FTZ R6, R31, R6, !PT ;  /* 0x000000061f067209 */ /* 0x000fe20007810000 */
[----:B------:R-:W2:Y:S01]  /*35f0*/  MUFU.EX2 R57, R57 ;  /* 0x0000003900397308 */ /* 0x000ea20000000800 */
[-CC-:B------:R-:W-:Y:S01]  /*3600*/  FFMA.FTZ R99, R117, R8.reuse, -R10.reuse ;  /* 0x0000000875637223 */ /* 0x180fe2000001080a */
[--C-:B------:R-:W-:Y:S01]  /*3610*/  FFMA.FTZ R160, R119, R8, -R10.reuse ;  /* 0x0000000877a07223 */ /* 0x100fe2000001080a */
[----:B------:R-:W-:Y:S01]  /*3620*/  FMNMX.FTZ R6, R33, R6, !PT ;  /* 0x0000000621067209 */ /* 0x000fe20007810000 */
[-CC-:B------:R-:W-:Y:S01]  /*3630*/  FFMA.FTZ R103, R121, R8.reuse, -R10.reuse ;  /* 0x0000000879677223 */ /* 0x180fe2000001080a */
[-CC-:B------:R-:W-:Y:S01]  /*3640*/  FFMA.FTZ R162, R123, R8.reuse, -R10.reuse ;  /* 0x000000087ba27223 */ /* 0x180fe2000001080a */
[--C-:B------:R-:W-:Y:S01]  /*3650*/  FFMA.FTZ R105, R125, R8, -R10.reuse ;  /* 0x000000087d697223 */ /* 0x100fe2000001080a */
[----:B------:R-:W-:Y:S01]  /*3660*/  FMNMX.FTZ R6, R35, R6, !PT ;  /* 0x0000000623067209 */ /* 0x000fe20007810000 */
[----:B------:R-:W3:Y:S01]  /*3670*/  MUFU.EX2 R176, R176 ;  /* 0x000000b000b07308 */ /* 0x000ee20000000800 */
[-CC-:B------:R-:W-:Y:S01]  /*3680*/  FFMA.FTZ R164, R127, R8.reuse, -R10.reuse ;  /* 0x000000087fa47223 */ /* 0x180fe2000001080a */
[--C-:B------:R-:W-:Y:S01]  /*3690*/  FFMA.FTZ R107, R129, R8, -R10.reuse ;  /* 0x00000008816b7223 */ /* 0x100fe2000001080a */
[----:B------:R-:W-:Y:S01]  /*36a0*/  FMNMX.FTZ R6, R37, R6, !PT ;  /* 0x0000000625067209 */ /* 0x000fe20007810000 */
[-CC-:B------:R-:W-:Y:S01]  /*36b0*/  FFMA.FTZ R166, R131, R8.reuse, -R10.reuse ;  /* 0x0000000883a67223 */ /* 0x180fe2000001080a */
[----:B------:R-:W-:Y:S01]  /*36c0*/  FFMA.FTZ R109, R133, R8, -R10 ;  /* 0x00000008856d7223 */ /* 0x000fe2000001080a */
[--C-:B------:R-:W-:Y:S01]  /*36d0*/  IMAD.MOV.U32 R133, RZ, RZ, R151.reuse ;  /* 0x000000ffff857224 */ /* 0x100fe200078e0097 */
[----:B------:R-:W-:Y:S01]  /*36e0*/  FMNMX.FTZ R6, R39, R6, !PT ;  /* 0x0000000627067209 */ /* 0x000fe20007810000 */
[----:B------:R-:W4:Y:S01]  /*36f0*/  MUFU.EX2 R61, R61 ;  /* 0x0000003d003d7308 */ /* 0x000f220000000800 */
[----:B------:R-:W-:-:S02]  /*3700*/  IMAD.MOV.U32 R131, RZ, RZ, R151 ;  /* 0x000000ffff837224 */ /* 0x000fc400078e0097 */
[----:B------:R-:W-:Y:S01]  /*3710*/  FMNMX.FTZ R6, R41, R6, !PT ;  /* 0x0000000629067209 */ /* 0x000fe20007810000 */
[--C-:B------:R-:W-:Y:S02]  /*3720*/  IMAD.MOV.U32 R129, RZ, RZ, R151.reuse ;  /* 0x000000ffff817224 */ /* 0x100fe400078e0097 */
[--C-:B------:R-:W-:Y:S01]  /*3730*/  IMAD.MOV.U32 R127, RZ, RZ, R151.reuse ;  /* 0x000000ffff7f7224 */ /* 0x100fe200078e0097 */
[----:B------:R-:W-:Y:S01]  /*3740*/  FMNMX.FTZ R6, R43, R6, !PT ;  /* 0x000000062b067209 */ /* 0x000fe20007810000 */
[----:B------:R-:W5:Y:S01]  /*3750*/  MUFU.EX2 R178, R178 ;  /* 0x000000b200b27308 */ /* 0x000f620000000800 */
[--C-:B------:R-:W-:Y:S02]  /*3760*/  IMAD.MOV.U32 R125, RZ, RZ, R151.reuse ;  /* 0x000000ffff7d7224 */ /* 0x100fe400078e0097 */
[----:B------:R-:W-:Y:S01]  /*3770*/  FMNMX.FTZ R6, R45, R6, !PT ;  /* 0x000000062d067209 */ /* 0x000fe20007810000 */
[--C-:B------:R-:W-:Y:S02]  /*3780*/  IMAD.MOV.U32 R123, RZ, RZ, R151.reuse ;  /* 0x000000ffff7b7224 */ /* 0x100fe400078e0097 */
[--C-:B------:R-:W-:Y:S01]  /*3790*/  IMAD.MOV.U32 R121, RZ, RZ, R151.reuse ;  /* 0x000000ffff797224 */ /* 0x100fe200078e0097 */
[----:B------:R-:W-:Y:S01]  /*37a0*/  FMNMX.FTZ R6, R47, R6, !PT ;  /* 0x000000062f067209 */ /* 0x000fe20007810000 */
[----:B------:R-:W5:Y:S01]  /*37b0*/  MUFU.EX2 R63, R63 ;  /* 0x0000003f003f7308 */ /* 0x000f620000000800 */
[----:B------:R-:W-:-:S02]  /*37c0*/  IMAD.MOV.U32 R119, RZ, RZ, R151 ;  /* 0x000000ffff777224 */ /* 0x000fc400078e0097 */
[----:B------:R-:W-:Y:S01]  /*37d0*/  FMNMX.FTZ R6, R49, R6, !PT ;  /* 0x0000000631067209 */ /* 0x000fe20007810000 */
[--C-:B------:R-:W-:Y:S02]  /*37e0*/  IMAD.MOV.U32 R117, RZ, RZ, R151.reuse ;  /* 0x000000ffff757224 */ /* 0x100fe400078e0097 */
[--C-:B------:R-:W-:Y:S01]  /*37f0*/  IMAD.MOV.U32 R115, RZ, RZ, R151.reuse ;  /* 0x000000ffff737224 */ /* 0x100fe200078e0097 */
[----:B------:R-:W-:Y:S01]  /*3800*/  FMNMX.FTZ R6, R51, R6, !PT ;  /* 0x0000000633067209 */ /* 0x000fe20007810000 */
[----:B------:R-:W-:Y:S01]  /*3810*/  MUFU.EX2 R172, R172 ;  /* 0x000000ac00ac7308 */ /* 0x000fe20000000800 */
[--C-:B------:R-:W-:Y:S02]  /*3820*/  IMAD.MOV.U32 R113, RZ, RZ, R151.reuse ;  /* 0x000000ffff717224 */ /* 0x100fe400078e0097 */
[----:B------:R-:W-:Y:S01]  /*3830*/  FMNMX.FTZ R6, R53, R6, !PT ;  /* 0x0000000635067209 */ /* 0x000fe20007810000 */
[----:B------:R-:W-:-:S03]  /*3840*/  IMAD.MOV.U32 R111, RZ, RZ, R151 ;  /* 0x000000ffff6f7224 */ /* 0x000fc600078e0097 */
[----:B------:R-:W-:Y:S01]  /*3850*/  FMNMX.FTZ R6, R55, R6, !PT ;  /* 0x0000000637067209 */ /* 0x000fe20007810000 */
[----:B------:R-:W-:Y:S03]  /*3860*/  MUFU.EX2 R65, R65 ;  /* 0x0000004100417308 */ /* 0x000fe60000000800 */
[----:B------:R-:W-:-:S04]  /*3870*/  FMNMX.FTZ R6, R59, R6, !PT ;  /* 0x000000063b067209 */ /* 0x000fc80007810000 */
        /* <DEDUP_REMOVED lines=14> */
[----:B------:R-:W-:-:S05]  /*3960*/  FMNMX.FTZ R6, R101, R6, !PT ;  /* 0x0000000665067209 */ /* 0x000fca0007810000 */
[----:B------:R-:W0:Y:S01]  /*3970*/  SHFL.BFLY PT, R21, R6, 0x2, 0x1f ;  /* 0x0c401f0006157f89 */ /* 0x000e2200000e0000 */
[----:B------:R-:W-:Y:S08]  /*3980*/  MUFU.EX2 R71, R71 ;  /* 0x0000004700477308 */ /* 0x000ff00000000800 */
[----:B------:R-:W-:Y:S08]  /*3990*/  MUFU.EX2 R152, R152 ;  /* 0x0000009800987308 */ /* 0x000ff00000000800 */
[----:B------:R-:W-:Y:S01]  /*39a0*/  MUFU.EX2 R83, R83 ;  /* 0x0000005300537308 */ /* 0x000fe20000000800 */
[----:B0-----:R-:W-:-:S07]  /*39b0*/  FMNMX.FTZ R12, R6, R21, !PT ;  /* 0x00000015060c7209 */ /* 0x001fce0007810000 */
[----:B------:R-:W-:Y:S01]  /*39c0*/  MUFU.EX2 R154, R154 ;  /* 0x0000009a009a7308 */ /* 0x000fe20000000800 */
[----:B------:R-:W0:Y:S07]  /*39d0*/  SHFL.BFLY PT, R21, R12, 0x1, 0x1f ;  /* 0x0c201f000c157f89 */ /* 0x000e2e00000e0000 */
[----:B------:R-:W-:Y:S08]  /*39e0*/  MUFU.EX2 R89, R89 ;  /* 0x0000005900597308 */ /* 0x000ff00000000800 */
[----:B------:R-:W-:Y:S08]  /*39f0*/  MUFU.EX2 R156, R156 ;  /* 0x0000009c009c7308 */ /* 0x000ff00000000800 */
[----:B------:R-:W-:Y:S01]  /*3a00*/  MUFU.EX2 R93, R93 ;  /* 0x0000005d005d7308 */ /* 0x000fe20000000800 */
[----:B0-----:R-:W-:-:S04]  /*3a10*/  FMNMX.FTZ R21, R12, R21, !PT ;  /* 0x000000150c157209 */ /* 0x001fc80007810000 */
[C---:B------:R-:W-:Y:S01]  /*3a20*/  FSETP.NEU.FTZ.AND P2, PT, R21.reuse, -INF , PT ;  /* 0xff8000001500780b */ /* 0x040fe20003f5d000 */
[----:B------:R-:W-:Y:S02]  /*3a30*/  FMUL.FTZ R6, R21, R8 ;  /* 0x0000000815067220 */ /* 0x000fe40000410000 */
[----:B------:R-:W-:Y:S03]  /*3a40*/  MUFU.EX2 R158, R158 ;  /* 0x0000009e009e7308 */ /* 0x000fe60000000800 */
[----:B------:R-:W-:-:S05]  /*3a50*/  FSEL R32, R6, RZ, P2 ;  /* 0x000000ff06207208 */ /* 0x000fca0001000000 */
[----:B------:R-:W-:Y:S01]  /*3a60*/  MUFU.EX2 R99, R99 ;  /* 0x0000006300637308 */ /* 0x000fe20000000800 */
[-CC-:B------:R-:W-:Y:S01]  /*3a70*/  FFMA.FTZ R181, R7, R8.reuse, -R32.reuse ;  /* 0x0000000807b57223 */ /* 0x180fe20000010820 */
[-CC-:B------:R-:W-:Y:S01]  /*3a80*/  FFMA.FTZ R6, R4, R8.reuse, -R32.reuse ;  /* 0x0000000804067223 */ /* 0x180fe20000010820 */
[-CC-:B------:R-:W-:Y:S01]  /*3a90*/  FFMA.FTZ R183, R11, R8.reuse, -R32.reuse ;  /* 0x000000080bb77223 */ /* 0x180fe20000010820 */
[----:B------:R-:W-:Y:S01]  /*3aa0*/  FADD.FTZ R7, R180, R79 ;  /* 0x0000004fb4077221 */ /* 0x000fe20000010000 */
[-CC-:B------:R-:W-:Y:S01]  /*3ab0*/  FFMA.FTZ R10, R13, R8.reuse, -R32.reuse ;  /* 0x000000080d0a7223 */ /* 0x180fe20000010820 */
[-CC-:B------:R-:W-:Y:S01]  /*3ac0*/  FFMA.FTZ R177, R15, R8.reuse, -R32.reuse ;  /* 0x000000080fb17223 */ /* 0x180fe20000010820 */
[-CC-:B------:R-:W-:Y:S01]  /*3ad0*/  FFMA.FTZ R12, R25, R8.reuse, -R32.reuse ;  /* 0x00000008190c7223 */ /* 0x180fe20000010820 */
[----:B------:R-:W-:Y:S01]  /*3ae0*/  MUFU.EX2 R181, R181 ;  /* 0x000000b500b57308 */ /* 0x000fe20000000800 */
[----:B-1----:R-:W-:Y:S01]  /*3af0*/  FADD.FTZ R4, R182, R7 ;  /* 0x00000007b6047221 */ /* 0x002fe20000010000 */
[-CC-:B------:R-:W-:Y:S01]  /*3b00*/  FFMA.FTZ R179, R27, R8.reuse, -R32.reuse ;  /* 0x000000081bb37223 */ /* 0x180fe20000010820 */
[-CC-:B------:R-:W-:Y:S01]  /*3b10*/  FFMA.FTZ R14, R29, R8.reuse, -R32.reuse ;  /* 0x000000081d0e7223 */ /* 0x180fe20000010820 */
[-C--:B------:R-:W-:Y:S01]  /*3b20*/  FFMA.FTZ R173, R31, R8.reuse, -R32 ;  /* 0x000000081fad7223 */ /* 0x080fe20000010820 */
[----:B--2---:R-:W-:Y:S01]  /*3b30*/  FADD.FTZ R7, R57, R4 ;  /* 0x0000000439077221 */ /* 0x004fe20000010000 */
[-CC-:B------:R-:W-:Y:S01]  /*3b40*/  FFMA.FTZ R20, R33, R8.reuse, -R32.reuse ;  /* 0x0000000821147223 */ /* 0x180fe20000010820 */
[-CC-:B------:R-:W-:Y:S01]  /*3b50*/  FFMA.FTZ R175, R35, R8.reuse, -R32.reuse ;  /* 0x0000000823af7223 */ /* 0x180fe20000010820 */
[----:B------:R-:W0:Y:S01]  /*3b60*/  MUFU.EX2 R6, R6 ;  /* 0x0000000600067308 */ /* 0x000e220000000800 */
[----:B---3--:R-:W-:Y:S01]  /*3b70*/  FADD.FTZ R4, R176, R7 ;  /* 0x00000007b0047221 */ /* 0x008fe20000010000 */
[-CC-:B------:R-:W-:Y:S01]  /*3b80*/  FFMA.FTZ R24, R37, R8.reuse, -R32.reuse ;  /* 0x0000000825187223 */ /* 0x180fe20000010820 */
[-CC-:B------:R-:W-:Y:S01]  /*3b90*/  FFMA.FTZ R169, R39, R8.reuse, -R32.reuse ;  /* 0x0000000827a97223 */ /* 0x180fe20000010820 */
[-C--:B------:R-:W-:Y:S01]  /*3ba0*/  FFMA.FTZ R26, R41, R8.reuse, -R32 ;  /* 0x00000008291a7223 */ /* 0x080fe20000010820 */
[----:B----4-:R-:W-:Y:S01]  /*3bb0*/  FADD.FTZ R7, R61, R4 ;  /* 0x000000043d077221 */ /* 0x010fe20000010000 */
[-CC-:B------:R-:W-:Y:S01]  /*3bc0*/  FFMA.FTZ R171, R43, R8.reuse, -R32.reuse ;  /* 0x000000082bab7223 */ /* 0x180fe20000010820 */
[-CC-:B------:R-:W-:Y:S01]  /*3bd0*/  FFMA.FTZ R28, R45, R8.reuse, -R32.reuse ;  /* 0x000000082d1c7223 */ /* 0x180fe20000010820 */
[----:B------:R-:W1:Y:S01]  /*3be0*/  MUFU.EX2 R183, R183 ;  /* 0x000000b700b77308 */ /* 0x000e620000000800 */
[----:B-----5:R-:W-:Y:S01]  /*3bf0*/  FADD.FTZ R34, R178, R7 ;  /* 0x00000007b2227221 */ /* 0x020fe20000010000 */
[-CC-:B------:R-:W-:Y:S01]  /*3c00*/  FFMA.FTZ R153, R47, R8.reuse, -R32.reuse ;  /* 0x000000082f997223 */ /* 0x180fe20000010820 */
[-CC-:B------:R-:W-:Y:S01]  /*3c10*/  FFMA.FTZ R30, R49, R8.reuse, -R32.reuse ;  /* 0x00000008311e7223 */ /* 0x180fe20000010820 */
[-C--:B------:R-:W-:Y:S01]  /*3c20*/  FFMA.FTZ R51, R51, R8.reuse, -R32 ;  /* 0x0000000833337223 */ /* 0x080fe20000010820 */
[----:B------:R-:W-:Y:S01]  /*3c30*/  FADD.FTZ R11, R63, R34 ;  /* 0x000000223f0b7221 */ /* 0x000fe20000010000 */
[-CC-:B------:R-:W-:Y:S01]  /*3c40*/  FFMA.FTZ R53, R53, R8.reuse, -R32.reuse ;  /* 0x0000000835357223 */ /* 0x180fe20000010820 */
[-C--:B------:R-:W-:Y:S01]  /*3c50*/  FFMA.FTZ R55, R55, R8.reuse, -R32 ;  /* 0x0000000837377223 */ /* 0x080fe20000010820 */
[----:B------:R-:W2:Y:S01]  /*3c60*/  MUFU.EX2 R10, R10 ;  /* 0x0000000a000a7308 */ /* 0x000ea20000000800 */
[----:B0-----:R-:W-:Y:S01]  /*3c70*/  FADD.FTZ R4, R181, R6 ;  /* 0x00000006b5047221 */ /* 0x001fe20000010000 */
[----:B------:R-:W-:Y:S01]  /*3c80*/  FADD.FTZ R36, R172, R11 ;  /* 0x0000000bac247221 */ /* 0x000fe20000010000 */
[-CC-:B------:R-:W-:Y:S01]  /*3c90*/  FFMA.FTZ R59, R59, R8.reuse, -R32.reuse ;  /* 0x000000083b3b7223 */ /* 0x180fe20000010820 */
[-CC-:B------:R-:W-:Y:S01]  /*3ca0*/  FFMA.FTZ R73, R73, R8.reuse, -R32.reuse ;  /* 0x0000000849497223 */ /* 0x180fe20000010820 */
[-C--:B------:R-:W-:Y:S01]  /*3cb0*/  FFMA.FTZ R75, R75, R8.reuse, -R32 ;  /* 0x000000084b4b7223 */ /* 0x080fe20000010820 */
[----:B------:R-:W-:Y:S01]  /*3cc0*/  FADD.FTZ R11, R65, R36 ;  /* 0x00000024410b7221 */ /* 0x000fe20000010000 */
[-C--:B------:R-:W-:Y:S01]  /*3cd0*/  FFMA.FTZ R77, R77, R8.reuse, -R32 ;  /* 0x000000084d4d7223 */ /* 0x080fe20000010820 */
[----:B------:R-:W0:Y:S01]  /*3ce0*/  MUFU.EX2 R177, R177 ;  /* 0x000000b100b17308 */ /* 0x000e220000000800 */
[----:B-1----:R-:W-:Y:S01]  /*3cf0*/  FADD.FTZ R7, R183, R4 ;  /* 0x00000004b7077221 */ /* 0x002fe20000010000 */
[----:B------:R-:W-:Y:S01]  /*3d00*/  FADD.FTZ R36, R174, R11 ;  /* 0x0000000bae247221 */ /* 0x000fe20000010000 */
[-CC-:B------:R-:W-:Y:S01]  /*3d10*/  FFMA.FTZ R81, R81, R8.reuse, -R32.reuse ;  /* 0x0000000851517223 */ /* 0x180fe20000010820 */
[-CC-:B------:R-:W-:Y:S01]  /*3d20*/  FFMA.FTZ R85, R85, R8.reuse, -R32.reuse ;  /* 0x0000000855557223 */ /* 0x180fe20000010820 */
[-C--:B------:R-:W-:Y:S01]  /*3d30*/  FFMA.FTZ R87, R87, R8.reuse, -R32 ;  /* 0x0000000857577223 */ /* 0x080fe20000010820 */
[----:B------:R-:W-:Y:S01]  /*3d40*/  FADD.FTZ R11, R67, R36 ;  /* 0x00000024430b7221 */ /* 0x000fe20000010000 */
[-CC-:B------:R-:W-:Y:S01]  /*3d50*/  FFMA.FTZ R91, R91, R8.reuse, -R32.reuse ;  /* 0x000000085b5b7223 */ /* 0x180fe20000010820 */
[----:B------:R-:W1:Y:S01]  /*3d60*/  MUFU.EX2 R12, R12 ;  /* 0x0000000c000c7308 */ /* 0x000e620000000800 */
[----:B--2---:R-:W-:Y:S01]  /*3d70*/  FADD.FTZ R4, R10, R7 ;  /* 0x000000070a047221 */ /* 0x004fe20000010000 */
[----:B------:R-:W-:Y:S01]  /*3d80*/  FADD.FTZ R38, R168, R11 ;  /* 0x0000000ba8267221 */ /* 0x000fe20000010000 */
[-CC-:B------:R-:W-:Y:S01]  /*3d90*/  FFMA.FTZ R95, R95, R8.reuse, -R32.reuse ;  /* 0x000000085f5f7223 */ /* 0x180fe20000010820 */
[-CC-:B------:R-:W-:Y:S01]  /*3da0*/  FFMA.FTZ R97, R97, R8.reuse, -R32.reuse ;  /* 0x0000000861617223 */ /* 0x180fe20000010820 */
[----:B------:R-:W-:Y:S01]  /*3db0*/  FFMA.FTZ R101, R101, R8, -R32 ;  /* 0x0000000865657223 */ /* 0x000fe20000010820 */
[----:B------:R-:W-:Y:S01]  /*3dc0*/  FADD.FTZ R11, R69, R38 ;  /* 0x00000026450b7221 */ /* 0x000fe20000010000 */
[----:B------:R-:W-:Y:S01]  /*3dd0*/  F2FP.BF16.F32.PACK_AB R181, R6, R181 ;  /* 0x000000b506b5723e */ /* 0x000fe200000010ff */
[----:B------:R-:W2:Y:S01]  /*3de0*/  MUFU.EX2 R179, R179 ;  /* 0x000000b300b37308 */ /* 0x000ea20000000800 */
[----:B0-----:R-:W-:Y:S01]  /*3df0*/  FADD.FTZ R7, R177, R4 ;  /* 0x00000004b1077221 */ /* 0x001fe20000010000 */
[----:B------:R-:W-:Y:S01]  /*3e00*/  FADD.FTZ R38, R170, R11 ;  /* 0x0000000baa267221 */ /* 0x000fe20000010000 */
[----:B------:R-:W-:-:S02]  /*3e10*/  F2FP.BF16.F32.PACK_AB R183, R10, R183 ;  /* 0x000000b70ab7723e */ /* 0x000fc400000010ff */
[----:B------:R-:W-:Y:S02]  /*3e20*/  F2FP.BF16.F32.PACK_AB R180, R79, R180 ;  /* 0x000000b44fb4723e */ /* 0x000fe400000010ff */
[----:B------:R-:W-:Y:S01]  /*3e30*/  F2FP.BF16.F32.PACK_AB R182, R57, R182 ;  /* 0x000000b639b6723e */ /* 0x000fe200000010ff */
[----:B------:R-:W0:Y:S01]  /*3e40*/  MUFU.EX2 R14, R14 ;  /* 0x0000000e000e7308 */ /* 0x000e220000000800 */
[C---:B-1----:R-:W-:Y:S01]  /*3e50*/  FADD.FTZ R4, R12.reuse, R7 ;  /* 0x000000070c047221 */ /* 0x042fe20000010000 */
[----:B------:R-:W-:Y:S01]  /*3e60*/  F2FP.BF16.F32.PACK_AB R177, R12, R177 ;  /* 0x000000b10cb1723e */ /* 0x000fe200000010ff */
[----:B------:R-:W-:Y:S01]  /*3e70*/  VIADD R12, R94, 0xfffffffe ;  /* 0xfffffffe5e0c7836 */ /* 0x000fe20000000000 */
[----:B------:R-:W-:Y:S01]  /*3e80*/  F2FP.BF16.F32.PACK_AB R176, R61, R176 ;  /* 0x000000b03db0723e */ /* 0x000fe200000010ff */
[----:B------:R-:W-:Y:S01]  /*3e90*/  IMAD.MOV.U32 R94, RZ, RZ, R151 ;  /* 0x000000ffff5e7224 */ /* 0x000fe200078e0097 */
[----:B------:R-:W-:Y:S02]  /*3ea0*/  F2FP.BF16.F32.PACK_AB R178, R63, R178 ;  /* 0x000000b23fb2723e */ /* 0x000fe400000010ff */
[----:B------:R-:W1:Y:S01]  /*3eb0*/  MUFU.EX2 R173, R173 ;  /* 0x000000ad00ad7308 */ /* 0x000e620000000800 */
[----:B--2---:R-:W-:Y:S01]  /*3ec0*/  FADD.FTZ R7, R179, R4 ;  /* 0x00000004b3077221 */ /* 0x004fe20000010000 */
[----:B------:R-:W-:-:S02]  /*3ed0*/  ISETP.GE.AND P2, PT, R12, R17, PT ;  /* 0x000000110c00720c */ /* 0x000fc40003f46270 */
[----:B------:R-:W-:Y:S02]  /*3ee0*/  F2FP.BF16.F32.PACK_AB R172, R65, R172 ;  /* 0x000000ac41ac723e */ /* 0x000fe400000010ff */
[----:B------:R-:W-:Y:S02]  /*3ef0*/  F2FP.BF16.F32.PACK_AB R174, R67, R174 ;  /* 0x000000ae43ae723e */ /* 0x000fe400000010ff */
[----:B------:R-:W2:Y:S01]  /*3f00*/  MUFU.EX2 R20, R20 ;  /* 0x0000001400147308 */ /* 0x000ea20000000800 */
[C---:B0-----:R-:W-:Y:S01]  /*3f10*/  FADD.FTZ R4, R14.reuse, R7 ;  /* 0x000000070e047221 */ /* 0x041fe20000010000 */
[----:B------:R-:W-:Y:S02]  /*3f20*/  F2FP.BF16.F32.PACK_AB R168, R69, R168 ;  /* 0x000000a845a8723e */ /* 0x000fe400000010ff */
[----:B------:R-:W-:Y:S02]  /*3f30*/  F2FP.BF16.F32.PACK_AB R170, R71, R170 ;  /* 0x000000aa47aa723e */ /* 0x000fe400000010ff */
[----:B------:R-:W-:-:S02]  /*3f40*/  F2FP.BF16.F32.PACK_AB R179, R14, R179 ;  /* 0x000000b30eb3723e */ /* 0x000fc400000010ff */
[----:B------:R-:W0:Y:S01]  /*3f50*/  MUFU.EX2 R175, R175 ;  /* 0x000000af00af7308 */ /* 0x000e220000000800 */
[----:B-1----:R-:W-:-:S07]  /*3f60*/  FADD.FTZ R7, R173, R4 ;  /* 0x00000004ad077221 */ /* 0x002fce0000010000 */
[----:B------:R-:W1:Y:S01]  /*3f70*/  MUFU.EX2 R24, R24 ;  /* 0x0000001800187308 */ /* 0x000e620000000800 */
[C---:B--2---:R-:W-:Y:S01]  /*3f80*/  FADD.FTZ R4, R20.reuse, R7 ;  /* 0x0000000714047221 */ /* 0x044fe20000010000 */
[----:B------:R-:W-:Y:S01]  /*3f90*/  FADD.FTZ R7, R71, R38 ;  /* 0x0000002647077221 */ /* 0x000fe20000010000 */
[----:B------:R-:W-:-:S03]  /*3fa0*/  F2FP.BF16.F32.PACK_AB R173, R20, R173 ;  /* 0x000000ad14ad723e */ /* 0x000fc600000010ff */
[----:B------:R-:W-:Y:S01]  /*3fb0*/  FADD.FTZ R40, R152, R7 ;  /* 0x0000000798287221 */ /* 0x000fe20000010000 */
[----:B------:R-:W-:Y:S01]  /*3fc0*/  F2FP.BF16.F32.PACK_AB R152, R83, R152 ;  /* 0x000000985398723e */ /* 0x000fe200000010ff */
[----:B------:R-:W2:Y:S01]  /*3fd0*/  MUFU.EX2 R169, R169 ;  /* 0x000000a900a97308 */ /* 0x000ea20000000800 */
[----:B0-----:R-:W-:Y:S01]  /*3fe0*/  FADD.FTZ R3, R175, R4 ;  /* 0x00000004af037221 */ /* 0x001fe20000010000 */
[----:B------:R-:W-:-:S04]  /*3ff0*/  FADD.FTZ R7, R83, R40 ;  /* 0x0000002853077221 */ /* 0x000fc80000010000 */
[----:B------:R-:W-:Y:S01]  /*4000*/  FADD.FTZ R40, R154, R7 ;  /* 0x000000079a287221 */ /* 0x000fe20000010000 */
[C---:B------:R-:W-:Y:S01]  /*4010*/  F2FP.BF16.F32.PACK_AB R154, R89.reuse, R154 ;  /* 0x0000009a599a723e */ /* 0x040fe200000010ff */
[----:B------:R-:W0:Y:S01]  /*4020*/  MUFU.EX2 R26, R26 ;  /* 0x0000001a001a7308 */ /* 0x000e220000000800 */
[C---:B-1----:R-:W-:Y:S01]  /*4030*/  FADD.FTZ R4, R24.reuse, R3 ;  /* 0x0000000318047221 */ /* 0x042fe20000010000 */
[----:B------:R-:W-:Y:S01]  /*4040*/  FADD.FTZ R7, R89, R40 ;  /* 0x0000002859077221 */ /* 0x000fe20000010000 */
[----:B------:R-:W-:Y:S01]  /*4050*/  F2FP.BF16.F32.PACK_AB R175, R24, R175 ;  /* 0x000000af18af723e */ /* 0x000fe200000010ff */
[----:B------:R-:W-:Y:S02]  /*4060*/  IMAD.MOV.U32 R89, RZ, RZ, R151 ;  /* 0x000000ffff597224 */ /* 0x000fe400078e0097 */
[----:B------:R-:W-:Y:S01]  /*4070*/  FADD.FTZ R40, R156, R7 ;  /* 0x000000079c287221 */ /* 0x000fe20000010000 */
[----:B------:R-:W-:Y:S01]  /*4080*/  F2FP.BF16.F32.PACK_AB R156, R93, R156 ;  /* 0x0000009c5d9c723e */ /* 0x000fe200000010ff */
[----:B------:R-:W1:Y:S01]  /*4090*/  MUFU.EX2 R171, R171 ;  /* 0x000000ab00ab7308 */ /* 0x000e620000000800 */
[----:B--2---:R-:W-:Y:S01]  /*40a0*/  FADD.FTZ R3, R169, R4 ;  /* 0x00000004a9037221 */ /* 0x004fe20000010000 */
[----:B------:R-:W-:Y:S01]  /*40b0*/  FADD.FTZ R7, R93, R40 ;  /* 0x000000285d077221 */ /* 0x000fe20000010000 */
[----:B------:R-:W-:-:S03]  /*40c0*/  IMAD.MOV.U32 R93, RZ, RZ, R151 ;  /* 0x000000ffff5d7224 */ /* 0x000fc600078e0097 */
[----:B------:R-:W-:Y:S01]  /*40d0*/  FADD.FTZ R40, R158, R7 ;  /* 0x000000079e287221 */ /* 0x000fe20000010000 */
[C---:B------:R-:W-:Y:S01]  /*40e0*/  F2FP.BF16.F32.PACK_AB R158, R99.reuse, R158 ;  /* 0x0000009e639e723e */ /* 0x040fe200000010ff */
[----:B------:R-:W2:Y:S01]  /*40f0*/  MUFU.EX2 R28, R28 ;  /* 0x0000001c001c7308 */ /* 0x000ea20000000800 */
[C---:B0-----:R-:W-:Y:S01]  /*4100*/  FADD.FTZ R4, R26.reuse, R3 ;  /* 0x000000031a047221 */ /* 0x041fe20000010000 */
[----:B------:R-:W-:Y:S01]  /*4110*/  FADD.FTZ R7, R99, R40 ;  /* 0x0000002863077221 */ /* 0x000fe20000010000 */
[----:B------:R-:W-:Y:S01]  /*4120*/  F2FP.BF16.F32.PACK_AB R169, R26, R169 ;  /* 0x000000a91aa9723e */ /* 0x000fe200000010ff */
[----:B------:R-:W-:-:S04]  /*4130*/  IMAD.MOV.U32 R99, RZ, RZ, R151 ;  /* 0x000000ffff637224 */ /* 0x000fc800078e0097 */
[----:B------:R-:W0:Y:S01]  /*4140*/  MUFU.EX2 R153, R153 ;  /* 0x0000009900997308 */ /* 0x000e220000000800 */
[----:B-1----:R-:W-:-:S07]  /*4150*/  FADD.FTZ R3, R171, R4 ;  /* 0x00000004ab037221 */ /* 0x002fce0000010000 */
[----:B------:R-:W1:Y:S01]  /*4160*/  MUFU.EX2 R30, R30 ;  /* 0x0000001e001e7308 */ /* 0x000e620000000800 */
[C---:B--2---:R-:W-:Y:S01]  /*4170*/  FADD.FTZ R4, R28.reuse, R3 ;  /* 0x000000031c047221 */ /* 0x044fe20000010000 */
[----:B------:R-:W-:-:S06]  /*4180*/  F2FP.BF16.F32.PACK_AB R171, R28, R171 ;  /* 0x000000ab1cab723e */ /* 0x000fcc00000010ff */
[----:B------:R-:W2:Y:S01]  /*4190*/  MUFU.EX2 R51, R51 ;  /* 0x0000003300337308 */ /* 0x000ea20000000800 */
[----:B0-----:R-:W-:-:S07]  /*41a0*/  FADD.FTZ R3, R153, R4 ;  /* 0x0000000499037221 */ /* 0x001fce0000010000 */
[----:B------:R-:W0:Y:S01]  /*41b0*/  MUFU.EX2 R34, R53 ;  /* 0x0000003500227308 */ /* 0x000e220000000800 */
[C---:B-1----:R-:W-:Y:S01]  /*41c0*/  FADD.FTZ R4, R30.reuse, R3 ;  /* 0x000000031e047221 */ /* 0x042fe20000010000 */
[----:B------:R-:W-:-:S06]  /*41d0*/  F2FP.BF16.F32.PACK_AB R153, R30, R153 ;  /* 0x000000991e99723e */ /* 0x000fcc00000010ff */
[----:B------:R-:W1:Y:S01]  /*41e0*/  MUFU.EX2 R160, R160 ;  /* 0x000000a000a07308 */ /* 0x000e620000000800 */
[----:B--2---:R-:W-:-:S07]  /*41f0*/  FADD.FTZ R3, R51, R4 ;  /* 0x0000000433037221 */ /* 0x004fce0000010000 */
[----:B------:R-:W2:Y:S01]  /*4200*/  MUFU.EX2 R55, R55 ;  /* 0x0000003700377308 */ /* 0x000ea20000000800 */
[C---:B0-----:R-:W-:Y:S01]  /*4210*/  FADD.FTZ R4, R34.reuse, R3 ;  /* 0x0000000322047221 */ /* 0x041fe20000010000 */
[----:B------:R-:W-:-:S06]  /*4220*/  F2FP.BF16.F32.PACK_AB R155, R34, R51 ;  /* 0x00000033229b723e */ /* 0x000fcc00000010ff */
[----:B------:R-:W0:Y:S01]  /*4230*/  MUFU.EX2 R103, R103 ;  /* 0x0000006700677308 */ /* 0x000e220000000800 */
[----:B-1----:R-:W-:-:S07]  /*4240*/  FADD.FTZ R42, R160, R7 ;  /* 0x00000007a02a7221 */ /* 0x002fce0000010000 */
[----:B------:R-:W1:Y:S01]  /*4250*/  MUFU.EX2 R36, R59 ;  /* 0x0000003b00247308 */ /* 0x000e620000000800 */
[----:B--2---:R-:W-:-:S07]  /*4260*/  FADD.FTZ R3, R55, R4 ;  /* 0x0000000437037221 */ /* 0x004fce0000010000 */
[----:B------:R-:W2:Y:S01]  /*4270*/  MUFU.EX2 R162, R162 ;  /* 0x000000a200a27308 */ /* 0x000ea20000000800 */
[C---:B0-----:R-:W-:Y:S01]  /*4280*/  FADD.FTZ R7, R103.reuse, R42 ;  /* 0x0000002a67077221 */ /* 0x041fe20000010000 */
[----:B------:R-:W-:Y:S01]  /*4290*/  F2FP.BF16.F32.PACK_AB R160, R103, R160 ;  /* 0x000000a067a0723e */ /* 0x000fe200000010ff */
[----:B------:R-:W-:-:S05]  /*42a0*/  IMAD.MOV.U32 R103, RZ, RZ, R151 ;  /* 0x000000ffff677224 */ /* 0x000fca00078e0097 */
[----:B------:R-:W0:Y:S01]  /*42b0*/  MUFU.EX2 R73, R73 ;  /* 0x0000004900497308 */ /* 0x000e220000000800 */
[C---:B-1----:R-:W-:Y:S01]  /*42c0*/  FADD.FTZ R4, R36.reuse, R3 ;  /* 0x0000000324047221 */ /* 0x042fe20000010000 */
[----:B------:R-:W-:-:S06]  /*42d0*/  F2FP.BF16.F32.PACK_AB R157, R36, R55 ;  /* 0x00000037249d723e */ /* 0x000fcc00000010ff */
[----:B------:R-:W1:Y:S01]  /*42e0*/  MUFU.EX2 R105, R105 ;  /* 0x0000006900697308 */ /* 0x000e620000000800 */
[----:B--2---:R-:W-:-:S07]  /*42f0*/  FADD.FTZ R42, R162, R7 ;  /* 0x00000007a22a7221 */ /* 0x004fce0000010000 */
[----:B------:R-:W2:Y:S01]  /*4300*/  MUFU.EX2 R38, R75 ;  /* 0x0000004b00267308 */ /* 0x000ea20000000800 */
[----:B0-----:R-:W-:-:S07]  /*4310*/  FADD.FTZ R3, R73, R4 ;  /* 0x0000000449037221 */ /* 0x001fce0000010000 */
[----:B------:R-:W0:Y:S01]  /*4320*/  MUFU.EX2 R164, R164 ;  /* 0x000000a400a47308 */ /* 0x000e220000000800 */
[C---:B-1----:R-:W-:Y:S01]  /*4330*/  FADD.FTZ R7, R105.reuse, R42 ;  /* 0x0000002a69077221 */ /* 0x042fe20000010000 */
[----:B------:R-:W-:Y:S01]  /*4340*/  F2FP.BF16.F32.PACK_AB R162, R105, R162 ;  /* 0x000000a269a2723e */ /* 0x000fe200000010ff */
[----:B------:R-:W-:-:S05]  /*4350*/  IMAD.MOV.U32 R105, RZ, RZ, R151 ;  /* 0x000000ffff697224 */ /* 0x000fca00078e0097 */
[----:B------:R-:W1:Y:S01]  /*4360*/  MUFU.EX2 R77, R77 ;  /* 0x0000004d004d7308 */ /* 0x000e620000000800 */
[C---:B--2---:R-:W-:Y:S01]  /*4370*/  FADD.FTZ R4, R38.reuse, R3 ;  /* 0x0000000326047221 */ /* 0x044fe20000010000 */
[----:B------:R-:W-:-:S06]  /*4380*/  F2FP.BF16.F32.PACK_AB R159, R38, R73 ;  /* 0x00000049269f723e */ /* 0x000fcc00000010ff */
[----:B------:R-:W2:Y:S01]  /*4390*/  MUFU.EX2 R107, R107 ;  /* 0x0000006b006b7308 */ /* 0x000ea20000000800 */
[----:B0-----:R-:W-:-:S07]  /*43a0*/  FADD.FTZ R44, R164, R7 ;  /* 0x00000007a42c7221 */ /* 0x001fce0000010000 */
[----:B------:R-:W0:Y:S01]  /*43b0*/  MUFU.EX2 R32, R81 ;  /* 0x0000005100207308 */ /* 0x000e220000000800 */
[----:B-1----:R-:W-:-:S07]  /*43c0*/  FADD.FTZ R3, R77, R4 ;  /* 0x000000044d037221 */ /* 0x002fce0000010000 */
[----:B------:R-:W1:Y:S01]  /*43d0*/  MUFU.EX2 R85, R85 ;  /* 0x0000005500557308 */ /* 0x000e620000000800 */
[C---:B--2---:R-:W-:Y:S01]  /*43e0*/  FADD.FTZ R7, R107.reuse, R44 ;  /* 0x0000002c6b077221 */ /* 0x044fe20000010000 */
[----:B------:R-:W-:Y:S01]  /*43f0*/  F2FP.BF16.F32.PACK_AB R164, R107, R164 ;  /* 0x000000a46ba4723e */ /* 0x000fe200000010ff */
[----:B------:R-:W-:-:S05]  /*4400*/  IMAD.MOV.U32 R107, RZ, RZ, R151 ;  /* 0x000000ffff6b7224 */ /* 0x000fca00078e0097 */
[----:B------:R-:W2:Y:S01]  /*4410*/  MUFU.EX2 R40, R87 ;  /* 0x0000005700287308 */ /* 0x000ea20000000800 */
[C---:B0-----:R-:W-:Y:S01]  /*4420*/  FADD.FTZ R44, R32.reuse, R3 ;  /* 0x00000003202c7221 */ /* 0x041fe20000010000 */
[----:B------:R-:W-:-:S06]  /*4430*/  F2FP.BF16.F32.PACK_AB R161, R32, R77 ;  /* 0x0000004d20a1723e */ /* 0x000fcc00000010ff */
[----:B------:R-:W0:Y:S01]  /*4440*/  MUFU.EX2 R91, R91 ;  /* 0x0000005b005b7308 */ /* 0x000e220000000800 */
[----:B-1----:R-:W-:-:S07]  /*4450*/  FADD.FTZ R3, R85, R44 ;  /* 0x0000002c55037221 */ /* 0x002fce0000010000 */
[----:B------:R1:W3:Y:S01]  /*4460*/  MUFU.EX2 R42, R95 ;  /* 0x0000005f002a7308 */ /* 0x0002e20000000800 */
[C---:B--2---:R-:W-:Y:S01]  /*4470*/  FADD.FTZ R10, R40.reuse, R3 ;  /* 0x00000003280a7221 */ /* 0x044fe20000010000 */
[----:B------:R-:W-:-:S06]  /*4480*/  F2FP.BF16.F32.PACK_AB R163, R40, R85 ;  /* 0x0000005528a3723e */ /* 0x000fcc00000010ff */
[----:B------:R-:W2:Y:S01]  /*4490*/  MUFU.EX2 R166, R166 ;  /* 0x000000a600a67308 */ /* 0x000ea20000000800 */
[----:B0-----:R-:W-:Y:S01]  /*44a0*/  FADD.FTZ R3, R91, R10 ;  /* 0x0000000a5b037221 */ /* 0x001fe20000010000 */
[----:B-1----:R-:W-:-:S06]  /*44b0*/  IMAD.MOV.U32 R95, RZ, RZ, R151 ;  /* 0x000000ffff5f7224 */ /* 0x002fcc00078e0097 */
[----:B------:R-:W0:Y:S01]  /*44c0*/  MUFU.EX2 R97, R97 ;  /* 0x0000006100617308 */ /* 0x000e220000000800 */
[C---:B---3--:R-:W-:Y:S01]  /*44d0*/  FADD.FTZ R10, R42.reuse, R3 ;  /* 0x000000032a0a7221 */ /* 0x048fe20000010000 */
[----:B------:R-:W-:Y:S01]  /*44e0*/  F2FP.BF16.F32.PACK_AB R165, R42, R91 ;  /* 0x0000005b2aa5723e */ /* 0x000fe200000010ff */
[----:B------:R-:W-:-:S05]  /*44f0*/  IMAD.MOV.U32 R91, RZ, RZ, R151 ;  /* 0x000000ffff5b7224 */ /* 0x000fca00078e0097 */
[----:B------:R-:W1:Y:S01]  /*4500*/  MUFU.EX2 R109, R109 ;  /* 0x0000006d006d7308 */ /* 0x000e620000000800 */
[----:B--2---:R-:W-:Y:S01]  /*4510*/  FADD.FTZ R4, R166, R7 ;  /* 0x00000007a6047221 */ /* 0x004fe20000010000 */
[----:B------:R-:W-:-:S06]  /*4520*/  IMAD.MOV.U32 R7, RZ, RZ, 0x3f800000 ;  /* 0x3f800000ff077424 */ /* 0x000fcc00078e00ff */
[----:B------:R2:W3:Y:S01]  /*4530*/  MUFU.EX2 R6, R101 ;  /* 0x0000006500067308 */ /* 0x0004e20000000800 */
[----:B0-----:R-:W-:Y:S01]  /*4540*/  FADD.FTZ R3, R97, R10 ;  /* 0x0000000a61037221 */ /* 0x001fe20000010000 */
[C---:B-1----:R-:W-:Y:S01]  /*4550*/  FADD.FTZ R4, R109.reuse, R4 ;  /* 0x000000046d047221 */ /* 0x042fe20000010000 */
[----:B------:R-:W-:Y:S01]  /*4560*/  F2FP.BF16.F32.PACK_AB R166, R109, R166 ;  /* 0x000000a66da6723e */ /* 0x000fe200000010ff */
[--C-:B------:R-:W-:Y:S02]  /*4570*/  IMAD.MOV.U32 R109, RZ, RZ, R151.reuse ;  /* 0x000000ffff6d7224 */ /* 0x100fe400078e0097 */
[----:B--2---:R-:W-:Y:S02]  /*4580*/  IMAD.MOV.U32 R101, RZ, RZ, R151 ;  /* 0x000000ffff657224 */ /* 0x004fe400078e0097 */
[C---:B---3--:R-:W-:Y:S01]  /*4590*/  FADD.FTZ R3, R6.reuse, R3 ;  /* 0x0000000306037221 */ /* 0x048fe20000010000 */
[----:B------:R-:W-:Y:S01]  /*45a0*/  F2FP.BF16.F32.PACK_AB R167, R6, R97 ;  /* 0x0000006106a7723e */ /* 0x000fe200000010ff */
[----:B------:R-:W-:-:S02]  /*45b0*/  IMAD.MOV.U32 R6, RZ, RZ, 0x3f800000 ;  /* 0x3f800000ff067424 */ /* 0x000fc400078e00ff */
[----:B------:R-:W-:Y:S01]  /*45c0*/  IMAD.MOV.U32 R97, RZ, RZ, R151 ;  /* 0x000000ffff617224 */ /* 0x000fe200078e0097 */
[----:B------:R-:W-:Y:S06]  /*45d0*/  @!P2 BRA `(.L_x_183) ;  /* 0x0000002800b8a947 */ /* 0x000fec0003800000 */
[----:B------:R-:W-:Y:S01]  /*45e0*/  R2UR UR5, R2 ;  /* 0x00000000020572ca */ /* 0x000fe200000e0000 */
[----:B------:R-:W-:Y:S01]  /*45f0*/  IMAD.MOV.U32 R10, RZ, RZ, R21 ;  /* 0x000000ffff0a7224 */ /* 0x000fe200078e0015 */
[----:B------:R-:W-:Y:S01]  /*4600*/  MOV R6, 0x3f800000 ;  /* 0x3f80000000067802 */ /* 0x000fe20000000f00 */
[----:B------:R-:W-:Y:S01]  /*4610*/  IMAD.MOV.U32 R14, RZ, RZ, R9 ;  /* 0x000000ffff0e7224 */ /* 0x000fe200078e0009 */
[----:B------:R-:W-:Y:S01]  /*4620*/  CS2R R150, SRZ ;  /* 0x0000000000967805 */ /* 0x000fe2000001ff00 */
[----:B------:R-:W-:Y:S01]  /*4630*/  IMAD.MOV.U32 R11, RZ, RZ, R16 ;  /* 0x000000ffff0b7224 */ /* 0x000fe200078e0010 */
        /* <DEDUP_REMOVED lines=30> */
[----:B------:R-:W-:Y:S01]  /*4820*/  CS2R R88, SRZ ;  /* 0x0000000000587805 */ /* 0x000fe2000001ff00 */
[----:B------:R-:W-:-:S06]  /*4830*/  ULDC UR4, c[0x0][0x9d8] ;  /* 0x0002760000047ab9 */ /* 0x000fcc0000000800 */
.L_x_192:
        /* <DEDUP_REMOVED lines=8> */
.L_x_184:
[----:B------:R-:W0:Y:S01]  /*48c0*/  S2UR UR10, SR_CgaCtaId ;  /* 0x00000000000a79c3 */ /* 0x000e220000008800 */
[----:B------:R-:W-:Y:S01]  /*48d0*/  UMOV UR7, 0x400 ;  /* 0x0000040000077882 */ /* 0x000fe20000000000 */
[----:B------:R-:W-:Y:S01]  /*48e0*/  IMAD.U32 R13, RZ, RZ, UR6 ;  /* 0x00000006ff0d7e24 */ /* 0x000fe2000f8e00ff */
[----:B------:R-:W-:Y:S01]  /*48f0*/  SHF.L.U32 R8, R16, 0x1f, RZ ;  /* 0x0000001f10087819 */ /* 0x000fe200000006ff */
[----:B0-----:R-:W-:-:S06]  /*4900*/  ULEA UR7, UR10, UR7, 0x18 ;  /* 0x000000070a077291 */ /* 0x001fcc000f8ec03f */
[----:B------:R-:W-:-:S04]  /*4910*/  IMAD.U32 R0, RZ, RZ, UR7 ;  /* 0x00000007ff007e24 */ /* 0x000fc8000f8e00ff */
[----:B------:R-:W-:-:S04]  /*4920*/  IMAD R13, R13, 0x8, R0 ;  /* 0x000000080d0d7824 */ /* 0x000fc800078e0200 */
[----:B------:R0:W1:Y:S01]  /*4930*/  SYNCS.PHASECHK.TRANS64.TRYWAIT P2, [R13+URZ+0x34830], R8 ;  /* 0x034830080d0075a7 */ /* 0x000062000804017f */
[----:B------:R-:W-:Y:S05]  /*4940*/  @!P0 BRA `(.L_x_185) ;  /* 0x0000000000048947 */ /* 0x000fea0003800000 */
[----:B------:R-:W-:Y:S01]  /*4950*/  BPT.TRAP 0x1 ;  /* 0x000000040000795c */ /* 0x000fe20000300000 */
.L_x_185:
[----:B------:R-:W-:Y:S01]  /*4960*/  IMAD R9, R2, 0xc00, R5 ;  /* 0x00000c0002097824 */ /* 0x000fe200078e0205 */
[----:B-1----:R-:W-:Y:S06]  /*4970*/  @P2 BRA `(.L_x_186) ;  /* 0x0000000000082947 */ /* 0x002fec0003800000 */
[----:B------:R-:W1:Y:S02]  /*4980*/  SYNCS.PHASECHK.TRANS64.TRYWAIT P2, [R13+URZ+0x34830], R8 ;  /* 0x034830080d0075a7 */ /* 0x000e64000804017f */
[----:B-1----:R-:W-:Y:S05]  /*4990*/  @!P2 BRA `(.L_x_187) ;  /* 0x000000c800b0a947 */ /* 0x002fea0003800000 */
.L_x_186:
[----:B------:R-:W-:Y:S01]  /*49a0*/  R2UR UR58, R9 ;  /* 0x00000000093a72ca */ /* 0x000fe200000e0000 */
[----:B------:R-:W-:Y:S01]  /*49b0*/  WARPGROUP.ARRIVE ;  /* 0x00000000000079c5 */ /* 0x000fe20000000000 */
        /* <DEDUP_REMOVED lines=124> */
.L_x_188:
[----:B------:R-:W-:Y:S01]  /*5180*/  IMAD.U32 R7, RZ, RZ, UR5 ;  /* 0x00000005ff077e24 */ /* 0x000fe2000f8e00ff */
[----:B------:R-:W-:-:S03]  /*5190*/  SHF.L.U32 R6, R11, 0x1f, RZ ;  /* 0x0000001f0b067819 */ /* 0x000fc600000006ff */
[----:B------:R-:W-:-:S04]  /*51a0*/  IMAD R11, R7, 0x8, R0 ;  /* 0x00000008070b7824 */ /* 0x000fc800078e0200 */
[----:B------:R2:W3:Y:S01]  /*51b0*/  SYNCS.PHASECHK.TRANS64.TRYWAIT P2, [R11+URZ+0x34850], R6 ;  /* 0x034850060b0075a7 */ /* 0x0004e2000804017f */
[----:B------:R-:W-:Y:S05]  /*51c0*/  @!P0 BRA `(.L_x_189) ;  /* 0x0000000000048947 */ /* 0x000fea0003800000 */
[----:B------:R-:W-:Y:S01]  /*51d0*/  BPT.TRAP 0x1 ;  /* 0x000000040000795c */ /* 0x000fe20000300000 */
.L_x_189:
[----:B---3--:R-:W-:Y:S05]  /*51e0*/  @P2 BRA `(.L_x_190) ;  /* 0x0000000000082947 */ /* 0x008fea0003800000 */
[----:B------:R-:W3:Y:S02]  /*51f0*/  SYNCS.PHASECHK.TRANS64.TRYWAIT P2, [R11+URZ+0x34850], R6 ;  /* 0x034850060b0075a7 */ /* 0x000ee4000804017f */
[----:B---3--:R-:W-:Y:S05]  /*5200*/  @!P2 BRA `(.L_x_191) ;  /* 0x000000c000a8a947 */ /* 0x008fea0003800000 */
.L_x_190:
[----:B------:R-:W-:Y:S01]  /*5210*/  R2UR UR6, R0 ;  /* 0x00000000000672ca */ /* 0x000fe200000e0000 */
[----:B------:R-:W-:Y:S01]  /*5220*/  WARPGROUP.ARRIVE ;  /* 0x00000000000079c5 */ /* 0x000fe20000000000 */
[----:B------:R-:W-:Y:S01]  /*5230*/  UMOV UR7, 0x40000040 ;  /* 0x4000004000077882 */ /* 0x000fe20000000000 */
[----:B------:R-:W-:Y:S01]  /*5240*/  UMOV UR11, 0x40000040 ;  /* 0x40000040000b7882 */ /* 0x000fe20000000000 */
[----:B------:R-:W-:Y:S01]  /*5250*/  FMUL.FTZ R21, R24, UR4 ;  /* 0x0000000418157c20 */ /* 0x000fe20008410000 */
[----:B------:R-:W-:Y:S01]  /*5260*/  FMUL.FTZ R231, R32, UR4 ;  /* 0x0000000420e77c20 */ /* 0x000fe20008410000 */
[----:B------:R-:W-:Y:S01]  /*5270*/  FMUL.FTZ R233, R33, UR4 ;  /* 0x0000000421e97c20 */ /* 0x000fe20008410000 */
[----:B------:R-:W-:Y:S01]  /*5280*/  FMUL.FTZ R235, R36, UR4 ;  /* 0x0000000424eb7c20 */ /* 0x000fe20008410000 */
[----:B------:R-:W-:Y:S01]  /*5290*/  FMUL.FTZ R237, R37, UR4 ;  /* 0x0000000425ed7c20 */ /* 0x000fe20008410000 */
[----:B--23--:R-:W-:Y:S01]  /*52a0*/  FMUL.FTZ R6, R40, UR4 ;  /* 0x0000000428067c20 */ /* 0x00cfe20008410000 */
[----:B------:R-:W0:Y:S01]  /*52b0*/  MUFU.TANH R21, R21 ;  /* 0x0000001500157308 */ /* 0x000e220000002400 */
[----:B------:R-:W-:Y:S01]  /*52c0*/  FMUL.FTZ R20, R41, UR4 ;  /* 0x0000000429147c20 */ /* 0x000fe20008410000 */
[----:B------:R-:W-:Y:S01]  /*52d0*/  FMUL.FTZ R44, R44, UR4 ;  /* 0x000000042c2c7c20 */ /* 0x000fe20008410000 */
[----:B------:R-:W-:Y:S01]  /*52e0*/  UIADD3 UR6, UR6, 0x400, URZ ;  /* 0x0000040006067890 */ /* 0x000fe2000fffe03f */
[----:B------:R-:W-:Y:S01]  /*52f0*/  FMUL.FTZ R24, R48, UR4 ;  /* 0x0000000430187c20 */ /* 0x000fe20008410000 */
[----:B------:R-:W-:Y:S01]  /*5300*/  FMUL.FTZ R15, R26, UR4 ;  /* 0x000000041a0f7c20 */ /* 0x000fe20008410000 */
[----:B------:R-:W-:Y:S01]  /*5310*/  FMUL.FTZ R26, R49, UR4 ;  /* 0x00000004311a7c20 */ /* 0x000fe20008410000 */
[----:B------:R-:W-:Y:S01]  /*5320*/  USHF.R.U32.HI UR6, URZ, 0x4, UR6 ;  /* 0x000000043f067899 */ /* 0x000fe20008011606 */
[----:B------:R-:W-:Y:S01]  /*5330*/  MUFU.TANH R231, R231 ;  /* 0x000000e700e77308 */ /* 0x000fe20000002400 */
[----:B------:R-:W-:Y:S01]  /*5340*/  FMUL.FTZ R32, R56, UR4 ;  /* 0x0000000438207c20 */ /* 0x000fe20008410000 */
[----:B------:R-:W-:Y:S01]  /*5350*/  FMUL.FTZ R33, R34, UR4 ;  /* 0x0000000422217c20 */ /* 0x000fe20008410000 */
[----:B------:R-:W-:Y:S01]  /*5360*/  ULOP3.LUT UR6, UR6, 0x3fff, URZ, 0xc0, !UPT ;  /* 0x00003fff06067892 */ /* 0x000fe2000f8ec03f */
[----:B------:R-:W-:Y:S01]  /*5370*/  FMUL.FTZ R34, R57, UR4 ;  /* 0x0000000439227c20 */ /* 0x000fe20008410000 */
[----:B------:R-:W-:Y:S01]  /*5380*/  FMUL.FTZ R36, R60, UR4 ;  /* 0x000000043c247c20 */ /* 0x000fe20008410000 */
[----:B------:R-:W-:Y:S01]  /*5390*/  FMUL.FTZ R37, R38, UR4 ;  /* 0x0000000426257c20 */ /* 0x000fe20008410000 */
[----:B------:R-:W-:Y:S01]  /*53a0*/  ULOP3.LUT UR6, UR6, 0x4000000, URZ, 0xfc, !UPT ;  /* 0x0400000006067892 */ /* 0x000fe2000f8efc3f */
[----:B------:R-:W-:Y:S01]  /*53b0*/  MUFU.TANH R233, R233 ;  /* 0x000000e900e97308 */ /* 0x000fe20000002400 */
[----:B01----:R-:W-:Y:S01]  /*53c0*/  FMNMX.FTZ R8, R21, R14, !PT ;  /* 0x0000000e15087209 */ /* 0x003fe20007810000 */
[----:B------:R-:W-:Y:S01]  /*53d0*/  FMUL.FTZ R38, R61, UR4 ;  /* 0x000000043d267c20 */ /* 0x000fe20008410000 */
[----:B------:R-:W-:Y:S01]  /*53e0*/  ULEA UR6, UR5, UR6, 0xb ;  /* 0x0000000605067291 */ /* 0x000fe2000f8e583f */
[----:B------:R-:W-:Y:S01]  /*53f0*/  FMUL.FTZ R65, R65, UR4 ;  /* 0x0000000441417c20 */ /* 0x000fe20008410000 */
[----:B------:R-:W-:Y:S01]  /*5400*/  FMUL.FTZ R69, R69, UR4 ;  /* 0x0000000445457c20 */ /* 0x000fe20008410000 */
[----:B------:R-:W-:Y:S01]  /*5410*/  FMUL.FTZ R40, R72, UR4 ;  /* 0x0000000448287c20 */ /* 0x000fe20008410000 */
[----:B------:R-:W-:Y:S01]  /*5420*/  UIADD3 UR10, UR6, 0x80, URZ ;  /* 0x00000080060a7890 */ /* 0x000fe2000fffe03f */
[----:B------:R-:W-:Y:S01]  /*5430*/  MUFU.TANH R235, R235 ;  /* 0x000000eb00eb7308 */ /* 0x000fe20000002400 */
[----:B------:R-:W-:Y:S01]  /*5440*/  FMUL.FTZ R73, R73, UR4 ;  /* 0x0000000449497c20 */ /* 0x000fe20008410000 */
[----:B------:R-:W-:Y:S01]  /*5450*/  FMUL.FTZ R41, R42, UR4 ;  /* 0x000000042a297c20 */ /* 0x000fe20008410000 */
[----:B------:R-:W-:Y:S01]  /*5460*/  FMUL.FTZ R42, R76, UR4 ;  /* 0x000000044c2a7c20 */ /* 0x000fe20008410000 */
[----:B------:R-:W-:Y:S01]  /*5470*/  HGMMA.64x128x16.F32.BF16 R88, R180, gdesc[UR4].tnspB, R88, gsb0 ;  /* 0x41e00004b4587df0 */ /* 0x000fe20008001858 */
        /* <DEDUP_REMOVED lines=26> */
[----:B------:R-:W-:Y:S01]  /*5620*/  UMOV UR7, 0x40000040 ;  /* 0x4000004000077882 */ /* 0x000fe20000000000 */
[----:B------:R-:W-:Y:S01]  /*5630*/  MUFU.TANH R24, R24 ;  /* 0x0000001800187308 */ /* 0x000fe20000002400 */
[C---:B------:R-:W-:Y:S01]  /*5640*/  ISETP.GT.AND P2, PT, R12.reuse, R17, PT ;  /* 0x000000110c00720c */ /* 0x040fe20003f44270 */
[----:B------:R-:W-:Y:S01]  /*5650*/  VIADD R12, R12, 0xffffffff ;  /* 0xffffffff0c0c7836 */ /* 0x000fe20000000000 */
[----:B------:R-:W-:-:S05]  /*5660*/  R2UR UR5, R2 ;  /* 0x00000000020572ca */ /* 0x000fca00000e0000 */
[----:B------:R-:W-:Y:S08]  /*5670*/  MUFU.TANH R26, R26 ;  /* 0x0000001a001a7308 */ /* 0x000ff00000002400 */
        /* <DEDUP_REMOVED lines=12> */
[----:B------:R-:W-:Y:S01]  /*5740*/  MUFU.TANH R15, R15 ;  /* 0x0000000f000f7308 */ /* 0x000fe20000002400 */
[----:B------:R-:W-:-:S02]  /*5750*/  WARPGROUP.DEPBAR.LE gsb0, 0x0 ;  /* 0x00008000000079c5 */ /* 0x000fc40000010000 */
[----:B------:R-:W-:Y:S01]  /*5760*/  WARPGROUP.ARRIVE ;  /* 0x00000000000079c5 */ /* 0x000fe20000000000 */
[----:B------:R-:W-:Y:S01]  /*5770*/  FMUL.FTZ R181, R25, UR4 ;  /* 0x0000000419b57c20 */ /* 0x000fe20008410000 */
[----:B------:R-:W-:Y:S01]  /*5780*/  FMUL.FTZ R25, R27, UR4 ;  /* 0x000000041b197c20 */ /* 0x000fe20008410000 */
[----:B------:R-:W-:Y:S01]  /*5790*/  FMUL.FTZ R27, R28, UR4 ;  /* 0x000000041c1b7c20 */ /* 0x000fe20008410000 */
[----:B------:R-:W-:Y:S01]  /*57a0*/  FMUL.FTZ R183, R29, UR4 ;  /* 0x000000041db77c20 */ /* 0x000fe20008410000 */
[----:B------:R-:W-:Y:S01]  /*57b0*/  FMUL.FTZ R28, R52, UR4 ;  /* 0x00000004341c7c20 */ /* 0x000fe20008410000 */
[----:B------:R-:W-:Y:S01]  /*57c0*/  HGMMA.64x128x16.F32.BF16 R88, R176, gdesc[UR8].tnspB, R88, gsb0 ;  /* 0x41e00008b0587df0 */ /* 0x000fe20008001858 */
[----:B------:R-:W-:Y:S01]  /*57d0*/  UIADD3 UR10, UR6, 0x100, URZ ;  /* 0x00000100060a7890 */ /* 0x000fe2000fffe03f */
[----:B------:R-:W0:Y:S01]  /*57e0*/  MUFU.TANH R181, R181 ;  /* 0x000000b500b57308 */ /* 0x000e220000002400 */
[----:B------:R-:W-:Y:S01]  /*57f0*/  UMOV UR11, 0x40000040 ;  /* 0x40000040000b7882 */ /* 0x000fe20000000000 */
[----:B------:R-:W-:Y:S01]  /*5800*/  FMUL.FTZ R29, R30, UR4 ;  /* 0x000000041e1d7c20 */ /* 0x000fe20008410000 */
[----:B------:R-:W-:Y:S01]  /*5810*/  FMUL.FTZ R30, R53, UR4 ;  /* 0x00000004351e7c20 */ /* 0x000fe20008410000 */
[----:B------:R-:W-:Y:S01]  /*5820*/  FMUL.FTZ R53, R54, UR4 ;  /* 0x0000000436357c20 */ /* 0x000fe20008410000 */
[----:B------:R-:W-:Y:S01]  /*5830*/  FMUL.FTZ R52, R82, UR4 ;  /* 0x0000000452347c20 */ /* 0x000fe20008410000 */
[----:B------:R-:W-:-:S02]  /*5840*/  FMUL.FTZ R54, R86, UR4 ;  /* 0x0000000456367c20 */ /* 0x000fc40008410000 */
[----:B------:R-:W1:Y:S08]  /*5850*/  MUFU.TANH R27, R27 ;  /* 0x0000001b001b7308 */ /* 0x000e700000002400 */
[----:B------:R-:W2:Y:S01]  /*5860*/  MUFU.TANH R183, R183 ;  /* 0x000000b700b77308 */ /* 0x000ea20000002400 */
[----:B0-----:R-:W-:-:S07]  /*5870*/  FMNMX.FTZ R8, R181, R8, !PT ;  /* 0x00000008b5087209 */ /* 0x001fce0007810000 */
[----:B------:R-:W-:Y:S01]  /*5880*/  MUFU.TANH R28, R28 ;  /* 0x0000001c001c7308 */ /* 0x000fe20000002400 */
[----:B-1----:R-:W-:-:S07]  /*5890*/  FMNMX.FTZ R8, R27, R8, !PT ;  /* 0x000000081b087209 */ /* 0x002fce0007810000 */
[----:B------:R-:W-:Y:S01]  /*58a0*/  MUFU.TANH R30, R30 ;  /* 0x0000001e001e7308 */ /* 0x000fe20000002400 */
[----:B--2---:R-:W-:-:S04]  /*58b0*/  FMNMX.FTZ R8, R183, R8, !PT ;  /* 0x00000008b7087209 */ /* 0x004fc80007810000 */
[----:B------:R-:W-:-:S03]  /*58c0*/  FMNMX.FTZ R8, R231, R8, !PT ;  /* 0x00000008e7087209 */ /* 0x000fc60007810000 */
[----:B------:R-:W-:Y:S01]  /*58d0*/  MUFU.TANH R25, R25 ;  /* 0x0000001900197308 */ /* 0x000fe20000002400 */
[----:B------:R-:W-:-:S04]  /*58e0*/  FMNMX.FTZ R8, R233, R8, !PT ;  /* 0x00000008e9087209 */ /* 0x000fc80007810000 */
[----:B------:R-:W-:-:S03]  /*58f0*/  FMNMX.FTZ R8, R235, R8, !PT ;  /* 0x00000008eb087209 */ /* 0x000fc60007810000 */
[----:B------:R-:W-:Y:S01]  /*5900*/  MUFU.TANH R29, R29 ;  /* 0x0000001d001d7308 */ /* 0x000fe20000002400 */
[----:B------:R-:W-:-:S04]  /*5910*/  FMNMX.FTZ R7, R237, R8, !PT ;  /* 0x00000008ed077209 */ /* 0x000fc80007810000 */
[----:B------:R-:W-:-:S03]  /*5920*/  FMNMX.FTZ R7, R6, R7, !PT ;  /* 0x0000000706077209 */ /* 0x000fc60007810000 */
[----:B------:R-:W-:Y:S01]  /*5930*/  MUFU.TANH R31, R31 ;  /* 0x0000001f001f7308 */ /* 0x000fe20000002400 */
[----:B------:R-:W-:-:S07]  /*5940*/  FMNMX.FTZ R8, R20, R7, !PT ;  /* 0x0000000714087209 */ /* 0x000fce0007810000 */
        /* <DEDUP_REMOVED lines=12> */
[----:B------:R-:W-:-:S04]  /*5a10*/  FMUL.FTZ R179, R45, UR4 ;  /* 0x000000042db37c20 */ /* 0x000fc80008410000 */
[----:B------:R0:W1:Y:S01]  /*5a20*/  MUFU.TANH R177, R44 ;  /* 0x0000002c00b17308 */ /* 0x0000620000002400 */
[----:B------:R-:W-:Y:S01]  /*5a30*/  FMUL.FTZ R45, R46, UR4 ;  /* 0x000000042e2d7c20 */ /* 0x000fe20008410000 */
[----:B------:R-:W-:Y:S01]  /*5a40*/  FMUL.FTZ R46, R84, UR4 ;  /* 0x00000004542e7c20 */ /* 0x000fe20008410000 */
[----:B------:R-:W-:Y:S01]  /*5a50*/  HGMMA.64x128x16.F32.BF16 R88, R172, gdesc[UR8].tnspB, R88, gsb0 ;  /* 0x41e00008ac587df0 */ /* 0x000fe20008001858 */
[----:B------:R-:W-:Y:S01]  /*5a60*/  UIADD3 UR10, UR6, 0x180, URZ ;  /* 0x00000180060a7890 */ /* 0x000fe2000fffe03f */
[----:B------:R-:W-:-:S03]  /*5a70*/  UMOV UR11, 0x40000040 ;  /* 0x40000040000b7882 */ /* 0x000fc60000000000 */
[----:B------:R-:W2:Y:S01]  /*5a80*/  MUFU.TANH R179, R179 ;  /* 0x000000b300b37308 */ /* 0x000ea20000002400 */
[----:B0-----:R-:W-:-:S07]  /*5a90*/  FMUL.FTZ R44, R80, UR4 ;  /* 0x00000004502c7c20 */ /* 0x001fce0008410000 */
        /* <DEDUP_REMOVED lines=36> */
[----:B------:R-:W1:Y:S01]  /*5ce0*/  MUFU.TANH R175, R175 ;  /* 0x000000af00af7308 */ /* 0x000e620000002400 */
[----:B0-----:R-:W-:-:S04]  /*5cf0*/  FMNMX.FTZ R8, R173, R8, !PT ;  /* 0x00000008ad087209 */ /* 0x001fc80007810000 */
[----:B------:R-:W-:-:S04]  /*5d00*/  FMNMX.FTZ R8, R65, R8, !PT ;  /* 0x0000000841087209 */ /* 0x000fc80007810000 */
[----:B-1----:R-:W-:-:S04]  /*5d10*/  FMNMX.FTZ R8, R175, R8, !PT ;  /* 0x00000008af087209 */ /* 0x002fc80007810000 */
[----:B------:R-:W-:-:S04]  /*5d20*/  FMNMX.FTZ R7, R69, R8, !PT ;  /* 0x0000000845077209 */ /* 0x000fc80007810000 */
[----:B------:R-:W-:-:S04]  /*5d30*/  FMNMX.FTZ R8, R40, R7, !PT ;  /* 0x0000000728087209 */ /* 0x000fc80007810000 */
[----:B------:R-:W-:-:S04]  /*5d40*/  FMNMX.FTZ R7, R73, R8, !PT ;  /* 0x0000000849077209 */ /* 0x000fc80007810000 */
        /* <DEDUP_REMOVED lines=10> */
[----:B-1----:R-:W-:Y:S02]  /*5df0*/  FMNMX.FTZ R9, R7, R56, !PT ;  /* 0x0000003807097209 */ /* 0x002fe40007810000 */
[----:B------:R-:W-:-:S03]  /*5e00*/  FMNMX.FTZ R56, R15, R10, !PT ;  /* 0x0000000a0f387209 */ /* 0x000fc60007810000 */
[----:B------:R-:W-:Y:S01]  /*5e10*/  FADD.FTZ R7, -R9, R14 ;  /* 0x0000000e09077221 */ /* 0x000fe20000010100 */
[----:B------:R-:W-:Y:S01]  /*5e20*/  FMNMX.FTZ R56, R25, R56, !PT ;  /* 0x0000003819387209 */ /* 0x000fe20007810000 */
[-C--:B0-----:R-:W-:Y:S02]  /*5e30*/  FMUL.FTZ R14, R9, R8.reuse ;  /* 0x00000008090e7220 */ /* 0x081fe40000410000 */
[----:B------:R-:W-:Y:S01]  /*5e40*/  FMUL.FTZ R7, R7, R8 ;  /* 0x0000000807077220 */ /* 0x000fe20000410000 */
[----:B------:R-:W-:Y:S01]  /*5e50*/  FMNMX.FTZ R56, R29, R56, !PT ;  /* 0x000000381d387209 */ /* 0x000fe20007810000 */
[-CC-:B------:R-:W-:Y:S01]  /*5e60*/  FFMA.FTZ R180, R21, R8.reuse, -R14.reuse ;  /* 0x0000000815b47223 */ /* 0x180fe2000001080e */
[-CC-:B------:R-:W-:Y:S01]  /*5e70*/  FFMA.FTZ R172, R6, R8.reuse, -R14.reuse ;  /* 0x0000000806ac7223 */ /* 0x180fe2000001080e */
[--C-:B------:R-:W-:Y:S01]  /*5e80*/  FFMA.FTZ R181, R181, R8, -R14.reuse ;  /* 0x00000008b5b57223 */ /* 0x100fe2000001080e */
[----:B------:R-:W-:Y:S01]  /*5e90*/  FMNMX.FTZ R56, R31, R56, !PT ;  /* 0x000000381f387209 */ /* 0x000fe20007810000 */
[----:B------:R-:W-:Y:S01]  /*5ea0*/  MUFU.EX2 R7, R7 ;  /* 0x0000000700077308 */ /* 0x000fe20000000800 */
[----:B------:R-:W-:Y:S01]  /*5eb0*/  FFMA.FTZ R182, R27, R8, -R14 ;  /* 0x000000081bb67223 */ /* 0x000fe2000001080e */
[----:B------:R-:W-:-:S02]  /*5ec0*/  WARPGROUP.DEPBAR.LE gsb0, 0x0 ;  /* 0x00008000000079c5 */ /* 0x000fc40000010000 */
[----:B------:R-:W-:Y:S01]  /*5ed0*/  WARPGROUP.ARRIVE ;  /* 0x00000000000079c5 */ /* 0x000fe20000000000 */
[----:B------:R-:W-:Y:S01]  /*5ee0*/  FMNMX.FTZ R56, R33, R56, !PT ;  /* 0x0000003821387209 */ /* 0x000fe20007810000 */
[----:B------:R-:W-:Y:S01]  /*5ef0*/  FMUL.FTZ R169, R66, UR4 ;  /* 0x0000000442a97c20 */ /* 0x000fe20008410000 */
[----:B------:R-:W-:Y:S01]  /*5f00*/  FMUL.FTZ R171, R70, UR4 ;  /* 0x0000000446ab7c20 */ /* 0x000fe20008410000 */
[----:B------:R-:W-:Y:S01]  /*5f10*/  MUFU.EX2 R180, R180 ;  /* 0x000000b400b47308 */ /* 0x000fe20000000800 */
[----:B------:R-:W-:Y:S01]  /*5f20*/  FMNMX.FTZ R56, R35, R56, !PT ;  /* 0x0000003823387209 */ /* 0x000fe20007810000 */
[----:B------:R-:W-:Y:S01]  /*5f30*/  HGMMA.64x128x16.F32.BF16 R88, R152, gdesc[UR8].tnspB, R88, gsb0 ;  /* 0x41e0000898587df0 */ /* 0x000fe20008001858 */
[----:B------:R-:W-:Y:S01]  /*5f40*/  UIADD3 UR10, UR6, 0x280, URZ ;  /* 0x00000280060a7890 */ /* 0x000fe2000fffe03f */
[--C-:B------:R-:W-:Y:S01]  /*5f50*/  FFMA.FTZ R176, R231, R8, -R14.reuse ;  /* 0x00000008e7b07223 */ /* 0x100fe2000001080e */
[----:B------:R-:W-:Y:S01]  /*5f60*/  UMOV UR11, 0x40000040 ;  /* 0x40000040000b7882 */ /* 0x000fe20000000000 */
[----:B------:R-:W-:Y:S01]  /*5f70*/  FMNMX.FTZ R56, R37, R56, !PT ;  /* 0x0000003825387209 */ /* 0x000fe20007810000 */
[-CC-:B------:R-:W-:Y:S01]  /*5f80*/  FFMA.FTZ R178, R235, R8.reuse, -R14.reuse ;  /* 0x00000008ebb27223 */ /* 0x180fe2000001080e */
[----:B------:R-:W0:Y:S01]  /*5f90*/  MUFU.TANH R169, R169 ;  /* 0x000000a900a97308 */ /* 0x000e220000002400 */
[--C-:B------:R-:W-:Y:S01]  /*5fa0*/  FFMA.FTZ R168, R24, R8, -R14.reuse ;  /* 0x0000000818a87223 */ /* 0x100fe2000001080e */
[----:B------:R-:W-:Y:S01]  /*5fb0*/  FMNMX.FTZ R56, R39, R56, !PT ;  /* 0x0000003827387209 */ /* 0x000fe20007810000 */
[-CC-:B------:R-:W-:Y:S01]  /*5fc0*/  FFMA.FTZ R170, R28, R8.reuse, -R14.reuse ;  /* 0x000000081caa7223 */ /* 0x180fe2000001080e */
[-CC-:B------:R-:W-:Y:S01]  /*5fd0*/  FFMA.FTZ R183, R183, R8.reuse, -R14.reuse ;  /* 0x00000008b7b77223 */ /* 0x180fe2000001080e */
[--C-:B------:R-:W-:Y:S01]  /*5fe0*/  FFMA.FTZ R233, R233, R8, -R14.reuse ;  /* 0x00000008e9e97223 */ /* 0x100fe2000001080e */
[----:B------:R-:W-:Y:S01]  /*5ff0*/  FMNMX.FTZ R56, R41, R56, !PT ;  /* 0x0000003829387209 */ /* 0x000fe20007810000 */
[-CC-:B------:R-:W-:Y:S01]  /*6000*/  FFMA.FTZ R27, R237, R8.reuse, -R14.reuse ;  /* 0x00000008ed1b7223 */ /* 0x180fe2000001080e */
[----:B------:R-:W1:Y:S01]  /*6010*/  MUFU.TANH R171, R171 ;  /* 0x000000ab00ab7308 */ /* 0x000e620000002400 */
        /* <DEDUP_REMOVED lines=15> */
[----:B------:R-:W-:Y:S01]  /*6110*/  FFMA.FTZ R85, R85, R8, -R14 ;  /* 0x0000000855557223 */ /* 0x000fe2000001080e */
[----:B------:R-:W-:Y:S01]  /*6120*/  MUFU.EX2 R182, R182 ;  /* 0x000000b600b67308 */ /* 0x000fe20000000800 */
[----:B------:R-:W-:-:S04]  /*6130*/  FMNMX.FTZ R56, R51, R56, !PT ;  /* 0x0000003833387209 */ /* 0x000fc80007810000 */
[----:B------:R-:W-:-:S03]  /*6140*/  FMNMX.FTZ R56, R53, R56, !PT ;  /* 0x0000003835387209 */ /* 0x000fc60007810000 */
        /* <DEDUP_REMOVED lines=8> */
[----:B0-----:R-:W-:-:S03]  /*61d0*/  FMNMX.FTZ R56, R169, R56, !PT ;  /* 0x00000038a9387209 */ /* 0x001fc60007810000 */
[----:B------:R-:W-:Y:S01]  /*61e0*/  MUFU.EX2 R178, R178 ;  /* 0x000000b200b27308 */ /* 0x000fe20000000800 */
[----:B------:R-:W-:-:S04]  /*61f0*/  FMNMX.FTZ R56, R67, R56, !PT ;  /* 0x0000003843387209 */ /* 0x000fc80007810000 */
[----:B-1----:R-:W-:-:S03]  /*6200*/  FMNMX.FTZ R56, R171, R56, !PT ;  /* 0x00000038ab387209 */ /* 0x002fc60007810000 */
        /* <DEDUP_REMOVED lines=13> */
[----:B------:R-:W-:-:S05]  /*62e0*/  FMNMX.FTZ R6, R87, R6, !PT ;  /* 0x0000000657067209 */ /* 0x000fca0007810000 */
[----:B------:R-:W0:Y:S02]  /*62f0*/  SHFL.BFLY PT, R21, R6, 0x2, 0x1f ;  /* 0x0c401f0006157f89 */ /* 0x000e2400000e0000 */
[----:B------:R-:W-:Y:S08]  /*6300*/  MUFU.EX2 R170, R170 ;  /* 0x000000aa00aa7308 */ /* 0x000ff00000000800 */
[----:B------:R-:W-:Y:S08]  /*6310*/  MUFU.EX2 R235, R235 ;  /* 0x000000eb00eb7308 */ /* 0x000ff00000000800 */
[----:B------:R-:W-:Y:S01]  /*6320*/  MUFU.EX2 R65, R65 ;  /* 0x0000004100417308 */ /* 0x000fe20000000800 */
[----:B0-----:R-:W-:-:S07]  /*6330*/  FMNMX.FTZ R21, R6, R21, !PT ;  /* 0x0000001506157209 */ /* 0x001fce0007810000 */
[----:B------:R-:W-:Y:S01]  /*6340*/  MUFU.EX2 R69, R69 ;  /* 0x0000004500457308 */ /* 0x000fe20000000800 */
[----:B------:R-:W0:Y:S01]  /*6350*/  SHFL.BFLY PT, R6, R21, 0x1, 0x1f ;  /* 0x0c201f0015067f89 */ /* 0x000e2200000e0000 */
[----:B------:R-:W-:Y:S02]  /*6360*/  WARPGROUP.DEPBAR.LE gsb0, 0x0 ;  /* 0x00008000000079c5 */ /* 0x000fe40000010000 */
[----:B------:R-:W-:Y:S01]  /*6370*/  WARPGROUP.ARRIVE ;  /* 0x00000000000079c5 */ /* 0x000fe20000000000 */
[-CC-:B------:R-:W-:Y:S01]  /*6380*/  FFMA.FTZ R155, R20, R8.reuse, -R14.reuse ;  /* 0x00000008149b7223 */ /* 0x180fe2000001080e */
[-CC-:B------:R-:W-:Y:S01]  /*6390*/  FFMA.FTZ R153, R26, R8.reuse, -R14.reuse ;  /* 0x000000081a997223 */ /* 0x180fe2000001080e */
[-CC-:B------:R-:W-:Y:S01]  /*63a0*/  FFMA.FTZ R152, R32, R8.reuse, -R14.reuse ;  /* 0x0000000820987223 */ /* 0x180fe2000001080e */
[-CC-:B------:R-:W-:Y:S01]  /*63b0*/  FFMA.FTZ R154, R36, R8.reuse, -R14.reuse ;  /* 0x00000008249a7223 */ /* 0x180fe2000001080e */
[-CC-:B------:R-:W-:Y:S01]  /*63c0*/  FFMA.FTZ R20, R40, R8.reuse, -R14.reuse ;  /* 0x0000000828147223 */ /* 0x180fe2000001080e */
[----:B------:R-:W-:Y:S01]  /*63d0*/  HGMMA.64x128x16.F32.BF16 R88, R156, gdesc[UR8].tnspB, R88, gsb0 ;  /* 0x41e000089c587df0 */ /* 0x000fe20008001858 */
[----:B------:R-:W-:Y:S01]  /*63e0*/  UIADD3 UR10, UR6, 0x300, URZ ;  /* 0x00000300060a7890 */ /* 0x000fe2000fffe03f */
[----:B------:R-:W-:Y:S01]  /*63f0*/  FFMA.FTZ R26, R44, R8, -R14 ;  /* 0x000000082c1a7223 */ /* 0x000fe2000001080e */
[----:B------:R-:W-:Y:S01]  /*6400*/  UMOV UR11, 0x40000040 ;  /* 0x40000040000b7882 */ /* 0x000fe20000000000 */
[----:B------:R-:W-:Y:S01]  /*6410*/  UIADD3 UR6, UR6, 0x380, URZ ;  /* 0x0000038006067890 */ /* 0x000fe2000fffe03f */
[----:B------:R-:W-:Y:S01]  /*6420*/  FFMA.FTZ R44, R7, R4, R180 ;  /* 0x00000004072c7223 */ /* 0x000fe200000100b4 */
[----:B------:R-:W-:Y:S01]  /*6430*/  MUFU.EX2 R155, R155 ;  /* 0x0000009b009b7308 */ /* 0x000fe20000000800 */
[----:B--2---:R-:W-:-:S02]  /*6440*/  F2FP.BF16.F32.PACK_AB R180, R181, R180 ;  /* 0x000000b4b5b4723e */ /* 0x004fc400000010ff */
[----:B0-----:R-:W-:-:S05]  /*6450*/  FMNMX.FTZ R21, R21, R6, !PT ;  /* 0x0000000615157209 */ /* 0x001fca0007810000 */
[----:B------:R-:W-:Y:S08]  /*6460*/  MUFU.EX2 R153, R153 ;  /* 0x0000009900997308 */ /* 0x000ff00000000800 */
[----:B------:R-:W-:Y:S08]  /*6470*/  MUFU.EX2 R152, R152 ;  /* 0x0000009800987308 */ /* 0x000ff00000000800 */
[----:B------:R-:W-:Y:S08]  /*6480*/  MUFU.EX2 R154, R154 ;  /* 0x0000009a009a7308 */ /* 0x000ff00000000800 */
[----:B------:R-:W-:Y:S08]  /*6490*/  MUFU.EX2 R20, R20 ;  /* 0x0000001400147308 */ /* 0x000ff00000000800 */
[----:B------:R-:W0:Y:S08]  /*64a0*/  MUFU.EX2 R73, R73 ;  /* 0x0000004900497308 */ /* 0x000e300000000800 */
        /* <DEDUP_REMOVED lines=10> */
[-CC-:B------:R-:W-:Y:S01]  /*6550*/  FFMA.FTZ R156, R173, R8.reuse, -R14.reuse ;  /* 0x00000008ad9c7223 */ /* 0x180fe2000001080e */
[----:B------:R-:W-:Y:S02]  /*6560*/  FFMA.FTZ R158, R175, R8, -R14 ;  /* 0x00000008af9e7223 */ /* 0x000fe4000001080e */
[----:B------:R-:W-:Y:S01]  /*6570*/  HGMMA.64x128x16.F32.BF16 R88, R160, gdesc[UR8].tnspB, R88, gsb0 ;  /* 0x41e00008a0587df0 */ /* 0x000fe20008001858 */
[----:B------:R-:W-:Y:S08]  /*6580*/  MUFU.EX2 R159, R159 ;  /* 0x0000009f009f7308 */ /* 0x000ff00000000800 */
[----:B------:R-:W-:Y:S08]  /*6590*/  MUFU.EX2 R157, R157 ;  /* 0x0000009d009d7308 */ /* 0x000ff00000000800 */
[----:B------:R-:W-:Y:S08]  /*65a0*/  MUFU.EX2 R156, R156 ;  /* 0x0000009c009c7308 */ /* 0x000ff00000000800 */
[----:B------:R-:W-:Y:S01]  /*65b0*/  MUFU.EX2 R158, R158 ;  /* 0x0000009e009e7308 */ /* 0x000fe20000000800 */
[----:B------:R-:W-:-:S02]  /*65c0*/  WARPGROUP.DEPBAR.LE gsb0, 0x0 ;  /* 0x00008000000079c5 */ /* 0x000fc40000010000 */
[----:B------:R-:W-:Y:S01]  /*65d0*/  WARPGROUP.ARRIVE ;  /* 0x00000000000079c5 */ /* 0x000fe20000000000 */
[C---:B------:R-:W-:Y:S01]  /*65e0*/  FADD.FTZ R161, -R21.reuse, R10 ;  /* 0x0000000a15a17221 */ /* 0x040fe20000010100 */
[----:B------:R-:W-:Y:S01]  /*65f0*/  FMUL.FTZ R10, R21, R8 ;  /* 0x00000008150a7220 */ /* 0x000fe20000410000 */
[----:B0-----:R-:W-:Y:S02]  /*6600*/  F2FP.BF16.F32.PACK_AB R160, R73, R20 ;  /* 0x0000001449a0723e */ /* 0x001fe400000010ff */
[-C--:B------:R-:W-:Y:S01]  /*6610*/  FMUL.FTZ R161, R161, R8.reuse ;  /* 0x00000008a1a17220 */ /* 0x080fe20000410000 */
[----:B------:R-:W-:Y:S01]  /*6620*/  HGMMA.64x128x16.F32.BF16 R88, R164, gdesc[UR4].tnspB, R88, gsb0 ;  /* 0x41e00004a4587df0 */ /* 0x000fe20008001858 */
[-CC-:B------:R-:W-:Y:S01]  /*6630*/  FFMA.FTZ R15, R15, R8.reuse, -R10.reuse ;  /* 0x000000080f0f7223 */ /* 0x180fe2000001080a */
[-CC-:B------:R-:W-:Y:S01]  /*6640*/  FFMA.FTZ R30, R25, R8.reuse, -R10.reuse ;  /* 0x00000008191e7223 */ /* 0x180fe2000001080a */
[----:B------:R0:W-:Y:S01]  /*6650*/  MUFU.EX2 R6, R161 ;  /* 0x000000a100067308 */ /* 0x0001e20000000800 */
[-CC-:B------:R-:W-:Y:S01]  /*6660*/  FFMA.FTZ R14, R29, R8.reuse, -R10.reuse ;  /* 0x000000081d0e7223 */ /* 0x180fe2000001080a */
[-CC-:B------:R-:W-:Y:S01]  /*6670*/  FFMA.FTZ R177, R33, R8.reuse, -R10.reuse ;  /* 0x0000000821b17223 */ /* 0x180fe2000001080a */
[----:B------:R-:W-:Y:S01]  /*6680*/  FFMA.FTZ R25, R31, R8, -R10 ;  /* 0x000000081f197223 */ /* 0x000fe2000001080a */
[----:B------:R-:W-:-:S02]  /*6690*/  @!P1 VIADD R33, R13, 0x34840 ;  /* 0x000348400d219836 */ /* 0x000fc40000000000 */
[-CC-:B------:R-:W-:Y:S01]  /*66a0*/  FFMA.FTZ R32, R35, R8.reuse, -R10.reuse ;  /* 0x0000000823207223 */ /* 0x180fe2000001080a */
[----:B------:R-:W-:Y:S02]  /*66b0*/  @!P1 VIADD R35, R11, 0x34860 ;  /* 0x000348600b239836 */ /* 0x000fe40000000000 */
[-CC-:B------:R-:W-:Y:S01]  /*66c0*/  FFMA.FTZ R179, R37, R8.reuse, -R10.reuse ;  /* 0x0000000825b37223 */ /* 0x180fe2000001080a */
[----:B------:R-:W1:Y:S01]  /*66d0*/  MUFU.EX2 R15, R15 ;  /* 0x0000000f000f7308 */ /* 0x000e620000000800 */
[----:B------:R-:W-:Y:S01]  /*66e0*/  @!P1 PRMT R33, RZ, 0x654, R33 ;  /* 0x00000654ff219816 */ /* 0x000fe20000000021 */
[-CC-:B------:R-:W-:Y:S01]  /*66f0*/  FFMA.FTZ R34, R39, R8.reuse, -R10.reuse ;  /* 0x0000000827227223 */ /* 0x180fe2000001080a */
[-CC-:B------:R-:W-:Y:S01]  /*6700*/  FFMA.FTZ R173, R41, R8.reuse, -R10.reuse ;  /* 0x0000000829ad7223 */ /* 0x180fe2000001080a */
[----:B------:R-:W-:Y:S01]  /*6710*/  @!P1 PRMT R35, RZ, 0x654, R35 ;  /* 0x00000654ff239816 */ /* 0x000fe20000000023 */
[-CC-:B------:R-:W-:Y:S01]  /*6720*/  FFMA.FTZ R36, R43, R8.reuse, -R10.reuse ;  /* 0x000000082b247223 */ /* 0x180fe2000001080a */
[-CC-:B------:R-:W-:Y:S01]  /*6730*/  FFMA.FTZ R175, R45, R8.reuse, -R10.reuse ;  /* 0x000000082daf7223 */ /* 0x180fe2000001080a */
[-CC-:B------:R-:W-:Y:S01]  /*6740*/  FFMA.FTZ R38, R47, R8.reuse, -R10.reuse ;  /* 0x000000082f267223 */ /* 0x180fe2000001080a */
[----:B------:R-:W2:Y:S01]  /*6750*/  MUFU.EX2 R30, R30 ;  /* 0x0000001e001e7308 */ /* 0x000ea20000000800 */
[-CC-:B------:R-:W-:Y:S01]  /*6760*/  FFMA.FTZ R29, R49, R8.reuse, -R10.reuse ;  /* 0x00000008311d7223 */ /* 0x180fe2000001080a */
[-CC-:B0-----:R-:W-:Y:S01]  /*6770*/  FFMA.FTZ R161, R48, R8.reuse, -R10.reuse ;  /* 0x0000000830a17223 */ /* 0x181fe2000001080a */
[-CC-:B------:R-:W-:Y:S01]  /*6780*/  FFMA.FTZ R40, R51, R8.reuse, -R10.reuse ;  /* 0x0000000833287223 */ /* 0x180fe2000001080a */
[-CC-:B------:R-:W-:Y:S01]  /*6790*/  FFMA.FTZ R31, R53, R8.reuse, -R10.reuse ;  /* 0x00000008351f7223 */ /* 0x180fe2000001080a */
[-CC-:B------:R-:W-:Y:S01]  /*67a0*/  FFMA.FTZ R42, R55, R8.reuse, -R10.reuse ;  /* 0x00000008372a7223 */ /* 0x180fe2000001080a */
[-CC-:B------:R-:W-:Y:S01]  /*67b0*/  FFMA.FTZ R13, R57, R8.reuse, -R10.reuse ;  /* 0x00000008390d7223 */ /* 0x180fe2000001080a */
[-CC-:B------:R-:W-:Y:S01]  /*67c0*/  FFMA.FTZ R59, R59, R8.reuse, -R10.reuse ;  /* 0x000000083b3b7223 */ /* 0x180fe2000001080a */
[----:B------:R-:W0:Y:S01]  /*67d0*/  MUFU.EX2 R14, R14 ;  /* 0x0000000e000e7308 */ /* 0x000e220000000800 */
[----:B-1----:R-:W-:Y:S01]  /*67e0*/  FFMA.FTZ R11, R6, R3, R15 ;  /* 0x00000003060b7223 */ /* 0x002fe2000001000f */
[-CC-:B------:R-:W-:Y:S01]  /*67f0*/  FFMA.FTZ R61, R61, R8.reuse, -R10.reuse ;  /* 0x000000083d3d7223 */ /* 0x180fe2000001080a */
[-CC-:B------:R-:W-:Y:S01]  /*6800*/  FFMA.FTZ R71, R71, R8.reuse, -R10.reuse ;  /* 0x0000000847477223 */ /* 0x180fe2000001080a */
[-CC-:B------:R-:W-:Y:S01]  /*6810*/  FFMA.FTZ R75, R75, R8.reuse, -R10.reuse ;  /* 0x000000084b4b7223 */ /* 0x180fe2000001080a */
[-CC-:B------:R-:W-:Y:S01]  /*6820*/  FFMA.FTZ R50, R50, R8.reuse, -R10.reuse ;  /* 0x0000000832327223 */ /* 0x180fe2000001080a */
[-CC-:B------:R-:W-:Y:S01]  /*6830*/  FFMA.FTZ R79, R79, R8.reuse, -R10.reuse ;  /* 0x000000084f4f7223 */ /* 0x180fe2000001080a */
[-CC-:B------:R-:W-:Y:S01]  /*6840*/  FFMA.FTZ R52, R52, R8.reuse, -R10.reuse ;  /* 0x0000000834347223 */ /* 0x180fe2000001080a */
[----:B------:R-:W1:Y:S01]  /*6850*/  MUFU.EX2 R25, R25 ;  /* 0x0000001900197308 */ /* 0x000e620000000800 */
[----:B--2---:R-:W-:Y:S01]  /*6860*/  FADD.FTZ R11, R30, R11 ;  /* 0x0000000b1e0b7221 */ /* 0x004fe20000010000 */
[-CC-:B------:R-:W-:Y:S01]  /*6870*/  FFMA.FTZ R83, R83, R8.reuse, -R10.reuse ;  /* 0x0000000853537223 */ /* 0x180fe2000001080a */
[----:B------:R-:W-:Y:S01]  /*6880*/  FFMA.FTZ R54, R54, R8, -R10 ;  /* 0x0000000836367223 */ /* 0x000fe2000001080a */
[----:B------:R-:W-:-:S04]  /*6890*/  F2FP.BF16.F32.PACK_AB R162, R77, R24 ;  /* 0x000000184da2723e */ /* 0x000fc800000010ff */
[----:B------:R-:W-:Y:S01]  /*68a0*/  MUFU.EX2 R177, R177 ;  /* 0x000000b100b17308 */ /* 0x000fe20000000800 */
[----:B0-----:R-:W-:Y:S01]  /*68b0*/  FADD.FTZ R46, R14, R11 ;  /* 0x0000000b0e2e7221 */ /* 0x001fe20000010000 */
[----:B------:R-:W-:-:S06]  /*68c0*/  FFMA.FTZ R11, R169, R8, -R10 ;  /* 0x00000008a90b7223 */ /* 0x000fcc000001080a */
[----:B------:R-:W-:Y:S01]  /*68d0*/  MUFU.EX2 R32, R32 ;  /* 0x0000002000207308 */ /* 0x000fe20000000800 */
[----:B-1----:R-:W-:Y:S01]  /*68e0*/  FADD.FTZ R56, R25, R46 ;  /* 0x0000002e19387221 */ /* 0x002fe20000010000 */
[----:B------:R-:W-:-:S06]  /*68f0*/  FFMA.FTZ R46, R67, R8, -R10 ;  /* 0x00000008432e7223 */ /* 0x000fcc000001080a */
[----:B------:R-:W-:Y:S08]  /*6900*/  MUFU.EX2 R179, R179 ;  /* 0x000000b300b37308 */ /* 0x000ff00000000800 */
[----:B------:R-:W-:Y:S08]  /*6910*/  MUFU.EX2 R34, R34 ;  /* 0x0000002200227308 */ /* 0x000ff00000000800 */
[----:B------:R-:W-:Y:S08]  /*6920*/  MUFU.EX2 R173, R173 ;  /* 0x000000ad00ad7308 */ /* 0x000ff00000000800 */
[----:B------:R-:W-:Y:S08]  /*6930*/  MUFU.EX2 R36, R36 ;  /* 0x0000002400247308 */ /* 0x000ff00000000800 */
[----:B------:R-:W-:Y:S08]  /*6940*/  MUFU.EX2 R175, R175 ;  /* 0x000000af00af7308 */ /* 0x000ff00000000800 */
[----:B------:R-:W-:Y:S08]  /*6950*/  MUFU.EX2 R38, R38 ;  /* 0x0000002600267308 */ /* 0x000ff00000000800 */
[----:B------:R-:W-:Y:S08]  /*6960*/  MUFU.EX2 R29, R29 ;  /* 0x0000001d001d7308 */ /* 0x000ff00000000800 */
[----:B------:R-:W0:Y:S08]  /*6970*/  MUFU.EX2 R40, R40 ;  /* 0x0000002800287308 */ /* 0x000e300000000800 */
[----:B------:R-:W-:Y:S08]  /*6980*/  MUFU.EX2 R31, R31 ;  /* 0x0000001f001f7308 */ /* 0x000ff00000000800 */
[----:B------:R-:W-:Y:S01]  /*6990*/  MUFU.EX2 R42, R42 ;  /* 0x0000002a002a7308 */ /* 0x000fe20000000800 */
[----:B0-----:R-:W-:-:S07]  /*69a0*/  F2FP.BF16.F32.PACK_AB R169, R40, R29 ;  /* 0x0000001d28a9723e */ /* 0x001fce00000010ff */
[----:B------:R-:W-:Y:S01]  /*69b0*/  MUFU.EX2 R13, R13 ;  /* 0x0000000d000d7308 */ /* 0x000fe20000000800 */
[----:B------:R-:W-:Y:S02]  /*69c0*/  WARPGROUP.DEPBAR.LE gsb0, 0x0 ;  /* 0x00008000000079c5 */ /* 0x000fe40000010000 */
[----:B------:R0:W-:Y:S01]  /*69d0*/  @!P1 SYNCS.ARRIVE.TRANS64.RED.A1T0 RZ, [R33+URZ], RZ ;  /* 0x000000ff21ff99a7 */ /* 0x0001e2000810043f */
[----:B------:R-:W-:-:S04]  /*69e0*/  F2FP.BF16.F32.PACK_AB R164, R81, R26 ;  /* 0x0000001a51a4723e */ /* 0x000fc800000010ff */
[----:B------:R-:W-:Y:S01]  /*69f0*/  MUFU.EX2 R4, R59 ;  /* 0x0000003b00047308 */ /* 0x000fe20000000800 */
[----:B------:R-:W-:Y:S01]  /*6a00*/  F2FP.BF16.F32.PACK_AB R166, R85, R28 ;  /* 0x0000001c55a6723e */ /* 0x000fe200000010ff */
[----:B0-----:R-:W-:Y:S01]  /*6a10*/  FADD.FTZ R33, R181, R44 ;  /* 0x0000002cb5217221 */ /* 0x001fe20000010000 */
[----:B------:R0:W-:Y:S01]  /*6a20*/  @!P1 SYNCS.ARRIVE.TRANS64.RED.A1T0 RZ, [R35+URZ], RZ ;  /* 0x000000ff23ff99a7 */ /* 0x0001e2000810043f */
[----:B------:R-:W-:-:S04]  /*6a30*/  F2FP.BF16.F32.PACK_AB R181, R30, R15 ;  /* 0x0000000f1eb5723e */ /* 0x000fc800000010ff */
[----:B------:R-:W-:Y:S01]  /*6a40*/  MUFU.EX2 R3, R61 ;  /* 0x0000003d00037308 */ /* 0x000fe20000000800 */
[----:B------:R-:W-:Y:S01]  /*6a50*/  FADD.FTZ R44, R182, R33 ;  /* 0x00000021b62c7221 */ /* 0x000fe20000010000 */
[----:B------:R-:W-:-:S03]  /*6a60*/  F2FP.BF16.F32.PACK_AB R182, R183, R182 ;  /* 0x000000b6b7b6723e */ /* 0x000fc600000010ff */
[----:B------:R-:W-:Y:S01]  /*6a70*/  FADD.FTZ R33, R183, R44 ;  /* 0x0000002cb7217221 */ /* 0x000fe20000010000 */
[----:B0-----:R-:W-:Y:S01]  /*6a80*/  FADD.FTZ R35, R177, R56 ;  /* 0x00000038b1237221 */ /* 0x001fe20000010000 */
[--C-:B------:R-:W-:Y:S01]  /*6a90*/  FFMA.FTZ R44, R63, R8, -R10.reuse ;  /* 0x000000083f2c7223 */ /* 0x100fe2000001080a */
[----:B------:R-:W-:Y:S01]  /*6aa0*/  F2FP.BF16.F32.PACK_AB R183, R25, R14 ;  /* 0x0000000e19b7723e */ /* 0x000fe200000010ff */
[----:B------:R-:W-:Y:S01]  /*6ab0*/  FADD.FTZ R58, R176, R33 ;  /* 0x00000021b03a7221 */ /* 0x000fe20000010000 */
[----:B------:R-:W-:Y:S01]  /*6ac0*/  FADD.FTZ R56, R32, R35 ;  /* 0x0000002320387221 */ /* 0x000fe20000010000 */
[----:B------:R-:W-:Y:S01]  /*6ad0*/  MUFU.EX2 R11, R11 ;  /* 0x0000000b000b7308 */ /* 0x000fe20000000800 */
[-C--:B------:R-:W-:Y:S01]  /*6ae0*/  FFMA.FTZ R33, R171, R8.reuse, -R10 ;  /* 0x00000008ab217223 */ /* 0x080fe2000001080a */
[----:B------:R-:W-:Y:S01]  /*6af0*/  FADD.FTZ R37, R233, R58 ;  /* 0x0000003ae9257221 */ /* 0x000fe20000010000 */
[----:B------:R-:W-:Y:S01]  /*6b00*/  FADD.FTZ R35, R179, R56 ;  /* 0x00000038b3237221 */ /* 0x000fe20000010000 */
[----:B------:R-:W-:Y:S01]  /*6b10*/  FFMA.FTZ R10, R87, R8, -R10 ;  /* 0x00000008570a7223 */ /* 0x000fe2000001080a */
[----:B------:R-:W-:Y:S01]  /*6b20*/  F2FP.BF16.F32.PACK_AB R176, R233, R176 ;  /* 0x000000b0e9b0723e */ /* 0x000fe200000010ff */
[----:B------:R-:W-:Y:S01]  /*6b30*/  FADD.FTZ R58, R178, R37 ;  /* 0x00000025b23a7221 */ /* 0x000fe20000010000 */
[----:B------:R-:W-:Y:S01]  /*6b40*/  FADD.FTZ R48, R34, R35 ;  /* 0x0000002322307221 */ /* 0x000fe20000010000 */
[----:B------:R-:W0:Y:S01]  /*6b50*/  MUFU.EX2 R44, R44 ;  /* 0x0000002c002c7308 */ /* 0x000e220000000800 */
[----:B------:R-:W-:Y:S01]  /*6b60*/  F2FP.BF16.F32.PACK_AB R177, R32, R177 ;  /* 0x000000b120b1723e */ /* 0x000fe200000010ff */
[----:B------:R-:W-:Y:S01]  /*6b70*/  FADD.FTZ R37, R27, R58 ;  /* 0x0000003a1b257221 */ /* 0x000fe20000010000 */
[----:B------:R-:W-:Y:S01]  /*6b80*/  FADD.FTZ R35, R173, R48 ;  /* 0x00000030ad237221 */ /* 0x000fe20000010000 */
[----:B------:R-:W-:-:S02]  /*6b90*/  F2FP.BF16.F32.PACK_AB R178, R27, R178 ;  /* 0x000000b21bb2723e */ /* 0x000fc400000010ff */
[----:B------:R-:W-:Y:S01]  /*6ba0*/  FADD.FTZ R56, R172, R37 ;  /* 0x00000025ac387221 */ /* 0x000fe20000010000 */
[----:B------:R-:W-:Y:S01]  /*6bb0*/  FADD.FTZ R48, R36, R35 ;  /* 0x0000002324307221 */ /* 0x000fe20000010000 */
[----:B------:R-:W1:Y:S01]  /*6bc0*/  MUFU.EX2 R46, R46 ;  /* 0x0000002e002e7308 */ /* 0x000e620000000800 */
[C---:B------:R-:W-:Y:S01]  /*6bd0*/  F2FP.BF16.F32.PACK_AB R172, R155.reuse, R172 ;  /* 0x000000ac9bac723e */ /* 0x040fe200000010ff */
[----:B------:R-:W-:Y:S01]  /*6be0*/  FADD.FTZ R37, R155, R56 ;  /* 0x000000389b257221 */ /* 0x000fe20000010000 */
[----:B------:R-:W-:Y:S01]  /*6bf0*/  FADD.FTZ R35, R175, R48 ;  /* 0x00000030af237221 */ /* 0x000fe20000010000 */
[----:B------:R-:W-:Y:S02]  /*6c00*/  F2FP.BF16.F32.PACK_AB R179, R34, R179 ;  /* 0x000000b322b3723e */ /* 0x000fe400000010ff */
[----:B------:R-:W-:Y:S01]  /*6c10*/  FADD.FTZ R56, R174, R37 ;  /* 0x00000025ae387221 */ /* 0x000fe20000010000 */
[----:B------:R-:W-:Y:S01]  /*6c20*/  F2FP.BF16.F32.PACK_AB R173, R36, R173 ;  /* 0x000000ad24ad723e */ /* 0x000fe200000010ff */
[----:B------:R-:W-:Y:S01]  /*6c30*/  MUFU.EX2 R33, R33 ;  /* 0x0000002100217308 */ /* 0x000fe20000000800 */
[----:B0-----:R-:W-:Y:S01]  /*6c40*/  F2FP.BF16.F32.PACK_AB R155, R44, R3 ;  /* 0x000000032c9b723e */ /* 0x001fe200000010ff */
[C---:B------:R-:W-:Y:S01]  /*6c50*/  FADD.FTZ R37, R231.reuse, R56 ;  /* 0x00000038e7257221 */ /* 0x040fe20000010000 */
[----:B------:R-:W-:Y:S01]  /*6c60*/  FADD.FTZ R56, R38, R35 ;  /* 0x0000002326387221 */ /* 0x000fe20000010000 */
[----:B------:R-:W-:-:S02]  /*6c70*/  F2FP.BF16.F32.PACK_AB R174, R231, R174 ;  /* 0x000000aee7ae723e */ /* 0x000fc400000010ff */
[----:B------:R-:W-:Y:S01]  /*6c80*/  FADD.FTZ R58, R168, R37 ;  /* 0x00000025a83a7221 */ /* 0x000fe20000010000 */
[----:B------:R-:W-:Y:S01]  /*6c90*/  FADD.FTZ R35, R29, R56 ;  /* 0x000000381d237221 */ /* 0x000fe20000010000 */
[----:B------:R-:W0:Y:S01]  /*6ca0*/  MUFU.EX2 R48, R71 ;  /* 0x0000004700307308 */ /* 0x000e220000000800 */
[C---:B------:R-:W-:Y:S01]  /*6cb0*/  F2FP.BF16.F32.PACK_AB R168, R153.reuse, R168 ;  /* 0x000000a899a8723e */ /* 0x040fe200000010ff */
[----:B------:R-:W-:Y:S01]  /*6cc0*/  FADD.FTZ R37, R153, R58 ;  /* 0x0000003a99257221 */ /* 0x000fe20000010000 */
[----:B------:R-:W-:Y:S01]  /*6cd0*/  FADD.FTZ R30, R40, R35 ;  /* 0x00000023281e7221 */ /* 0x000fe20000010000 */
[----:B------:R-:W-:Y:S02]  /*6ce0*/  F2FP.BF16.F32.PACK_AB R153, R4, R13 ;  /* 0x0000000d0499723e */ /* 0x000fe400000010ff */
[----:B------:R-:W-:Y:S01]  /*6cf0*/  FADD.FTZ R56, R170, R37 ;  /* 0x00000025aa387221 */ /* 0x000fe20000010000 */
[----:B------:R-:W-:Y:S01]  /*6d00*/  FADD.FTZ R15, R31, R30 ;  /* 0x0000001e1f0f7221 */ /* 0x000fe20000010000 */
[----:B------:R-:W2:Y:S01]  /*6d10*/  MUFU.EX2 R161, R161 ;  /* 0x000000a100a17308 */ /* 0x000ea20000000800 */
[C---:B------:R-:W-:Y:S01]  /*6d20*/  F2FP.BF16.F32.PACK_AB R170, R159.reuse, R170 ;  /* 0x000000aa9faa723e */ /* 0x040fe200000010ff */
[----:B------:R-:W-:Y:S01]  /*6d30*/  FADD.FTZ R25, R159, R56 ;  /* 0x000000389f197221 */ /* 0x000fe20000010000 */
[----:B------:R-:W-:Y:S01]  /*6d40*/  FADD.FTZ R14, R42, R15 ;  /* 0x0000000f2a0e7221 */ /* 0x000fe20000010000 */
[----:B------:R-:W-:-:S02]  /*6d50*/  F2FP.BF16.F32.PACK_AB R175, R38, R175 ;  /* 0x000000af26af723e */ /* 0x000fc400000010ff */
[----:B------:R-:W-:Y:S01]  /*6d60*/  FADD.FTZ R30, R152, R25 ;  /* 0x00000019981e7221 */ /* 0x000fe20000010000 */
[----:B------:R-:W-:Y:S01]  /*6d70*/  FADD.FTZ R15, R13, R14 ;  /* 0x0000000e0d0f7221 */ /* 0x000fe20000010000 */
[----:B------:R-:W3:Y:S01]  /*6d80*/  MUFU.EX2 R75, R75 ;  /* 0x0000004b004b7308 */ /* 0x000ee20000000800 */
[----:B------:R-:W-:Y:S01]  /*6d90*/  F2FP.BF16.F32.PACK_AB R171, R42, R31 ;  /* 0x0000001f2aab723e */ /* 0x000fe200000010ff */
[C---:B------:R-:W-:Y:S01]  /*6da0*/  FADD.FTZ R25, R235.reuse, R30 ;  /* 0x0000001eeb197221 */ /* 0x040fe20000010000 */
[----:B------:R-:W-:Y:S01]  /*6db0*/  FADD.FTZ R14, R4, R15 ;  /* 0x0000000f040e7221 */ /* 0x000fe20000010000 */
[----:B------:R-:W-:Y:S02]  /*6dc0*/  F2FP.BF16.F32.PACK_AB R152, R235, R152 ;  /* 0x00000098eb98723e */ /* 0x000fe400000010ff */
[----:B------:R-:W-:Y:S01]  /*6dd0*/  FADD.FTZ R30, R154, R25 ;  /* 0x000000199a1e7221 */ /* 0x000fe20000010000 */
[----:B------:R-:W-:Y:S01]  /*6de0*/  FADD.FTZ R15, R3, R14 ;  /* 0x0000000e030f7221 */ /* 0x000fe20000010000 */
[----:B------:R-:W4:Y:S01]  /*6df0*/  MUFU.EX2 R163, R50 ;  /* 0x0000003200a37308 */ /* 0x000f220000000800 */
[C---:B------:R-:W-:Y:S01]  /*6e00*/  F2FP.BF16.F32.PACK_AB R154, R157.reuse, R154 ;  /* 0x0000009a9d9a723e */ /* 0x040fe200000010ff */
[----:B------:R-:W-:Y:S01]  /*6e10*/  FADD.FTZ R25, R157, R30 ;  /* 0x0000001e9d197221 */ /* 0x000fe20000010000 */
[----:B------:R-:W-:Y:S01]  /*6e20*/  FADD.FTZ R14, R44, R15 ;  /* 0x0000000f2c0e7221 */ /* 0x000fe20000010000 */
[----:B-1----:R-:W-:-:S02]  /*6e30*/  F2FP.BF16.F32.PACK_AB R157, R46, R11 ;  /* 0x0000000b2e9d723e */ /* 0x002fc400000010ff */
[----:B------:R-:W-:Y:S01]  /*6e40*/  FADD.FTZ R30, R156, R25 ;  /* 0x000000199c1e7221 */ /* 0x000fe20000010000 */
[----:B------:R-:W-:Y:S01]  /*6e50*/  FADD.FTZ R15, R11, R14 ;  /* 0x0000000e0b0f7221 */ /* 0x000fe20000010000 */
[----:B------:R-:W1:Y:S01]  /*6e60*/  MUFU.EX2 R79, R79 ;  /* 0x0000004f004f7308 */ /* 0x000e620000000800 */
[C---:B------:R-:W-:Y:S01]  /*6e70*/  F2FP.BF16.F32.PACK_AB R156, R65.reuse, R156 ;  /* 0x0000009c419c723e */ /* 0x040fe200000010ff */
[----:B------:R-:W-:Y:S01]  /*6e80*/  FADD.FTZ R25, R65, R30 ;  /* 0x0000001e41197221 */ /* 0x000fe20000010000 */
[----:B------:R-:W-:Y:S01]  /*6e90*/  FADD.FTZ R14, R46, R15 ;  /* 0x0000000f2e0e7221 */ /* 0x000fe20000010000 */
[----:B0-----:R-:W-:Y:S01]  /*6ea0*/  F2FP.BF16.F32.PACK_AB R159, R48, R33 ;  /* 0x00000021309f723e */ /* 0x001fe200000010ff */
[----:B------:R-:W-:Y:S02]  /*6eb0*/  IMAD.MOV.U32 R11, RZ, RZ, R16 ;  /* 0x000000ffff0b7224 */ /* 0x000fe400078e0010 */
[----:B------:R-:W-:Y:S01]  /*6ec0*/  FADD.FTZ R30, R158, R25 ;  /* 0x000000199e1e7221 */ /* 0x000fe20000010000 */
[----:B------:R-:W-:Y:S01]  /*6ed0*/  FADD.FTZ R13, R33, R14 ;  /* 0x0000000e210d7221 */ /* 0x000fe20000010000 */
[----:B------:R-:W0:Y:S01]  /*6ee0*/  MUFU.EX2 R165, R52 ;  /* 0x0000003400a57308 */ /* 0x000e220000000800 */
[C---:B------:R-:W-:Y:S01]  /*6ef0*/  F2FP.BF16.F32.PACK_AB R158, R69.reuse, R158 ;  /* 0x0000009e459e723e */ /* 0x040fe200000010ff */
[----:B------:R-:W-:Y:S01]  /*6f00*/  FADD.FTZ R15, R69, R30 ;  /* 0x0000001e450f7221 */ /* 0x000fe20000010000 */
[----:B------:R-:W-:-:S03]  /*6f10*/  FADD.FTZ R4, R48, R13 ;  /* 0x0000000d30047221 */ /* 0x000fc60000010000 */
[----:B------:R-:W-:Y:S01]  /*6f20*/  FADD.FTZ R14, R20, R15 ;  /* 0x0000000f140e7221 */ /* 0x000fe20000010000 */
[----:B--2---:R-:W-:Y:S01]  /*6f30*/  FADD.FTZ R4, R161, R4 ;  /* 0x00000004a1047221 */ /* 0x004fe20000010000 */
[----:B------:R-:W2:Y:S01]  /*6f40*/  MUFU.EX2 R83, R83 ;  /* 0x0000005300537308 */ /* 0x000ea20000000800 */
[----:B---3--:R-:W-:Y:S01]  /*6f50*/  F2FP.BF16.F32.PACK_AB R161, R75, R161 ;  /* 0x000000a14ba1723e */ /* 0x008fe200000010ff */
[----:B------:R-:W-:Y:S01]  /*6f60*/  FADD.FTZ R3, R73, R14 ;  /* 0x0000000e49037221 */ /* 0x000fe20000010000 */
[----:B------:R-:W-:-:S03]  /*6f70*/  FADD.FTZ R4, R75, R4 ;  /* 0x000000044b047221 */ /* 0x000fc60000010000 */
[----:B------:R-:W-:Y:S01]  /*6f80*/  FADD.FTZ R14, R24, R3 ;  /* 0x00000003180e7221 */ /* 0x000fe20000010000 */
[----:B----4-:R-:W-:Y:S01]  /*6f90*/  FADD.FTZ R4, R163, R4 ;  /* 0x00000004a3047221 */ /* 0x010fe20000010000 */
[----:B------:R-:W3:Y:S01]  /*6fa0*/  MUFU.EX2 R54, R54 ;  /* 0x0000003600367308 */ /* 0x000ee20000000800 */
[----:B-1----:R-:W-:Y:S01]  /*6fb0*/  F2FP.BF16.F32.PACK_AB R163, R79, R163 ;  /* 0x000000a34fa3723e */ /* 0x002fe200000010ff */
[----:B------:R-:W-:Y:S01]  /*6fc0*/  FADD.FTZ R3, R77, R14 ;  /* 0x0000000e4d037221 */ /* 0x000fe20000010000 */
[----:B------:R-:W-:-:S03]  /*6fd0*/  FADD.FTZ R4, R79, R4 ;  /* 0x000000044f047221 */ /* 0x000fc60000010000 */
[----:B------:R-:W-:Y:S01]  /*6fe0*/  FADD.FTZ R14, R26, R3 ;  /* 0x000000031a0e7221 */ /* 0x000fe20000010000 */
[----:B0-----:R-:W-:Y:S01]  /*6ff0*/  FADD.FTZ R4, R165, R4 ;  /* 0x00000004a5047221 */ /* 0x001fe20000010000 */
[----:B------:R-:W0:Y:S01]  /*7000*/  MUFU.EX2 R10, R10 ;  /* 0x0000000a000a7308 */ /* 0x000e220000000800 */
[----:B--2---:R-:W-:Y:S01]  /*7010*/  F2FP.BF16.F32.PACK_AB R165, R83, R165 ;  /* 0x000000a553a5723e */ /* 0x004fe200000010ff */
[----:B------:R-:W-:-:S04]  /*7020*/  FADD.FTZ R3, R81, R14 ;  /* 0x0000000e51037221 */ /* 0x000fc80000010000 */
[----:B------:R-:W-:Y:S01]  /*7030*/  FADD.FTZ R14, R28, R3 ;  /* 0x000000031c0e7221 */ /* 0x000fe20000010000 */
[----:B------:R-:W-:-:S03]  /*7040*/  FADD.FTZ R3, R83, R4 ;  /* 0x0000000453037221 */ /* 0x000fc60000010000 */
[----:B------:R-:W-:Y:S01]  /*7050*/  FADD.FTZ R4, R85, R14 ;  /* 0x0000000e55047221 */ /* 0x000fe20000010000 */
[----:B---3--:R-:W-:Y:S01]  /*7060*/  FADD.FTZ R3, R54, R3 ;  /* 0x0000000336037221 */ /* 0x008fe20000010000 */
[----:B------:R-:W-:-:S03]  /*7070*/  IMAD.MOV.U32 R14, RZ, RZ, R9 ;  /* 0x000000ffff0e7224 */ /* 0x000fc600078e0009 */
[C---:B0-----:R-:W-:Y:S01]  /*7080*/  FADD.FTZ R3, R10.reuse, R3 ;  /* 0x000000030a037221 */ /* 0x041fe20000010000 */
[----:B------:R-:W-:Y:S01]  /*7090*/  F2FP.BF16.F32.PACK_AB R167, R10, R54 ;  /* 0x000000360aa7723e */ /* 0x000fe200000010ff */
[----:B------:R-:W-:Y:S01]  /*70a0*/  IMAD.MOV.U32 R10, RZ, RZ, R21 ;  /* 0x000000ffff0a7224 */ /* 0x000fe200078e0015 */
[----:B------:R-:W-:Y:S06]  /*70b0*/  @P2 BRA `(.L_x_192) ;  /* 0xffffffd400e02947 */ /* 0x000fec000383ffff */
.L_x_183:
        /* <DEDUP_REMOVED lines=67> */
.L_x_193:
[----:B------:R-:W-:Y:S01]  /*74f0*/  IMAD R12, R2, 0x8, R0 ;  /* 0x00000008020c7824 */ /* 0x000fe200078e0200 */
[----:B------:R-:W-:-:S04]  /*7500*/  SHF.L.U32 R5, R16, 0x1f, RZ ;  /* 0x0000001f10057819 */ /* 0x000fc800000006ff */
[----:B------:R0:W1:Y:S01]  /*7510*/  SYNCS.PHASECHK.TRANS64.TRYWAIT P2, [R12+URZ+0x34850], R5 ;  /* 0x034850050c0075a7 */ /* 0x000062000804017f */
[----:B------:R-:W-:Y:S05]  /*7520*/  @!P0 BRA `(.L_x_194) ;  /* 0x0000000000048947 */ /* 0x000fea0003800000 */
[----:B------:R-:W-:Y:S01]  /*7530*/  BPT.TRAP 0x1 ;  /* 0x000000040000795c */ /* 0x000fe20000300000 */
.L_x_194:
[----:B-1----:R-:W-:Y:S05]  /*7540*/  @P2 BRA `(.L_x_195) ;  /* 0x0000000000082947 */ /* 0x002fea0003800000 */
[----:B------:R-:W1:Y:S02]  /*7550*/  SYNCS.PHASECHK.TRANS64.TRYWAIT P0, [R12+URZ+0x34850], R5 ;  /* 0x034850050c0075a7 */ /* 0x000e64000800017f */
[----:B-1----:R-:W-:Y:S05]  /*7560*/  @!P0 BRA `(.L_x_196) ;  /* 0x0000009c00e48947 */ /* 0x002fea0003800000 */
.L_x_195:
[----:B------:R-:W-:Y:S05]  /*7570*/  WARPSYNC.ALL ;  /* 0x0000000000007948 */ /* 0x000fea0003800000 */
[----:B------:R-:W-:Y:S01]  /*7580*/  VIADD R0, R0, 0x400 ;  /* 0x0000040000007836 */ /* 0x000fe20000000000 */
[----:B------:R-:W-:Y:S01]  /*7590*/  WARPGROUP.ARRIVE ;  /* 0x00000000000079c5 */ /* 0x000fe20000000000 */
[----:B------:R-:W-:Y:S01]  /*75a0*/  IMAD.MOV.U32 R11, RZ, RZ, 0x40000040 ;  /* 0x40000040ff0b7424 */ /* 0x000fe200078e00ff */
[----:B01----:R-:W0:Y:S01]  /*75b0*/  SHFL.BFLY PT, R5, R4, 0x2, 0x1f ;  /* 0x0c401f0004057f89 */ /* 0x003e2200000e0000 */
[----:B------:R-:W-:Y:S01]  /*75c0*/  VIADD R207, R207, 0x1 ;  /* 0x00000001cfcf7836 */ /* 0x000fe20000000000 */
[----:B------:R-:W-:-:S04]  /*75d0*/  SHF.R.U32.HI R0, RZ, 0x4, R0 ;  /* 0x00000004ff007819 */ /* 0x000fc80000011600 */
[----:B------:R-:W-:-:S04]  /*75e0*/  LOP3.LUT R0, R0, 0x3fff, RZ, 0xc0, !PT ;  /* 0x00003fff00007812 */ /* 0x000fc800078ec0ff */
[----:B------:R-:W-:Y:S02]  /*75f0*/  LOP3.LUT R7, R0, 0x4000000, RZ, 0xfc, !PT ;  /* 0x0400000000077812 */ /* 0x000fe400078efcff */
[----:B------:R-:W1:Y:S03]  /*7600*/  SHFL.BFLY PT, R0, R3, 0x2, 0x1f ;  /* 0x0c401f0003007f89 */ /* 0x000e6600000e0000 */
[----:B------:R-:W-:Y:S01]  /*7610*/  IMAD R6, R2, 0x800, R7 ;  /* 0x0000080002067824 */ /* 0x000fe200078e0207 */
[----:B------:R-:W-:-:S03]  /*7620*/  MOV R7, 0x40000040 ;  /* 0x4000004000077802 */ /* 0x000fc60000000f00 */
[C---:B------:R-:W-:Y:S01]  /*7630*/  VIADD R10, R6.reuse, 0x80 ;  /* 0x00000080060a7836 */ /* 0x040fe20000000000 */
[----:B------:R-:W-:Y:S02]  /*7640*/  R2UR UR6, R6 ;  /* 0x00000000060672ca */ /* 0x000fe400000e0000 */
[----:B------:R-:W-:Y:S01]  /*7650*/  R2UR UR7, R7 ;  /* 0x00000000070772ca */ /* 0x000fe200000e0000 */
[----:B------:R-:W-:Y:S02]  /*7660*/  IMAD.MOV.U32 R7, RZ, RZ, 0x40000040 ;  /* 0x40000040ff077424 */ /* 0x000fe400078e00ff */
[----:B0-----:R-:W-:-:S10]  /*7670*/  FADD.FTZ R5, R5, R4 ;  /* 0x0000000405057221 */ /* 0x001fd40000010000 */
[----:B------:R-:W-:Y:S01]  /*7680*/  HGMMA.64x128x16.F32.BF16 R24, R180, gdesc[UR4].tnspB, R24, gsb0 ;  /* 0x41e00004b4187df0 */ /* 0x000fe20008001818 */
[----:B------:R-:W-:Y:S01]  /*7690*/  R2UR UR6, R10 ;  /* 0x000000000a0672ca */ /* 0x000fe200000e0000 */
[----:B------:R-:W-:Y:S01]  /*76a0*/  VIADD R10, R6, 0x100 ;  /* 0x00000100060a7836 */ /* 0x000fe20000000000 */
[----:B------:R-:W-:Y:S01]  /*76b0*/  R2UR UR7, R11 ;  /* 0x000000000b0772ca */ /* 0x000fe200000e0000 */
[----:B------:R-:W-:Y:S01]  /*76c0*/  IMAD.MOV.U32 R11, RZ, RZ, 0x40000040 ;  /* 0x40000040ff0b7424 */ /* 0x000fe200078e00ff */
[----:B------:R-:W-:Y:S02]  /*76d0*/  WARPGROUP.DEPBAR.LE gsb0, 0x0 ;  /* 0x00008000000079c5 */ /* 0x000fe40000010000 */
[----:B------:R-:W-:-:S09]  /*76e0*/  WARPGROUP.ARRIVE ;  /* 0x00000000000079c5 */ /* 0x000fd20000000000 */
        /* <DEDUP_REMOVED lines=23> */
[C---:B------:R-:W-:Y:S01]  /*7860*/  VIADD R10, R6.reuse, 0x300 ;  /* 0x00000300060a7836 */ /* 0x040fe20000000000 */
[----:B------:R-:W-:Y:S01]  /*7870*/  R2UR UR7, R11 ;  /* 0x000000000b0772ca */ /* 0x000fe200000e0000 */
[----:B------:R-:W-:Y:S02]  /*7880*/  IMAD.MOV.U32 R11, RZ, RZ, 0x40000040 ;  /* 0x40000040ff0b7424 */ /* 0x000fe400078e00ff */
[----:B------:R-:W-:Y:S01]  /*7890*/  VIADD R6, R6, 0x380 ;  /* 0x0000038006067836 */ /* 0x000fe20000000000 */
[----:B------:R-:W-:Y:S02]  /*78a0*/  WARPGROUP.DEPBAR.LE gsb0, 0x0 ;  /* 0x00008000000079c5 */ /* 0x000fe40000010000 */
[----:B------:R-:W-:-:S07]  /*78b0*/  WARPGROUP.ARRIVE ;  /* 0x00000000000079c5 */ /* 0x000fce0000000000 */
[----:B------:R-:W-:Y:S01]  /*78c0*/  HGMMA.64x128x16.F32.BF16 R24, R156, gdesc[UR4].tnspB, R24, gsb0 ;  /* 0x41e000049c187df0 */ /* 0x000fe20008001818 */
[----:B------:R-:W-:Y:S02]  /*78d0*/  R2UR UR6, R10 ;  /* 0x000000000a0672ca */ /* 0x000fe400000e0000 */
[----:B------:R-:W-:Y:S01]  /*78e0*/  R2UR UR7, R11 ;  /* 0x000000000b0772ca */ /* 0x000fe200000e0000 */
[----:B------:R-:W-:Y:S01]  /*78f0*/  VIADD R11, R2, 0x1 ;  /* 0x00000001020b7836 */ /* 0x000fe20000000000 */
[----:B------:R-:W-:-:S04]  /*7900*/  MOV R2, RZ ;  /* 0x000000ff00027202 */ /* 0x000fc80000000f00 */
[----:B------:R-:W-:Y:S01]  /*7910*/  ISETP.NE.AND P2, PT, R11, 0x2, PT ;  /* 0x000000020b00780c */ /* 0x000fe20003f45270 */
[----:B------:R-:W-:Y:S02]  /*7920*/  WARPGROUP.DEPBAR.LE gsb0, 0x0 ;  /* 0x00008000000079c5 */ /* 0x000fe40000010000 */
[----:B------:R-:W-:-:S06]  /*7930*/  WARPGROUP.ARRIVE ;  /* 0x00000000000079c5 */ /* 0x000fcc0000000000 */
[----:B------:R-:W-:Y:S01]  /*7940*/  HGMMA.64x128x16.F32.BF16 R24, R160, gdesc[UR4].tnspB, R24, gsb0 ;  /* 0x41e00004a0187df0 */ /* 0x000fe20008001818 */
[----:B------:R-:W-:Y:S01]  /*7950*/  R2UR UR6, R6 ;  /* 0x00000000060672ca */ /* 0x000fe200000e0000 */
[----:B-1----:R-:W-:Y:S01]  /*7960*/  FADD.FTZ R6, R0, R3 ;  /* 0x0000000300067221 */ /* 0x002fe20000010000 */
[----:B------:R-:W-:Y:S01]  /*7970*/  R2UR UR7, R7 ;  /* 0x00000000070772ca */ /* 0x000fe200000e0000 */
[----:B------:R-:W0:Y:S01]  /*7980*/  SHFL.BFLY PT, R0, R5, 0x1, 0x1f ;  /* 0x0c201f0005007f89 */ /* 0x000e2200000e0000 */
[----:B------:R-:W-:-:S03]  /*7990*/  SEL R3, RZ, 0x1, P2 ;  /* 0x00000001ff037807 */ /* 0x000fc60001000000 */
[----:B------:R-:W1:Y:S01]  /*79a0*/  SHFL.BFLY PT, R7, R6, 0x1, 0x1f ;  /* 0x0c201f0006077f89 */ /* 0x000e6200000e0000 */
[----:B------:R-:W-:Y:S01]  /*79b0*/  LOP3.LUT R16, R16, R3, RZ, 0x3c, !PT ;  /* 0x0000000310107212 */ /* 0x000fe200078e3cff */
[----:B------:R-:W-:Y:S02]  /*79c0*/  IMAD.MOV.U32 R3, RZ, RZ, -0x800000 ;  /* 0xff800000ff037424 */ /* 0x000fe400078e00ff */
[----:B0-----:R-:W-:Y:S01]  /*79d0*/  FADD.FTZ R13, R5, R0 ;  /* 0x00000000050d7221 */ /* 0x001fe20000010000 */
[----:B------:R-:W-:Y:S02]  /*79e0*/  IMAD.MOV.U32 R5, RZ, RZ, RZ ;  /* 0x000000ffff057224 */ /* 0x000fe400078e00ff */
[----:B------:R-:W-:Y:S02]  /*79f0*/  IMAD.MOV.U32 R0, RZ, RZ, -0x800000 ;  /* 0xff800000ff007424 */ /* 0x000fe400078e00ff */
[----:B-1----:R-:W-:Y:S01]  /*7a00*/  FADD.FTZ R14, R6, R7 ;  /* 0x00000007060e7221 */ /* 0x002fe20000010000 */
[----:B------:R-:W-:Y:S01]  /*7a10*/  FSETP.NE.FTZ.AND P0, PT, R13, RZ, PT ;  /* 0x000000ff0d00720b */ /* 0x000fe20003f15000 */
[----:B------:R-:W-:-:S03]  /*7a20*/  @!P1 VIADD R6, R12, 0x34860 ;  /* 0x000348600c069836 */ /* 0x000fc60000000000 */
[----:B------:R-:W-:Y:S02]  /*7a30*/  FSETP.NE.FTZ.AND P3, PT, R14, RZ, PT ;  /* 0x000000ff0e00720b */ /* 0x000fe40003f75000 */
[----:B------:R-:W-:-:S07]  /*7a40*/  @!P1 PRMT R6, RZ, 0x654, R6 ;  /* 0x00000654ff069816 */ /* 0x000fce0000000006 */
[----:B------:R-:W0:Y:S01]  /*7a50*/  @P0 MUFU.LG2 R7, R13 ;  /* 0x0000000d00070308 */ /* 0x000e220000000c00 */
[----:B------:R-:W-:-:S03]  /*7a60*/  @P0 FMUL.FTZ R4, R8, 0.69314718246459960938 ;  /* 0x3f31721808040820 */ /* 0x000fc60000410000 */
[----:B------:R-:W-:-:S04]  /*7a70*/  @P3 FMUL.FTZ R15, R8, 0.69314718246459960938 ;  /* 0x3f317218080f3820 */ /* 0x000fc80000410000 */
        /* <DEDUP_REMOVED lines=77> */
[----:B-1----:R-:W-:-:S07]  /*7f50*/  SEL R2, R11, RZ, P2 ;  /* 0x000000ff0b027207 */ /* 0x002fce0001000000 */
.L_x_175:
[----:B------:R-:W0:Y:S01]  /*7f60*/  S2R R4, SR_CgaCtaId ;  /* 0x0000000000047919 */ /* 0x000e220000008800 */
[----:B------:R-:W-:Y:S01]  /*7f70*/  MOV R17, 0x400 ;  /* 0x0000040000117802 */ /* 0x000fe20000000f00 */
[----:B------:R-:W-:Y:S01]  /*7f80*/  BSSY B0, `(.L_x_197) ;  /* 0x00002c4000007945 */ /* 0x000fe20003800000 */
[----:B------:R-:W-:Y:S02]  /*7f90*/  BAR.SYNC.DEFER_BLOCKING 0x5, 0x180 ;  /* 0x0146000000007b1d */ /* 0x000fe40000010000 */
[----:B0-----:R-:W-:-:S05]  /*7fa0*/  LEA R17, R4, R17, 0x18 ;  /* 0x0000001104117211 */ /* 0x001fca00078ec0ff */
[----:B------:R0:W1:Y:S01]  /*7fb0*/  LDS.128 R4, [R17+0x348d0] ;  /* 0x0348d00011047984 */ /* 0x0000620000000c00 */
[----:B------:R-:W-:Y:S06]  /*7fc0*/  BAR.ARV 0x4, 0x180 ;  /* 0x0106000000007b1d */ /* 0x000fec0000002000 */
[----:B------:R-:W-:Y:S05]  /*7fd0*/  @P0 BRA `(.L_x_198) ;  /* 0x00000020001c0947 */ /* 0x000fea0003800000 */
[----:B-1----:R-:W1:Y:S01]  /*7fe0*/  S2R R4, SR_SWINHI ;  /* 0x0000000000047919 */ /* 0x002e620000002f00 */
[----:B------:R-:W-:Y:S01]  /*7ff0*/  F2FP.BF16.F32.PACK_AB R36, R73, R72 ;  /* 0x000000484924723e */ /* 0x000fe200000010ff */
[----:B------:R-:W-:Y:S01]  /*8000*/  ULDC.64 UR4, c[0x0][0xc08] ;  /* 0x0003020000047ab9 */ /* 0x000fe20000000a00 */
[----:B------:R-:W-:Y:S02]  /*8010*/  SHF.L.U64.HI R110, R23, 0x2, R204 ;  /* 0x00000002176e7819 */ /* 0x000fe400000102cc */
[----:B------:R-:W-:Y:S02]  /*8020*/  MOV R94, R17 ;  /* 0x00000011005e7202 */ /* 0x000fe40000000f00 */
[----:B-1----:R-:W-:-:S03]  /*8030*/  MOV R95, R4 ;  /* 0x00000004005f7202 */ /* 0x002fc60000000f00 */
[----:B------:R-:W-:-:S03]  /*8040*/  IMAD.WIDE R12, R227, 0x2, R94 ;  /* 0x00000002e30c7825 */ /* 0x000fc600078e025e */
[C---:B------:R-:W-:Y:S02]  /*8050*/  IADD3 R107, P1, R12.reuse, 0x4040, RZ ;  /* 0x000040400c6b7810 */ /* 0x040fe40007f3e0ff */
[C---:B------:R-:W-:Y:S02]  /*8060*/  IADD3 R105, P2, R12.reuse, 0x4020, RZ ;  /* 0x000040200c697810 */ /* 0x040fe40007f5e0ff */
[----:B------:R-:W-:Y:S01]  /*8070*/  IADD3 R15, P3, R12, 0x4000, RZ ;  /* 0x000040000c0f7810 */ /* 0x000fe20007f7e0ff */
[--C-:B------:R-:W-:Y:S01]  /*8080*/  IMAD.X R27, RZ, RZ, R13.reuse, P1 ;  /* 0x000000ffff1b7224 */ /* 0x100fe200008e060d */
[----:B------:R-:W-:Y:S01]  /*8090*/  LOP3.LUT R10, R107, 0x380, RZ, 0xc0, !PT ;  /* 0x000003806b0a7812 */ /* 0x000fe200078ec0ff */
[--C-:B------:R-:W-:Y:S01]  /*80a0*/  IMAD.X R33, RZ, RZ, R13.reuse, P2 ;  /* 0x000000ffff217224 */ /* 0x100fe200010e060d */
[----:B------:R-:W-:Y:S01]  /*80b0*/  LOP3.LUT R8, R105, 0x380, RZ, 0xc0, !PT ;  /* 0x0000038069087812 */ /* 0x000fe200078ec0ff */
[----:B------:R-:W-:Y:S01]  /*80c0*/  IMAD.X R29, RZ, RZ, R13, P3 ;  /* 0x000000ffff1d7224 */ /* 0x000fe200018e060d */
[----:B------:R-:W-:-:S02]  /*80d0*/  LOP3.LUT R4, R15, 0x380, RZ, 0xc0, !PT ;  /* 0x000003800f047812 */ /* 0x000fc400078ec0ff */
[C---:B------:R-:W-:Y:S02]  /*80e0*/  LOP3.LUT R9, R12.reuse, 0x380, RZ, 0xc0, !PT ;  /* 0x000003800c097812 */ /* 0x040fe400078ec0ff */
[----:B------:R-:W-:Y:S02]  /*80f0*/  IADD3 R109, P0, R12, 0x4060, RZ ;  /* 0x000040600c6d7810 */ /* 0x000fe40007f1e0ff */
[----:B------:R-:W-:Y:S02]  /*8100*/  SHF.R.U64 R10, R10, 0x3, RZ ;  /* 0x000000030a0a7819 */ /* 0x000fe400000012ff */
[----:B------:R-:W-:Y:S01]  /*8110*/  SHF.R.U64 R8, R8, 0x3, RZ ;  /* 0x0000000308087819 */ /* 0x000fe200000012ff */
[----:B------:R-:W-:Y:S01]  /*8120*/  IMAD.X R31, RZ, RZ, R13, P0 ;  /* 0x000000ffff1f7224 */ /* 0x000fe200000e060d */
[C---:B------:R-:W-:Y:S02]  /*8130*/  IADD3 R39, P4, R12.reuse, 0x60, RZ ;  /* 0x000000600c277810 */ /* 0x040fe40007f9e0ff */
[----:B------:R-:W-:-:S02]  /*8140*/  IADD3 R37, P5, R12, 0x40, RZ ;  /* 0x000000400c257810 */ /* 0x000fc40007fbe0ff */
[----:B------:R-:W-:Y:S01]  /*8150*/  SHF.R.U64 R4, R4, 0x3, RZ ;  /* 0x0000000304047819 */ /* 0x000fe200000012ff */
[--C-:B------:R-:W-:Y:S01]  /*8160*/  IMAD.X R11, RZ, RZ, R13.reuse, P4 ;  /* 0x000000ffff0b7224 */ /* 0x100fe200020e060d */
[----:B------:R-:W-:Y:S01]  /*8170*/  BAR.SYNC.DEFER_BLOCKING 0x1, 0x100 ;  /* 0x0044000000007b1d */ /* 0x000fe20000010000 */
[----:B------:R-:W-:Y:S02]  /*8180*/  IADD3 R35, P6, R12, 0x20, RZ ;  /* 0x000000200c237810 */ /* 0x000fe40007fde0ff */
[----:B------:R-:W-:Y:S02]  /*8190*/  SHF.R.U64 R9, R9, 0x3, RZ ;  /* 0x0000000309097819 */ /* 0x000fe400000012ff */
[----:B------:R-:W-:Y:S01]  /*81a0*/  LOP3.LUT R14, R109, 0x380, RZ, 0xc0, !PT ;  /* 0x000003806d0e7812 */ /* 0x000fe200078ec0ff */
[----:B------:R-:W-:Y:S01]  /*81b0*/  IMAD.X R25, RZ, RZ, R13, P6 ;  /* 0x000000ffff197224 */ /* 0x000fe200030e060d */
[----:B------:R-:W-:Y:S02]  /*81c0*/  LOP3.LUT R26, R10, R107, RZ, 0x3c, !PT ;  /* 0x0000006b0a1a7212 */ /* 0x000fe400078e3cff */
[----:B------:R-:W-:Y:S01]  /*81d0*/  LOP3.LUT R32, R8, R105, RZ, 0x3c, !PT ;  /* 0x0000006908207212 */ /* 0x000fe200078e3cff */
[----:B------:R-:W1:Y:S01]  /*81e0*/  LDC.64 R106, c[0x0][0xc00] ;  /* 0x00030000ff6a7b82 */ /* 0x000e620000000a00 */
[----:B------:R-:W-:-:S02]  /*81f0*/  LOP3.LUT R28, R4, R15, RZ, 0x3c, !PT ;  /* 0x0000000f041c7212 */ /* 0x000fc400078e3cff */
[----:B------:R-:W-:Y:S02]  /*8200*/  LOP3.LUT R10, R39, 0x380, RZ, 0xc0, !PT ;  /* 0x00000380270a7812 */ /* 0x000fe400078ec0ff */
[----:B------:R-:W-:Y:S02]  /*8210*/  LOP3.LUT R8, R37, 0x380, RZ, 0xc0, !PT ;  /* 0x0000038025087812 */ /* 0x000fe400078ec0ff */
[----:B------:R-:W-:Y:S02]  /*8220*/  LOP3.LUT R4, R35, 0x380, RZ, 0xc0, !PT ;  /* 0x0000038023047812 */ /* 0x000fe400078ec0ff */
[----:B------:R-:W-:Y:S01]  /*8230*/  LOP3.LUT R12, R9, R12, RZ, 0x3c, !PT ;  /* 0x0000000c090c7212 */ /* 0x000fe200078e3cff */
[----:B------:R-:W-:Y:S01]  /*8240*/  IMAD.X R9, RZ, RZ, R13, P5 ;  /* 0x000000ffff097224 */ /* 0x000fe200028e060d */
[----:B------:R-:W-:Y:S02]  /*8250*/  SHF.R.U64 R14, R14, 0x3, RZ ;  /* 0x000000030e0e7819 */ /* 0x000fe400000012ff */
[----:B------:R-:W-:-:S02]  /*8260*/  SHF.R.U64 R10, R10, 0x3, RZ ;  /* 0x000000030a0a7819 */ /* 0x000fc400000012ff */
[----:B------:R-:W-:Y:S02]  /*8270*/  SHF.R.U64 R8, R8, 0x3, RZ ;  /* 0x0000000308087819 */ /* 0x000fe400000012ff */
[----:B------:R-:W-:Y:S02]  /*8280*/  SHF.R.U64 R4, R4, 0x3, RZ ;  /* 0x0000000304047819 */ /* 0x000fe400000012ff */
[----:B------:R-:W-:Y:S01]  /*8290*/  LOP3.LUT R30, R14, R109, RZ, 0x3c, !PT ;  /* 0x0000006d0e1e7212 */ /* 0x000fe200078e3cff */
[----:B------:R-:W-:Y:S01]  /*82a0*/  IMAD.SHL.U32 R109, R23, 0x4, RZ ;  /* 0x00000004176d7824 */ /* 0x000fe200078e00ff */
[----:B------:R-:W-:Y:S02]  /*82b0*/  MOV R34, R12 ;  /* 0x0000000c00227202 */ /* 0x000fe40000000f00 */
[----:B------:R-:W-:Y:S02]  /*82c0*/  F2FP.BF16.F32.PACK_AB R12, R21, R20 ;  /* 0x00000014150c723e */ /* 0x000fe400000010ff */
[----:B------:R-:W-:-:S02]  /*82d0*/  F2FP.BF16.F32.PACK_AB R13, R97, R96 ;  /* 0x00000060610d723e */ /* 0x000fc400000010ff */
[----:B------:R-:W-:Y:S02]  /*82e0*/  F2FP.BF16.F32.PACK_AB R14, R89, R88 ;  /* 0x00000058590e723e */ /* 0x000fe400000010ff */
[----:B------:R-:W-:Y:S02]  /*82f0*/  F2FP.BF16.F32.PACK_AB R15, R99, R98 ;  /* 0x00000062630f723e */ /* 0x000fe400000010ff */
[----:B------:R-:W-:Y:S02]  /*8300*/  LOP3.LUT R10, R10, R39, RZ, 0x3c, !PT ;  /* 0x000000270a0a7212 */ /* 0x000fe400078e3cff */
[----:B------:R-:W-:Y:S01]  /*8310*/  LOP3.LUT R8, R8, R37, RZ, 0x3c, !PT ;  /* 0x0000002508087212 */ /* 0x000fe200078e3cff */
[----:B------:R2:W-:Y:S01]  /*8320*/  STSM.16.M88.4 [R34], R12 ;  /* 0x0000000c22007844 */ /* 0x0005e20000000200 */
[----:B------:R-:W-:Y:S02]  /*8330*/  LOP3.LUT R24, R4, R35, RZ, 0x3c, !PT ;  /* 0x0000002304187212 */ /* 0x000fe400078e3cff */
[----:B------:R-:W-:-:S02]  /*8340*/  MOV R38, R10 ;  /* 0x0000000a00267202 */ /* 0x000fc40000000f00 */
[----:B------:R-:W-:Y:S02]  /*8350*/  MOV R37, R8 ;  /* 0x0000000800257202 */ /* 0x000fe40000000f00 */
[----:B------:R-:W-:Y:S02]  /*8360*/  MOV R105, R24 ;  /* 0x0000001800697202 */ /* 0x000fe40000000f00 */
[----:B------:R-:W-:Y:S02]  /*8370*/  F2FP.BF16.F32.PACK_AB R8, R91, R90 ;  /* 0x0000005a5b08723e */ /* 0x000fe400000010ff */
[----:B------:R-:W-:Y:S02]  /*8380*/  F2FP.BF16.F32.PACK_AB R9, R101, R100 ;  /* 0x000000646509723e */ /* 0x000fe400000010ff */
[----:B------:R-:W-:Y:S02]  /*8390*/  F2FP.BF16.F32.PACK_AB R10, R93, R92 ;  /* 0x0000005c5d0a723e */ /* 0x000fe400000010ff */
[----:B------:R-:W-:-:S02]  /*83a0*/  F2FP.BF16.F32.PACK_AB R11, R103, R102 ;  /* 0x00000066670b723e */ /* 0x000fc400000010ff */
[----:B------:R-:W-:Y:S02]  /*83b0*/  MOV R104, R26 ;  /* 0x0000001a00687202 */ /* 0x000fe40000000f00 */
[----:B--2---:R-:W-:Y:S01]  /*83c0*/  F2FP.BF16.F32.PACK_AB R12, R41, R40 ;  /* 0x00000028290c723e */ /* 0x004fe200000010ff */
[----:B------:R2:W-:Y:S01]  /*83d0*/  STSM.16.M88.4 [R105], R8 ;  /* 0x0000000869007844 */ /* 0x0005e20000000200 */
[----:B------:R-:W-:Y:S02]  /*83e0*/  F2FP.BF16.F32.PACK_AB R13, R43, R42 ;  /* 0x0000002a2b0d723e */ /* 0x000fe400000010ff */
[----:B------:R-:W-:Y:S02]  /*83f0*/  F2FP.BF16.F32.PACK_AB R14, R45, R44 ;  /* 0x0000002c2d0e723e */ /* 0x000fe400000010ff */
[----:B------:R-:W-:Y:S02]  /*8400*/  F2FP.BF16.F32.PACK_AB R15, R47, R46 ;  /* 0x0000002e2f0f723e */ /* 0x000fe400000010ff */
[----:B------:R-:W-:-:S02]  /*8410*/  MOV R4, R30 ;  /* 0x0000001e00047202 */ /* 0x000fc40000000f00 */
[----:B------:R-:W-:Y:S01]  /*8420*/  MOV R39, R28 ;  /* 0x0000001c00277202 */ /* 0x000fe20000000f00 */
[----:B------:R3:W-:Y:S01]  /*8430*/  STSM.16.M88.4 [R37], R12 ;  /* 0x0000000c25007844 */ /* 0x0007e20000000200 */
[----:B------:R-:W-:Y:S02]  /*8440*/  F2FP.BF16.F32.PACK_AB R24, R49, R48 ;  /* 0x000000303118723e */ /* 0x000fe400000010ff */
[----:B------:R-:W-:Y:S02]  /*8450*/  F2FP.BF16.F32.PACK_AB R25, R51, R50 ;  /* 0x000000323319723e */ /* 0x000fe400000010ff */
[----:B------:R-:W-:Y:S01]  /*8460*/  F2FP.BF16.F32.PACK_AB R26, R53, R52 ;  /* 0x00000034351a723e */ /* 0x000fe200000010ff */
[----:B--2---:R-:W-:Y:S01]  /*8470*/  IMAD.MOV.U32 R105, RZ, RZ, RZ ;  /* 0x000000ffff697224 */ /* 0x004fe200078e00ff */
[----:B------:R-:W-:Y:S02]  /*8480*/  F2FP.BF16.F32.PACK_AB R27, R55, R54 ;  /* 0x00000036371b723e */ /* 0x000fe400000010ff */
[----:B------:R-:W-:-:S02]  /*8490*/  F2FP.BF16.F32.PACK_AB R28, R57, R56 ;  /* 0x00000038391c723e */ /* 0x000fc400000010ff */
[----:B------:R-:W-:Y:S01]  /*84a0*/  F2FP.BF16.F32.PACK_AB R29, R59, R58 ;  /* 0x0000003a3b1d723e */ /* 0x000fe200000010ff */
[----:B------:R2:W-:Y:S01]  /*84b0*/  STSM.16.M88.4 [R38], R24 ;  /* 0x0000001826007844 */ /* 0x0005e20000000200 */
[----:B------:R-:W-:Y:S02]  /*84c0*/  F2FP.BF16.F32.PACK_AB R30, R61, R60 ;  /* 0x0000003c3d1e723e */ /* 0x000fe400000010ff */
[----:B------:R-:W-:Y:S02]  /*84d0*/  F2FP.BF16.F32.PACK_AB R31, R63, R62 ;  /* 0x0000003e3f1f723e */ /* 0x000fe400000010ff */
[----:B------:R-:W-:Y:S02]  /*84e0*/  MOV R108, R32 ;  /* 0x00000020006c7202 */ /* 0x000fe40000000f00 */
[----:B------:R-:W-:Y:S01]  /*84f0*/  F2FP.BF16.F32.PACK_AB R32, R65, R64 ;  /* 0x000000404120723e */ /* 0x000fe200000010ff */
[----:B------:R4:W-:Y:S01]  /*8500*/  STSM.16.M88.4 [R39], R28 ;  /* 0x0000001c27007844 */ /* 0x0009e20000000200 */
[----:B------:R-:W-:-:S02]  /*8510*/  F2FP.BF16.F32.PACK_AB R33, R67, R66 ;  /* 0x000000424321723e */ /* 0x000fc400000010ff */
[----:B------:R-:W-:Y:S02]  /*8520*/  F2FP.BF16.F32.PACK_AB R34, R69, R68 ;  /* 0x000000444522723e */ /* 0x000fe400000010ff */
[----:B------:R-:W-:Y:S02]  /*8530*/  F2FP.BF16.F32.PACK_AB R35, R71, R70 ;  /* 0x000000464723723e */ /* 0x000fe400000010ff */
[----:B---3--:R-:W-:Y:S02]  /*8540*/  F2FP.BF16.F32.PACK_AB R37, R75, R74 ;  /* 0x0000004a4b25723e */ /* 0x008fe400000010ff */
[----:B--2---:R-:W-:Y:S01]  /*8550*/  F2FP.BF16.F32.PACK_AB R38, R77, R76 ;  /* 0x0000004c4d26723e */ /* 0x004fe200000010ff */
[----:B------:R-:W-:Y:S01]  /*8560*/  STSM.16.M88.4 [R108], R32 ;  /* 0x000000206c007844 */ /* 0x000fe20000000200 */
[----:B------:R-:W-:Y:S02]  /*8570*/  F2FP.BF16.F32.PACK_AB R8, R81, R80 ;  /* 0x000000505108723e */ /* 0x000fe400000010ff */
[----:B------:R-:W-:-:S02]  /*8580*/  F2FP.BF16.F32.PACK_AB R9, R83, R82 ;  /* 0x000000525309723e */ /* 0x000fc400000010ff */
[----:B------:R-:W-:Y:S02]  /*8590*/  F2FP.BF16.F32.PACK_AB R10, R85, R84 ;  /* 0x00000054550a723e */ /* 0x000fe400000010ff */
[----:B----4-:R-:W-:Y:S02]  /*85a0*/  F2FP.BF16.F32.PACK_AB R39, R79, R78 ;  /* 0x0000004e4f27723e */ /* 0x010fe400000010ff */
[----:B------:R-:W-:Y:S02]  /*85b0*/  F2FP.BF16.F32.PACK_AB R11, R87, R86 ;  /* 0x00000056570b723e */ /* 0x000fe400000010ff */
[----:B-1----:R-:W-:Y:S01]  /*85c0*/  ISETP.NE.U32.AND P0, PT, R106, RZ, PT ;  /* 0x000000ff6a00720c */ /* 0x002fe20003f05070 */
[----:B------:R1:W-:Y:S01]  /*85d0*/  STSM.16.M88.4 [R104], R36 ;  /* 0x0000002468007844 */ /* 0x0003e20000000200 */
[----:B------:R-:W-:Y:S02]  /*85e0*/  IADD3 R12, P1, R109, R106, RZ ;  /* 0x0000006a6d0c7210 */ /* 0x000fe40007f3e0ff */
[----:B------:R-:W-:Y:S01]  /*85f0*/  ISETP.NE.AND.EX P0, PT, R107, RZ, PT, P0 ;  /* 0x000000ff6b00720c */ /* 0x000fe20003f05300 */
[----:B------:R2:W-:Y:S02]  /*8600*/  STSM.16.M88.4 [R4], R8 ;  /* 0x0000000804007844 */ /* 0x0005e40000000200 */
[----:B------:R-:W-:Y:S01]  /*8610*/  IMAD.X R13, R110, 0x1, R107, P1 ;  /* 0x000000016e0d7824 */ /* 0x000fe200008e066b */
[----:B------:R-:W-:Y:S08]  /*8620*/  BAR.SYNC.DEFER_BLOCKING 0x1, 0x100 ;  /* 0x0044000000007b1d */ /* 0x000ff00000010000 */
[----:B-1----:R-:W1:Y:S08]  /*8630*/  LDC R104, c[0x0][0xbe8] ;  /* 0x0002fa00ff687b82 */ /* 0x002e700000000800 */
[----:B--2---:R-:W2:Y:S01]  /*8640*/  LDC R9, c[0x0][0xad4] ;  /* 0x0002b500ff097b82 */ /* 0x004ea20000000800 */
[----:B------:R-:W3:Y:S01]  /*8650*/  @P0 LDG.E R105, desc[UR40][R12.64] ;  /* 0x000000280c690981 */ /* 0x000ee2000c1e1900 */
[----:B------:R-:W-:-:S04]  /*8660*/  ISETP.NE.U32.AND P1, PT, RZ, UR4, PT ;  /* 0x00000004ff007c0c */ /* 0x000fc8000bf25070 */
[----:B------:R-:W-:Y:S01]  /*8670*/  ISETP.NE.AND.EX P1, PT, RZ, UR5, PT, P1 ;  /* 0x00000005ff007c0c */ /* 0x000fe2000bf25310 */
[----:B------:R-:W-:-:S12]  /*8680*/  IMAD.MOV.U32 R28, RZ, RZ, 0x9b8 ;  /* 0x000009b8ff1c7424 */ /* 0x000fd800078e00ff */
[----:B------:R-:W-:Y:S01]  /*8690*/  @P1 IADD3 R14, P2, R109, UR4, RZ ;  /* 0x000000046d0e1c10 */ /* 0x000fe2000ff5e0ff */
[----:B------:R-:W-:Y:S01]  /*86a0*/  ULDC UR4, c[0x0][0xa88] ;  /* 0x0002a20000047ab9 */ /* 0x000fe20000000800 */
[----:B-1----:R-:W-:Y:S02]  /*86b0*/  ISETP.NE.AND P4, PT, R104, 0x1, PT ;  /* 0x000000016800780c */ /* 0x002fe40003f85270 */
[----:B------:R-:W-:Y:S02]  /*86c0*/  @P1 IADD3.X R15, R110, UR5, RZ, P2, !PT ;  /* 0x000000056e0f1c10 */ /* 0x000fe400097fe4ff */
[C---:B------:R-:W-:Y:S02]  /*86d0*/  ISETP.NE.AND P2, PT, R186.reuse, RZ, PT ;  /* 0x000000ffba00720c */ /* 0x040fe40003f45270 */
[----:B------:R-:W-:Y:S02]  /*86e0*/  MOV R29, UR4 ;  /* 0x00000004001d7c02 */ /* 0x000fe40008000f00 */
[----:B--2---:R-:W-:-:S04]  /*86f0*/  SEL R9, R186, R9, P2 ;  /* 0x00000009ba097207 */ /* 0x004fc80001000000 */
[----:B------:R-:W-:Y:S01]  /*8700*/  ISETP.GT.AND P3, PT, R9, 0x1, PT ;  /* 0x000000010900780c */ /* 0x000fe20003f64270 */
[----:B------:R-:W1:Y:S01]  /*8710*/  @P4 LDC R30, c[0x0][0xbec] ;  /* 0x0002fb00ff1e4b82 */ /* 0x000e620000000800 */
[----:B------:R2:W5:Y:S01]  /*8720*/  @P1 LDG.E R29, desc[UR40][R14.64] ;  /* 0x000000280e1d1981 */ /* 0x000562000c1e1900 */
[----:B------:R-:W-:Y:S01]  /*8730*/  ISETP.NE.U32.AND P2, PT, R106, RZ, PT ;  /* 0x000000ff6a00720c */ /* 0x000fe20003f45070 */
[----:B------:R-:W-:Y:S01]  /*8740*/  IMAD R39, R187, 0x80, R226 ;  /* 0x00000080bb277824 */ /* 0x000fe200078e02e2 */
[----:B------:R-:W-:Y:S02]  /*8750*/  SEL R28, R28, 0x978, P3 ;  /* 0x000009781c1c7807 */ /* 0x000fe40001800000 */
[----:B------:R-:W-:Y:S02]  /*8760*/  ISETP.NE.AND.EX P2, PT, R107, RZ, PT, P2 ;  /* 0x000000ff6b00720c */ /* 0x000fe40003f45320 */
[----:B------:R-:W4:Y:S01]  /*8770*/  LDC.64 R24, c[0x0][R28+0x220] ;  /* 0x000088001c187b82 */ /* 0x000f220000000a00 */
[----:B------:R-:W-:-:S02]  /*8780*/  SEL R31, R203, RZ, P3 ;  /* 0x000000ffcb1f7207 */ /* 0x000fc40001800000 */
[----:B------:R-:W-:Y:S02]  /*8790*/  SEL R23, R23, RZ, !P2 ;  /* 0x000000ff17177207 */ /* 0x000fe40005000000 */
[----:B------:R-:W-:-:S03]  /*87a0*/  SEL R27, R204, RZ, !P2 ;  /* 0x000000ffcc1b7207 */ /* 0x000fc60005000000 */
[----:B------:R-:W0:Y:S08]  /*87b0*/  LDC.64 R10, c[0x0][R28+0x218] ;  /* 0x000086001c0a7b82 */ /* 0x000e300000000a00 */
[----:B------:R-:W1:Y:S08]  /*87c0*/  @P4 LDC R37, c[0x0][0xbf0] ;  /* 0x0002fc00ff254b82 */ /* 0x000e700000000800 */
[----:B------:R-:W1:Y:S01]  /*87d0*/  LDC.64 R8, c[0x0][0xba8] ;  /* 0x0002ea00ff087b82 */ /* 0x000e620000000a00 */
[----:B----4-:R-:W-:-:S04]  /*87e0*/  IMAD R4, R25, R23, RZ ;  /* 0x0000001719047224 */ /* 0x010fc800078e02ff */
[C---:B------:R-:W-:Y:S02]  /*87f0*/  IMAD R35, R24.reuse, R27, R4 ;  /* 0x0000001b18237224 */ /* 0x040fe400078e0204 */
[----:B------:R-:W-:Y:S01]  /*8800*/  IMAD.WIDE.U32 R24, R24, R23, RZ ;  /* 0x0000001718187225 */ /* 0x000fe200078e00ff */
[----:B--2---:R-:W2:Y:S03]  /*8810*/  LDC.64 R14, c[0x0][R28+0x228] ;  /* 0x00008a001c0e7b82 */ /* 0x004ea60000000a00 */
[-C--:B0-----:R-:W-:Y:S02]  /*8820*/  IMAD R33, R11, R185.reuse, RZ ;  /* 0x000000b90b217224 */ /* 0x081fe400078e02ff */
[----:B------:R-:W-:-:S03]  /*8830*/  IMAD.WIDE.U32 R26, R10, R185, RZ ;  /* 0x000000b90a1a7225 */ /* 0x000fc600078e00ff */
[----:B------:R-:W0:Y:S01]  /*8840*/  LDC.64 R10, c[0x0][R28+0x210] ;  /* 0x000084001c0a7b82 */ /* 0x000e220000000a00 */
[----:B-1----:R-:W-:-:S04]  /*8850*/  @P4 IMAD.HI.U32 R4, R39, R30, RZ ;  /* 0x0000001e27044227 */ /* 0x002fc800078e00ff */
[----:B------:R-:W-:Y:S02]  /*8860*/  IMAD.IADD R35, R25, 0x1, R35 ;  /* 0x0000000119237824 */ /* 0x000fe400078e0223 */
[----:B------:R-:W-:Y:S01]  /*8870*/  IMAD.MOV.U32 R25, RZ, RZ, R39 ;  /* 0x000000ffff197224 */ /* 0x000fe200078e0027 */
[----:B------:R-:W-:Y:S01]  /*8880*/  @P4 SHF.R.U32.HI R25, RZ, R37, R4 ;  /* 0x00000025ff194219 */ /* 0x000fe20000011604 */
[----:B------:R-:W-:Y:S01]  /*8890*/  IMAD.IADD R27, R27, 0x1, R33 ;  /* 0x000000011b1b7824 */ /* 0x000fe200078e0221 */
[----:B------:R-:W1:Y:S02]  /*88a0*/  @!P3 LDC R8, c[0x0][0xb50] ;  /* 0x0002d400ff08bb82 */ /* 0x000e640000000800 */
[----:B------:R-:W-:Y:S01]  /*88b0*/  SHF.R.S32.HI R4, RZ, 0x1f, R25 ;  /* 0x0000001fff047819 */ /* 0x000fe20000011419 */
[-C--:B--2---:R-:W-:Y:S02]  /*88c0*/  IMAD R33, R15, R31.reuse, RZ ;  /* 0x0000001f0f217224 */ /* 0x084fe400078e02ff */
[----:B------:R-:W-:-:S03]  /*88d0*/  IMAD.WIDE.U32 R14, R14, R31, RZ ;  /* 0x0000001f0e0e7225 */ /* 0x000fc600078e00ff */
[----:B------:R-:W2:Y:S01]  /*88e0*/  @!P3 LDC R9, c[0x0][0xb54] ;  /* 0x0002d500ff09bb82 */ /* 0x000ea20000000800 */
[----:B------:R-:W-:Y:S02]  /*88f0*/  IMAD.MOV R31, RZ, RZ, -R25 ;  /* 0x000000ffff1f7224 */ /* 0x000fe400078e0a19 */
[----:B------:R-:W-:Y:S01]  /*8900*/  IMAD.IADD R33, R15, 0x1, R33 ;  /* 0x000000010f217824 */ /* 0x000fe200078e0221 */
[--C-:B---3--:R-:W-:Y:S02]  /*8910*/  IADD3 R24, P2, P5, R24, R26, R105.reuse ;  /* 0x0000001a18187210 */ /* 0x108fe40007d5e069 */
[----:B------:R-:W-:-:S04]  /*8920*/  SHF.R.S32.HI R106, RZ, 0x1f, R105 ;  /* 0x0000001fff6a7819 */ /* 0x000fc80000011469 */
[----:B------:R-:W-:Y:S02]  /*8930*/  IADD3.X R27, R35, R27, R106, P2, P5 ;  /* 0x0000001b231b7210 */ /* 0x000fe400017ea46a */
[----:B------:R-:W-:Y:S01]  /*8940*/  IADD3 R14, P2, P5, R25, R24, R14 ;  /* 0x00000018190e7210 */ /* 0x000fe20007d5e00e */
[----:B------:R-:W-:-:S03]  /*8950*/  IMAD R25, R104, R31, R39 ;  /* 0x0000001f68197224 */ /* 0x000fc600078e0227 */
[----:B------:R-:W-:Y:S01]  /*8960*/  IADD3.X R15, R4, R27, R33, P2, P5 ;  /* 0x0000001b040f7210 */ /* 0x000fe200017ea421 */
[----:B0-----:R-:W-:Y:S01]  /*8970*/  IMAD R4, R11, R25, RZ ;  /* 0x000000190b047224 */ /* 0x001fe200078e02ff */
[----:B------:R-:W-:-:S05]  /*8980*/  SHF.R.S32.HI R27, RZ, 0x1f, R25 ;  /* 0x0000001fff1b7819 */ /* 0x000fca0000011419 */
[C---:B------:R-:W-:Y:S02]  /*8990*/  IMAD R27, R10.reuse, R27, R4 ;  /* 0x0000001b0a1b7224 */ /* 0x040fe400078e0204 */
[----:B------:R-:W-:-:S04]  /*89a0*/  IMAD.WIDE.U32 R10, R10, R25, R14 ;  /* 0x000000190a0a7225 */ /* 0x000fc800078e000e */
[----:B------:R-:W-:Y:S01]  /*89b0*/  IMAD.IADD R4, R11, 0x1, R27 ;  /* 0x000000010b047824 */ /* 0x000fe200078e021b */
[----:B-1----:R-:W-:-:S04]  /*89c0*/  LEA R14, P2, R10, R8, 0x2 ;  /* 0x000000080a0e7211 */ /* 0x002fc800078410ff */
[----:B--2---:R-:W-:Y:S01]  /*89d0*/  LEA.HI.X R15, R10, R9, R4, 0x2, P2 ;  /* 0x000000090a0f7211 */ /* 0x004fe200010f1404 */
[----:B------:R-:W-:Y:S08]  /*89e0*/  @P1 BRA `(.L_x_199) ;  /* 0x0000000000101947 */ /* 0x000ff00003800000 */
[----:B------:R-:W-:Y:S05]  /*89f0*/  @!P0 BRA `(.L_x_199) ;  /* 0x00000000000c8947 */ /* 0x000fea0003800000 */
[----:B------:R-:W2:Y:S04]  /*8a00*/  LDG.E R4, desc[UR40][R12.64] ;  /* 0x000000280c047981 */ /* 0x000ea8000c1e1900 */
[----:B-----5:R-:W2:Y:S02]  /*8a10*/  LDG.E R29, desc[UR40][R12.64+0x4] ;  /* 0x000004280c1d7981 */ /* 0x020ea4000c1e1900 */
[----:B--2---:R-:W-:-:S07]  /*8a20*/  IMAD.IADD R29, R29, 0x1, -R4 ;  /* 0x000000011d1d7824 */ /* 0x004fce00078e0a04 */
.L_x_199:
[----:B------:R-:W-:Y:S01]  /*8a30*/  SHFL.IDX PT, R8, R14, RZ, 0x1c1f ;  /* 0x001c1fff0e087589 */ /* 0x000fe200000e0000 */
[----:B------:R-:W-:Y:S01]  /*8a40*/  IMAD R25, R187, 0x80, R225 ;  /* 0x00000080bb197824 */ /* 0x000fe200078e02e1 */
[----:B------:R-:W-:Y:S01]  /*8a50*/  LOP3.LUT P0, RZ, R208, 0x3, RZ, 0xc0, !PT ;  /* 0x00000003d0ff7812 */ /* 0x000fe2000780c0ff */
[----:B-----5:R-:W-:Y:S01]  /*8a60*/  IMAD R4, R29, R104, RZ ;  /* 0x000000681d047224 */ /* 0x020fe200078e02ff */
[----:B------:R-:W0:Y:S01]  /*8a70*/  SHFL.IDX PT, R9, R15, RZ, 0x1c1f ;  /* 0x001c1fff0f097589 */ /* 0x000e2200000e0000 */
[----:B------:R-:W-:-:S03]  /*8a80*/  VIADD R29, R25, 0x8 ;  /* 0x00000008191d7836 */ /* 0x000fc60000000000 */
[----:B------:R-:W-:Y:S01]  /*8a90*/  SHFL.IDX PT, R10, R14, 0x1, 0x1c1f ;  /* 0x003c1f000e0a7f89 */ /* 0x000fe200000e0000 */
[-C--:B------:R-:W-:Y:S02]  /*8aa0*/  ISETP.GE.OR P1, PT, R25, R4.reuse, P0 ;  /* 0x000000041900720c */ /* 0x080fe40000726670 */
[----:B------:R-:W-:Y:S01]  /*8ab0*/  ISETP.GE.OR P0, PT, R29, R4, P0 ;  /* 0x000000041d00720c */ /* 0x000fe20000706670 */
[----:B------:R-:W1:Y:S10]  /*8ac0*/  SHFL.IDX PT, R11, R15, 0x1, 0x1c1f ;  /* 0x003c1f000f0b7f89 */ /* 0x000e7400000e0000 */
[----:B0-----:R0:W-:Y:S04]  /*8ad0*/  @!P1 ST.E desc[UR40][R8.64], R0 ;  /* 0x0000000008009985 */ /* 0x0011e8000c101928 */
[----:B-1----:R0:W-:Y:S01]  /*8ae0*/  @!P0 ST.E desc[UR40][R10.64], R3 ;  /* 0x000000030a008985 */ /* 0x0021e2000c101928 */
[----:B------:R-:W-:Y:S05]  /*8af0*/  @P3 BRA `(.L_x_200) ;  /* 0x00000008007c3947 */ /* 0x000fea0003800000 */
[----:B0-----:R-:W-:Y:S01]  /*8b00*/  IMAD R3, R206, 0x40, R18 ;  /* 0x00000040ce037824 */ /* 0x001fe200078e0212 */
[----:B------:R-:W0:Y:S01]  /*8b10*/  @P4 LDC R49, c[0x0][0xbec] ;  /* 0x0002fb00ff314b82 */ /* 0x000e220000000800 */
[----:B------:R-:W-:Y:S02]  /*8b20*/  ULDC.64 UR4, c[0x0][0xaa0] ;  /* 0x0002a80000047ab9 */ /* 0x000fe40000000a00 */
[----:B------:R-:W-:-:S03]  /*8b30*/  IMAD.WIDE R94, R3, 0x2, R94 ;  /* 0x00000002035e7825 */ /* 0x000fc600078e025e */
[----:B------:R-:W-:Y:S02]  /*8b40*/  IADD3 R13, P6, R94, 0x1000, RZ ;  /* 0x000010005e0d7810 */ /* 0x000fe40007fde0ff */
[----:B------:R-:W1:Y:S01]  /*8b50*/  @P4 LDC R51, c[0x0][0xbf0] ;  /* 0x0002fc00ff334b82 */ /* 0x000e620000000800 */
[----:B------:R-:W-:Y:S01]  /*8b60*/  IMAD R106, R106, UR4, RZ ;  /* 0x000000046a6a7c24 */ /* 0x000fe2000f8e02ff */
[C---:B------:R-:W-:Y:S02]  /*8b70*/  IADD3 R25, P5, R94.reuse, 0x2000, RZ ;  /* 0x000020005e197810 */ /* 0x040fe40007fbe0ff */
[----:B------:R-:W-:Y:S01]  /*8b80*/  LOP3.LUT R12, R13, 0x380, RZ, 0xc0, !PT ;  /* 0x000003800d0c7812 */ /* 0x000fe200078ec0ff */
[----:B------:R-:W-:Y:S01]  /*8b90*/  IMAD.WIDE.U32 R20, R105, UR4, RZ ;  /* 0x0000000469147c25 */ /* 0x000fe2000f8e00ff */
[----:B------:R-:W-:Y:S02]  /*8ba0*/  IADD3 R29, P3, R94, 0x3000, RZ ;  /* 0x000030005e1d7810 */ /* 0x000fe40007f7e0ff */
[----:B------:R-:W-:-:S02]  /*8bb0*/  SHF.R.U64 R12, R12, 0x3, RZ ;  /* 0x000000030c0c7819 */ /* 0x000fc400000012ff */
[----:B------:R-:W-:Y:S02]  /*8bc0*/  IADD3 R33, P2, R94, 0x4000, RZ ;  /* 0x000040005e217810 */ /* 0x000fe40007f5e0ff */
[----:B------:R-:W-:Y:S01]  /*8bd0*/  LOP3.LUT R12, R12, R13, RZ, 0x3c, !PT ;  /* 0x0000000d0c0c7212 */ /* 0x000fe200078e3cff */
[--C-:B------:R-:W-:Y:S01]  /*8be0*/  IMAD.X R13, RZ, RZ, R95.reuse, P6 ;  /* 0x000000ffff0d7224 */ /* 0x100fe200030e065f */
[C---:B------:R-:W-:Y:S02]  /*8bf0*/  IADD3 R3, P6, R94.reuse, 0x7000, RZ ;  /* 0x000070005e037810 */ /* 0x040fe40007fde0ff */
[C---:B------:R-:W-:Y:S02]  /*8c00*/  IADD3 R37, P1, R94.reuse, 0x5000, RZ ;  /* 0x000050005e257810 */ /* 0x040fe40007f3e0ff */
[----:B------:R-:W-:Y:S01]  /*8c10*/  LOP3.LUT R0, R3, 0x380, RZ, 0xc0, !PT ;  /* 0x0000038003007812 */ /* 0x000fe200078ec0ff */
[----:B------:R-:W-:Y:S01]  /*8c20*/  IMAD.X R45, RZ, RZ, R95, P6 ;  /* 0x000000ffff2d7224 */ /* 0x000fe200030e065f */
[----:B------:R-:W-:Y:S01]  /*8c30*/  IADD3 R41, P0, R94, 0x6000, RZ ;  /* 0x000060005e297810 */ /* 0x000fe20007f1e0ff */
[----:B------:R-:W5:Y:S01]  /*8c40*/  LD.E.128 R12, desc[UR40][R12.64] ;  /* 0x000000280c0c7980 */ /* 0x000f62000c101d00 */
[----:B------:R-:W-:-:S02]  /*8c50*/  SHF.R.U64 R0, R0, 0x3, RZ ;  /* 0x0000000300007819 */ /* 0x000fc400000012ff */
[----:B------:R-:W-:Y:S02]  /*8c60*/  SHF.R.S32.HI R48, RZ, 0x1f, R23 ;  /* 0x0000001fff307819 */ /* 0x000fe40000011417 */
[----:B------:R-:W-:Y:S01]  /*8c70*/  LOP3.LUT R44, R0, R3, RZ, 0x3c, !PT ;  /* 0x00000003002c7212 */ /* 0x000fe200078e3cff */
[----:B------:R-:W-:Y:S01]  /*8c80*/  IMAD R3, R105, UR5, R106 ;  /* 0x0000000569037c24 */ /* 0x000fe2000f8e026a */
[----:B------:R-:W-:Y:S01]  /*8c90*/  ULDC.64 UR4, c[0x0][0xae8] ;  /* 0x0002ba0000047ab9 */ /* 0x000fe20000000a00 */
[----:B------:R-:W-:Y:S01]  /*8ca0*/  IMAD R0, R184, 0x20, R206 ;  /* 0x00000020b8007824 */ /* 0x000fe200078e02ce */
[----:B------:R-:W-:Y:S01]  /*8cb0*/  LOP3.LUT R24, R25, 0x380, RZ, 0xc0, !PT ;  /* 0x0000038019187812 */ /* 0x000fe200078ec0ff */
[----:B------:R-:W-:Y:S01]  /*8cc0*/  IMAD.IADD R21, R21, 0x1, R3 ;  /* 0x0000000115157824 */ /* 0x000fe200078e0203 */
[----:B------:R-:W-:Y:S01]  /*8cd0*/  LOP3.LUT R28, R29, 0x380, RZ, 0xc0, !PT ;  /* 0x000003801d1c7812 */ /* 0x000fe200078ec0ff */
[----:B------:R-:W-:Y:S01]  /*8ce0*/  IMAD R50, R187, 0x80, R0 ;  /* 0x00000080bb327824 */ /* 0x000fe200078e0200 */
[----:B------:R-:W-:Y:S01]  /*8cf0*/  LOP3.LUT R32, R33, 0x380, RZ, 0xc0, !PT ;  /* 0x0000038021207812 */ /* 0x000fe200078ec0ff */
[----:B------:R-:W-:Y:S01]  /*8d00*/  IMAD.WIDE.U32 R20, R185, UR4, R20 ;  /* 0x00000004b9147c25 */ /* 0x000fe2000f8e0014 */
[----:B------:R-:W-:Y:S01]  /*8d10*/  LOP3.LUT R36, R37, 0x380, RZ, 0xc0, !PT ;  /* 0x0000038025247812 */ /* 0x000fe200078ec0ff */
[----:B------:R-:W5:Y:S01]  /*8d20*/  LD.E.128 R44, desc[UR40][R44.64] ;  /* 0x000000282c2c7980 */ /* 0x000f62000c101d00 */
[----:B------:R-:W-:Y:S01]  /*8d30*/  LOP3.LUT R40, R41, 0x380, RZ, 0xc0, !PT ;  /* 0x0000038029287812 */ /* 0x000fe200078ec0ff */
[----:B0-----:R-:W-:Y:S01]  /*8d40*/  @P4 IMAD.HI.U32 R0, R50, R49, RZ ;  /* 0x0000003132004227 */ /* 0x001fe200078e00ff */
[----:B------:R-:W-:-:S02]  /*8d50*/  LOP3.LUT R9, R94, 0x380, RZ, 0xc0, !PT ;  /* 0x000003805e097812 */ /* 0x000fc400078ec0ff */
[----:B------:R-:W-:Y:S01]  /*8d60*/  SHF.R.U64 R24, R24, 0x3, RZ ;  /* 0x0000000318187819 */ /* 0x000fe200000012ff */
[----:B------:R-:W-:Y:S01]  /*8d70*/  IMAD R21, R185, UR5, R21 ;  /* 0x00000005b9157c24 */ /* 0x000fe2000f8e0215 */
[----:B------:R-:W-:Y:S01]  /*8d80*/  ULDC.64 UR4, c[0x0][0xaf0] ;  /* 0x0002bc0000047ab9 */ /* 0x000fe20000000a00 */
[----:B------:R-:W-:Y:S01]  /*8d90*/  IMAD.MOV.U32 R3, RZ, RZ, R50 ;  /* 0x000000ffff037224 */ /* 0x000fe200078e0032 */
[----:B-1----:R-:W-:Y:S01]  /*8da0*/  @P4 SHF.R.U32.HI R3, RZ, R51, R0 ;  /* 0x00000033ff034219 */ /* 0x002fe20000011600 */
[----:B------:R-:W-:Y:S01]  /*8db0*/  IMAD R48, R48, UR4, RZ ;  /* 0x0000000430307c24 */ /* 0x000fe2000f8e02ff */
[----:B------:R-:W-:Y:S02]  /*8dc0*/  SHF.R.U64 R28, R28, 0x3, RZ ;  /* 0x000000031c1c7819 */ /* 0x000fe400000012ff */
[----:B------:R-:W-:Y:S02]  /*8dd0*/  SHF.R.U64 R32, R32, 0x3, RZ ;  /* 0x0000000320207819 */ /* 0x000fe400000012ff */
[----:B------:R-:W-:-:S02]  /*8de0*/  SHF.R.U64 R36, R36, 0x3, RZ ;  /* 0x0000000324247819 */ /* 0x000fc400000012ff */
[----:B------:R-:W-:Y:S01]  /*8df0*/  SHF.R.U64 R40, R40, 0x3, RZ ;  /* 0x0000000328287819 */ /* 0x000fe200000012ff */
[----:B------:R-:W-:Y:S01]  /*8e00*/  IMAD R49, R23, UR5, R48 ;  /* 0x0000000517317c24 */ /* 0x000fe2000f8e0230 */
[----:B------:R-:W-:Y:S01]  /*8e10*/  SHF.R.U64 R9, R9, 0x3, RZ ;  /* 0x0000000309097819 */ /* 0x000fe200000012ff */
[----:B------:R-:W-:Y:S01]  /*8e20*/  IMAD.WIDE.U32 R20, R23, UR4, R20 ;  /* 0x0000000417147c25 */ /* 0x000fe2000f8e0014 */
[--C-:B------:R-:W-:Y:S01]  /*8e30*/  SHF.R.S32.HI R0, RZ, 0x1f, R3.reuse ;  /* 0x0000001fff007819 */ /* 0x100fe20000011403 */
[----:B------:R-:W-:Y:S01]  /*8e40*/  ULDC.64 UR4, c[0x0][0xae0] ;  /* 0x0002b80000047ab9 */ /* 0x000fe20000000a00 */
[----:B------:R-:W-:Y:S01]  /*8e50*/  LOP3.LUT R24, R24, R25, RZ, 0x3c, !PT ;  /* 0x0000001918187212 */ /* 0x000fe200078e3cff */
[----:B------:R-:W-:Y:S01]  /*8e60*/  IMAD.MOV R23, RZ, RZ, -R3 ;  /* 0x000000ffff177224 */ /* 0x000fe200078e0a03 */
[----:B------:R-:W-:Y:S01]  /*8e70*/  LOP3.LUT R28, R28, R29, RZ, 0x3c, !PT ;  /* 0x0000001d1c1c7212 */ /* 0x000fe200078e3cff */
[--C-:B------:R-:W-:Y:S01]  /*8e80*/  IMAD.X R25, RZ, RZ, R95.reuse, P5 ;  /* 0x000000ffff197224 */ /* 0x100fe200028e065f */
[----:B------:R-:W-:Y:S01]  /*8e90*/  LOP3.LUT R32, R32, R33, RZ, 0x3c, !PT ;  /* 0x0000002120207212 */ /* 0x000fe200078e3cff */
[--C-:B------:R-:W-:Y:S01]  /*8ea0*/  IMAD.X R29, RZ, RZ, R95.reuse, P3 ;  /* 0x000000ffff1d7224 */ /* 0x100fe200018e065f */
[----:B------:R-:W-:Y:S01]  /*8eb0*/  LOP3.LUT R36, R36, R37, RZ, 0x3c, !PT ;  /* 0x0000002524247212 */ /* 0x000fe200078e3cff */
[--C-:B------:R-:W-:Y:S01]  /*8ec0*/  IMAD.X R37, RZ, RZ, R95.reuse, P1 ;  /* 0x000000ffff257224 */ /* 0x100fe200008e065f */
[----:B------:R-:W-:Y:S01]  /*8ed0*/  LOP3.LUT R40, R40, R41, RZ, 0x3c, !PT ;  /* 0x0000002928287212 */ /* 0x000fe200078e3cff */
[----:B------:R-:W-:Y:S01]  /*8ee0*/  IMAD.X R41, RZ, RZ, R95, P0 ;  /* 0x000000ffff297224 */ /* 0x000fe200000e065f */
[----:B------:R-:W-:-:S02]  /*8ef0*/  IADD3.X R33, RZ, R95, RZ, P2, !PT ;  /* 0x0000005fff217210 */ /* 0x000fc400017fe4ff */
[----:B------:R-:W-:Y:S01]  /*8f00*/  LOP3.LUT R94, R9, R94, RZ, 0x3c, !PT ;  /* 0x0000005e095e7212 */ /* 0x000fe200078e3cff */
[----:B------:R-:W-:Y:S01]  /*8f10*/  IMAD R0, R0, UR4, RZ ;  /* 0x0000000400007c24 */ /* 0x000fe2000f8e02ff */
[----:B------:R-:W5:Y:S01]  /*8f20*/  LD.E.128 R24, desc[UR40][R24.64] ;  /* 0x0000002818187980 */ /* 0x000f62000c101d00 */
[----:B------:R-:W-:Y:S02]  /*8f30*/  IMAD R23, R104, R23, R50 ;  /* 0x0000001768177224 */ /* 0x000fe400078e0232 */
[----:B------:R-:W-:Y:S01]  /*8f40*/  IMAD.IADD R21, R21, 0x1, R49 ;  /* 0x0000000115157824 */ /* 0x000fe200078e0231 */
[----:B------:R0:W5:Y:S01]  /*8f50*/  LD.E.128 R8, desc[UR40][R94.64] ;  /* 0x000000285e087980 */ /* 0x000162000c101d00 */
[C---:B------:R-:W-:Y:S01]  /*8f60*/  IMAD R49, R3.reuse, UR5, R0 ;  /* 0x0000000503317c24 */ /* 0x040fe2000f8e0200 */
[----:B------:R-:W-:Y:S02]  /*8f70*/  SHF.R.S32.HI R0, RZ, 0x1f, R23 ;  /* 0x0000001fff007819 */ /* 0x000fe40000011417 */
[----:B------:R-:W5:Y:S01]  /*8f80*/  LD.E.128 R28, desc[UR40][R28.64] ;  /* 0x000000281c1c7980 */ /* 0x000f62000c101d00 */
[----:B------:R-:W-:Y:S01]  /*8f90*/  IMAD.WIDE.U32 R20, R3, UR4, R20 ;  /* 0x0000000403147c25 */ /* 0x000fe2000f8e0014 */
[----:B------:R-:W-:-:S02]  /*8fa0*/  ULDC.64 UR4, c[0x0][0xad8] ;  /* 0x0002b60000047ab9 */ /* 0x000fc40000000a00 */
[----:B------:R-:W5:Y:S04]  /*8fb0*/  LD.E.128 R32, desc[UR40][R32.64] ;  /* 0x0000002820207980 */ /* 0x000f68000c101d00 */
[----:B------:R-:W5:Y:S04]  /*8fc0*/  LD.E.128 R36, desc[UR40][R36.64] ;  /* 0x0000002824247980 */ /* 0x000f68000c101d00 */
[----:B------:R-:W5:Y:S01]  /*8fd0*/  LD.E.128 R40, desc[UR40][R40.64] ;  /* 0x0000002828287980 */ /* 0x000f62000c101d00 */
[----:B------:R-:W-:Y:S01]  /*8fe0*/  @!PT LDS RZ, [RZ] ;  /* 0x00000000fffff984 */ /* 0x000fe20000000800 */
[----:B------:R-:W-:Y:S01]  /*8ff0*/  @!PT LDS RZ, [RZ] ;  /* 0x00000000fffff984 */ /* 0x000fe20000000800 */
[----:B------:R-:W-:Y:S01]  /*9000*/  @!PT LDS RZ, [RZ] ;  /* 0x00000000fffff984 */ /* 0x000fe20000000800 */
[----:B------:R-:W-:Y:S01]  /*9010*/  @!PT LDS RZ, [RZ] ;  /* 0x00000000fffff984 */ /* 0x000fe20000000800 */
[----:B------:R1:W-:Y:S06]  /*9020*/  MEMBAR.ALL.CTA ;  /* 0x0000000000007992 */ /* 0x0003ec0000008000 */
[----:B-1----:R-:W1:Y:S01]  /*9030*/  FENCE.VIEW.ASYNC.S ;  /* 0x00000000000073c6 */ /* 0x002e620000000000 */
[----:B------:R-:W-:-:S02]  /*9040*/  IMAD.IADD R21, R21, 0x1, R49 ;  /* 0x0000000115157824 */ /* 0x000fc400078e0231 */
[----:B------:R-:W-:Y:S02]  /*9050*/  IMAD R0, R0, UR4, RZ ;  /* 0x0000000400007c24 */ /* 0x000fe4000f8e02ff */
[----:B------:R-:W-:Y:S02]  /*9060*/  IMAD R51, R187, 0x80, R206 ;  /* 0x00000080bb337824 */ /* 0x000fe400078e02ce */
[C---:B------:R-:W-:Y:S02]  /*9070*/  IMAD R49, R23.reuse, UR5, R0 ;  /* 0x0000000517317c24 */ /* 0x040fe4000f8e0200 */
[----:B------:R-:W-:Y:S01]  /*9080*/  IMAD.WIDE.U32 R20, R23, UR4, R20 ;  /* 0x0000000417147c25 */ /* 0x000fe2000f8e0014 */
[C---:B------:R-:W-:Y:S01]  /*9090*/  ISETP.GE.AND P2, PT, R51.reuse, R4, PT ;  /* 0x000000043300720c */ /* 0x040fe20003f46270 */
[----:B------:R-:W-:Y:S02]  /*90a0*/  ULDC.64 UR4, c[0x0][0xa80] ;  /* 0x0002a00000047ab9 */ /* 0x000fe40000000a00 */
[----:B------:R-:W-:Y:S01]  /*90b0*/  VIADD R3, R51, 0x20 ;  /* 0x0000002033037836 */ /* 0x000fe20000000000 */
[----:B------:R-:W-:Y:S01]  /*90c0*/  LEA R0, P3, R20, UR4, 0x1 ;  /* 0x0000000414007c11 */ /* 0x000fe2000f8608ff */
[----:B------:R-:W-:-:S02]  /*90d0*/  IMAD.IADD R21, R21, 0x1, R49 ;  /* 0x0000000115157824 */ /* 0x000fc400078e0231 */
[----:B------:R-:W-:Y:S01]  /*90e0*/  VIADD R17, R17, 0x34820 ;  /* 0x0003482011117836 */ /* 0x000fe20000000000 */
[-C--:B------:R-:W-:Y:S01]  /*90f0*/  ISETP.GE.AND P0, PT, R3, R4.reuse, PT ;  /* 0x000000040300720c */ /* 0x080fe20003f06270 */
[----:B------:R-:W-:Y:S01]  /*9100*/  VIADD R3, R51, 0x40 ;  /* 0x0000004033037836 */ /* 0x000fe20000000000 */
[----:B------:R-:W-:Y:S02]  /*9110*/  LEA.HI.X R23, R20, UR5, R21, 0x1, P3 ;  /* 0x0000000514177c11 */ /* 0x000fe400098f0c15 */
[----:B------:R-:W-:Y:S01]  /*9120*/  PRMT R17, RZ, 0x654, R17 ;  /* 0x00000654ff117816 */ /* 0x000fe20000000011 */
[----:B-1----:R0:W1:Y:S01]  /*9130*/  SHFL.IDX PT, R49, R0, RZ, 0x181f ;  /* 0x00181fff00317589 */ /* 0x00206200000e0000 */
[----:B------:R-:W-:Y:S01]  /*9140*/  ISETP.GE.AND P1, PT, R3, R4, PT ;  /* 0x000000040300720c */ /* 0x000fe20003f26270 */
[----:B------:R-:W-:Y:S01]  /*9150*/  BSSY B1, `(.L_x_201) ;  /* 0x000000d000017945 */ /* 0x000fe20003800000 */
[----:B------:R0:W-:Y:S01]  /*9160*/  SYNCS.ARRIVE.TRANS64.RED.A1T0 RZ, [R17+URZ], RZ ;  /* 0x000000ff11ff79a7 */ /* 0x0001e2000810043f */
[----:B------:R0:W2:Y:S02]  /*9170*/  SHFL.IDX PT, R3, R23, RZ, 0x181f ;  /* 0x00181fff17037589 */ /* 0x0000a400000e0000 */
[----:B------:R-:W-:Y:S08]  /*9180*/  @P2 BRA `(.L_x_202) ;  /* 0x0000000000242947 */ /* 0x000ff00003800000 */
[----:B------:R-:W-:Y:S02]  /*9190*/  ULDC UR4, c[0x0][0xac8] ;  /* 0x0002b20000047ab9 */ /* 0x000fe40000000800 */
[----:B------:R-:W-:Y:S02]  /*91a0*/  ISETP.GE.AND P2, PT, R18, UR4, PT ;  /* 0x0000000412007c0c */ /* 0x000fe4000bf46270 */
[----:B------:R-:W-:-:S11]  /*91b0*/  ISETP.GE.AND P3, PT, R22, UR4, PT ;  /* 0x0000000416007c0c */ /* 0x000fd6000bf66270 */
[-C--:B-1----:R-:W-:Y:S02]  /*91c0*/  @!P2 LEA R20, P4, R18, R49.reuse, 0x1 ;  /* 0x000000311214a211 */ /* 0x082fe400078808ff */
[----:B------:R-:W-:Y:S02]  /*91d0*/  @!P3 LEA R48, P5, R22, R49, 0x1 ;  /* 0x000000311630b211 */ /* 0x000fe400078a08ff */
[-C--:B--2---:R-:W-:Y:S02]  /*91e0*/  @!P2 LEA.HI.X R21, R18, R3.reuse, R229, 0x1, P4 ;  /* 0x000000031215a211 */ /* 0x084fe400020f0ce5 */
[----:B------:R-:W-:-:S03]  /*91f0*/  @!P3 LEA.HI.X R49, R22, R3, R228, 0x1, P5 ;  /* 0x000000031631b211 */ /* 0x000fc600028f0ce4 */
[----:B-----5:R3:W-:Y:S04]  /*9200*/  @!P2 ST.E.128 desc[UR40][R20.64], R8 ;  /* 0x000000081400a985 */ /* 0x0207e8000c101d28 */
[----:B------:R3:W-:Y:S02]  /*9210*/  @!P3 ST.E.128 desc[UR40][R48.64], R32 ;  /* 0x000000203000b985 */ /* 0x0007e4000c101d28 */
.L_x_202:
[----:B------:R-:W-:Y:S05]  /*9220*/  BSYNC B1 ;  /* 0x0000000000017941 */ /* 0x000fea0003800000 */
.L_x_201:
[----:B--2---:R2:W4:Y:S01]  /*9230*/  SHFL.IDX PT, R3, R23, 0x1, 0x181f ;  /* 0x00381f0017037f89 */ /* 0x00452200000e0000 */
[----:B------:R-:W-:Y:S03]  /*9240*/  BSSY B1, `(.L_x_203) ;  /* 0x000000c000017945 */ /* 0x000fe60003800000 */
[----:B---3-5:R2:W3:Y:S01]  /*9250*/  SHFL.IDX PT, R11, R0, 0x1, 0x181f ;  /* 0x00381f00000b7f89 */ /* 0x0284e200000e0000 */
[----:B------:R-:W-:Y:S05]  /*9260*/  @P0 BRA `(.L_x_204) ;  /* 0x0000000000240947 */ /* 0x000fea0003800000 */
[----:B------:R-:W-:Y:S02]  /*9270*/  ULDC UR4, c[0x0][0xac8] ;  /* 0x0002b20000047ab9 */ /* 0x000fe40000000800 */
[----:B------:R-:W-:Y:S02]  /*9280*/  ISETP.GE.AND P3, PT, R18, UR4, PT ;  /* 0x0000000412007c0c */ /* 0x000fe4000bf66270 */
[----:B------:R-:W-:-:S11]  /*9290*/  ISETP.GE.AND P4, PT, R22, UR4, PT ;  /* 0x0000000416007c0c */ /* 0x000fd6000bf86270 */
[-C--:B---3--:R-:W-:Y:S02]  /*92a0*/  @!P3 LEA R8, P0, R18, R11.reuse, 0x1 ;  /* 0x0000000b1208b211 */ /* 0x088fe400078008ff */
[----:B------:R-:W-:Y:S02]  /*92b0*/  @!P4 LEA R10, P2, R22, R11, 0x1 ;  /* 0x0000000b160ac211 */ /* 0x000fe400078408ff */
[-C--:B----4-:R-:W-:Y:S02]  /*92c0*/  @!P3 LEA.HI.X R9, R18, R3.reuse, R229, 0x1, P0 ;  /* 0x000000031209b211 */ /* 0x090fe400000f0ce5 */
[----:B------:R-:W-:-:S03]  /*92d0*/  @!P4 LEA.HI.X R11, R22, R3, R228, 0x1, P2 ;  /* 0x00000003160bc211 */ /* 0x000fc600010f0ce4 */
[----:B------:R3:W-:Y:S04]  /*92e0*/  @!P3 ST.E.128 desc[UR40][R8.64], R12 ;  /* 0x0000000c0800b985 */ /* 0x0007e8000c101d28 */
[----:B------:R3:W-:Y:S02]  /*92f0*/  @!P4 ST.E.128 desc[UR40][R10.64], R36 ;  /* 0x000000240a00c985 */ /* 0x0007e4000c101d28 */
.L_x_204:
[----:B------:R-:W-:Y:S05]  /*9300*/  BSYNC B1 ;  /* 0x0000000000017941 */ /* 0x000fea0003800000 */
.L_x_203:
[----:B----4-:R4:W0:Y:S01]  /*9310*/  SHFL.IDX PT, R3, R23, 0x2, 0x181f ;  /* 0x00581f0017037f89 */ /* 0x01082200000e0000 */
[----:B------:R-:W-:Y:S03]  /*9320*/  BSSY B1, `(.L_x_205) ;  /* 0x000000c000017945 */ /* 0x000fe60003800000 */
[----:B---3--:R4:W3:Y:S01]  /*9330*/  SHFL.IDX PT, R11, R0, 0x2, 0x181f ;  /* 0x00581f00000b7f89 */ /* 0x0088e200000e0000 */
[----:B------:R-:W-:Y:S05]  /*9340*/  @P1 BRA `(.L_x_206) ;  /* 0x0000000000241947 */ /* 0x000fea0003800000 */
[----:B------:R-:W-:Y:S02]  /*9350*/  ULDC UR4, c[0x0][0xac8] ;  /* 0x0002b20000047ab9 */ /* 0x000fe40000000800 */
[----:B------:R-:W-:Y:S02]  /*9360*/  ISETP.GE.AND P2, PT, R18, UR4, PT ;  /* 0x0000000412007c0c */ /* 0x000fe4000bf46270 */
[----:B------:R-:W-:-:S11]  /*9370*/  ISETP.GE.AND P3, PT, R22, UR4, PT ;  /* 0x0000000416007c0c */ /* 0x000fd6000bf66270 */
[-C--:B---3--:R-:W-:Y:S02]  /*9380*/  @!P2 LEA R8, P0, R18, R11.reuse, 0x1 ;  /* 0x0000000b1208a211 */ /* 0x088fe400078008ff */
[----:B------:R-:W-:Y:S02]  /*9390*/  @!P3 LEA R10, P1, R22, R11, 0x1 ;  /* 0x0000000b160ab211 */ /* 0x000fe400078208ff */
[-C--:B0-----:R-:W-:Y:S02]  /*93a0*/  @!P2 LEA.HI.X R9, R18, R3.reuse, R229, 0x1, P0 ;  /* 0x000000031209a211 */ /* 0x081fe400000f0ce5 */
[----:B------:R-:W-:-:S03]  /*93b0*/  @!P3 LEA.HI.X R11, R22, R3, R228, 0x1, P1 ;  /* 0x00000003160bb211 */ /* 0x000fc600008f0ce4 */
[----:B------:R0:W-:Y:S04]  /*93c0*/  @!P2 ST.E.128 desc[UR40][R8.64], R24 ;  /* 0x000000180800a985 */ /* 0x0001e8000c101d28 */
[----:B------:R0:W-:Y:S02]  /*93d0*/  @!P3 ST.E.128 desc[UR40][R10.64], R40 ;  /* 0x000000280a00b985 */ /* 0x0001e4000c101d28 */
.L_x_206:
[----:B------:R-:W-:Y:S05]  /*93e0*/  BSYNC B1 ;  /* 0x0000000000017941 */ /* 0x000fea0003800000 */
.L_x_205:
[----:B0-----:R-:W-:Y:S01]  /*93f0*/  IADD3 R3, R51, 0x60, RZ ;  /* 0x0000006033037810 */ /* 0x001fe20007ffe0ff */
[----:B--2-4-:R-:W0:Y:S03]  /*9400*/  SHFL.IDX PT, R23, R23, 0x3, 0x181f ;  /* 0x00781f0017177f89 */ /* 0x014e2600000e0000 */
[----:B------:R-:W-:Y:S01]  /*9410*/  ISETP.GE.AND P0, PT, R3, R4, PT ;  /* 0x000000040300720c */ /* 0x000fe20003f06270 */
[----:B---3--:R2:W3:-:S12]  /*9420*/  SHFL.IDX PT, R11, R0, 0x3, 0x181f ;  /* 0x00781f00000b7f89 */ /* 0x0084d800000e0000 */
[----:B--2---:R-:W-:Y:S05]  /*9430*/  @P0 BRA `(.L_x_207) ;  /* 0x0000001400e00947 */ /* 0x004fea0003800000 */
[----:B------:R-:W-:Y:S02]  /*9440*/  ULDC UR4, c[0x0][0xac8] ;  /* 0x0002b20000047ab9 */ /* 0x000fe40000000800 */
[----:B------:R-:W-:-:S13]  /*9450*/  ISETP.GE.AND P1, PT, R18, UR4, PT ;  /* 0x0000000412007c0c */ /* 0x000fda000bf26270 */
[----:B---3--:R-:W-:-:S04]  /*9460*/  @!P1 LEA R8, P0, R18, R11, 0x1 ;  /* 0x0000000b12089211 */ /* 0x008fc800078008ff */
[----:B0-----:R-:W-:Y:S02]  /*9470*/  @!P1 LEA.HI.X R9, R18, R23, R229, 0x1, P0 ;  /* 0x0000001712099211 */ /* 0x001fe400000f0ce5 */
[----:B------:R-:W-:-:S03]  /*9480*/  ISETP.GE.AND P0, PT, R22, UR4, PT ;  /* 0x0000000416007c0c */ /* 0x000fc6000bf06270 */
[----:B------:R0:W-:Y:S10]  /*9490*/  @!P1 ST.E.128 desc[UR40][R8.64], R28 ;  /* 0x0000001c08009985 */ /* 0x0001f4000c101d28 */
[----:B------:R-:W-:Y:S05]  /*94a0*/  @P0 BRA `(.L_x_207) ;  /* 0x0000001400c40947 */ /* 0x000fea0003800000 */
[----:B0-----:R-:W-:-:S04]  /*94b0*/  LEA R8, P0, R22, R11, 0x1 ;  /* 0x0000000b16087211 */ /* 0x001fc800078008ff */
[----:B------:R-:W-:-:S05]  /*94c0*/  LEA.HI.X R9, R22, R23, R228, 0x1, P0 ;  /* 0x0000001716097211 */ /* 0x000fca00000f0ce4 */
[----:B------:R0:W-:Y:S01]  /*94d0*/  ST.E.128 desc[UR40][R8.64], R44 ;  /* 0x0000002c08007985 */ /* 0x0001e2000c101d28 */
[----:B------:R-:W-:Y:S05]  /*94e0*/  BRA `(.L_x_207) ;  /* 0x0000001400b47947 */ /* 0x000fea0003800000 */
.L_x_200:
[----:B0-----:R-:W0:Y:S01]  /*94f0*/  @P4 LDC R10, c[0x0][0xbec] ;  /* 0x0002fb00ff0a4b82 */ /* 0x001e220000000800 */
[----:B------:R-:W-:Y:S01]  /*9500*/  ULDC.64 UR4, c[0x0][0xb08] ;  /* 0x0002c20000047ab9 */ /* 0x000fe20000000a00 */
[----:B------:R-:W-:Y:S01]  /*9510*/  SHF.R.S32.HI R0, RZ, 0x1f, R23 ;  /* 0x0000001fff007819 */ /* 0x000fe20000011417 */
[----:B------:R-:W-:Y:S01]  /*9520*/  IMAD R106, R106, UR4, RZ ;  /* 0x000000046a6a7c24 */ /* 0x000fe2000f8e02ff */
[----:B------:R-:W-:Y:S01]  /*9530*/  ULDC.64 UR6, c[0x0][0xb30] ;  /* 0x0002cc0000067ab9 */ /* 0x000fe20000000a00 */
[----:B------:R-:W-:Y:S01]  /*9540*/  IMAD.WIDE.U32 R8, R105, UR4, RZ ;  /* 0x0000000469087c25 */ /* 0x000fe2000f8e00ff */
[----:B------:R-:W-:Y:S01]  /*9550*/  ISETP.GE.AND P0, PT, R25, R4, PT ;  /* 0x000000041900720c */ /* 0x000fe20003f06270 */
[----:B------:R-:W-:Y:S01]  /*9560*/  BSSY B1, `(.L_x_208) ;  /* 0x0000068000017945 */ /* 0x000fe20003800000 */
[----:B------:R-:W1:Y:S01]  /*9570*/  @P4 LDC R13, c[0x0][0xbf0] ;  /* 0x0002fc00ff0d4b82 */ /* 0x000e620000000800 */
[----:B------:R-:W-:Y:S01]  /*9580*/  IMAD R105, R105, UR5, R106 ;  /* 0x0000000569697c24 */ /* 0x000fe2000f8e026a */
[----:B------:R-:W-:Y:S01]  /*9590*/  ULDC.64 UR4, c[0x0][0xb38] ;  /* 0x0002ce0000047ab9 */ /* 0x000fe20000000a00 */
[----:B------:R-:W-:-:S02]  /*95a0*/  IMAD.MOV.U32 R3, RZ, RZ, R39 ;  /* 0x000000ffff037224 */ /* 0x000fc400078e0027 */
[----:B------:R-:W-:Y:S02]  /*95b0*/  IMAD.IADD R9, R9, 0x1, R105 ;  /* 0x0000000109097824 */ /* 0x000fe400078e0269 */
[----:B------:R-:W-:Y:S02]  /*95c0*/  VIADD R17, R17, 0x34820 ;  /* 0x0003482011117836 */ /* 0x000fe40000000000 */
[----:B------:R-:W-:-:S03]  /*95d0*/  IMAD.WIDE.U32 R8, R185, UR4, R8 ;  /* 0x00000004b9087c25 */ /* 0x000fc6000f8e0008 */
[----:B------:R-:W-:Y:S01]  /*95e0*/  PRMT R17, RZ, 0x654, R17 ;  /* 0x00000654ff117816 */ /* 0x000fe20000000011 */
[----:B------:R-:W-:Y:S01]  /*95f0*/  IMAD R9, R185, UR5, R9 ;  /* 0x00000005b9097c24 */ /* 0x000fe2000f8e0209 */
[----:B------:R-:W-:Y:S02]  /*9600*/  ULDC.64 UR4, c[0x0][0xb40] ;  /* 0x0002d00000047ab9 */ /* 0x000fe40000000a00 */
[----:B------:R-:W-:Y:S01]  /*9610*/  IMAD R0, R0, UR4, RZ ;  /* 0x0000000400007c24 */ /* 0x000fe2000f8e02ff */
[----:B------:R2:W-:Y:S01]  /*9620*/  SYNCS.ARRIVE.TRANS64.RED.A1T0 RZ, [R17+URZ], RZ ;  /* 0x000000ff11ff79a7 */ /* 0x0005e2000810043f */
[----:B0-----:R-:W-:-:S04]  /*9630*/  @P4 IMAD.HI.U32 R10, R39, R10, RZ ;  /* 0x0000000a270a4227 */ /* 0x001fc800078e00ff */
[C---:B------:R-:W-:Y:S02]  /*9640*/  IMAD R11, R23.reuse, UR5, R0 ;  /* 0x00000005170b7c24 */ /* 0x040fe4000f8e0200 */
[----:B------:R-:W-:Y:S01]  /*9650*/  IMAD.WIDE.U32 R8, R23, UR4, R8 ;  /* 0x0000000417087c25 */ /* 0x000fe2000f8e0008 */
[----:B-1----:R-:W-:Y:S01]  /*9660*/  @P4 SHF.R.U32.HI R3, RZ, R13, R10 ;  /* 0x0000000dff034219 */ /* 0x002fe2000001160a */
[----:B------:R-:W-:Y:S02]  /*9670*/  ULDC.64 UR4, c[0x0][0xb48] ;  /* 0x0002d20000047ab9 */ /* 0x000fe40000000a00 */
[----:B------:R-:W-:Y:S01]  /*9680*/  IMAD.IADD R9, R9, 0x1, R11 ;  /* 0x0000000109097824 */ /* 0x000fe200078e020b */
[--C-:B------:R-:W-:Y:S01]  /*9690*/  SHF.R.S32.HI R0, RZ, 0x1f, R3.reuse ;  /* 0x0000001fff007819 */ /* 0x100fe20000011403 */
[----:B------:R-:W-:Y:S02]  /*96a0*/  IMAD.MOV R11, RZ, RZ, -R3 ;  /* 0x000000ffff0b7224 */ /* 0x000fe400078e0a03 */
[----:B------:R-:W-:-:S04]  /*96b0*/  IMAD.WIDE.U32 R8, R203, UR4, R8 ;  /* 0x00000004cb087c25 */ /* 0x000fc8000f8e0008 */
[----:B------:R-:W-:Y:S02]  /*96c0*/  IMAD R11, R104, R11, R39 ;  /* 0x0000000b680b7224 */ /* 0x000fe400078e0227 */
[----:B------:R-:W-:Y:S02]  /*96d0*/  IMAD R0, R0, UR6, RZ ;  /* 0x0000000600007c24 */ /* 0x000fe4000f8e02ff */
[----:B------:R-:W-:Y:S01]  /*96e0*/  IMAD R9, R203, UR5, R9 ;  /* 0x00000005cb097c24 */ /* 0x000fe2000f8e0209 */
[----:B------:R-:W-:Y:S01]  /*96f0*/  ULDC.64 UR4, c[0x0][0xb28] ;  /* 0x0002ca0000047ab9 */ /* 0x000fe20000000a00 */
[C---:B------:R-:W-:Y:S01]  /*9700*/  IMAD R13, R3.reuse, UR7, R0 ;  /* 0x00000007030d7c24 */ /* 0x040fe2000f8e0200 */
[----:B------:R-:W-:Y:S01]  /*9710*/  SHF.R.S32.HI R0, RZ, 0x1f, R11 ;  /* 0x0000001fff007819 */ /* 0x000fe2000001140b */
[----:B------:R-:W-:-:S04]  /*9720*/  IMAD.WIDE.U32 R8, R3, UR6, R8 ;  /* 0x0000000603087c25 */ /* 0x000fc8000f8e0008 */
[----:B------:R-:W-:Y:S02]  /*9730*/  IMAD R0, R0, UR4, RZ ;  /* 0x0000000400007c24 */ /* 0x000fe4000f8e02ff */
[----:B------:R-:W-:Y:S02]  /*9740*/  IMAD.IADD R9, R9, 0x1, R13 ;  /* 0x0000000109097824 */ /* 0x000fe400078e020d */
[C---:B------:R-:W-:Y:S02]  /*9750*/  IMAD R3, R11.reuse, UR5, R0 ;  /* 0x000000050b037c24 */ /* 0x040fe4000f8e0200 */
[----:B------:R-:W-:Y:S01]  /*9760*/  IMAD.WIDE.U32 R8, R11, UR4, R8 ;  /* 0x000000040b087c25 */ /* 0x000fe2000f8e0008 */
[----:B------:R-:W-:-:S03]  /*9770*/  ULDC.64 UR4, c[0x0][0xb00] ;  /* 0x0002c00000047ab9 */ /* 0x000fc60000000a00 */
[----:B------:R-:W-:Y:S01]  /*9780*/  IMAD.IADD R3, R9, 0x1, R3 ;  /* 0x0000000109037824 */ /* 0x000fe200078e0203 */
[----:B------:R-:W-:-:S04]  /*9790*/  LEA R0, P1, R8, UR4, 0x2 ;  /* 0x0000000408007c11 */ /* 0x000fc8000f8210ff */
[----:B------:R-:W-:Y:S01]  /*97a0*/  LEA.HI.X R3, R8, UR5, R3, 0x2, P1 ;  /* 0x0000000508037c11 */ /* 0x000fe200088f1403 */
[----:B------:R2:W0:Y:S04]  /*97b0*/  SHFL.IDX PT, R10, R0, RZ, 0x1c1f ;  /* 0x001c1fff000a7589 */ /* 0x00042800000e0000 */
[----:B------:R2:W1:Y:S01]  /*97c0*/  SHFL.IDX PT, R11, R3, RZ, 0x1c1f ;  /* 0x001c1fff030b7589 */ /* 0x00046200000e0000 */
[----:B------:R-:W-:Y:S05]  /*97d0*/  @P0 BRA `(.L_x_209) ;  /* 0x0000000400000947 */ /* 0x000fea0003800000 */
[----:B------:R-:W-:Y:S02]  /*97e0*/  ULDC UR4, c[0x0][0xac8] ;  /* 0x0002b20000047ab9 */ /* 0x000fe40000000800 */
[----:B------:R-:W-:Y:S02]  /*97f0*/  ISETP.GE.AND P3, PT, R205, UR4, PT ;  /* 0x00000004cd007c0c */ /* 0x000fe4000bf66270 */
[----:B------:R-:W-:Y:S02]  /*9800*/  ISETP.GE.AND P2, PT, R202, UR4, PT ;  /* 0x00000004ca007c0c */ /* 0x000fe4000bf46270 */
[----:B------:R-:W-:Y:S02]  /*9810*/  ISETP.GE.AND P1, PT, R201, UR4, PT ;  /* 0x00000004c9007c0c */ /* 0x000fe4000bf26270 */
[----:B------:R-:W-:Y:S02]  /*9820*/  ISETP.GE.AND P0, PT, R200, UR4, PT ;  /* 0x00000004c8007c0c */ /* 0x000fe4000bf06270 */
[----:B------:R-:W-:-:S05]  /*9830*/  ISETP.GE.AND P4, PT, R198, UR4, PT ;  /* 0x00000004c6007c0c */ /* 0x000fca000bf86270 */
[----:B01----:R-:W-:Y:S02]  /*9840*/  @!P3 IMAD.WIDE R8, R205, 0x4, R10 ;  /* 0x00000004cd08b825 */ /* 0x003fe400078e020a */
[CC--:B------:R-:W-:Y:S02]  /*9850*/  @!P2 LEA R12, P6, R202.reuse, R10.reuse, 0x2 ;  /* 0x0000000aca0ca211 */ /* 0x0c0fe400078c10ff */
[-C--:B------:R-:W-:Y:S01]  /*9860*/  @!P1 LEA R14, P5, R201, R10.reuse, 0x2 ;  /* 0x0000000ac90e9211 */ /* 0x080fe200078a10ff */
[----:B------:R0:W-:Y:S01]  /*9870*/  @!P3 ST.E.64 desc[UR40][R8.64], R20 ;  /* 0x000000140800b985 */ /* 0x0001e2000c101b28 */
[----:B------:R-:W-:Y:S02]  /*9880*/  ISETP.GE.AND P3, PT, R199, UR4, PT ;  /* 0x00000004c7007c0c */ /* 0x000fe4000bf66270 */
[----:B------:R-:W-:Y:S02]  /*9890*/  @!P2 LEA.HI.X R13, R202, R11, R223, 0x2, P6 ;  /* 0x0000000bca0da211 */ /* 0x000fe400030f14df */
[----:B------:R-:W-:-:S02]  /*98a0*/  @!P0 LEA R24, P6, R200, R10, 0x2 ;  /* 0x0000000ac8188211 */ /* 0x000fc400078c10ff */
[-C--:B------:R-:W-:Y:S01]  /*98b0*/  @!P1 LEA.HI.X R15, R201, R11.reuse, R222, 0x2, P5 ;  /* 0x0000000bc90f9211 */ /* 0x080fe200028f14de */
[----:B------:R1:W-:Y:S01]  /*98c0*/  @!P2 ST.E.64 desc[UR40][R12.64], R88 ;  /* 0x000000580c00a985 */ /* 0x0003e2000c101b28 */
[----:B------:R-:W-:Y:S02]  /*98d0*/  ISETP.GE.AND P5, PT, R197, UR4, PT ;  /* 0x00000004c5007c0c */ /* 0x000fe4000bfa6270 */
[----:B------:R-:W-:Y:S01]  /*98e0*/  @!P0 LEA.HI.X R25, R200, R11, R221, 0x2, P6 ;  /* 0x0000000bc8198211 */ /* 0x000fe200030f14dd */
[----:B------:R3:W-:Y:S01]  /*98f0*/  @!P1 ST.E.64 desc[UR40][R14.64], R90 ;  /* 0x0000005a0e009985 */ /* 0x0007e2000c101b28 */
[----:B------:R-:W-:Y:S02]  /*9900*/  ISETP.GE.AND P2, PT, R196, UR4, PT ;  /* 0x00000004c4007c0c */ /* 0x000fe4000bf46270 */
[-C--:B0-----:R-:W-:Y:S01]  /*9910*/  @!P3 LEA R8, P6, R199, R10.reuse, 0x2 ;  /* 0x0000000ac708b211 */ /* 0x081fe200078c10ff */
[----:B------:R0:W-:Y:S01]  /*9920*/  @!P0 ST.E.64 desc[UR40][R24.64], R92 ;  /* 0x0000005c18008985 */ /* 0x0001e2000c101b28 */
[----:B------:R-:W-:-:S02]  /*9930*/  @!P4 LEA R20, P0, R198, R10, 0x2 ;  /* 0x0000000ac614c211 */ /* 0x000fc400078010ff */
[----:B------:R-:W-:Y:S02]  /*9940*/  ISETP.GE.AND P1, PT, R195, UR4, PT ;  /* 0x00000004c3007c0c */ /* 0x000fe4000bf26270 */
[-C--:B------:R-:W-:Y:S02]  /*9950*/  @!P4 LEA.HI.X R21, R198, R11.reuse, R219, 0x2, P0 ;  /* 0x0000000bc615c211 */ /* 0x080fe400000f14db */
[----:B------:R-:W-:Y:S02]  /*9960*/  @!P3 LEA.HI.X R9, R199, R11, R220, 0x2, P6 ;  /* 0x0000000bc709b211 */ /* 0x000fe400030f14dc */
[----:B------:R-:W-:Y:S02]  /*9970*/  ISETP.GE.AND P0, PT, R194, UR4, PT ;  /* 0x00000004c2007c0c */ /* 0x000fe4000bf06270 */
[----:B------:R-:W-:Y:S01]  /*9980*/  @!P5 LEA R26, P6, R197, R10, 0x2 ;  /* 0x0000000ac51ad211 */ /* 0x000fe200078c10ff */
[----:B------:R4:W-:Y:S01]  /*9990*/  @!P3 ST.E.64 desc[UR40][R8.64], R40 ;  /* 0x000000280800b985 */ /* 0x0009e2000c101b28 */
[----:B------:R-:W-:-:S02]  /*99a0*/  ISETP.GE.AND P3, PT, R193, UR4, PT ;  /* 0x00000004c1007c0c */ /* 0x000fc4000bf66270 */
[----:B------:R-:W-:Y:S01]  /*99b0*/  @!P5 LEA.HI.X R27, R197, R11, R218, 0x2, P6 ;  /* 0x0000000bc51bd211 */ /* 0x000fe200030f14da */
[----:B------:R5:W-:Y:S01]  /*99c0*/  @!P4 ST.E.64 desc[UR40][R20.64], R44 ;  /* 0x0000002c1400c985 */ /* 0x000be2000c101b28 */
[----:B-1----:R-:W-:-:S03]  /*99d0*/  @!P2 LEA R12, P4, R196, R10, 0x2 ;  /* 0x0000000ac40ca211 */ /* 0x002fc600078810ff */
[----:B------:R-:W-:Y:S01]  /*99e0*/  @!P5 ST.E.64 desc[UR40][R26.64], R48 ;  /* 0x000000301a00d985 */ /* 0x000fe2000c101b28 */
[CC--:B---3--:R-:W-:Y:S02]  /*99f0*/  @!P1 LEA R14, P5, R195.reuse, R10.reuse, 0x2 ;  /* 0x0000000ac30e9211 */ /* 0x0c8fe400078a10ff */
[-C--:B------:R-:W-:Y:S02]  /*9a00*/  @!P2 LEA.HI.X R13, R196, R11.reuse, R217, 0x2, P4 ;  /* 0x0000000bc40da211 */ /* 0x080fe400020f14d9 */
[----:B0-----:R-:W-:Y:S02]  /*9a10*/  @!P0 LEA R24, P6, R194, R10, 0x2 ;  /* 0x0000000ac2188211 */ /* 0x001fe400078c10ff */
[----:B------:R-:W-:Y:S01]  /*9a20*/  ISETP.GE.AND P4, PT, R192, UR4, PT ;  /* 0x00000004c0007c0c */ /* 0x000fe2000bf86270 */
[----:B------:R0:W-:Y:S01]  /*9a30*/  @!P2 ST.E.64 desc[UR40][R12.64], R52 ;  /* 0x000000340c00a985 */ /* 0x0001e2000c101b28 */
[-C--:B------:R-:W-:Y:S02]  /*9a40*/  @!P1 LEA.HI.X R15, R195, R11.reuse, R216, 0x2, P5 ;  /* 0x0000000bc30f9211 */ /* 0x080fe400028f14d8 */
[----:B------:R-:W-:-:S02]  /*9a50*/  @!P0 LEA.HI.X R25, R194, R11, R215, 0x2, P6 ;  /* 0x0000000bc2198211 */ /* 0x000fc400030f14d7 */
[----:B------:R-:W-:Y:S01]  /*9a60*/  ISETP.GE.AND P2, PT, R191, UR4, PT ;  /* 0x00000004bf007c0c */ /* 0x000fe2000bf46270 */
[----:B------:R1:W-:Y:S01]  /*9a70*/  @!P1 ST.E.64 desc[UR40][R14.64], R56 ;  /* 0x000000380e009985 */ /* 0x0003e2000c101b28 */
[----:B----4-:R-:W-:Y:S02]  /*9a80*/  @!P3 LEA R8, P5, R193, R10, 0x2 ;  /* 0x0000000ac108b211 */ /* 0x010fe400078a10ff */
[----:B------:R-:W-:Y:S01]  /*9a90*/  ISETP.GE.AND P1, PT, R190, UR4, PT ;  /* 0x00000004be007c0c */ /* 0x000fe2000bf26270 */
[----:B------:R3:W-:Y:S01]  /*9aa0*/  @!P0 ST.E.64 desc[UR40][R24.64], R60 ;  /* 0x0000003c18008985 */ /* 0x0007e2000c101b28 */
[----:B------:R-:W-:Y:S02]  /*9ab0*/  ISETP.GE.AND P0, PT, R189, UR4, PT ;  /* 0x00000004bd007c0c */ /* 0x000fe4000bf06270 */
[----:B------:R-:W-:Y:S02]  /*9ac0*/  @!P3 LEA.HI.X R9, R193, R11, R214, 0x2, P5 ;  /* 0x0000000bc109b211 */ /* 0x000fe400028f14d6 */
[----:B------:R-:W-:-:S02]  /*9ad0*/  ISETP.GE.AND P5, PT, R188, UR4, PT ;  /* 0x00000004bc007c0c */ /* 0x000fc4000bfa6270 */
[CC--:B-----5:R-:W-:Y:S01]  /*9ae0*/  @!P4 LEA R20, P6, R192.reuse, R10.reuse, 0x2 ;  /* 0x0000000ac014c211 */ /* 0x0e0fe200078c10ff */
[----:B------:R4:W-:Y:S01]  /*9af0*/  @!P3 ST.E.64 desc[UR40][R8.64], R64 ;  /* 0x000000400800b985 */ /* 0x0009e2000c101b28 */
[CC--:B0-----:R-:W-:Y:S02]  /*9b00*/  @!P2 LEA R12, P3, R191.reuse, R10.reuse, 0x2 ;  /* 0x0000000abf0ca211 */ /* 0x0c1fe400078610ff */
[-C--:B------:R-:W-:Y:S02]  /*9b10*/  @!P4 LEA.HI.X R21, R192, R11.reuse, R213, 0x2, P6 ;  /* 0x0000000bc015c211 */ /* 0x080fe400030f14d5 */
[-C--:B-1----:R-:W-:Y:S02]  /*9b20*/  @!P1 LEA R14, P6, R190, R10.reuse, 0x2 ;  /* 0x0000000abe0e9211 */ /* 0x082fe400078c10ff */
[----:B------:R-:W-:Y:S01]  /*9b30*/  @!P2 LEA.HI.X R13, R191, R11, R212, 0x2, P3 ;  /* 0x0000000bbf0da211 */ /* 0x000fe200018f14d4 */
[----:B------:R4:W-:Y:S01]  /*9b40*/  @!P4 ST.E.64 desc[UR40][R20.64], R68 ;  /* 0x000000441400c985 */ /* 0x0009e2000c101b28 */
[----:B---3--:R-:W-:-:S02]  /*9b50*/  @!P0 LEA R24, P4, R189, R10, 0x2 ;  /* 0x0000000abd188211 */ /* 0x008fc400078810ff */
[----:B------:R-:W-:Y:S01]  /*9b60*/  @!P5 LEA R10, P3, R188, R10, 0x2 ;  /* 0x0000000abc0ad211 */ /* 0x000fe200078610ff */
[----:B------:R4:W-:Y:S01]  /*9b70*/  @!P2 ST.E.64 desc[UR40][R12.64], R72 ;  /* 0x000000480c00a985 */ /* 0x0009e2000c101b28 */
[-C--:B------:R-:W-:Y:S02]  /*9b80*/  @!P1 LEA.HI.X R15, R190, R11.reuse, R211, 0x2, P6 ;  /* 0x0000000bbe0f9211 */ /* 0x080fe400030f14d3 */
[-C--:B------:R-:W-:Y:S02]  /*9b90*/  @!P0 LEA.HI.X R25, R189, R11.reuse, R210, 0x2, P4 ;  /* 0x0000000bbd198211 */ /* 0x080fe400020f14d2 */
[----:B------:R-:W-:Y:S01]  /*9ba0*/  @!P5 LEA.HI.X R11, R188, R11, R209, 0x2, P3 ;  /* 0x0000000bbc0bd211 */ /* 0x000fe200018f14d1 */
[----:B------:R4:W-:Y:S04]  /*9bb0*/  @!P1 ST.E.64 desc[UR40][R14.64], R76 ;  /* 0x0000004c0e009985 */ /* 0x0009e8000c101b28 */
[----:B------:R4:W-:Y:S04]  /*9bc0*/  @!P0 ST.E.64 desc[UR40][R24.64], R80 ;  /* 0x0000005018008985 */ /* 0x0009e8000c101b28 */
[----:B------:R4:W-:Y:S02]  /*9bd0*/  @!P5 ST.E.64 desc[UR40][R10.64], R84 ;  /* 0x000000540a00d985 */ /* 0x0009e4000c101b28 */
.L_x_209:
[----:B------:R-:W-:Y:S05]  /*9be0*/  BSYNC B1 ;  /* 0x0000000000017941 */ /* 0x000fea0003800000 */
.L_x_208:
[----:B------:R-:W-:Y:S01]  /*9bf0*/  ISETP.GE.AND P0, PT, R29, R4, PT ;  /* 0x000000041d00720c */ /* 0x000fe20003f06270 */
[----:B-1--4-:R1:W3:Y:S04]  /*9c00*/  SHFL.IDX PT, R11, R3, 0x1, 0x1c1f ;  /* 0x003c1f00030b7f89 */ /* 0x0122e800000e0000 */
[----:B0-----:R1:W0:Y:S08]  /*9c10*/  SHFL.IDX PT, R10, R0, 0x1, 0x1c1f ;  /* 0x003c1f00000a7f89 */ /* 0x00123000000e0000 */
[----:B-1----:R-:W-:Y:S05]  /*9c20*/  @P0 BRA `(.L_x_207) ;  /* 0x0000000c00e40947 */ /* 0x002fea0003800000 */
[----:B------:R-:W-:Y:S02]  /*9c30*/  ULDC UR4, c[0x0][0xac8] ;  /* 0x0002b20000047ab9 */ /* 0x000fe40000000800 */
[----:B------:R-:W-:Y:S02]  /*9c40*/  ISETP.GE.AND P1, PT, R202, UR4, PT ;  /* 0x00000004ca007c0c */ /* 0x000fe4000bf26270 */
[----:B------:R-:W-:Y:S02]  /*9c50*/  ISETP.GE.AND P0, PT, R201, UR4, PT ;  /* 0x00000004c9007c0c */ /* 0x000fe4000bf06270 */
[----:B------:R-:W-:Y:S02]  /*9c60*/  ISETP.GE.AND P2, PT, R205, UR4, PT ;  /* 0x00000004cd007c0c */ /* 0x000fe4000bf46270 */
[----:B------:R-:W-:Y:S02]  /*9c70*/  ISETP.GE.AND P4, PT, R199, UR4, PT ;  /* 0x00000004c7007c0c */ /* 0x000fe4000bf86270 */
[----:B------:R-:W-:-:S05]  /*9c80*/  ISETP.GE.AND P3, PT, R200, UR4, PT ;  /* 0x00000004c8007c0c */ /* 0x000fca000bf66270 */
[CC--:B0-----:R-:W-:Y:S02]  /*9c90*/  @!P1 LEA R12, P5, R202.reuse, R10.reuse, 0x2 ;  /* 0x0000000aca0c9211 */ /* 0x0c1fe400078a10ff */
[-C--:B------:R-:W-:Y:S02]  /*9ca0*/  @!P0 LEA R14, P6, R201, R10.reuse, 0x2 ;  /* 0x0000000ac90e8211 */ /* 0x080fe400078c10ff */
[-C--:B---3--:R-:W-:Y:S01]  /*9cb0*/  @!P1 LEA.HI.X R13, R202, R11.reuse, R223, 0x2, P5 ;  /* 0x0000000bca0d9211 */ /* 0x088fe200028f14df */
[----:B------:R-:W-:Y:S01]  /*9cc0*/  @!P2 IMAD.WIDE R8, R205, 0x4, R10 ;  /* 0x00000004cd08a825 */ /* 0x000fe200078e020a */
[----:B------:R-:W-:Y:S02]  /*9cd0*/  ISETP.GE.AND P5, PT, R198, UR4, PT ;  /* 0x00000004c6007c0c */ /* 0x000fe4000bfa6270 */
[----:B------:R-:W-:Y:S02]  /*9ce0*/  @!P0 LEA.HI.X R15, R201, R11, R222, 0x2, P6 ;  /* 0x0000000bc90f8211 */ /* 0x000fe400030f14de */
[----:B------:R0:W-:Y:S01]  /*9cf0*/  @!P2 ST.E.64 desc[UR40][R8.64], R96 ;  /* 0x000000600800a985 */ /* 0x0001e2000c101b28 */
[----:B------:R-:W-:-:S02]  /*9d00*/  @!P4 LEA R24, P2, R199, R10, 0x2 ;  /* 0x0000000ac718c211 */ /* 0x000fc400078410ff */
[----:B------:R-:W-:Y:S01]  /*9d10*/  @!P3 LEA R20, P6, R200, R10, 0x2 ;  /* 0x0000000ac814b211 */ /* 0x000fe200078c10ff */
[----:B------:R-:W-:Y:S01]  /*9d20*/  @!P1 ST.E.64 desc[UR40][R12.64], R98 ;  /* 0x000000620c009985 */ /* 0x000fe2000c101b28 */
[----:B------:R-:W-:Y:S02]  /*9d30*/  ISETP.GE.AND P1, PT, R196, UR4, PT ;  /* 0x00000004c4007c0c */ /* 0x000fe4000bf26270 */
[-C--:B------:R-:W-:Y:S01]  /*9d40*/  @!P4 LEA.HI.X R25, R199, R11.reuse, R220, 0x2, P2 ;  /* 0x0000000bc719c211 */ /* 0x080fe200010f14dc */
[----:B------:R1:W-:Y:S01]  /*9d50*/  @!P0 ST.E.64 desc[UR40][R14.64], R100 ;  /* 0x000000640e008985 */ /* 0x0003e2000c101b28 */
[----:B------:R-:W-:Y:S02]  /*9d60*/  ISETP.GE.AND P0, PT, R197, UR4, PT ;  /* 0x00000004c5007c0c */ /* 0x000fe4000bf06270 */
[----:B------:R-:W-:Y:S02]  /*9d70*/  ISETP.GE.AND P2, PT, R195, UR4, PT ;  /* 0x00000004c3007c0c */ /* 0x000fe4000bf46270 */
[----:B------:R-:W-:-:S02]  /*9d80*/  @!P3 LEA.HI.X R21, R200, R11, R221, 0x2, P6 ;  /* 0x0000000bc815b211 */ /* 0x000fc400030f14dd */
[----:B------:R-:W-:-:S03]  /*9d90*/  @!P5 LEA R26, P6, R198, R10, 0x2 ;  /* 0x0000000ac61ad211 */ /* 0x000fc600078c10ff */
[----:B------:R3:W-:Y:S01]  /*9da0*/  @!P3 ST.E.64 desc[UR40][R20.64], R102 ;  /* 0x000000661400b985 */ /* 0x0007e2000c101b28 */
[-C--:B------:R-:W-:Y:S02]  /*9db0*/  @!P5 LEA.HI.X R27, R198, R11.reuse, R219, 0x2, P6 ;  /* 0x0000000bc61bd211 */ /* 0x080fe400030f14db */
[----:B------:R-:W-:Y:S01]  /*9dc0*/  ISETP.GE.AND P3, PT, R194, UR4, PT ;  /* 0x00000004c2007c0c */ /* 0x000fe2000bf66270 */
[----:B------:R4:W-:Y:S01]  /*9dd0*/  @!P4 ST.E.64 desc[UR40][R24.64], R42 ;  /* 0x0000002a1800c985 */ /* 0x0009e2000c101b28 */
[-C--:B0-----:R-:W-:Y:S02]  /*9de0*/  @!P0 LEA R8, P4, R197, R10.reuse, 0x2 ;  /* 0x0000000ac5088211 */ /* 0x081fe400078810ff */
[-C--:B-1----:R-:W-:Y:S01]  /*9df0*/  @!P2 LEA R14, P6, R195, R10.reuse, 0x2 ;  /* 0x0000000ac30ea211 */ /* 0x082fe200078c10ff */
[----:B------:R-:W-:Y:S01]  /*9e00*/  @!P5 ST.E.64 desc[UR40][R26.64], R46 ;  /* 0x0000002e1a00d985 */ /* 0x000fe2000c101b28 */
[----:B------:R-:W-:Y:S02]  /*9e10*/  @!P1 LEA R12, P5, R196, R10, 0x2 ;  /* 0x0000000ac40c9211 */ /* 0x000fe400078a10ff */
[----:B------:R-:W-:-:S02]  /*9e20*/  @!P0 LEA.HI.X R9, R197, R11, R218, 0x2, P4 ;  /* 0x0000000bc5098211 */ /* 0x000fc400020f14da */
[-C--:B------:R-:W-:Y:S02]  /*9e30*/  @!P1 LEA.HI.X R13, R196, R11.reuse, R217, 0x2, P5 ;  /* 0x0000000bc40d9211 */ /* 0x080fe400028f14d9 */
[----:B------:R-:W-:Y:S01]  /*9e40*/  ISETP.GE.AND P4, PT, R193, UR4, PT ;  /* 0x00000004c1007c0c */ /* 0x000fe2000bf86270 */
[----:B------:R-:W-:Y:S01]  /*9e50*/  @!P0 ST.E.64 desc[UR40][R8.64], R50 ;  /* 0x0000003208008985 */ /* 0x000fe2000c101b28 */
[----:B------:R-:W-:Y:S02]  /*9e60*/  @!P2 LEA.HI.X R15, R195, R11, R216, 0x2, P6 ;  /* 0x0000000bc30fa211 */ /* 0x000fe400030f14d8 */
[----:B---3--:R-:W-:Y:S01]  /*9e70*/  @!P3 LEA R20, P5, R194, R10, 0x2 ;  /* 0x0000000ac214b211 */ /* 0x008fe200078a10ff */
[----:B------:R0:W-:Y:S01]  /*9e80*/  @!P1 ST.E.64 desc[UR40][R12.64], R54 ;  /* 0x000000360c009985 */ /* 0x0001e2000c101b28 */
[----:B------:R-:W-:Y:S02]  /*9e90*/  ISETP.GE.AND P1, PT, R191, UR4, PT ;  /* 0x00000004bf007c0c */ /* 0x000fe4000bf26270 */
[----:B------:R-:W-:Y:S01]  /*9ea0*/  ISETP.GE.AND P0, PT, R190, UR4, PT ;  /* 0x00000004be007c0c */ /* 0x000fe2000bf06270 */
[----:B------:R1:W-:Y:S01]  /*9eb0*/  @!P2 ST.E.64 desc[UR40][R14.64], R58 ;  /* 0x0000003a0e00a985 */ /* 0x0003e2000c101b28 */
[----:B------:R-:W-:-:S02]  /*9ec0*/  ISETP.GE.AND P2, PT, R192, UR4, PT ;  /* 0x00000004c0007c0c */ /* 0x000fc4000bf46270 */
[-C--:B------:R-:W-:Y:S02]  /*9ed0*/  @!P3 LEA.HI.X R21, R194, R11.reuse, R215, 0x2, P5 ;  /* 0x0000000bc215b211 */ /* 0x080fe400028f14d7 */
[----:B------:R-:W-:Y:S02]  /*9ee0*/  ISETP.GE.AND P5, PT, R189, UR4, PT ;  /* 0x00000004bd007c0c */ /* 0x000fe4000bfa6270 */
[CC--:B----4-:R-:W-:Y:S01]  /*9ef0*/  @!P4 LEA R24, P6, R193.reuse, R10.reuse, 0x2 ;  /* 0x0000000ac118c211 */ /* 0x0d0fe200078c10ff */
[----:B------:R4:W-:Y:S03]  /*9f00*/  @!P3 ST.E.64 desc[UR40][R20.64], R62 ;  /* 0x0000003e1400b985 */ /* 0x0009e6000c101b28 */
[----:B------:R-:W-:Y:S02]  /*9f10*/  @!P4 LEA.HI.X R25, R193, R11, R214, 0x2, P6 ;  /* 0x0000000bc119c211 */ /* 0x000fe400030f14d6 */
[----:B0-----:R-:W-:-:S02]  /*9f20*/  @!P1 LEA R12, P6, R191, R10, 0x2 ;  /* 0x0000000abf0c9211 */ /* 0x001fc400078c10ff */
[-C--:B------:R-:W-:Y:S01]  /*9f30*/  @!P2 LEA R8, P3, R192, R10.reuse, 0x2 ;  /* 0x0000000ac008a211 */ /* 0x080fe200078610ff */
[----:B------:R4:W-:Y:S01]  /*9f40*/  @!P4 ST.E.64 desc[UR40][R24.64], R66 ;  /* 0x000000421800c985 */ /* 0x0009e2000c101b28 */
[-C--:B-1----:R-:W-:Y:S02]  /*9f50*/  @!P0 LEA R14, P4, R190, R10.reuse, 0x2 ;  /* 0x0000000abe0e8211 */ /* 0x082fe400078810ff */
[-C--:B------:R-:W-:Y:S02]  /*9f60*/  @!P2 LEA.HI.X R9, R192, R11.reuse, R213, 0x2, P3 ;  /* 0x0000000bc009a211 */ /* 0x080fe400018f14d5 */
[----:B------:R-:W-:Y:S02]  /*9f70*/  @!P5 LEA R26, P3, R189, R10, 0x2 ;  /* 0x0000000abd1ad211 */ /* 0x000fe400078610ff */
[-C--:B------:R-:W-:Y:S01]  /*9f80*/  @!P1 LEA.HI.X R13, R191, R11.reuse, R212, 0x2, P6 ;  /* 0x0000000bbf0d9211 */ /* 0x080fe200030f14d4 */
[----:B------:R4:W-:Y:S01]  /*9f90*/  @!P2 ST.E.64 desc[UR40][R8.64], R70 ;  /* 0x000000460800a985 */ /* 0x0009e2000c101b28 */
[----:B------:R-:W-:-:S02]  /*9fa0*/  @!P0 LEA.HI.X R15, R190, R11, R211, 0x2, P4 ;  /* 0x0000000bbe0f8211 */ /* 0x000fc400020f14d3 */
[----:B------:R-:W-:Y:S01]  /*9fb0*/  @!P5 LEA.HI.X R27, R189, R11, R210, 0x2, P3 ;  /* 0x0000000bbd1bd211 */ /* 0x000fe200018f14d2 */
[----:B------:R4:W-:Y:S04]  /*9fc0*/  @!P1 ST.E.64 desc[UR40][R12.64], R74 ;  /* 0x0000004a0c009985 */ /* 0x0009e8000c101b28 */
[----:B------:R4:W-:Y:S01]  /*9fd0*/  @!P0 ST.E.64 desc[UR40][R14.64], R78 ;  /* 0x0000004e0e008985 */ /* 0x0009e2000c101b28 */
[----:B------:R-:W-:-:S03]  /*9fe0*/  ISETP.GE.AND P0, PT, R188, UR4, PT ;  /* 0x00000004bc007c0c */ /* 0x000fc6000bf06270 */
[----:B------:R4:W-:Y:S10]  /*9ff0*/  @!P5 ST.E.64 desc[UR40][R26.64], R82 ;  /* 0x000000521a00d985 */ /* 0x0009f4000c101b28 */
[----:B------:R-:W-:Y:S05]  /*a000*/  @P0 BRA `(.L_x_207) ;  /* 0x0000000800ec0947 */ /* 0x000fea0003800000 */
[----:B----4-:R-:W-:-:S04]  /*a010*/  LEA R8, P0, R188, R10, 0x2 ;  /* 0x0000000abc087211 */ /* 0x010fc800078010ff */
[----:B------:R-:W-:-:S05]  /*a020*/  LEA.HI.X R9, R188, R11, R209, 0x2, P0 ;  /* 0x0000000bbc097211 */ /* 0x000fca00000f14d1 */
[----:B------:R1:W-:Y:S01]  /*a030*/  ST.E.64 desc[UR40][R8.64], R86 ;  /* 0x0000005608007985 */ /* 0x0003e2000c101b28 */
[----:B------:R-:W-:Y:S05]  /*a040*/  BRA `(.L_x_207) ;  /* 0x0000000800dc7947 */ /* 0x000fea0003800000 */
.L_x_198:
[----:B------:R-:W2:Y:S01]  /*a050*/  LDC.64 R10, c[0x0][0xc00] ;  /* 0x00030000ff0a7b82 */ /* 0x000ea20000000a00 */
[----:B------:R-:W-:Y:S01]  /*a060*/  ULDC.64 UR4, c[0x0][0xc08] ;  /* 0x0003020000047ab9 */ /* 0x000fe20000000a00 */
[----:B------:R-:W-:Y:S01]  /*a070*/  IMAD.MOV.U32 R3, RZ, RZ, RZ ;  /* 0x000000ffff037224 */ /* 0x000fe200078e00ff */
[----:B------:R-:W-:-:S04]  /*a080*/  ISETP.NE.U32.AND P0, PT, RZ, UR4, PT ;  /* 0x00000004ff007c0c */ /* 0x000fc8000bf05070 */
[----:B------:R-:W-:Y:S01]  /*a090*/  ISETP.NE.AND.EX P1, PT, RZ, UR5, PT, P0 ;  /* 0x00000005ff007c0c */ /* 0x000fe2000bf25300 */
[----:B------:R-:W3:Y:S01]  /*a0a0*/  LDC.64 R8, c[0x0][0xc00] ;  /* 0x00030000ff087b82 */ /* 0x000ee20000000a00 */
[----:B--2---:R-:W-:-:S04]  /*a0b0*/  ISETP.NE.U32.AND P0, PT, R10, RZ, PT ;  /* 0x000000ff0a00720c */ /* 0x004fc80003f05070 */
[----:B------:R-:W-:-:S07]  /*a0c0*/  ISETP.NE.AND.EX P0, PT, R11, RZ, PT, P0 ;  /* 0x000000ff0b00720c */ /* 0x000fce0003f05300 */
[----:B------:R-:W2:Y:S01]  /*a0d0*/  @P1 LDC.64 R10, c[0x0][0xc08] ;  /* 0x00030200ff0a1b82 */ /* 0x000ea20000000a00 */
[----:B------:R-:W-:Y:S01]  /*a0e0*/  ULDC UR4, c[0x0][0xa88] ;  /* 0x0002a20000047ab9 */ /* 0x000fe20000000800 */
[----:B---3--:R-:W-:-:S04]  /*a0f0*/  IMAD.WIDE R12, R23, 0x4, R8 ;  /* 0x00000004170c7825 */ /* 0x008fc800078e0208 */
[----:B------:R-:W-:Y:S01]  /*a100*/  IMAD.U32 R0, RZ, RZ, UR4 ;  /* 0x00000004ff007e24 */ /* 0x000fe2000f8e00ff */
[----:B------:R3:W5:Y:S01]  /*a110*/  @P0 LDG.E R3, desc[UR40][R12.64] ;  /* 0x000000280c030981 */ /* 0x000762000c1e1900 */
[----:B--2---:R-:W-:-:S05]  /*a120*/  @P1 IMAD.WIDE R8, R23, 0x4, R10 ;  /* 0x0000000417081825 */ /* 0x004fca00078e020a */
[----:B------:R3:W5:Y:S01]  /*a130*/  @P1 LDG.E R0, desc[UR40][R8.64] ;  /* 0x0000002808001981 */ /* 0x000762000c1e1900 */
[----:B------:R-:W-:Y:S02]  /*a140*/  ISETP.NE.AND P2, PT, R186, RZ, PT ;  /* 0x000000ffba00720c */ /* 0x000fe40003f45270 */
[----:B------:R-:W-:-:S11]  /*a150*/  ISETP.GT.AND P3, PT, R230, 0x7f, PT ;  /* 0x0000007fe600780c */ /* 0x000fd60003f64270 */
[----:B------:R-:W2:Y:S02]  /*a160*/  @!P2 LDC R186, c[0x0][0xad4] ;  /* 0x0002b500ffbaab82 */ /* 0x000ea40000000800 */
[----:B--2---:R-:W-:Y:S01]  /*a170*/  ISETP.GT.AND P2, PT, R186, 0x1, PT ;  /* 0x00000001ba00780c */ /* 0x004fe20003f44270 */
[----:B---3--:R-:W-:-:S12]  /*a180*/  @P1 BRA `(.L_x_210) ;  /* 0x0000000000101947 */ /* 0x008fd80003800000 */
[----:B------:R-:W-:Y:S05]  /*a190*/  @!P0 BRA `(.L_x_210) ;  /* 0x00000000000c8947 */ /* 0x000fea0003800000 */
[----:B------:R-:W2:Y:S04]  /*a1a0*/  LDG.E R9, desc[UR40][R12.64] ;  /* 0x000000280c097981 */ /* 0x000ea8000c1e1900 */
[----:B-----5:R-:W2:Y:S02]  /*a1b0*/  LDG.E R0, desc[UR40][R12.64+0x4] ;  /* 0x000004280c007981 */ /* 0x020ea4000c1e1900 */
[----:B--2---:R-:W-:-:S07]  /*a1c0*/  IMAD.IADD R0, R0, 0x1, -R9 ;  /* 0x0000000100007824 */ /* 0x004fce00078e0a09 */
.L_x_210:
[----:B------:R-:W-:Y:S01]  /*a1d0*/  BSSY B1, `(.L_x_211) ;  /* 0x0000037000017945 */ /* 0x000fe20003800000 */
[----:B------:R-:W-:Y:S02]  /*a1e0*/  SEL R27, R23, RZ, !P0 ;  /* 0x000000ff171b7207 */ /* 0x000fe40004000000 */
[----:B------:R-:W-:Y:S02]  /*a1f0*/  SEL R204, R204, RZ, !P0 ;  /* 0x000000ffcccc7207 */ /* 0x000fe40004000000 */
[----:B-----5:R-:W-:Y:S01]  /*a200*/  SHF.R.S32.HI R24, RZ, 0x1f, R3 ;  /* 0x0000001fff187819 */ /* 0x020fe20000011403 */
[----:B------:R-:W-:Y:S06]  /*a210*/  @P3 BRA `(.L_x_212) ;  /* 0x0000000000c83947 */ /* 0x000fec0003800000 */
[----:B-1----:R-:W1:Y:S01]  /*a220*/  S2R R4, SR_TID.X ;  /* 0x0000000000047919 */ /* 0x002e620000002100 */
[----:B------:R-:W2:Y:S02]  /*a230*/  LDC R33, c[0x0][0xbe8] ;  /* 0x0002fa00ff217b82 */ /* 0x000ea40000000800 */
[----:B--2---:R-:W-:Y:S02]  /*a240*/  IMAD R8, R0, R33, RZ ;  /* 0x0000002100087224 */ /* 0x004fe400078e02ff */
[----:B-1----:R-:W-:-:S04]  /*a250*/  IMAD R4, R187, 0x80, R4 ;  /* 0x00000080bb047824 */ /* 0x002fc800078e0204 */
[----:B------:R-:W-:-:S05]  /*a260*/  VIADD R29, R4, 0xffffff80 ;  /* 0xffffff80041d7836 */ /* 0x000fca0000000000 */
[----:B------:R-:W-:-:S13]  /*a270*/  ISETP.GE.AND P0, PT, R29, R8, PT ;  /* 0x000000081d00720c */ /* 0x000fda0003f06270 */
[----:B------:R-:W-:Y:S05]  /*a280*/  @P0 BRA `(.L_x_212) ;  /* 0x0000000000ac0947 */ /* 0x000fea0003800000 */
[----:B------:R-:W-:Y:S01]  /*a290*/  ISETP.NE.AND P1, PT, R33, 0x1, PT ;  /* 0x000000012100780c */ /* 0x000fe20003f25270 */
[----:B------:R-:W-:Y:S01]  /*a2a0*/  IMAD.MOV.U32 R23, RZ, RZ, 0x9b8 ;  /* 0x000009b8ff177424 */ /* 0x000fe200078e00ff */
[----:B------:R-:W-:Y:S01]  /*a2b0*/  ISETP.GT.AND P0, PT, R186, 0x1, PT ;  /* 0x00000001ba00780c */ /* 0x000fe20003f04270 */
[----:B------:R-:W1:Y:S01]  /*a2c0*/  LDC.64 R30, c[0x0][0xba8] ;  /* 0x0002ea00ff1e7b82 */ /* 0x000e620000000a00 */
[----:B0-----:R-:W-:Y:S02]  /*a2d0*/  IMAD.MOV.U32 R17, RZ, RZ, R29 ;  /* 0x000000ffff117224 */ /* 0x001fe400078e001d */
[----:B------:R-:W-:Y:S02]  /*a2e0*/  SEL R23, R23, 0x978, P0 ;  /* 0x0000097817177807 */ /* 0x000fe40000000000 */
[----:B------:R-:W-:-:S03]  /*a2f0*/  SEL R203, R203, RZ, P0 ;  /* 0x000000ffcbcb7207 */ /* 0x000fc60000000000 */
[----:B------:R-:W0:Y:S08]  /*a300*/  LDC.64 R10, c[0x0][R23+0x220] ;  /* 0x00008800170a7b82 */ /* 0x000e300000000a00 */
[----:B------:R-:W2:Y:S08]  /*a310*/  @P1 LDC R4, c[0x0][0xbec] ;  /* 0x0002fb00ff041b82 */ /* 0x000eb00000000800 */
[----:B------:R-:W3:Y:S08]  /*a320*/  LDC.64 R8, c[0x0][R23+0x218] ;  /* 0x0000860017087b82 */ /* 0x000ef00000000a00 */
[----:B------:R-:W4:Y:S01]  /*a330*/  @P1 LDC R35, c[0x0][0xbf0] ;  /* 0x0002fc00ff231b82 */ /* 0x000f220000000800 */
[----:B0-----:R-:W-:-:S02]  /*a340*/  IMAD R11, R11, R27, RZ ;  /* 0x0000001b0b0b7224 */ /* 0x001fc400078e02ff */
[----:B------:R-:W-:-:S04]  /*a350*/  IMAD.WIDE.U32 R20, R10, R27, RZ ;  /* 0x0000001b0a147225 */ /* 0x000fc800078e00ff */
[----:B------:R-:W-:Y:S01]  /*a360*/  IMAD R11, R10, R204, R11 ;  /* 0x000000cc0a0b7224 */ /* 0x000fe200078e020b */
[----:B------:R-:W0:Y:S01]  /*a370*/  LDC.64 R12, c[0x0][R23+0x228] ;  /* 0x00008a00170c7b82 */ /* 0x000e220000000a00 */
[----:B--2---:R-:W-:-:S07]  /*a380*/  @P1 IMAD.HI.U32 R4, R29, R4, RZ ;  /* 0x000000041d041227 */ /* 0x004fce00078e00ff */
[----:B------:R-:W2:Y:S01]  /*a390*/  LDC.64 R14, c[0x0][R23+0x210] ;  /* 0x00008400170e7b82 */ /* 0x000ea20000000a00 */
[-C--:B---3--:R-:W-:Y:S02]  /*a3a0*/  IMAD R25, R9, R185.reuse, RZ ;  /* 0x000000b909197224 */ /* 0x088fe400078e02ff */
[----:B------:R-:W-:-:S04]  /*a3b0*/  IMAD.WIDE.U32 R8, R8, R185, RZ ;  /* 0x000000b908087225 */ /* 0x000fc800078e00ff */
[----:B------:R-:W-:Y:S01]  /*a3c0*/  IMAD.IADD R25, R9, 0x1, R25 ;  /* 0x0000000109197824 */ /* 0x000fe200078e0219 */
[----:B----4-:R-:W-:Y:S01]  /*a3d0*/  @P1 SHF.R.U32.HI R17, RZ, R35, R4 ;  /* 0x00000023ff111219 */ /* 0x010fe20000011604 */
[----:B-1----:R-:W1:Y:S01]  /*a3e0*/  @!P0 LDC R30, c[0x0][0xb50] ;  /* 0x0002d400ff1e8b82 */ /* 0x002e620000000800 */
[----:B------:R-:W-:Y:S01]  /*a3f0*/  IADD3 R4, P1, P3, R20, R8, R3 ;  /* 0x0000000814047210 */ /* 0x000fe20007b3e003 */
[----:B------:R-:W-:Y:S01]  /*a400*/  IMAD.IADD R20, R21, 0x1, R11 ;  /* 0x0000000115147824 */ /* 0x000fe200078e020b */
[----:B------:R-:W-:Y:S01]  /*a410*/  IADD3 R10, -R17, RZ, RZ ;  /* 0x000000ff110a7210 */ /* 0x000fe20007ffe1ff */
[----:B0-----:R-:W-:-:S04]  /*a420*/  IMAD.WIDE.U32 R8, R12, R203, RZ ;  /* 0x000000cb0c087225 */ /* 0x001fc800078e00ff */
[----:B------:R-:W0:Y:S01]  /*a430*/  @!P0 LDC R31, c[0x0][0xb54] ;  /* 0x0002d500ff1f8b82 */ /* 0x000e220000000800 */
[----:B------:R-:W-:Y:S02]  /*a440*/  IMAD R13, R13, R203, RZ ;  /* 0x000000cb0d0d7224 */ /* 0x000fe400078e02ff */
[----:B------:R-:W-:Y:S01]  /*a450*/  IMAD R11, R33, R10, R29 ;  /* 0x0000000a210b7224 */ /* 0x000fe200078e021d */
[----:B------:R-:W-:Y:S01]  /*a460*/  IADD3.X R10, R20, R25, R24, P1, P3 ;  /* 0x00000019140a7210 */ /* 0x000fe20000fe6418 */
[----:B------:R-:W-:Y:S01]  /*a470*/  IMAD.IADD R13, R9, 0x1, R13 ;  /* 0x00000001090d7824 */ /* 0x000fe200078e020d */
[----:B------:R-:W-:Y:S01]  /*a480*/  IADD3 R8, P0, P1, R17, R4, R8 ;  /* 0x0000000411087210 */ /* 0x000fe2000791e008 */
[----:B--2---:R-:W-:Y:S01]  /*a490*/  IMAD R4, R15, R11, RZ ;  /* 0x0000000b0f047224 */ /* 0x004fe200078e02ff */
[----:B------:R-:W-:-:S04]  /*a4a0*/  SHF.R.S32.HI R17, RZ, 0x1f, R17 ;  /* 0x0000001fff117819 */ /* 0x000fc80000011411 */
[----:B------:R-:W-:Y:S02]  /*a4b0*/  IADD3.X R9, R17, R10, R13, P0, P1 ;  /* 0x0000000a11097210 */ /* 0x000fe400007e240d */
[----:B------:R-:W-:Y:S01]  /*a4c0*/  SHF.R.S32.HI R13, RZ, 0x1f, R11 ;  /* 0x0000001fff0d7819 */ /* 0x000fe2000001140b */
[----:B------:R-:W-:-:S04]  /*a4d0*/  IMAD.WIDE.U32 R8, R14, R11, R8 ;  /* 0x0000000b0e087225 */ /* 0x000fc800078e0008 */
[----:B------:R-:W-:Y:S01]  /*a4e0*/  IMAD R13, R14, R13, R4 ;  /* 0x0000000d0e0d7224 */ /* 0x000fe200078e0204 */
[----:B-1----:R-:W-:-:S03]  /*a4f0*/  LEA R10, P0, R8, R30, 0x2 ;  /* 0x0000001e080a7211 */ /* 0x002fc600078010ff */
[----:B------:R-:W-:Y:S02]  /*a500*/  IMAD.IADD R4, R9, 0x1, R13 ;  /* 0x0000000109047824 */ /* 0x000fe400078e020d */
[----:B------:R-:W-:-:S03]  /*a510*/  IMAD.MOV.U32 R9, RZ, RZ, -0x800000 ;  /* 0xff800000ff097424 */ /* 0x000fc600078e00ff */
[----:B0-----:R-:W-:-:S05]  /*a520*/  LEA.HI.X R11, R8, R31, R4, 0x2, P0 ;  /* 0x0000001f080b7211 */ /* 0x001fca00000f1404 */
[----:B------:R2:W-:Y:S02]  /*a530*/  STG.E desc[UR40][R10.64], R9 ;  /* 0x000000090a007986 */ /* 0x0005e4000c101928 */
.L_x_212:
[----:B------:R-:W-:Y:S05]  /*a540*/  BSYNC B1 ;  /* 0x0000000000017941 */ /* 0x000fea0003800000 */
.L_x_211:
[----:B------:R-:W-:Y:S05]  /*a550*/  @P2 BRA `(.L_x_207) ;  /* 0x0000000400982947 */ /* 0x000fea0003800000 */
[----:B------:R-:W3:Y:S01]  /*a560*/  LDC R15, c[0x0][0xbe8] ;  /* 0x0002fa00ff0f7b82 */ /* 0x000ee20000000800 */
[----:B------:R-:W-:Y:S01]  /*a570*/  ULDC.64 UR4, c[0x0][0xaa0] ;  /* 0x0002a80000047ab9 */ /* 0x000fe20000000a00 */
[----:B------:R-:W-:Y:S01]  /*a580*/  ULDC.64 UR6, c[0x0][0xaf0] ;  /* 0x0002bc0000067ab9 */ /* 0x000fe20000000a00 */
[----:B-1----:R-:W-:Y:S01]  /*a590*/  IMAD R4, R24, UR4, RZ ;  /* 0x0000000418047c24 */ /* 0x002fe2000f8e02ff */
[----:B------:R-:W-:Y:S01]  /*a5a0*/  BSSY B1, `(.L_x_213) ;  /* 0x0000037000017945 */ /* 0x000fe20003800000 */
[----:B--2---:R-:W-:-:S04]  /*a5b0*/  IMAD.WIDE.U32 R8, R3, UR4, RZ ;  /* 0x0000000403087c25 */ /* 0x004fc8000f8e00ff */
[----:B------:R-:W-:Y:S01]  /*a5c0*/  IMAD R11, R3, UR5, R4 ;  /* 0x00000005030b7c24 */ /* 0x000fe2000f8e0204 */
[----:B------:R-:W-:Y:S01]  /*a5d0*/  ULDC.64 UR4, c[0x0][0xae8] ;  /* 0x0002ba0000047ab9 */ /* 0x000fe20000000a00 */
[----:B------:R-:W-:Y:S02]  /*a5e0*/  IMAD R4, R184, 0x20, R206 ;  /* 0x00000020b8047824 */ /* 0x000fe400078e02ce */
[----:B------:R-:W-:Y:S02]  /*a5f0*/  IMAD.IADD R9, R9, 0x1, R11 ;  /* 0x0000000109097824 */ /* 0x000fe400078e020b */
[----:B------:R-:W-:Y:S02]  /*a600*/  IMAD R13, R187, 0x80, R4 ;  /* 0x00000080bb0d7824 */ /* 0x000fe400078e0204 */
[----:B------:R-:W-:-:S04]  /*a610*/  IMAD.WIDE.U32 R8, R185, UR4, R8 ;  /* 0x00000004b9087c25 */ /* 0x000fc8000f8e0008 */
[----:B------:R-:W-:Y:S02]  /*a620*/  IMAD.MOV.U32 R3, RZ, RZ, R13 ;  /* 0x000000ffff037224 */ /* 0x000fe400078e000d */
[----:B------:R-:W-:Y:S01]  /*a630*/  IMAD R9, R185, UR5, R9 ;  /* 0x00000005b9097c24 */ /* 0x000fe2000f8e0209 */
[----:B---3--:R-:W-:Y:S01]  /*a640*/  ISETP.NE.AND P0, PT, R15, 0x1, PT ;  /* 0x000000010f00780c */ /* 0x008fe20003f05270 */
[----:B------:R-:W-:Y:S01]  /*a650*/  ULDC.64 UR4, c[0x0][0xae0] ;  /* 0x0002b80000047ab9 */ /* 0x000fe20000000a00 */
[----:B------:R-:W-:-:S11]  /*a660*/  IMAD.WIDE.U32 R8, R27, UR6, R8 ;  /* 0x000000061b087c25 */ /* 0x000fd6000f8e0008 */
[----:B------:R-:W1:Y:S08]  /*a670*/  @P0 LDC R10, c[0x0][0xbec] ;  /* 0x0002fb00ff0a0b82 */ /* 0x000e700000000800 */
[----:B0-----:R-:W0:Y:S01]  /*a680*/  @P0 LDC R17, c[0x0][0xbf0] ;  /* 0x0002fc00ff110b82 */ /* 0x001e220000000800 */
[----:B-1----:R-:W-:-:S04]  /*a690*/  @P0 IMAD.HI.U32 R4, R13, R10, RZ ;  /* 0x0000000a0d040227 */ /* 0x002fc800078e00ff */
[----:B------:R-:W-:Y:S01]  /*a6a0*/  IMAD R10, R204, UR6, RZ ;  /* 0x00000006cc0a7c24 */ /* 0x000fe2000f8e02ff */
[----:B0-----:R-:W-:-:S03]  /*a6b0*/  @P0 SHF.R.U32.HI R3, RZ, R17, R4 ;  /* 0x00000011ff030219 */ /* 0x001fc60000011604 */
[----:B------:R-:W-:Y:S01]  /*a6c0*/  IMAD R11, R27, UR7, R10 ;  /* 0x000000071b0b7c24 */ /* 0x000fe2000f8e020a */
[--C-:B------:R-:W-:Y:S01]  /*a6d0*/  SHF.R.S32.HI R4, RZ, 0x1f, R3.reuse ;  /* 0x0000001fff047819 */ /* 0x100fe20000011403 */
[----:B------:R-:W-:Y:S02]  /*a6e0*/  IMAD.MOV R10, RZ, RZ, -R3 ;  /* 0x000000ffff0a7224 */ /* 0x000fe400078e0a03 */
[----:B------:R-:W-:Y:S02]  /*a6f0*/  IMAD.IADD R9, R9, 0x1, R11 ;  /* 0x0000000109097824 */ /* 0x000fe400078e020b */
[----:B------:R-:W-:Y:S02]  /*a700*/  IMAD R4, R4, UR4, RZ ;  /* 0x0000000404047c24 */ /* 0x000fe4000f8e02ff */
[----:B------:R-:W-:Y:S02]  /*a710*/  IMAD R11, R15, R10, R13 ;  /* 0x0000000a0f0b7224 */ /* 0x000fe400078e020d */
[----:B------:R-:W-:-:S02]  /*a720*/  IMAD R13, R3, UR5, R4 ;  /* 0x00000005030d7c24 */ /* 0x000fc4000f8e0204 */
[----:B------:R-:W-:Y:S01]  /*a730*/  IMAD.WIDE.U32 R8, R3, UR4, R8 ;  /* 0x0000000403087c25 */ /* 0x000fe2000f8e0008 */
[----:B------:R-:W-:Y:S01]  /*a740*/  SHF.R.S32.HI R3, RZ, 0x1f, R11 ;  /* 0x0000001fff037819 */ /* 0x000fe2000001140b */
[----:B------:R-:W-:Y:S02]  /*a750*/  ULDC.64 UR4, c[0x0][0xad8] ;  /* 0x0002b60000047ab9 */ /* 0x000fe40000000a00 */
[----:B------:R-:W-:Y:S02]  /*a760*/  IMAD.IADD R9, R9, 0x1, R13 ;  /* 0x0000000109097824 */ /* 0x000fe400078e020d */
[----:B------:R-:W-:Y:S02]  /*a770*/  IMAD R4, R3, UR4, RZ ;  /* 0x0000000403047c24 */ /* 0x000fe4000f8e02ff */
[----:B------:R-:W-:Y:S02]  /*a780*/  IMAD R10, R187, 0x80, R206 ;  /* 0x00000080bb0a7824 */ /* 0x000fe400078e02ce */
[----:B------:R-:W-:-:S02]  /*a790*/  IMAD R15, R0, R15, RZ ;  /* 0x0000000f000f7224 */ /* 0x000fc400078e02ff */
[C---:B------:R-:W-:Y:S02]  /*a7a0*/  IMAD R3, R11.reuse, UR5, R4 ;  /* 0x000000050b037c24 */ /* 0x040fe4000f8e0204 */
[----:B------:R-:W-:Y:S01]  /*a7b0*/  IMAD.WIDE.U32 R8, R11, UR4, R8 ;  /* 0x000000040b087c25 */ /* 0x000fe2000f8e0008 */
[----:B------:R-:W-:Y:S01]  /*a7c0*/  ISETP.GE.AND P2, PT, R10, R15, PT ;  /* 0x0000000f0a00720c */ /* 0x000fe20003f46270 */
[----:B------:R-:W-:Y:S02]  /*a7d0*/  ULDC.64 UR4, c[0x0][0xa80] ;  /* 0x0002a00000047ab9 */ /* 0x000fe40000000a00 */
[----:B------:R-:W-:Y:S01]  /*a7e0*/  IMAD.IADD R3, R9, 0x1, R3 ;  /* 0x0000000109037824 */ /* 0x000fe200078e0203 */
[----:B------:R-:W-:Y:S01]  /*a7f0*/  LEA R4, P3, R8, UR4, 0x1 ;  /* 0x0000000408047c11 */ /* 0x000fe2000f8608ff */
[----:B------:R-:W-:-:S03]  /*a800*/  VIADD R0, R10, 0x20 ;  /* 0x000000200a007836 */ /* 0x000fc60000000000 */
[----:B------:R-:W-:Y:S01]  /*a810*/  LEA.HI.X R3, R8, UR5, R3, 0x1, P3 ;  /* 0x0000000508037c11 */ /* 0x000fe200098f0c03 */
[----:B------:R0:W1:Y:S01]  /*a820*/  SHFL.IDX PT, R11, R4, RZ, 0x181f ;  /* 0x00181fff040b7589 */ /* 0x00006200000e0000 */
[-C--:B------:R-:W-:Y:S01]  /*a830*/  ISETP.GE.AND P1, PT, R0, R15.reuse, PT ;  /* 0x0000000f0000720c */ /* 0x080fe20003f26270 */
[----:B------:R-:W-:Y:S02]  /*a840*/  VIADD R0, R10, 0x40 ;  /* 0x000000400a007836 */ /* 0x000fe40000000000 */
[----:B------:R0:W2:Y:S03]  /*a850*/  SHFL.IDX PT, R9, R3, RZ, 0x181f ;  /* 0x00181fff03097589 */ /* 0x0000a600000e0000 */
[----:B------:R-:W-:Y:S01]  /*a860*/  ISETP.GE.AND P0, PT, R0, R15, PT ;  /* 0x0000000f0000720c */ /* 0x000fe20003f06270 */
[----:B------:R-:W-:-:S12]  /*a870*/  @P2 BRA `(.L_x_214) ;  /* 0x0000000000242947 */ /* 0x000fd80003800000 */
[----:B------:R-:W-:Y:S02]  /*a880*/  ULDC UR4, c[0x0][0xac8] ;  /* 0x0002b20000047ab9 */ /* 0x000fe40000000800 */
[----:B------:R-:W-:Y:S02]  /*a890*/  ISETP.GE.AND P4, PT, R18, UR4, PT ;  /* 0x0000000412007c0c */ /* 0x000fe4000bf86270 */
[----:B------:R-:W-:-:S11]  /*a8a0*/  ISETP.GE.AND P5, PT, R22, UR4, PT ;  /* 0x0000000416007c0c */ /* 0x000fd6000bfa6270 */
[-C--:B-1----:R-:W-:Y:S02]  /*a8b0*/  @!P4 LEA R12, P2, R18, R11.reuse, 0x1 ;  /* 0x0000000b120cc211 */ /* 0x082fe400078408ff */
[----:B------:R-:W-:Y:S02]  /*a8c0*/  @!P5 LEA R8, P3, R22, R11, 0x1 ;  /* 0x0000000b1608d211 */ /* 0x000fe400078608ff */
[-C--:B--2---:R-:W-:Y:S02]  /*a8d0*/  @!P4 LEA.HI.X R13, R18, R9.reuse, R229, 0x1, P2 ;  /* 0x00000009120dc211 */ /* 0x084fe400010f0ce5 */
[----:B------:R-:W-:-:S03]  /*a8e0*/  @!P5 LEA.HI.X R9, R22, R9, R228, 0x1, P3 ;  /* 0x000000091609d211 */ /* 0x000fc600018f0ce4 */
[----:B------:R3:W-:Y:S04]  /*a8f0*/  @!P4 ST.E.128 desc[UR40][R12.64], RZ ;  /* 0x000000ff0c00c985 */ /* 0x0007e8000c101d28 */
[----:B------:R3:W-:Y:S02]  /*a900*/  @!P5 ST.E.128 desc[UR40][R8.64], RZ ;  /* 0x000000ff0800d985 */ /* 0x0007e4000c101d28 */
.L_x_214:
[----:B------:R-:W-:Y:S05]  /*a910*/  BSYNC B1 ;  /* 0x0000000000017941 */ /* 0x000fea0003800000 */
.L_x_213:
[----:B--23--:R2:W3:Y:S01]  /*a920*/  SHFL.IDX PT, R9, R3, 0x1, 0x181f ;  /* 0x00381f0003097f89 */ /* 0x00c4e200000e0000 */
[----:B------:R-:W-:Y:S03]  /*a930*/  BSSY B1, `(.L_x_215) ;  /* 0x000000c000017945 */ /* 0x000fe60003800000 */
[----:B-1----:R2:W1:Y:S01]  /*a940*/  SHFL.IDX PT, R11, R4, 0x1, 0x181f ;  /* 0x00381f00040b7f89 */ /* 0x00246200000e0000 */
[----:B------:R-:W-:Y:S05]  /*a950*/  @P1 BRA `(.L_x_216) ;  /* 0x0000000000241947 */ /* 0x000fea0003800000 */
[----:B------:R-:W-:Y:S02]  /*a960*/  ULDC UR4, c[0x0][0xac8] ;  /* 0x0002b20000047ab9 */ /* 0x000fe40000000800 */
[----:B------:R-:W-:Y:S02]  /*a970*/  ISETP.GE.AND P3, PT, R18, UR4, PT ;  /* 0x0000000412007c0c */ /* 0x000fe4000bf66270 */
[----:B------:R-:W-:-:S11]  /*a980*/  ISETP.GE.AND P4, PT, R22, UR4, PT ;  /* 0x0000000416007c0c */ /* 0x000fd6000bf86270 */
[-C--:B-1----:R-:W-:Y:S02]  /*a990*/  @!P3 LEA R12, P1, R18, R11.reuse, 0x1 ;  /* 0x0000000b120cb211 */ /* 0x082fe400078208ff */
[----:B------:R-:W-:Y:S02]  /*a9a0*/  @!P4 LEA R8, P2, R22, R11, 0x1 ;  /* 0x0000000b1608c211 */ /* 0x000fe400078408ff */
[-C--:B---3--:R-:W-:Y:S02]  /*a9b0*/  @!P3 LEA.HI.X R13, R18, R9.reuse, R229, 0x1, P1 ;  /* 0x00000009120db211 */ /* 0x088fe400008f0ce5 */
[----:B------:R-:W-:-:S03]  /*a9c0*/  @!P4 LEA.HI.X R9, R22, R9, R228, 0x1, P2 ;  /* 0x000000091609c211 */ /* 0x000fc600010f0ce4 */
[----:B------:R4:W-:Y:S04]  /*a9d0*/  @!P3 ST.E.128 desc[UR40][R12.64], RZ ;  /* 0x000000ff0c00b985 */ /* 0x0009e8000c101d28 */
[----:B------:R4:W-:Y:S02]  /*a9e0*/  @!P4 ST.E.128 desc[UR40][R8.64], RZ ;  /* 0x000000ff0800c985 */ /* 0x0009e4000c101d28 */
.L_x_216:
[----:B------:R-:W-:Y:S05]  /*a9f0*/  BSYNC B1 ;  /* 0x0000000000017941 */ /* 0x000fea0003800000 */
.L_x_215:
[----:B---34-:R3:W4:Y:S01]  /*aa00*/  SHFL.IDX PT, R9, R3, 0x2, 0x181f ;  /* 0x00581f0003097f89 */ /* 0x01872200000e0000 */
        /* <DEDUP_REMOVED lines=8> */
[-C--:B----4-:R-:W-:Y:S02]  /*aa90*/  @!P2 LEA.HI.X R13, R18, R9.reuse, R229, 0x1, P0 ;  /* 0x00000009120da211 */ /* 0x090fe400000f0ce5 */
[----:B------:R-:W-:-:S03]  /*aaa0*/  @!P3 LEA.HI.X R9, R22, R9, R228, 0x1, P1 ;  /* 0x000000091609b211 */ /* 0x000fc600008f0ce4 */
[----:B------:R1:W-:Y:S04]  /*aab0*/  @!P2 ST.E.128 desc[UR40][R12.64], RZ ;  /* 0x000000ff0c00a985 */ /* 0x0003e8000c101d28 */
[----:B------:R1:W-:Y:S02]  /*aac0*/  @!P3 ST.E.128 desc[UR40][R8.64], RZ ;  /* 0x000000ff0800b985 */ /* 0x0003e4000c101d28 */
.L_x_218:
[----:B------:R-:W-:Y:S05]  /*aad0*/  BSYNC B1 ;  /* 0x0000000000017941 */ /* 0x000fea0003800000 */
.L_x_217:
[----:B------:R-:W-:Y:S01]  /*aae0*/  IADD3 R0, R10, 0x60, RZ ;  /* 0x000000600a007810 */ /* 0x000fe20007ffe0ff */
[----:B0-23--:R-:W0:Y:S03]  /*aaf0*/  SHFL.IDX PT, R3, R3, 0x3, 0x181f ;  /* 0x00781f0003037f89 */ /* 0x00de2600000e0000 */
[----:B------:R-:W-:Y:S01]  /*ab00*/  ISETP.GE.AND P0, PT, R0, R15, PT ;  /* 0x0000000f0000720c */ /* 0x000fe20003f06270 */
[----:B-1--4-:R1:W2:-:S12]  /*ab10*/  SHFL.IDX PT, R9, R4, 0x3, 0x181f ;  /* 0x00781f0004097f89 */ /* 0x01229800000e0000 */
[----:B-1----:R-:W-:Y:S05]  /*ab20*/  @P0 BRA `(.L_x_207) ;  /* 0x0000000000240947 */ /* 0x002fea0003800000 */
[----:B------:R-:W-:Y:S02]  /*ab30*/  ULDC UR4, c[0x0][0xac8] ;  /* 0x0002b20000047ab9 */ /* 0x000fe40000000800 */
[----:B------:R-:W-:Y:S02]  /*ab40*/  ISETP.GE.AND P2, PT, R18, UR4, PT ;  /* 0x0000000412007c0c */ /* 0x000fe4000bf46270 */
[----:B------:R-:W-:-:S11]  /*ab50*/  ISETP.GE.AND P3, PT, R22, UR4, PT ;  /* 0x0000000416007c0c */ /* 0x000fd6000bf66270 */
[-C--:B--2---:R-:W-:Y:S02]  /*ab60*/  @!P2 LEA R10, P0, R18, R9.reuse, 0x1 ;  /* 0x00000009120aa211 */ /* 0x084fe400078008ff */
[----:B------:R-:W-:Y:S02]  /*ab70*/  @!P3 LEA R8, P1, R22, R9, 0x1 ;  /* 0x000000091608b211 */ /* 0x000fe400078208ff */
[-C--:B0-----:R-:W-:Y:S02]  /*ab80*/  @!P2 LEA.HI.X R11, R18, R3.reuse, R229, 0x1, P0 ;  /* 0x00000003120ba211 */ /* 0x081fe400000f0ce5 */
[----:B------:R-:W-:-:S03]  /*ab90*/  @!P3 LEA.HI.X R9, R22, R3, R228, 0x1, P1 ;  /* 0x000000031609b211 */ /* 0x000fc600008f0ce4 */
[----:B------:R0:W-:Y:S04]  /*aba0*/  @!P2 ST.E.128 desc[UR40][R10.64], RZ ;  /* 0x000000ff0a00a985 */ /* 0x0001e8000c101d28 */
[----:B------:R0:W-:Y:S02]  /*abb0*/  @!P3 ST.E.128 desc[UR40][R8.64], RZ ;  /* 0x000000ff0800b985 */ /* 0x0001e4000c101d28 */
.L_x_207:
[----:B------:R-:W-:Y:S05]  /*abc0*/  BSYNC B0 ;  /* 0x0000000000007941 */ /* 0x000fea0003800000 */
.L_x_197:
[----:B------:R-:W-:Y:S02]  /*abd0*/  ULDC UR4, c[0x0][0xc3c] ;  /* 0x00030f0000047ab9 */ /* 0x000fe40000000800 */
[----:B-1----:R-:W-:-:S13]  /*abe0*/  ISETP.GE.AND P0, PT, R7, UR4, PT ;  /* 0x0000000407007c0c */ /* 0x002fda000bf06270 */
[----:B------:R-:W-:Y:S05]  /*abf0*/  @!P0 BRA `(.L_x_219) ;  /* 0xffffff6000f48947 */ /* 0x000fea000383ffff */
[----:B------:R-:W-:Y:S05]  /*ac00*/  EXIT ;  /* 0x000000000000794d */ /* 0x000fea0003800000 */
.L_x_171:
[----:B------:R-:W-:-:S08]  /*ac10*/  NOP ;  /* 0x0000000000007918 */ /* 0x000fd00000000000 */
[----:B0-----:R-:W0:-:S00]  /*ac20*/  USETMAXREG.DEALLOC.CTAPOOL 0x18 ;  /* 0x00000018000079c8 */ /* 0x001e0000080e0500 */
[----:B0-----:R-:W-:Y:S01]  /*ac30*/  LOP3.LUT R0, R0, 0x3, RZ, 0xc0, !PT ;  /* 0x0000000300007812 */ /* 0x001fe200078ec0ff */
[----:B------:R-:W-:-:S05]  /*ac40*/  IMAD.MOV.U32 R6, RZ, RZ, RZ ;  /* 0x000000ffff067224 */ /* 0x000fca00078e00ff */
[----:B------:R-:W0:Y:S02]  /*ac50*/  SHFL.IDX PT, R0, R0, RZ, 0x1f ;  /* 0x00001fff00007589 */ /* 0x000e2400000e0000 */
[----:B0-----:R-:W-:-:S04]  /*ac60*/  ISETP.NE.AND P0, PT, R0, RZ, PT ;  /* 0x000000ff0000720c */ /* 0x001fc80003f05270 */
[----:B------:R-:W-:-:S05]  /*ac70*/  P2R R0, PR, RZ, 0x1 ;  /* 0x00000001ff007803 */ /* 0x000fca0000000000 */
[----:B------:R0:W-:Y:S04]  /*ac80*/  STL [R1+0x5c], R0 ;  /* 0x00005c0001007387 */ /* 0x0001e80000100800 */
[----:B------:R-:W-:Y:S05]  /*ac90*/  @!P0 BRA `(.L_x_220) ;  /* 0x0000000000248947 */ /* 0x000fea0003800000 */
[----:B------:R-:W1:Y:S08]  /*aca0*/  S2UR UR5, SR_CgaCtaId ;  /* 0x00000000000579c3 */ /* 0x000e700000008800 */
[----:B------:R-:W-:Y:S06]  /*acb0*/  BAR.SYNC.DEFER_BLOCKING 0x5, 0x180 ;  /* 0x0146000000007b1d */ /* 0x000fec0000010000 */
[----:B------:R-:W-:-:S02]  /*acc0*/  UMOV UR4, 0x400 ;  /* 0x0000040000047882 */ /* 0x000fc40000000000 */
[----:B-1----:R-:W-:-:S09]  /*acd0*/  ULEA UR4, UR5, UR4, 0x18 ;  /* 0x0000000405047291 */ /* 0x002fd2000f8ec03f */
[----:B------:R-:W1:Y:S04]  /*ace0*/  LDS.128 R4, [UR4+0x348d0] ;  /* 0x0348d004ff047984 */ /* 0x000e680008000c00 */
[----:B-1----:R2:W-:Y:S04]  /*acf0*/  STL.64 [R1], R4 ;  /* 0x0000000401007387 */ /* 0x0025e80000100a00 */
[----:B------:R2:W-:Y:S01]  /*ad00*/  STL.64 [R1+0x8], R6 ;  /* 0x0000080601007387 */ /* 0x0005e20000100a00 */
[----:B------:R-:W-:Y:S06]  /*ad10*/  BAR.ARV 0x4, 0x180 ;  /* 0x0106000000007b1d */ /* 0x000fec0000002000 */
[----:B------:R-:W-:Y:S05]  /*ad20*/  BRA `(.L_x_221) ;  /* 0x0000000800a87947 */ /* 0x000fea0003800000 */
.L_x_220:
[----:B0-----:R-:W0:Y:S01]  /*ad30*/  S2R R0, SR_TID.X ;  /* 0x0000000000007919 */ /* 0x001e220000002100 */
[----:B------:R-:W-:Y:S01]  /*ad40*/  ULDC UR4, c[0x0][0xc3c] ;  /* 0x00030f0000047ab9 */ /* 0x000fe20000000800 */
[----:B------:R-:W-:Y:S01]  /*ad50*/  IMAD.MOV.U32 R9, RZ, RZ, RZ ;  /* 0x000000ffff097224 */ /* 0x000fe200078e00ff */
[----:B------:R-:W1:Y:S01]  /*ad60*/  S2UR UR6, SR_CTAID.X ;  /* 0x00000000000679c3 */ /* 0x000e620000002500 */
[----:B------:R-:W-:Y:S01]  /*ad70*/  ULDC UR5, c[0x0][0xc38] ;  /* 0x00030e0000057ab9 */ /* 0x000fe20000000800 */
[----:B0-----:R-:W-:-:S04]  /*ad80*/  LOP3.LUT R0, R0, 0x1f, RZ, 0xc0, !PT ;  /* 0x0000001f00007812 */ /* 0x001fc800078ec0ff */
[----:B------:R-:W-:-:S04]  /*ad90*/  ISETP.NE.AND P0, PT, R0, 0x1f, PT ;  /* 0x0000001f0000780c */ /* 0x000fc80003f05270 */
[----:B------:R-:W-:-:S13]  /*ada0*/  ISETP.GE.OR P1, PT, R0, UR4, !P0 ;  /* 0x0000000400007c0c */ /* 0x000fda000c726670 */
[----:B------:R-:W0:Y:S08]  /*adb0*/  @!P1 LDC.64 R2, c[0x0][0xc80] ;  /* 0x00032000ff029b82 */ /* 0x000e300000000a00 */
[----:B------:R-:W2:Y:S01]  /*adc0*/  @!P1 LDC.64 R4, c[0x0][0xc78] ;  /* 0x00031e00ff049b82 */ /* 0x000ea20000000a00 */
[----:B0-----:R-:W-:-:S05]  /*add0*/  @!P1 IMAD.WIDE.U32 R2, R0, 0x4, R2 ;  /* 0x0000000400029825 */ /* 0x001fca00078e0002 */
[----:B------:R2:W3:Y:S02]  /*ade0*/  @!P1 LDG.E R6, desc[UR40][R2.64] ;  /* 0x0000002802069981 */ /* 0x0004e4000c1e1900 */
[----:B--2---:R-:W-:-:S05]  /*adf0*/  @!P1 IMAD.WIDE.U32 R2, R0, 0x4, R4 ;  /* 0x0000000400029825 */ /* 0x004fca00078e0004 */
[----:B------:R-:W3:Y:S01]  /*ae00*/  @!P1 LDG.E R9, desc[UR40][R2.64] ;  /* 0x0000002802099981 */ /* 0x000ee2000c1e1900 */
[C---:B------:R-:W-:Y:S01]  /*ae10*/  ISETP.NE.AND P1, PT, R0.reuse, RZ, PT ;  /* 0x000000ff0000720c */ /* 0x040fe20003f25270 */
[----:B------:R-:W-:Y:S01]  /*ae20*/  UMOV UR4, URZ ;  /* 0x0000003f00047c82 */ /* 0x000fe20008000000 */
[C---:B------:R-:W-:Y:S02]  /*ae30*/  ISETP.GE.U32.AND P2, PT, R0.reuse, 0x2, PT ;  /* 0x000000020000780c */ /* 0x040fe40003f46070 */
[C---:B------:R-:W-:Y:S02]  /*ae40*/  ISETP.GE.U32.AND P3, PT, R0.reuse, 0x4, PT ;  /* 0x000000040000780c */ /* 0x040fe40003f66070 */
[C---:B------:R-:W-:Y:S02]  /*ae50*/  ISETP.GE.U32.AND P4, PT, R0.reuse, 0x8, PT ;  /* 0x000000080000780c */ /* 0x040fe40003f86070 */
[----:B------:R-:W-:Y:S01]  /*ae60*/  ISETP.GE.U32.AND P5, PT, R0, 0x10, PT ;  /* 0x000000100000780c */ /* 0x000fe20003fa6070 */
[----:B---3--:R-:W-:-:S05]  /*ae70*/  IMAD R4, R6, R9, RZ ;  /* 0x0000000906047224 */ /* 0x008fca00078e02ff */
[----:B------:R-:W0:Y:S02]  /*ae80*/  SHFL.UP PT, R5, R4, 0x1, RZ ;  /* 0x0420000004057989 */ /* 0x000e2400000e00ff */
[----:B0-----:R-:W-:-:S05]  /*ae90*/  SEL R5, R5, RZ, P1 ;  /* 0x000000ff05057207 */ /* 0x001fca0000800000 */
[----:B------:R-:W-:-:S05]  /*aea0*/  IMAD.IADD R5, R4, 0x1, R5 ;  /* 0x0000000104057824 */ /* 0x000fca00078e0205 */
        /* <DEDUP_REMOVED lines=12> */
[----:B------:R-:W0:Y:S02]  /*af70*/  SHFL.IDX PT, R4, R2, 0x1f, 0x1f ;  /* 0x03e01f0002047f89 */ /* 0x000e2400000e0000 */
[----:B0-----:R-:W-:-:S04]  /*af80*/  IMAD R7, R4, UR5, RZ ;  /* 0x0000000504077c24 */ /* 0x001fc8000f8e02ff */
[----:B------:R-:W-:Y:S01]  /*af90*/  IMAD.MOV.U32 R4, RZ, RZ, R7 ;  /* 0x000000ffff047224 */ /* 0x000fe200078e0007 */
[----:B-1----:R-:W-:-:S13]  /*afa0*/  ISETP.GT.AND P6, PT, R7, UR6, PT ;  /* 0x0000000607007c0c */ /* 0x002fda000bfc4270 */
[----:B------:R-:W-:Y:S05]  /*afb0*/  @P6 BRA `(.L_x_222) ;  /* 0x0000000000a46947 */ /* 0x000fea0003800000 */
[----:B------:R-:W-:Y:S01]  /*afc0*/  IMAD.MOV.U32 R7, RZ, RZ, R4 ;  /* 0x000000ffff077224 */ /* 0x000fe200078e0004 */
[----:B------:R-:W-:Y:S01]  /*afd0*/  UMOV UR4, URZ ;  /* 0x0000003f00047c82 */ /* 0x000fe20008000000 */
[----:B------:R-:W-:-:S05]  /*afe0*/  ULDC UR5, c[0x0][0xc38] ;  /* 0x00030e0000057ab9 */ /* 0x000fca0000000800 */
.L_x_224:
[----:B------:R-:W0:Y:S01]  /*aff0*/  LDC R2, c[0x0][0xc3c] ;  /* 0x00030f00ff027b82 */ /* 0x000e220000000800 */
[----:B------:R-:W-:Y:S01]  /*b000*/  ULDC UR7, c[0x0][0xc3c] ;  /* 0x00030f0000077ab9 */ /* 0x000fe20000000800 */
[----:B------:R-:W-:Y:S01]  /*b010*/  UIADD3 UR4, UR4, 0x1f, URZ ;  /* 0x0000001f04047890 */ /* 0x000fe2000fffe03f */
[----:B------:R-:W-:-:S05]  /*b020*/  IMAD.U32 R3, RZ, RZ, UR7 ;  /* 0x00000007ff037e24 */ /* 0x000fca000f8e00ff */
[----:B------:R1:W-:Y:S01]  /*b030*/  STL [R1+0xc], R3 ;  /* 0x00000c0301007387 */ /* 0x0003e20000100800 */
[----:B0-----:R-:W-:-:S13]  /*b040*/  ISETP.LE.AND P6, PT, R2, UR4, PT ;  /* 0x0000000402007c0c */ /* 0x001fda000bfc3270 */
[----:B-1----:R-:W-:Y:S05]  /*b050*/  @P6 BRA `(.L_x_223) ;  /* 0x0000000400a46947 */ /* 0x002fea0003800000 */
[----:B------:R-:W-:Y:S02]  /*b060*/  VIADD R9, R0, UR4 ;  /* 0x0000000400097c36 */ /* 0x000fe40008000000 */
[----:B------:R-:W-:-:S03]  /*b070*/  IMAD.MOV.U32 R6, RZ, RZ, RZ ;  /* 0x000000ffff067224 */ /* 0x000fc600078e00ff */
[----:B------:R-:W-:-:S13]  /*b080*/  ISETP.GE.OR P6, PT, R9, R2, !P0 ;  /* 0x000000020900720c */ /* 0x000fda00047c6670 */
[----:B------:R-:W0:Y:S08]  /*b090*/  @!P6 LDC.64 R2, c[0x0][0xc80] ;  /* 0x00032000ff02eb82 */ /* 0x000e300000000a00 */
[----:B------:R-:W1:Y:S01]  /*b0a0*/  @!P6 LDC.64 R4, c[0x0][0xc78] ;  /* 0x00031e00ff04eb82 */ /* 0x000e620000000a00 */
[----:B0-----:R-:W-:-:S05]  /*b0b0*/  @!P6 IMAD.WIDE R2, R9, 0x4, R2 ;  /* 0x000000040902e825 */ /* 0x001fca00078e0202 */
[----:B------:R1:W2:Y:S02]  /*b0c0*/  @!P6 LDG.E R6, desc[UR40][R2.64] ;  /* 0x000000280206e981 */ /* 0x0002a4000c1e1900 */
[----:B-1----:R-:W-:-:S04]  /*b0d0*/  @!P6 IMAD.WIDE R2, R9, 0x4, R4 ;  /* 0x000000040902e825 */ /* 0x002fc800078e0204 */
[----:B------:R-:W-:-:S06]  /*b0e0*/  IMAD.MOV.U32 R9, RZ, RZ, RZ ;  /* 0x000000ffff097224 */ /* 0x000fcc00078e00ff */
[----:B------:R-:W2:Y:S02]  /*b0f0*/  @!P6 LDG.E R9, desc[UR40][R2.64] ;  /* 0x000000280209e981 */ /* 0x000ea4000c1e1900 */
[----:B--2---:R-:W-:-:S05]  /*b100*/  IMAD R11, R6, R9, RZ ;  /* 0x00000009060b7224 */ /* 0x004fca00078e02ff */
[----:B------:R-:W0:Y:S02]  /*b110*/  SHFL.UP PT, R4, R11, 0x1, RZ ;  /* 0x042000000b047989 */ /* 0x000e2400000e00ff */
[----:B0-----:R-:W-:-:S05]  /*b120*/  SEL R4, R4, RZ, P1 ;  /* 0x000000ff04047207 */ /* 0x001fca0000800000 */
[----:B------:R-:W-:-:S05]  /*b130*/  IMAD.IADD R4, R11, 0x1, R4 ;  /* 0x000000010b047824 */ /* 0x000fca00078e0204 */
[----:B------:R-:W0:Y:S02]  /*b140*/  SHFL.UP PT, R5, R4, 0x2, RZ ;  /* 0x0440000004057989 */ /* 0x000e2400000e00ff */
[----:B0-----:R-:W-:-:S05]  /*b150*/  SEL R5, R5, RZ, P2 ;  /* 0x000000ff05057207 */ /* 0x001fca0001000000 */
[----:B------:R-:W-:-:S05]  /*b160*/  IMAD.IADD R5, R4, 0x1, R5 ;  /* 0x0000000104057824 */ /* 0x000fca00078e0205 */
[----:B------:R-:W0:Y:S02]  /*b170*/  SHFL.UP PT, R8, R5, 0x4, RZ ;  /* 0x0480000005087989 */ /* 0x000e2400000e00ff */
[----:B0-----:R-:W-:-:S04]  /*b180*/  SEL R8, R8, RZ, P3 ;  /* 0x000000ff08087207 */ /* 0x001fc80001800000 */
[----:B------:R-:W-:-:S05]  /*b190*/  IADD3 R8, R5, R8, RZ ;  /* 0x0000000805087210 */ /* 0x000fca0007ffe0ff */
        /* <DEDUP_REMOVED lines=8> */
[----:B------:R-:W-:-:S05]  /*b220*/  IMAD.IADD R7, R4, 0x1, R7 ;  /* 0x0000000104077824 */ /* 0x000fca00078e0207 */
[----:B------:R-:W-:-:S13]  /*b230*/  ISETP.GT.AND P6, PT, R7, UR6, PT ;  /* 0x0000000607007c0c */ /* 0x000fda000bfc4270 */
[----:B------:R-:W-:Y:S05]  /*b240*/  @!P6 BRA `(.L_x_224) ;  /* 0xfffffffc0068e947 */ /* 0x000fea000383ffff */
.L_x_222:
[----:B------:R-:W-:Y:S02]  /*b250*/  IMAD.IADD R11, R7, 0x1, -R4 ;  /* 0x00000001070b7824 */ /* 0x000fe400078e0a04 */
[----:B------:R-:W-:Y:S02]  /*b260*/  IMAD.MOV.U32 R12, RZ, RZ, RZ ;  /* 0x000000ffff0c7224 */ /* 0x000fe400078e00ff */
[----:B------:R-:W-:-:S05]  /*b270*/  IMAD R3, R2, UR5, R11 ;  /* 0x0000000502037c24 */ /* 0x000fca000f8e020b */
[----:B------:R-:W-:-:S13]  /*b280*/  ISETP.GT.AND P0, PT, R3, UR6, PT ;  /* 0x0000000603007c0c */ /* 0x000fda000bf04270 */
[----:B------:R-:W-:-:S04]  /*b290*/  VOTE.ANY R10, PT, !P0 ;  /* 0x00000000000a7806 */ /* 0x000fc800040e0100 */
[----:B------:R-:W0:Y:S01]  /*b2a0*/  POPC R5, R10 ;  /* 0x0000000a00057309 */ /* 0x000e220000000000 */
[----:B------:R-:W-:Y:S01]  /*b2b0*/  ISETP.NE.AND P0, PT, R10, RZ, PT ;  /* 0x000000ff0a00720c */ /* 0x000fe20003f05270 */
[----:B0-----:R-:W0:Y:S04]  /*b2c0*/  SHFL.IDX PT, R6, R6, R5, 0x1f ;  /* 0x00001f0506067589 */ /* 0x001e2800000e0000 */
[----:B------:R-:W1:Y:S01]  /*b2d0*/  SHFL.IDX PT, R8, R9, R5, 0x1f ;  /* 0x00001f0509087589 */ /* 0x000e6200000e0000 */
[----:B0-----:R-:W-:-:S04]  /*b2e0*/  IABS R4, R6 ;  /* 0x0000000600047213 */ /* 0x001fc80000000000 */
[----:B------:R-:W0:Y:S01]  /*b2f0*/  I2F.RP R13, R4 ;  /* 0x00000004000d7306 */ /* 0x000e220000209400 */
[----:B-1----:R-:W-:-:S07]  /*b300*/  IABS R7, R8 ;  /* 0x0000000800077213 */ /* 0x002fce0000000000 */
[----:B------:R-:W-:Y:S08]  /*b310*/  I2F.RP R10, R7 ;  /* 0x00000007000a7306 */ /* 0x000ff00000209400 */
[----:B0-----:R-:W0:Y:S02]  /*b320*/  MUFU.RCP R13, R13 ;  /* 0x0000000d000d7308 */ /* 0x001e240000001000 */
[----:B0-----:R-:W-:-:S06]  /*b330*/  VIADD R3, R13, 0xffffffe ;  /* 0x0ffffffe0d037836 */ /* 0x001fcc0000000000 */
[----:B------:R-:W0:Y:S02]  /*b340*/  F2I.FTZ.U32.TRUNC.NTZ R3, R3 ;  /* 0x0000000300037305 */ /* 0x000e24000021f000 */
[----:B0-----:R-:W-:Y:S01]  /*b350*/  IMAD.MOV R15, RZ, RZ, -R3 ;  /* 0x000000ffff0f7224 */ /* 0x001fe200078e0a03 */
[----:B------:R-:W-:Y:S06]  /*b360*/  @!P0 BRA `(.L_x_225) ;  /* 0x0000000000088947 */ /* 0x000fec0003800000 */
[----:B------:R-:W-:-:S05]  /*b370*/  VIADD R9, R5, 0xffffffff ;  /* 0xffffffff05097836 */ /* 0x000fca0000000000 */
[----:B------:R0:W1:Y:S02]  /*b380*/  SHFL.IDX PT, R12, R2, R9, 0x1f ;  /* 0x00001f09020c7589 */ /* 0x00006400000e0000 */
.L_x_225:
[----:B-1----:R-:W-:Y:S01]  /*b390*/  IMAD R11, R12, UR5, R11 ;  /* 0x000000050c0b7c24 */ /* 0x002fe2000f8e020b */
[----:B------:R-:W1:Y:S01]  /*b3a0*/  MUFU.RCP R10, R10 ;  /* 0x0000000a000a7308 */ /* 0x000e620000001000 */
[----:B0-----:R-:W-:Y:S02]  /*b3b0*/  IMAD R9, R15, R4, RZ ;  /* 0x000000040f097224 */ /* 0x001fe400078e02ff */
[----:B------:R-:W-:Y:S01]  /*b3c0*/  IMAD.MOV.U32 R2, RZ, RZ, RZ ;  /* 0x000000ffff027224 */ /* 0x000fe200078e00ff */
[----:B------:R0:W-:Y:S03]  /*b3d0*/  STL [R1], R11 ;  /* 0x0000000b01007387 */ /* 0x0001e60000100800 */
[----:B------:R-:W-:Y:S01]  /*b3e0*/  IMAD.HI.U32 R2, R3, R9, R2 ;  /* 0x0000000903027227 */ /* 0x000fe200078e0002 */
[----:B------:R-:W-:Y:S02]  /*b3f0*/  IADD3 R9, -R11, UR6, RZ ;  /* 0x000000060b097c10 */ /* 0x000fe4000fffe1ff */
[----:B------:R-:W-:-:S02]  /*b400*/  IABS R3, R6 ;  /* 0x0000000600037213 */ /* 0x000fc40000000000 */
[----:B------:R-:W-:-:S03]  /*b410*/  IABS R13, R9 ;  /* 0x00000009000d7213 */ /* 0x000fc60000000000 */
[----:B------:R-:W-:Y:S02]  /*b420*/  IMAD.MOV R12, RZ, RZ, -R3 ;  /* 0x000000ffff0c7224 */ /* 0x000fe400078e0a03 */
[----:B0-----:R-:W-:-:S04]  /*b430*/  IMAD.HI.U32 R11, R2, R13, RZ ;  /* 0x0000000d020b7227 */ /* 0x001fc800078e00ff */
[----:B-1----:R-:W-:Y:S02]  /*b440*/  VIADD R3, R10, 0xffffffe ;  /* 0x0ffffffe0a037836 */ /* 0x002fe40000000000 */
[----:B------:R-:W-:-:S04]  /*b450*/  IMAD R13, R11, R12, R13 ;  /* 0x0000000c0b0d7224 */ /* 0x000fc800078e020d */
[----:B------:R-:W0:Y:S01]  /*b460*/  F2I.FTZ.U32.TRUNC.NTZ R3, R3 ;  /* 0x0000000300037305 */ /* 0x000e22000021f000 */
[----:B------:R-:W-:-:S13]  /*b470*/  ISETP.GT.U32.AND P1, PT, R4, R13, PT ;  /* 0x0000000d0400720c */ /* 0x000fda0003f24070 */
[----:B------:R-:W-:Y:S02]  /*b480*/  @!P1 IMAD.IADD R13, R13, 0x1, -R4 ;  /* 0x000000010d0d9824 */ /* 0x000fe400078e0a04 */
[----:B0-----:R-:W-:Y:S02]  /*b490*/  IMAD.MOV R2, RZ, RZ, -R3 ;  /* 0x000000ffff027224 */ /* 0x001fe400078e0a03 */
[----:B------:R-:W-:Y:S01]  /*b4a0*/  @!P1 VIADD R11, R11, 0x1 ;  /* 0x000000010b0b9836 */ /* 0x000fe20000000000 */
[----:B------:R-:W-:Y:S01]  /*b4b0*/  ISETP.GE.U32.AND P0, PT, R13, R4, PT ;  /* 0x000000040d00720c */ /* 0x000fe20003f06070 */
[----:B------:R-:W-:Y:S01]  /*b4c0*/  IMAD R13, R2, R7, RZ ;  /* 0x00000007020d7224 */ /* 0x000fe200078e02ff */
[----:B------:R-:W-:Y:S01]  /*b4d0*/  ISETP.NE.AND P1, PT, R6, RZ, PT ;  /* 0x000000ff0600720c */ /* 0x000fe20003f25270 */
[----:B------:R-:W-:-:S04]  /*b4e0*/  IMAD.MOV.U32 R2, RZ, RZ, RZ ;  /* 0x000000ffff027224 */ /* 0x000fc800078e00ff */
[----:B------:R-:W-:Y:S01]  /*b4f0*/  IMAD.HI.U32 R4, R3, R13, R2 ;  /* 0x0000000d03047227 */ /* 0x000fe200078e0002 */
[----:B------:R-:W-:-:S04]  /*b500*/  LOP3.LUT R2, R9, R6, RZ, 0x3c, !PT ;  /* 0x0000000609027212 */ /* 0x000fc800078e3cff */
[----:B------:R-:W-:Y:S02]  /*b510*/  ISETP.GE.AND P2, PT, R2, RZ, PT ;  /* 0x000000ff0200720c */ /* 0x000fe40003f46270 */
[----:B------:R-:W-:Y:S02]  /*b520*/  @P0 IADD3 R11, R11, 0x1, RZ ;  /* 0x000000010b0b0810 */ /* 0x000fe40007ffe0ff */
[----:B------:R-:W-:-:S05]  /*b530*/  IABS R2, R8 ;  /* 0x0000000800027213 */ /* 0x000fca0000000000 */
[----:B------:R-:W-:-:S04]  /*b540*/  IMAD.MOV R2, RZ, RZ, -R2 ;  /* 0x000000ffff027224 */ /* 0x000fc800078e0a02 */
[----:B------:R-:W-:Y:S01]  /*b550*/  @!P2 IMAD.MOV R11, RZ, RZ, -R11 ;  /* 0x000000ffff0ba224 */ /* 0x000fe200078e0a0b */
[----:B------:R-:W-:-:S04]  /*b560*/  @!P1 LOP3.LUT R11, RZ, R6, RZ, 0x33, !PT ;  /* 0x00000006ff0b9212 */ /* 0x000fc800078e33ff */
[-C--:B------:R-:W-:Y:S01]  /*b570*/  IABS R3, R11.reuse ;  /* 0x0000000b00037213 */ /* 0x080fe20000000000 */
[----:B------:R-:W-:-:S04]  /*b580*/  IMAD R6, R6, R11, RZ ;  /* 0x0000000b06067224 */ /* 0x000fc800078e02ff */
[----:B------:R-:W-:-:S04]  /*b590*/  IMAD.HI.U32 R4, R4, R3, RZ ;  /* 0x0000000304047227 */ /* 0x000fc800078e00ff */
[----:B------:R-:W-:Y:S02]  /*b5a0*/  IMAD R2, R4, R2, R3 ;  /* 0x0000000204027224 */ /* 0x000fe400078e0203 */
[----:B------:R-:W-:-:S03]  /*b5b0*/  IMAD.IADD R6, R9, 0x1, -R6 ;  /* 0x0000000109067824 */ /* 0x000fc600078e0a06 */
[----:B------:R-:W-:Y:S02]  /*b5c0*/  ISETP.GT.U32.AND P1, PT, R7, R2, PT ;  /* 0x000000020700720c */ /* 0x000fe40003f24070 */
[----:B------:R1:W-:Y:S11]  /*b5d0*/  STL [R1+0x4], R6 ;  /* 0x0000040601007387 */ /* 0x0003f60000100800 */
[----:B------:R-:W-:-:S02]  /*b5e0*/  @!P1 IMAD.IADD R2, R2, 0x1, -R7 ;  /* 0x0000000102029824 */ /* 0x000fc400078e0a07 */
[----:B------:R-:W-:Y:S01]  /*b5f0*/  @!P1 VIADD R4, R4, 0x1 ;  /* 0x0000000104049836 */ /* 0x000fe20000000000 */
[----:B------:R-:W-:Y:S02]  /*b600*/  ISETP.NE.AND P1, PT, R8, RZ, PT ;  /* 0x000000ff0800720c */ /* 0x000fe40003f25270 */
[----:B------:R-:W-:Y:S02]  /*b610*/  ISETP.GE.U32.AND P0, PT, R2, R7, PT ;  /* 0x000000070200720c */ /* 0x000fe40003f06070 */
[----:B------:R-:W-:-:S04]  /*b620*/  LOP3.LUT R2, R11, R8, RZ, 0x3c, !PT ;  /* 0x000000080b027212 */ /* 0x000fc800078e3cff */
[----:B------:R-:W-:-:S07]  /*b630*/  ISETP.GE.AND P2, PT, R2, RZ, PT ;  /* 0x000000ff0200720c */ /* 0x000fce0003f46270 */
[----:B------:R-:W-:-:S06]  /*b640*/  @P0 VIADD R4, R4, 0x1 ;  /* 0x0000000104040836 */ /* 0x000fcc0000000000 */
[----:B------:R-:W-:Y:S01]  /*b650*/  @!P2 IMAD.MOV R4, RZ, RZ, -R4 ;  /* 0x000000ffff04a224 */ /* 0x000fe200078e0a04 */
[----:B------:R-:W-:-:S05]  /*b660*/  @!P1 LOP3.LUT R4, RZ, R8, RZ, 0x33, !PT ;  /* 0x00000008ff049212 */ /* 0x000fca00078e33ff */
[--C-:B------:R-:W-:Y:S02]  /*b670*/  IMAD.MOV R2, RZ, RZ, -R4.reuse ;  /* 0x000000ffff027224 */ /* 0x100fe400078e0a04 */
[C---:B------:R-:W-:Y:S02]  /*b680*/  IMAD R4, R8.reuse, 0x1000000, R4 ;  /* 0x0100000008047824 */ /* 0x040fe400078e0204 */
[----:B------:R-:W-:Y:S02]  /*b690*/  IMAD R11, R8, R2, R11 ;  /* 0x00000002080b7224 */ /* 0x000fe400078e020b */
[----:B------:R-:W-:Y:S02]  /*b6a0*/  VIADD R2, R5, UR4 ;  /* 0x0000000405027c36 */ /* 0x000fe40008000000 */
[----:B------:R-:W-:-:S03]  /*b6b0*/  IMAD R3, R11, 0x10000, R4 ;  /* 0x000100000b037824 */ /* 0x000fc600078e0204 */
[----:B------:R1:W-:Y:S04]  /*b6c0*/  STL [R1+0xc], R2 ;  /* 0x00000c0201007387 */ /* 0x0003e80000100800 */
[----:B------:R1:W-:Y:S01]  /*b6d0*/  STL [R1+0x8], R3 ;  /* 0x0000080301007387 */ /* 0x0003e20000100800 */
[----:B------:R-:W-:Y:S05]  /*b6e0*/  BRA `(.L_x_226) ;  /* 0x0000000000107947 */ /* 0x000fea0003800000 */
.L_x_223:
[----:B------:R-:W-:Y:S01]  /*b6f0*/  IMAD.U32 R2, RZ, RZ, UR6 ;  /* 0x00000006ff027e24 */ /* 0x000fe2000f8e00ff */
[----:B------:R0:W-:Y:S04]  /*b700*/  STL [R1+0x4], RZ ;  /* 0x000004ff01007387 */ /* 0x0001e80000100800 */
[----:B------:R0:W-:Y:S04]  /*b710*/  STL [R1+0x8], RZ ;  /* 0x000008ff01007387 */ /* 0x0001e80000100800 */
[----:B------:R0:W-:Y:S02]  /*b720*/  STL [R1], R2 ;  /* 0x0000000201007387 */ /* 0x0001e40000100800 */
.L_x_226:
[----:B------:R-:W2:Y:S04]  /*b730*/  LDL R4, [R1] ;  /* 0x0000000001047983 */ /* 0x000ea80000100800 */
[----:B------:R-:W2:Y:S04]  /*b740*/  LDL R5, [R1+0x4] ;  /* 0x0000040001057983 */ /* 0x000ea80000100800 */
[----:B-1----:R-:W2:Y:S04]  /*b750*/  LDL R6, [R1+0x8] ;  /* 0x0000080001067983 */ /* 0x002ea80000100800 */
[----:B------:R-:W2:Y:S01]  /*b760*/  LDL R7, [R1+0xc] ;  /* 0x00000c0001077983 */ /* 0x000ea20000100800 */
[----:B------:R-:W-:-:S13]  /*b770*/  ISETP.NE.AND P0, PT, R0, RZ, PT ;  /* 0x000000ff0000720c */ /* 0x000fda0003f05270 */
[----:B------:R-:W1:Y:S01]  /*b780*/  @!P0 S2R R3, SR_CgaCtaId ;  /* 0x0000000000038919 */ /* 0x000e620000008800 */
[----:B------:R-:W-:-:S04]  /*b790*/  @!P0 MOV R0, 0x400 ;  /* 0x0000040000008802 */ /* 0x000fc80000000f00 */
[----:B-1----:R-:W-:-:S05]  /*b7a0*/  @!P0 LEA R0, R3, R0, 0x18 ;  /* 0x0000000003008211 */ /* 0x002fca00078ec0ff */
[----:B--2---:R1:W-:Y:S01]  /*b7b0*/  @!P0 STS.128 [R0+0x348d0], R4 ;  /* 0x0348d00400008388 */ /* 0x0043e20000000c00 */
[----:B------:R-:W-:Y:S06]  /*b7c0*/  BAR.ARV 0x5, 0x180 ;  /* 0x0146000000007b1d */ /* 0x000fec0000002000 */
.L_x_221:
[----:B01----:R-:W3:Y:S01]  /*b7d0*/  LDL R0, [R1+0xc] ;  /* 0x00000c0001007983 */ /* 0x003ee20000100800 */
[----:B------:R-:W-:Y:S01]  /*b7e0*/  ULDC UR4, c[0x0][0xc3c] ;  /* 0x00030f0000047ab9 */ /* 0x000fe20000000800 */
[----:B------:R-:W-:Y:S02]  /*b7f0*/  IMAD.MOV.U32 R19, RZ, RZ, RZ ;  /* 0x000000ffff137224 */ /* 0x000fe400078e00ff */
[----:B------:R0:W-:Y:S01]  /*b800*/  STL [R1+0x48], RZ ;  /* 0x000048ff01007387 */ /* 0x0001e20000100800 */
[----:B---3--:R-:W-:Y:S01]  /*b810*/  ISETP.GE.AND P0, PT, R0, UR4, PT ;  /* 0x0000000400007c0c */ /* 0x008fe2000bf06270 */
[----:B------:R-:W-:-:S05]  /*b820*/  IMAD.MOV.U32 R0, RZ, RZ, 0x1 ;  /* 0x00000001ff007424 */ /* 0x000fca00078e00ff */
[----:B------:R0:W-:Y:S07]  /*b830*/  STL [R1+0x14], R0 ;  /* 0x0000140001007387 */ /* 0x0001ee0000100800 */
[----:B------:R-:W-:Y:S05]  /*b840*/  @P0 BRA `(.L_x_227) ;  /* 0x0000005400f00947 */ /* 0x000fea0003800000 */
[----:B--2---:R-:W1:Y:S01]  /*b850*/  S2R R5, SR_TID.X ;  /* 0x0000000000057919 */ /* 0x004e620000002100 */
[----:B------:R-:W2:Y:S01]  /*b860*/  S2UR UR5, SR_CgaCtaId ;  /* 0x00000000000579c3 */ /* 0x000ea20000008800 */
[----:B------:R-:W-:Y:S01]  /*b870*/  UMOV UR4, 0x400 ;  /* 0x0000040000047882 */ /* 0x000fe20000000000 */
[----:B------:R-:W-:Y:S01]  /*b880*/  BSSY B8, `(.L_x_227) ;  /* 0x0000578000087945 */ /* 0x000fe20003800000 */
[----:B------:R-:W-:Y:S01]  /*b890*/  IMAD.MOV.U32 R19, RZ, RZ, RZ ;  /* 0x000000ffff137224 */ /* 0x000fe200078e00ff */
[----:B------:R-:W-:Y:S01]  /*b8a0*/  ULDC UR36, c[0x0][0xc] ;  /* 0x0000030000247ab9 */ /* 0x000fe20000000800 */
[----:B------:R-:W-:Y:S01]  /*b8b0*/  ULDC.64 UR38, c[0x0][0x198] ;  /* 0x0000660000267ab9 */ /* 0x000fe20000000a00 */
[----:B--2---:R-:W-:-:S06]  /*b8c0*/  ULEA UR4, UR5, UR4, 0x18 ;  /* 0x0000000405047291 */ /* 0x004fcc000f8ec03f */
[----:B------:R-:W-:Y:S01]  /*b8d0*/  IMAD.U32 R18, RZ, RZ, UR4 ;  /* 0x00000004ff127e24 */ /* 0x000fe2000f8e00ff */
[C---:B-1----:R-:W-:Y:S01]  /*b8e0*/  LOP3.LUT R4, R5.reuse, 0x7f, RZ, 0xc0, !PT ;  /* 0x0000007f05047812 */ /* 0x042fe200078ec0ff */
[----:B0-----:R-:W-:-:S05]  /*b8f0*/  IMAD.SHL.U32 R0, R5, 0x8, RZ ;  /* 0x0000000805007824 */ /* 0x001fca00078e00ff */
[C---:B------:R-:W-:Y:S02]  /*b900*/  LOP3.LUT R2, R0.reuse, 0x1f8, RZ, 0xc0, !PT ;  /* 0x000001f800027812 */ /* 0x040fe400078ec0ff */
[----:B------:R-:W-:Y:S02]  /*b910*/  LOP3.LUT R0, R0, 0x38, RZ, 0xc0, !PT ;  /* 0x0000003800007812 */ /* 0x000fe400078ec0ff */
[----:B------:R-:W-:Y:S02]  /*b920*/  LOP3.LUT R3, R2, 0x38, R5, 0x78, !PT ;  /* 0x0000003802037812 */ /* 0x000fe400078e7805 */
[----:B------:R-:W-:Y:S02]  /*b930*/  SHF.L.U32 R2, R4, 0x3, RZ ;  /* 0x0000000304027819 */ /* 0x000fe400000006ff */
[----:B------:R-:W-:Y:S02]  /*b940*/  SHF.R.U32.HI R4, RZ, 0x3, R4 ;  /* 0x00000003ff047819 */ /* 0x000fe40000011604 */
[----:B------:R-:W-:Y:S01]  /*b950*/  LOP3.LUT R3, R3, 0x200, R2, 0xf8, !PT ;  /* 0x0000020003037812 */ /* 0x000fe200078ef802 */
[----:B------:R-:W-:-:S04]  /*b960*/  IMAD.SHL.U32 R2, R5, 0x10, RZ ;  /* 0x0000001005027824 */ /* 0x000fc800078e00ff */
[----:B------:R-:W-:Y:S01]  /*b970*/  IMAD R3, R3, 0x2, R18 ;  /* 0x0000000203037824 */ /* 0x000fe200078e0212 */
[----:B------:R-:W-:Y:S01]  /*b980*/  LOP3.LUT R4, R4, 0x70, R2, 0xf8, !PT ;  /* 0x0000007004047812 */ /* 0x000fe200078ef802 */
[----:B------:R-:W-:-:S03]  /*b990*/  IMAD.MOV.U32 R2, RZ, RZ, 0x1 ;  /* 0x00000001ff027424 */ /* 0x000fc600078e00ff */
[----:B------:R-:W-:Y:S04]  /*b9a0*/  STL [R1+0x24], R3 ;  /* 0x0000240301007387 */ /* 0x000fe80000100800 */
[----:B------:R0:W-:Y:S04]  /*b9b0*/  STL [R1+0x14], R2 ;  /* 0x0000140201007387 */ /* 0x0001e80000100800 */
[----:B------:R1:W-:Y:S01]  /*b9c0*/  STL [R1+0x48], RZ ;  /* 0x000048ff01007387 */ /* 0x0003e20000100800 */
[C---:B0-----:R-:W-:Y:S02]  /*b9d0*/  LOP3.LUT R2, R0.reuse, 0x40, RZ, 0xfc, !PT ;  /* 0x0000004000027812 */ /* 0x041fe400078efcff */
[----:B-1----:R-:W-:-:S07]  /*b9e0*/  LOP3.LUT R0, R0, 0x80, RZ, 0xfc, !PT ;  /* 0x0000008000007812 */ /* 0x002fce00078efcff */
.L_x_329:
[----:B--2---:R-:W2:Y:S01]  /*b9f0*/  LDL R0, [R1+0xc] ;  /* 0x00000c0001007983 */ /* 0x004ea20000100800 */
[----:B------:R-:W2:Y:S01]  /*ba00*/  LDC.64 R2, c[0x0][0xc88] ;  /* 0x00032200ff027b82 */ /* 0x000ea20000000a00 */
[----:B------:R-:W-:Y:S05]  /*ba10*/  YIELD ;  /* 0x0000000000007946 */ /* 0x000fea0003800000 */
[----:B------:R-:W-:Y:S01]  /*ba20*/  ULDC.64 UR4, c[0x0][0xa28] ;  /* 0x00028a0000047ab9 */ /* 0x000fe20000000a00 */
[----:B-1----:R-:W-:Y:S01]  /*ba30*/  IMAD.MOV.U32 R6, RZ, RZ, RZ ;  /* 0x000000ffff067224 */ /* 0x002fe200078e00ff */
[----:B------:R-:W-:Y:S01]  /*ba40*/  ISETP.NE.U32.AND P0, PT, RZ, UR4, PT ;  /* 0x00000004ff007c0c */ /* 0x000fe2000bf05070 */
[----:B------:R-:W-:Y:S01]  /*ba50*/  ULDC.64 UR6, c[0x0][0xa18] ;  /* 0x0002860000067ab9 */ /* 0x000fe20000000a00 */
[----:B------:R-:W-:Y:S01]  /*ba60*/  ULDC.64 UR8, c[0x0][0xa08] ;  /* 0x0002820000087ab9 */ /* 0x000fe20000000a00 */
[----:B--2---:R-:W-:-:S05]  /*ba70*/  IMAD.WIDE R2, R0, 0x4, R2 ;  /* 0x0000000400027825 */ /* 0x004fca00078e0202 */
[----:B------:R-:W2:Y:S01]  /*ba80*/  LDG.E R10, desc[UR40][R2.64] ;  /* 0x00000028020a7981 */ /* 0x000ea2000c1e1900 */
[----:B------:R-:W-:Y:S01]  /*ba90*/  ISETP.NE.AND.EX P0, PT, RZ, UR5, PT, P0 ;  /* 0x00000005ff007c0c */ /* 0x000fe2000bf05300 */
[----:B------:R-:W-:Y:S01]  /*baa0*/  IMAD.MOV.U32 R0, RZ, RZ, RZ ;  /* 0x000000ffff007224 */ /* 0x000fe200078e00ff */
[----:B--2---:R-:W-:Y:S01]  /*bab0*/  SHF.R.S32.HI R4, RZ, 0x1f, R10 ;  /* 0x0000001fff047819 */ /* 0x004fe2000001140a */
[----:B------:R-:W-:-:S10]  /*bac0*/  IMAD.SHL.U32 R17, R10, 0x4, RZ ;  /* 0x000000040a117824 */ /* 0x000fd400078e00ff */
[C---:B------:R-:W-:Y:S01]  /*bad0*/  @P0 LEA R2, P1, R10.reuse, UR4, 0x2 ;  /* 0x000000040a020c11 */ /* 0x040fe2000f8210ff */
[----:B------:R-:W-:Y:S03]  /*bae0*/  STL [R1+0x2c], R10 ;  /* 0x00002c0a01007387 */ /* 0x000fe60000100800 */
[C-C-:B------:R-:W-:Y:S01]  /*baf0*/  @P0 LEA.HI.X R3, R10.reuse, UR5, R4.reuse, 0x2, P1 ;  /* 0x000000050a030c11 */ /* 0x140fe200088f1404 */
[----:B------:R-:W-:Y:S01]  /*bb00*/  ULDC.64 UR4, c[0x0][0xa00] ;  /* 0x0002800000047ab9 */ /* 0x000fe20000000a00 */
[----:B------:R-:W-:Y:S01]  /*bb10*/  SHF.L.U64.HI R9, R10, 0x2, R4 ;  /* 0x000000020a097819 */ /* 0x000fe20000010204 */
[----:B0-----:R0:W-:Y:S01]  /*bb20*/  STL [R1+0x3c], R4 ;  /* 0x00003c0401007387 */ /* 0x0011e20000100800 */
[----:B------:R-:W-:-:S03]  /*bb30*/  ISETP.NE.U32.AND P1, PT, RZ, UR4, PT ;  /* 0x00000004ff007c0c */ /* 0x000fc6000bf25070 */
[----:B------:R1:W5:Y:S01]  /*bb40*/  @P0 LDG.E R0, desc[UR40][R2.64] ;  /* 0x0000002802000981 */ /* 0x000362000c1e1900 */
[----:B------:R-:W-:Y:S01]  /*bb50*/  ISETP.NE.AND.EX P1, PT, RZ, UR5, PT, P1 ;  /* 0x00000005ff007c0c */ /* 0x000fe2000bf25310 */
[----:B------:R-:W-:Y:S01]  /*bb60*/  IMAD.MOV.U32 R8, RZ, RZ, RZ ;  /* 0x000000ffff087224 */ /* 0x000fe200078e00ff */
[----:B------:R-:W-:Y:S01]  /*bb70*/  ISETP.NE.U32.AND P2, PT, RZ, UR6, PT ;  /* 0x00000006ff007c0c */ /* 0x000fe2000bf45070 */
[----:B------:R-:W-:Y:S01]  /*bb80*/  STL [R1+0x1c], R9 ;  /* 0x00001c0901007387 */ /* 0x000fe20000100800 */
[----:B------:R-:W-:Y:S02]  /*bb90*/  ISETP.NE.U32.AND P0, PT, RZ, UR8, PT ;  /* 0x00000008ff007c0c */ /* 0x000fe4000bf05070 */
[C---:B0-----:R-:W-:Y:S02]  /*bba0*/  IADD3 R4, P4, R17.reuse, UR8, RZ ;  /* 0x0000000811047c10 */ /* 0x041fe4000ff9e0ff */
[----:B-1----:R-:W-:Y:S02]  /*bbb0*/  IADD3 R2, P3, R17, UR4, RZ ;  /* 0x0000000411027c10 */ /* 0x002fe4000ff7e0ff */
[----:B------:R-:W-:-:S02]  /*bbc0*/  ISETP.NE.AND.EX P2, PT, RZ, UR7, PT, P2 ;  /* 0x00000007ff007c0c */ /* 0x000fc4000bf45320 */
[C---:B------:R-:W-:Y:S02]  /*bbd0*/  IADD3.X R3, R9.reuse, UR5, RZ, P3, !PT ;  /* 0x0000000509037c10 */ /* 0x040fe40009ffe4ff */
[----:B------:R-:W-:Y:S02]  /*bbe0*/  ISETP.NE.AND.EX P0, PT, RZ, UR9, PT, P0 ;  /* 0x00000009ff007c0c */ /* 0x000fe4000bf05300 */
[----:B------:R-:W-:Y:S01]  /*bbf0*/  IADD3.X R5, R9, UR9, RZ, P4, !PT ;  /* 0x0000000909057c10 */ /* 0x000fe2000a7fe4ff */
[----:B------:R-:W2:Y:S01]  /*bc00*/  @P1 LDG.E R6, desc[UR40][R2.64] ;  /* 0x0000002802061981 */ /* 0x000ea2000c1e1900 */
[----:B------:R-:W-:Y:S02]  /*bc10*/  ULDC UR4, c[0x0][0x288] ;  /* 0x0000a20000047ab9 */ /* 0x000fe40000000800 */
[----:B------:R-:W-:Y:S01]  /*bc20*/  IMAD.U32 R11, RZ, RZ, UR4 ;  /* 0x00000004ff0b7e24 */ /* 0x000fe2000f8e00ff */
[----:B------:R-:W-:-:S06]  /*bc30*/  ULDC.64 UR4, c[0x0][0x418] ;  /* 0x0001060000047ab9 */ /* 0x000fcc0000000a00 */
[----:B------:R-:W5:Y:S04]  /*bc40*/  @P0 LDG.E R8, desc[UR40][R4.64] ;  /* 0x0000002804080981 */ /* 0x000f68000c1e1900 */
[----:B--2---:R0:W-:Y:S02]  /*bc50*/  STL [R1+0x30], R6 ;  /* 0x0000300601007387 */ /* 0x0041e40000100800 */
[----:B0-----:R-:W-:-:S04]  /*bc60*/  @P2 IADD3 R6, P3, R17, UR6, RZ ;  /* 0x0000000611062c10 */ /* 0x001fc8000ff7e0ff */
[----:B------:R-:W-:-:S05]  /*bc70*/  @P2 IADD3.X R7, R9, UR7, RZ, P3, !PT ;  /* 0x0000000709072c10 */ /* 0x000fca0009ffe4ff */
[----:B------:R0:W2:Y:S01]  /*bc80*/  @P2 LDG.E R11, desc[UR40][R6.64] ;  /* 0x00000028060b2981 */ /* 0x0000a2000c1e1900 */
[----:B------:R-:W-:-:S03]  /*bc90*/  UISETP.NE.U32.AND UP0, UPT, UR4, URZ, UPT ;  /* 0x0000003f0400728c */ /* 0x000fc6000bf05070 */
[----:B------:R-:W-:Y:S01]  /*bca0*/  ULDC UR4, c[0x0][0x424] ;  /* 0x0001090000047ab9 */ /* 0x000fe20000000800 */
[----:B------:R-:W-:-:S03]  /*bcb0*/  UISETP.NE.AND.EX UP0, UPT, UR5, URZ, UPT, UP0 ;  /* 0x0000003f0500728c */ /* 0x000fc6000bf05300 */
[----:B------:R-:W-:Y:S01]  /*bcc0*/  ULDC UR5, c[0x0][0x2f0] ;  /* 0x0000bc0000057ab9 */ /* 0x000fe20000000800 */
[----:B------:R-:W-:-:S04]  /*bcd0*/  USEL UR4, UR4, 0x1, UP0 ;  /* 0x0000000104047887 */ /* 0x000fc80008000000 */
[----:B------:R-:W-:-:S06]  /*bce0*/  UIMAD UR4, UR4, UR5, URZ ;  /* 0x00000005040472a4 */ /* 0x000fcc000f8e023f */
[----:B0-----:R-:W-:Y:S01]  /*bcf0*/  IMAD.U32 R6, RZ, RZ, UR4 ;  /* 0x00000004ff067e24 */ /* 0x001fe2000f8e00ff */
[----:B--2---:R0:W-:Y:S01]  /*bd00*/  STL [R1+0x44], R11 ;  /* 0x0000440b01007387 */ /* 0x0041e20000100800 */
[----:B------:R-:W-:Y:S05]  /*bd10*/  @P2 BRA `(.L_x_228) ;  /* 0x0000000000142947 */ /* 0x000fea0003800000 */
[----:B------:R-:W-:Y:S05]  /*bd20*/  @!P1 BRA `(.L_x_228) ;  /* 0x0000000000109947 */ /* 0x000fea0003800000 */
[----:B------:R-:W2:Y:S04]  /*bd30*/  LDG.E R7, desc[UR40][R2.64] ;  /* 0x0000002802077981 */ /* 0x000ea8000c1e1900 */
[----:B------:R-:W2:Y:S02]  /*bd40*/  LDG.E R2, desc[UR40][R2.64+0x4] ;  /* 0x0000042802027981 */ /* 0x000ea4000c1e1900 */
[----:B--2---:R-:W-:-:S05]  /*bd50*/  IMAD.IADD R2, R2, 0x1, -R7 ;  /* 0x0000000102027824 */ /* 0x004fca00078e0a07 */
[----:B------:R1:W-:Y:S02]  /*bd60*/  STL [R1+0x44], R2 ;  /* 0x0000440201007387 */ /* 0x0003e40000100800 */
.L_x_228:
[----:B------:R-:W1:Y:S01]  /*bd70*/  LDL.LU R7, [R1+0x8] ;  /* 0x0000080001077983 */ /* 0x000e620000300800 */
[----:B------:R-:W-:Y:S02]  /*bd80*/  ULDC.64 UR4, c[0x0][0xa20] ;  /* 0x0002880000047ab9 */ /* 0x000fe40000000a00 */
[----:B------:R-:W-:-:S04]  /*bd90*/  ISETP.NE.U32.AND P1, PT, RZ, UR4, PT ;  /* 0x00000004ff007c0c */ /* 0x000fc8000bf25070 */
[----:B------:R-:W-:Y:S02]  /*bda0*/  ISETP.NE.AND.EX P1, PT, RZ, UR5, PT, P1 ;  /* 0x00000005ff007c0c */ /* 0x000fe4000bf25310 */
[C---:B-1----:R-:W-:Y:S02]  /*bdb0*/  LOP3.LUT R2, R7.reuse, 0xff000000, RZ, 0xc0, !PT ;  /* 0xff00000007027812 */ /* 0x042fe400078ec0ff */
[C---:B------:R-:W-:Y:S02]  /*bdc0*/  LOP3.LUT R3, R7.reuse, 0xff0000, RZ, 0xc0, !PT ;  /* 0x00ff000007037812 */ /* 0x040fe400078ec0ff */
[----:B------:R-:W-:Y:S02]  /*bdd0*/  SHF.R.U32.HI R2, RZ, 0x8, R2 ;  /* 0x00000008ff027819 */ /* 0x000fe40000011602 */
[----:B------:R-:W-:Y:S01]  /*bde0*/  LOP3.LUT R16, R7, 0xffff, RZ, 0xc0, !PT ;  /* 0x0000ffff07107812 */ /* 0x000fe200078ec0ff */
[----:B-----5:R-:W-:Y:S01]  /*bdf0*/  IMAD.IADD R7, R8, 0x1, R0 ;  /* 0x0000000108077824 */ /* 0x020fe200078e0200 */
[----:B------:R-:W-:Y:S01]  /*be00*/  LEA.HI R2, R3, R2, RZ, 0x10 ;  /* 0x0000000203027211 */ /* 0x000fe200078f80ff */
[----:B------:R-:W-:-:S05]  /*be10*/  IMAD.MOV.U32 R3, RZ, RZ, R10 ;  /* 0x000000ffff037224 */ /* 0x000fca00078e000a */
[----:B------:R1:W-:Y:S04]  /*be20*/  STL [R1+0x10], R3 ;  /* 0x0000100301007387 */ /* 0x0003e80000100800 */
[----:B------:R1:W-:Y:S01]  /*be30*/  STL [R1+0x18], R7 ;  /* 0x0000180701007387 */ /* 0x0003e20000100800 */
[----:B------:R-:W-:Y:S05]  /*be40*/  @!P1 BRA `(.L_x_229) ;  /* 0x0000000000109947 */ /* 0x000fea0003800000 */
[----:B------:R-:W-:-:S04]  /*be50*/  IADD3 R6, P0, R17, UR4, RZ ;  /* 0x0000000411067c10 */ /* 0x000fc8000ff1e0ff */
[----:B-1----:R-:W-:-:S05]  /*be60*/  IADD3.X R7, R9, UR5, RZ, P0, !PT ;  /* 0x0000000509077c10 */ /* 0x002fca00087fe4ff */
[----:B------:R2:W5:Y:S01]  /*be70*/  LDG.E R6, desc[UR40][R6.64] ;  /* 0x0000002806067981 */ /* 0x000562000c1e1900 */
[----:B------:R-:W-:Y:S05]  /*be80*/  BRA `(.L_x_230) ;  /* 0x0000000000107947 */ /* 0x000fea0003800000 */
.L_x_229:
[----:B------:R-:W-:Y:S05]  /*be90*/  @!P0 BRA `(.L_x_230) ;  /* 0x00000000000c8947 */ /* 0x000fea0003800000 */
[----:B------:R-:W2:Y:S04]  /*bea0*/  LDG.E R6, desc[UR40][R4.64] ;  /* 0x0000002804067981 */ /* 0x000ea8000c1e1900 */
[----:B------:R-:W2:Y:S02]  /*beb0*/  LDG.E R4, desc[UR40][R4.64+0x4] ;  /* 0x0000042804047981 */ /* 0x000ea4000c1e1900 */
[----:B--2---:R-:W-:-:S07]  /*bec0*/  IMAD.IADD R6, R4, 0x1, -R6 ;  /* 0x0000000104067824 */ /* 0x004fce00078e0a06 */
.L_x_230:
[----:B-----5:R-:W-:Y:S01]  /*bed0*/  IADD3 R6, -R0, R6, RZ ;  /* 0x0000000600067210 */ /* 0x020fe20007ffe1ff */
[----:B------:R-:W-:Y:S01]  /*bee0*/  IMAD.MOV.U32 R4, RZ, RZ, RZ ;  /* 0x000000ffff047224 */ /* 0x000fe200078e00ff */
[----:B------:R-:W-:Y:S01]  /*bef0*/  LOP3.LUT R9, R2, 0xff, RZ, 0xc0, !PT ;  /* 0x000000ff02097812 */ /* 0x000fe200078ec0ff */
[----:B------:R-:W-:Y:S01]  /*bf00*/  BSSY B0, `(.L_x_231) ;  /* 0x000002a000007945 */ /* 0x000fe20003800000 */
[C---:B------:R-:W-:Y:S01]  /*bf10*/  ISETP.GE.AND P0, PT, R6.reuse, 0x1, PT ;  /* 0x000000010600780c */ /* 0x040fe20003f06270 */
[----:B------:R-:W-:Y:S01]  /*bf20*/  VIADD R0, R6, 0x7f ;  /* 0x0000007f06007836 */ /* 0x000fe20000000000 */
[----:B------:R3:W-:Y:S01]  /*bf30*/  STL [R1+0x34], R4 ;  /* 0x0000340401007387 */ /* 0x0007e20000100800 */
[----:B------:R-:W-:-:S03]  /*bf40*/  IMAD.MOV.U32 R10, RZ, RZ, R4 ;  /* 0x000000ffff0a7224 */ /* 0x000fc600078e0004 */
[----:B-1----:R-:W-:-:S04]  /*bf50*/  SHF.R.S32.HI R3, RZ, 0x1f, R0 ;  /* 0x0000001fff037819 */ /* 0x002fc80000011400 */
[----:B------:R-:W-:-:S04]  /*bf60*/  LEA.HI R3, R3, R0, RZ, 0x7 ;  /* 0x0000000003037211 */ /* 0x000fc800078f38ff */
[----:B------:R-:W-:-:S05]  /*bf70*/  SHF.R.S32.HI R8, RZ, 0x7, R3 ;  /* 0x00000007ff087819 */ /* 0x000fca0000011403 */
[----:B------:R3:W-:Y:S04]  /*bf80*/  STL [R1+0x40], R8 ;  /* 0x0000400801007387 */ /* 0x0007e80000100800 */
[----:B------:R3:W-:Y:S01]  /*bf90*/  STL [R1+0x58], R9 ;  /* 0x0000580901007387 */ /* 0x0007e20000100800 */
[----:B------:R-:W-:Y:S05]  /*bfa0*/  @!P0 BRA `(.L_x_232) ;  /* 0x00000000007c8947 */ /* 0x000fea0003800000 */
[----:B------:R-:W-:-:S04]  /*bfb0*/  SHF.R.U32.HI R0, RZ, 0x10, R2 ;  /* 0x00000010ff007819 */ /* 0x000fc80000011602 */
[----:B------:R-:W-:-:S13]  /*bfc0*/  ISETP.NE.AND P0, PT, R0, RZ, PT ;  /* 0x000000ff0000720c */ /* 0x000fda0003f05270 */
[----:B------:R-:W3:Y:S02]  /*bfd0*/  @!P0 LDC R0, c[0x0][0x9f0] ;  /* 0x00027c00ff008b82 */ /* 0x000ee40000000800 */
[----:B---3--:R-:W-:-:S04]  /*bfe0*/  IABS R4, R0 ;  /* 0x0000000000047213 */ /* 0x008fc80000000000 */
[----:B------:R-:W1:Y:S08]  /*bff0*/  I2F.RP R2, R4 ;  /* 0x0000000400027306 */ /* 0x000e700000209400 */
[----:B-1----:R-:W1:Y:S02]  /*c000*/  MUFU.RCP R2, R2 ;  /* 0x0000000200027308 */ /* 0x002e640000001000 */
[----:B-1----:R-:W-:-:S06]  /*c010*/  VIADD R2, R2, 0xffffffe ;  /* 0x0ffffffe02027836 */ /* 0x002fcc0000000000 */
[----:B------:R-:W1:Y:S02]  /*c020*/  F2I.FTZ.U32.TRUNC.NTZ R3, R2 ;  /* 0x0000000200037305 */ /* 0x000e64000021f000 */
[----:B-1----:R-:W-:-:S04]  /*c030*/  IMAD.MOV R2, RZ, RZ, -R3 ;  /* 0x000000ffff027224 */ /* 0x002fc800078e0a03 */
[----:B------:R-:W-:Y:S02]  /*c040*/  IMAD R5, R2, R4, RZ ;  /* 0x0000000402057224 */ /* 0x000fe400078e02ff */
[----:B------:R-:W-:-:S04]  /*c050*/  IMAD.MOV.U32 R2, RZ, RZ, RZ ;  /* 0x000000ffff027224 */ /* 0x000fc800078e00ff */
[----:B--2---:R-:W-:Y:S01]  /*c060*/  IMAD.HI.U32 R7, R3, R5, R2 ;  /* 0x0000000503077227 */ /* 0x004fe200078e0002 */
[----:B------:R-:W-:Y:S02]  /*c070*/  IABS R2, R0 ;  /* 0x0000000000027213 */ /* 0x000fe40000000000 */
[----:B------:R-:W-:-:S03]  /*c080*/  IADD3 R3, R0, -0x1, R8 ;  /* 0xffffffff00037810 */ /* 0x000fc60007ffe008 */
[----:B------:R-:W-:Y:S01]  /*c090*/  IMAD.MOV R2, RZ, RZ, -R2 ;  /* 0x000000ffff027224 */ /* 0x000fe200078e0a02 */
[----:B------:R-:W-:Y:S02]  /*c0a0*/  IABS R5, R3 ;  /* 0x0000000300057213 */ /* 0x000fe40000000000 */
[----:B------:R-:W-:Y:S01]  /*c0b0*/  LOP3.LUT R3, R3, R0, RZ, 0x3c, !PT ;  /* 0x0000000003037212 */ /* 0x000fe200078e3cff */
[----:B------:R-:W-:Y:S02]  /*c0c0*/  IMAD.MOV.U32 R6, RZ, RZ, R2 ;  /* 0x000000ffff067224 */ /* 0x000fe400078e0002 */
[----:B------:R-:W-:Y:S01]  /*c0d0*/  IMAD.HI.U32 R2, R7, R5, RZ ;  /* 0x0000000507027227 */ /* 0x000fe200078e00ff */
[----:B------:R-:W-:-:S03]  /*c0e0*/  ISETP.GE.AND P2, PT, R3, RZ, PT ;  /* 0x000000ff0300720c */ /* 0x000fc60003f46270 */
        /* <DEDUP_REMOVED lines=9> */
[----:B------:R-:W-:-:S05]  /*c180*/  IMAD.MOV.U32 R10, RZ, RZ, R2 ;  /* 0x000000ffff0a7224 */ /* 0x000fca00078e0002 */
[----:B------:R1:W-:Y:S02]  /*c190*/  STL [R1+0x34], R10 ;  /* 0x0000340a01007387 */ /* 0x0003e40000100800 */
.L_x_232:
[----:B------:R-:W-:Y:S05]  /*c1a0*/  BSYNC B0 ;  /* 0x0000000000007941 */ /* 0x000fea0003800000 */
.L_x_231:
[----:B------:R-:W-:Y:S01]  /*c1b0*/  IMAD.MOV.U32 R0, RZ, RZ, R10 ;  /* 0x000000ffff007224 */ /* 0x000fe200078e000a */
[----:B------:R-:W-:Y:S03]  /*c1c0*/  BSSY B7, `(.L_x_233) ;  /* 0x0000409000077945 */ /* 0x000fe60003800000 */
[----:B------:R-:W-:-:S05]  /*c1d0*/  IMAD R2, R9, R0, RZ ;  /* 0x0000000009027224 */ /* 0x000fca00078e02ff */
[----:B------:R-:W-:Y:S01]  /*c1e0*/  VIADDMNMX R0, R2, R0, R8, PT ;  /* 0x0000000002007246 */ /* 0x000fe20003800108 */
[----:B------:R4:W-:Y:S03]  /*c1f0*/  STL [R1+0x28], R2 ;  /* 0x0000280201007387 */ /* 0x0009e60000100800 */
[----:B------:R-:W-:Y:S01]  /*c200*/  ISETP.GT.AND P0, PT, R0, R2, PT ;  /* 0x000000020000720c */ /* 0x000fe20003f04270 */
[----:B------:R4:W-:-:S12]  /*c210*/  STL [R1+0x38], R0 ;  /* 0x0000380001007387 */ /* 0x0009d80000100800 */
[----:B----4-:R-:W-:Y:S05]  /*c220*/  @P0 BRA `(.L_x_234) ;  /* 0x0000000000480947 */ /* 0x010fea0003800000 */
[----:B------:R-:W4:Y:S02]  /*c230*/  S2R R0, SR_TID.X ;  /* 0x0000000000007919 */ /* 0x000f240000002100 */
[----:B----4-:R-:W-:-:S04]  /*c240*/  LOP3.LUT R0, R0, 0x7f, RZ, 0xc0, !PT ;  /* 0x0000007f00007812 */ /* 0x010fc800078ec0ff */
[----:B------:R-:W-:-:S13]  /*c250*/  ISETP.NE.AND P0, PT, R0, RZ, PT ;  /* 0x000000ff0000720c */ /* 0x000fda0003f05270 */
[----:B------:R-:W-:Y:S05]  /*c260*/  @P0 BRA `(.L_x_235) ;  /* 0x0000003c00f80947 */ /* 0x000fea0003800000 */
[----:B------:R-:W4:Y:S01]  /*c270*/  S2R R3, SR_LANEID ;  /* 0x0000000000037919 */ /* 0x000f220000000000 */
[----:B------:R-:W-:Y:S02]  /*c280*/  VOTEU.ANY UR4, UPT, PT ;  /* 0x0000000000047886 */ /* 0x000fe400038e0100 */
[----:B------:R-:W4:Y:S08]  /*c290*/  FLO.U32 R0, UR4 ;  /* 0x0000000400007d00 */ /* 0x000f3000080e0000 */
[----:B------:R-:W5:Y:S01]  /*c2a0*/  POPC R5, UR4 ;  /* 0x0000000400057d09 */ /* 0x000f620008000000 */
[----:B----4-:R-:W-:-:S02]  /*c2b0*/  ISETP.EQ.U32.AND P0, PT, R0, R3, PT ;  /* 0x000000030000720c */ /* 0x010fc40003f02070 */
[----:B------:R-:W5:Y:S11]  /*c2c0*/  LDC.64 R2, c[0x0][0xc60] ;  /* 0x00031800ff027b82 */ /* 0x000f760000000a00 */
[----:B-----5:R-:W4:Y:S01]  /*c2d0*/  @P0 ATOMG.E.ADD.STRONG.GPU PT, R3, desc[UR40][R2.64], R5 ;  /* 0x00000005020309a8 */ /* 0x020f2200081ee1e8 */
[----:B---3--:R-:W3:Y:S02]  /*c2e0*/  S2R R4, SR_LTMASK ;  /* 0x0000000000047919 */ /* 0x008ee40000003900 */
[----:B---3--:R-:W-:-:S04]  /*c2f0*/  LOP3.LUT R4, R4, UR4, RZ, 0xc0, !PT ;  /* 0x0000000404047c12 */ /* 0x008fc8000f8ec0ff */
[----:B--2---:R-:W2:Y:S01]  /*c300*/  POPC R7, R4 ;  /* 0x0000000400077309 */ /* 0x004ea20000000000 */
[----:B----4-:R-:W2:Y:S02]  /*c310*/  SHFL.IDX PT, R0, R3, R0, 0x1f ;  /* 0x00001f0003007589 */ /* 0x010ea400000e0000 */
[----:B--2---:R-:W-:-:S05]  /*c320*/  IADD3 R0, R0, UR36, R7 ;  /* 0x0000002400007c10 */ /* 0x004fca000fffe007 */
[----:B------:R4:W-:Y:S01]  /*c330*/  STL [R1], R0 ;  /* 0x0000000001007387 */ /* 0x0009e20000100800 */
[----:B------:R-:W-:Y:S05]  /*c340*/  BRA `(.L_x_235) ;  /* 0x0000003c00c07947 */ /* 0x000fea0003800000 */
.L_x_234:
[----:B------:R-:W-:Y:S01]  /*c350*/  VIADD R0, R18, 0x1c400 ;  /* 0x0001c40012007836 */ /* 0x000fe20000000000 */
[----:B------:R-:W-:Y:S04]  /*c360*/  BSSY B6, `(.L_x_236) ;  /* 0x0000013000067945 */ /* 0x000fe80003800000 */
[----:B------:R-:W-:-:S13]  /*c370*/  LOP3.LUT P0, RZ, R0, 0x3ff, RZ, 0xc0, !PT ;  /* 0x000003ff00ff7812 */ /* 0x000fda000780c0ff */
[----:B------:R-:W-:Y:S05]  /*c380*/  @!P0 BRA `(.L_x_237) ;  /* 0x0000000000408947 */ /* 0x000fea0003800000 */
[----:B------:R-:W-:Y:S01]  /*c390*/  MOV R2, 0x0 ;  /* 0x0000000000027802 */ /* 0x000fe20000000f00 */
[----:B------:R-:W-:Y:S01]  /*c3a0*/  ULDC.64 UR6, c[0x4][0xb8] ;  /* 0x01002e0000067ab9 */ /* 0x000fe20000000a00 */
[----:B------:R-:W-:Y:S01]  /*c3b0*/  ULDC.64 UR8, c[0x4][0xc0] ;  /* 0x0100300000087ab9 */ /* 0x000fe20000000a00 */
[----:B------:R-:W-:Y:S01]  /*c3c0*/  ULDC.64 UR4, c[0x4][0x8] ;  /* 0x0100020000047ab9 */ /* 0x000fe20000000a00 */
[----:B---3--:R-:W-:Y:S01]  /*c3d0*/  MOV R4, UR6 ;  /* 0x0000000600047c02 */ /* 0x008fe20008000f00 */
[----:B------:R-:W-:Y:S01]  /*c3e0*/  IMAD.U32 R5, RZ, RZ, UR7 ;  /* 0x00000007ff057e24 */ /* 0x000fe2000f8e00ff */
[----:B------:R-:W3:Y:S01]  /*c3f0*/  LDC.64 R2, c[0x4][R2] ;  /* 0x0100000002027b82 */ /* 0x000ee20000000a00 */
[----:B------:R-:W-:Y:S02]  /*c400*/  IMAD.U32 R6, RZ, RZ, UR8 ;  /* 0x00000008ff067e24 */ /* 0x000fe4000f8e00ff */
[----:B--2---:R-:W-:Y:S02]  /*c410*/  IMAD.U32 R7, RZ, RZ, UR9 ;  /* 0x00000009ff077e24 */ /* 0x004fe4000f8e00ff */
[----:B-1----:R-:W-:-:S02]  /*c420*/  IMAD.U32 R10, RZ, RZ, UR4 ;  /* 0x00000004ff0a7e24 */ /* 0x002fc4000f8e00ff */
[----:B0-----:R-:W-:Y:S02]  /*c430*/  IMAD.U32 R11, RZ, RZ, UR5 ;  /* 0x00000005ff0b7e24 */ /* 0x001fe4000f8e00ff */
[----:B------:R-:W-:Y:S02]  /*c440*/  IMAD.MOV.U32 R8, RZ, RZ, 0x70 ;  /* 0x00000070ff087424 */ /* 0x000fe400078e00ff */
[----:B------:R-:W-:Y:S02]  /*c450*/  IMAD.MOV.U32 R12, RZ, RZ, 0x1 ;  /* 0x00000001ff0c7424 */ /* 0x000fe400078e00ff */
[----:B------:R-:W-:-:S07]  /*c460*/  IMAD.MOV.U32 R13, RZ, RZ, RZ ;  /* 0x000000ffff0d7224 */ /* 0x000fce00078e00ff */
[----:B------:R-:W-:-:S07]  /*c470*/  LEPC R20, `(.L_x_237) ;  /* 0x000000001014794e */ /* 0x000fce0000000000 */
[----:B---3--:R-:W-:Y:S05]  /*c480*/  CALL.ABS.NOINC R2 ;  /* 0x0000000002007343 */ /* 0x008fea0003c00000 */
.L_x_237:
[----:B------:R-:W-:Y:S05]  /*c490*/  BSYNC B6 ;  /* 0x0000000000067941 */ /* 0x000fea0003800000 */
.L_x_236:
        /* <DEDUP_REMOVED lines=8> */
[----:B------:R4:W4:Y:S01]  /*c520*/  LDC.64 R2, c[0x4][R0] ;  /* 0x0100000000027b82 */ /* 0x0009220000000a00 */
[----:B---3--:R-:W-:Y:S01]  /*c530*/  IMAD.U32 R4, RZ, RZ, UR6 ;  /* 0x00000006ff047e24 */ /* 0x008fe2000f8e00ff */
[----:B------:R-:W-:Y:S01]  /*c540*/  MOV R8, 0x70 ;  /* 0x0000007000087802 */ /* 0x000fe20000000f00 */
[----:B------:R-:W-:Y:S02]  /*c550*/  IMAD.U32 R5, RZ, RZ, UR7 ;  /* 0x00000007ff057e24 */ /* 0x000fe4000f8e00ff */
[----:B------:R-:W-:Y:S02]  /*c560*/  IMAD.U32 R6, RZ, RZ, UR8 ;  /* 0x00000008ff067e24 */ /* 0x000fe4000f8e00ff */
[----:B--2---:R-:W-:-:S02]  /*c570*/  IMAD.U32 R7, RZ, RZ, UR9 ;  /* 0x00000009ff077e24 */ /* 0x004fc4000f8e00ff */
[----:B-1----:R-:W-:Y:S02]  /*c580*/  IMAD.U32 R10, RZ, RZ, UR4 ;  /* 0x00000004ff0a7e24 */ /* 0x002fe4000f8e00ff */
[----:B0-----:R-:W-:Y:S02]  /*c590*/  IMAD.U32 R11, RZ, RZ, UR5 ;  /* 0x00000005ff0b7e24 */ /* 0x001fe4000f8e00ff */
[----:B------:R-:W-:Y:S02]  /*c5a0*/  IMAD.MOV.U32 R12, RZ, RZ, 0x1 ;  /* 0x00000001ff0c7424 */ /* 0x000fe400078e00ff */
[----:B------:R-:W-:-:S07]  /*c5b0*/  IMAD.MOV.U32 R13, RZ, RZ, RZ ;  /* 0x000000ffff0d7224 */ /* 0x000fce00078e00ff */
[----:B------:R-:W-:-:S07]  /*c5c0*/  LEPC R20, `(.L_x_240) ;  /* 0x000000001014794e */ /* 0x000fce0000000000 */
[----:B----4-:R-:W-:Y:S05]  /*c5d0*/  CALL.ABS.NOINC R2 ;  /* 0x0000000002007343 */ /* 0x010fea0003c00000 */
.L_x_240:
[----:B------:R-:W-:Y:S01]  /*c5e0*/  MOV R2, 0x0 ;  /* 0x0000000000027802 */ /* 0x000fe20000000f00 */
[----:B------:R-:W-:Y:S01]  /*c5f0*/  ULDC.64 UR6, c[0x4][0xb8] ;  /* 0x01002e0000067ab9 */ /* 0x000fe20000000a00 */
[----:B------:R-:W-:Y:S01]  /*c600*/  ULDC.64 UR8, c[0x4][0xc0] ;  /* 0x0100300000087ab9 */ /* 0x000fe20000000a00 */
[----:B------:R-:W-:Y:S01]  /*c610*/  ULDC.64 UR4, c[0x4][0x18] ;  /* 0x0100060000047ab9 */ /* 0x000fe20000000a00 */
[----:B------:R-:W-:Y:S02]  /*c620*/  IMAD.U32 R4, RZ, RZ, UR6 ;  /* 0x00000006ff047e24 */ /* 0x000fe4000f8e00ff */
[----:B------:R-:W0:Y:S01]  /*c630*/  LDC.64 R2, c[0x4][R2] ;  /* 0x0100000002027b82 */ /* 0x000e220000000a00 */
[----:B------:R-:W-:Y:S02]  /*c640*/  IMAD.U32 R5, RZ, RZ, UR7 ;  /* 0x00000007ff057e24 */ /* 0x000fe4000f8e00ff */
[----:B------:R-:W-:Y:S02]  /*c650*/  IMAD.U32 R6, RZ, RZ, UR8 ;  /* 0x00000008ff067e24 */ /* 0x000fe4000f8e00ff */
[----:B------:R-:W-:-:S02]  /*c660*/  IMAD.U32 R7, RZ, RZ, UR9 ;  /* 0x00000009ff077e24 */ /* 0x000fc4000f8e00ff */
[----:B------:R-:W-:Y:S02]  /*c670*/  IMAD.U32 R10, RZ, RZ, UR4 ;  /* 0x00000004ff0a7e24 */ /* 0x000fe4000f8e00ff */
[----:B------:R-:W-:Y:S02]  /*c680*/  IMAD.U32 R11, RZ, RZ, UR5 ;  /* 0x00000005ff0b7e24 */ /* 0x000fe4000f8e00ff */
[----:B------:R-:W-:Y:S02]  /*c690*/  IMAD.MOV.U32 R8, RZ, RZ, 0x70 ;  /* 0x00000070ff087424 */ /* 0x000fe400078e00ff */
[----:B------:R-:W-:Y:S02]  /*c6a0*/  IMAD.MOV.U32 R12, RZ, RZ, 0x1 ;  /* 0x00000001ff0c7424 */ /* 0x000fe400078e00ff */
[----:B------:R-:W-:-:S07]  /*c6b0*/  IMAD.MOV.U32 R13, RZ, RZ, RZ ;  /* 0x000000ffff0d7224 */ /* 0x000fce00078e00ff */
[----:B------:R-:W-:-:S07]  /*c6c0*/  LEPC R20, `(.L_x_239) ;  /* 0x000000001014794e */ /* 0x000fce0000000000 */
[----:B0-----:R-:W-:Y:S05]  /*c6d0*/  CALL.ABS.NOINC R2 ;  /* 0x0000000002007343 */ /* 0x001fea0003c00000 */
.L_x_239:
[----:B------:R-:W-:Y:S05]  /*c6e0*/  BSYNC B6 ;  /* 0x0000000000067941 */ /* 0x000fea0003800000 */
.L_x_238:
[----:B---3--:R-:W3:Y:S01]  /*c6f0*/  LDL.LU R4, [R1+0x1c] ;  /* 0x00001c0001047983 */ /* 0x008ee20000300800 */
[----:B------:R-:W-:-:S03]  /*c700*/  ULDC.64 UR4, c[0x0][0x9f8] ;  /* 0x00027e0000047ab9 */ /* 0x000fc60000000a00 */
[----:B--2---:R-:W2:Y:S01]  /*c710*/  LDL R7, [R1+0x10] ;  /* 0x0000100001077983 */ /* 0x004ea20000100800 */
[----:B------:R-:W-:-:S03]  /*c720*/  ISETP.NE.U32.AND P0, PT, RZ, UR4, PT ;  /* 0x00000004ff007c0c */ /* 0x000fc6000bf05070 */
[----:B------:R-:W4:Y:S01]  /*c730*/  LDL R0, [R1+0x38] ;  /* 0x0000380001007983 */ /* 0x000f220000100800 */
[----:B------:R-:W-:-:S13]  /*c740*/  ISETP.NE.AND.EX P0, PT, RZ, UR5, PT, P0 ;  /* 0x00000005ff007c0c */ /* 0x000fda000bf05300 */
[----:B------:R-:W-:-:S04]  /*c750*/  @P0 IADD3 R2, P1, R17, UR4, RZ ;  /* 0x0000000411020c10 */ /* 0x000fc8000ff3e0ff */
[----:B---3--:R-:W-:Y:S01]  /*c760*/  @P0 IADD3.X R3, R4, UR5, RZ, P1, !PT ;  /* 0x0000000504030c10 */ /* 0x008fe20008ffe4ff */
[----:B------:R-:W-:-:S04]  /*c770*/  ULDC.64 UR4, c[0x0][0xa08] ;  /* 0x0002820000047ab9 */ /* 0x000fc80000000a00 */
[----:B--2---:R2:W3:Y:S02]  /*c780*/  @P0 LDG.E R7, desc[UR40][R2.64] ;  /* 0x0000002802070981 */ /* 0x0044e4000c1e1900 */
[----:B--2---:R-:W2:Y:S01]  /*c790*/  LDC.64 R2, c[0x0][0x418] ;  /* 0x00010600ff027b82 */ /* 0x004ea20000000a00 */
[----:B----4-:R-:W-:Y:S01]  /*c7a0*/  VIADD R0, R0, 0xffffffff ;  /* 0xffffffff00007836 */ /* 0x010fe20000000000 */
[----:B---3--:R-:W-:Y:S01]  /*c7b0*/  SHF.R.S32.HI R8, RZ, 0x1f, R7 ;  /* 0x0000001fff087819 */ /* 0x008fe20000011407 */
[----:B------:R3:W-:Y:S04]  /*c7c0*/  @P0 STL [R1+0x10], R7 ;  /* 0x0000100701000387 */ /* 0x0007e80000100800 */
[----:B------:R3:W-:Y:S01]  /*c7d0*/  STL [R1+0x1c], R8 ;  /* 0x00001c0801007387 */ /* 0x0007e20000100800 */
[----:B--2---:R-:W-:Y:S01]  /*c7e0*/  LOP3.LUT P0, RZ, R2, UR4, RZ, 0xfc, !PT ;  /* 0x0000000402ff7c12 */ /* 0x004fe2000f80fcff */
[----:B------:R-:W-:-:S03]  /*c7f0*/  UMOV UR4, 0xffffffff ;  /* 0xffffffff00047882 */ /* 0x000fc60000000000 */
[----:B------:R-:W-:-:S04]  /*c800*/  LOP3.LUT P0, RZ, R3, UR5, RZ, 0xfc, P0 ;  /* 0x0000000503ff7c12 */ /* 0x000fc8000800fcff */
[----:B------:R-:W-:Y:S01]  /*c810*/  SEL R17, R7, RZ, !P0 ;  /* 0x000000ff07117207 */ /* 0x000fe20004000000 */
[----:B---3--:R-:W-:Y:S08]  /*c820*/  BRA.DIV UR4, `(.L_x_241) ;  /* 0x0000004e04487947 */ /* 0x008ff0000b800000 */
[----:B------:R-:W2:Y:S02]  /*c830*/  S2R R4, SR_TID.X ;  /* 0x0000000000047919 */ /* 0x000ea40000002100 */
[----:B--2---:R-:W-:-:S04]  /*c840*/  SHF.R.U32.HI R4, RZ, 0x5, R4 ;  /* 0x00000005ff047819 */ /* 0x004fc80000011604 */
[----:B------:R-:W-:-:S05]  /*c850*/  LOP3.LUT R4, R4, 0x3, RZ, 0xc0, !PT ;  /* 0x0000000304047812 */ /* 0x000fca00078ec0ff */
[----:B------:R2:W3:Y:S02]  /*c860*/  SHFL.IDX PT, R14, R4, RZ, 0x1f ;  /* 0x00001fff040e7589 */ /* 0x0004e400000e0000 */
.L_x_345:
[----:B------:R-:W-:Y:S01]  /*c870*/  PLOP3.LUT P1, PT, PT, PT, PT, 0x8, 0x0 ;  /* 0x000000000000781c */ /* 0x000fe20003f2e170 */
[----:B------:R4:W-:Y:S01]  /*c880*/  STL [R1+0x8], R0 ;  /* 0x0000080001007387 */ /* 0x0009e20000100800 */
[----:B---3--:R-:W-:Y:S02]  /*c890*/  ISETP.NE.AND P0, PT, R14, RZ, PT ;  /* 0x000000ff0e00720c */ /* 0x008fe40003f05270 */
[----:B--2---:R-:W-:-:S05]  /*c8a0*/  P2R R4, PR, RZ, 0x2 ;  /* 0x00000002ff047803 */ /* 0x004fca0000000000 */
[----:B------:R4:W-:Y:S06]  /*c8b0*/  STL [R1+0x20], R4 ;  /* 0x0000200401007387 */ /* 0x0009ec0000100800 */
[----:B------:R-:W-:Y:S05]  /*c8c0*/  @P0 BRA `(.L_x_242) ;  /* 0x0000000400300947 */ /* 0x000fea0003800000 */
[----:B------:R-:W-:-:S03]  /*c8d0*/  UMOV UR4, 0xffffffff ;  /* 0xffffffff00047882 */ /* 0x000fc60000000000 */
[----:B------:R-:W-:Y:S05]  /*c8e0*/  BRA.DIV UR4, `(.L_x_243) ;  /* 0x0000004e044c7947 */ /* 0x000fea000b800000 */
[----:B------:R-:W-:-:S13]  /*c8f0*/  ELECT P6, URZ, PT ;  /* 0x00000000003f782f */ /* 0x000fda00038c0000 */
.L_x_348:
[----:B------:R-:W-:Y:S05]  /*c900*/  @!P6 BRA `(.L_x_242) ;  /* 0x000000040020e947 */ /* 0x000fea0003800000 */
[----:B------:R-:W-:-:S04]  /*c910*/  ISETP.NE.U32.AND P0, PT, R2, RZ, PT ;  /* 0x000000ff0200720c */ /* 0x000fc80003f05070 */
[----:B------:R-:W-:-:S13]  /*c920*/  ISETP.NE.AND.EX P0, PT, R3, RZ, PT, P0 ;  /* 0x000000ff0300720c */ /* 0x000fda0003f05300 */
[----:B------:R-:W-:Y:S05]  /*c930*/  @!P0 BRA `(.L_x_244) ;  /* 0x0000000000508947 */ /* 0x000fea0003800000 */
[----:B------:R-:W2:Y:S01]  /*c940*/  LDC R6, c[0x0][0x43c] ;  /* 0x00010f00ff067b82 */ /* 0x000ea20000000800 */
[----:B------:R-:W-:Y:S01]  /*c950*/  IMAD.MOV.U32 R9, RZ, RZ, R0 ;  /* 0x000000ffff097224 */ /* 0x000fe200078e0000 */
[----:B------:R-:W-:-:S03]  /*c960*/  ULDC.64 UR4, c[0x0][0x428] ;  /* 0x00010a0000047ab9 */ /* 0x000fc60000000a00 */
[----:B----4-:R-:W-:Y:S01]  /*c970*/  IMAD.MOV.U32 R0, RZ, RZ, R9 ;  /* 0x000000ffff007224 */ /* 0x010fe200078e0009 */
[----:B--2---:R-:W-:-:S13]  /*c980*/  ISETP.NE.AND P0, PT, R6, 0x1, PT ;  /* 0x000000010600780c */ /* 0x004fda0003f05270 */
[----:B------:R-:W2:Y:S02]  /*c990*/  @P0 LDC.64 R4, c[0x0][0x440] ;  /* 0x00011000ff040b82 */ /* 0x000ea40000000a00 */
[----:B--2---:R-:W-:-:S05]  /*c9a0*/  @P0 IMAD.HI.U32 R4, R9, R4, RZ ;  /* 0x0000000409040227 */ /* 0x004fca00078e00ff */
[----:B------:R-:W-:-:S04]  /*c9b0*/  @P0 SHF.R.U32.HI R0, RZ, R5, R4 ;  /* 0x00000005ff000219 */ /* 0x000fc80000011604 */
[--C-:B------:R-:W-:Y:S01]  /*c9c0*/  SHF.R.S32.HI R5, RZ, 0x1f, R0.reuse ;  /* 0x0000001fff057819 */ /* 0x100fe20000011400 */
[----:B------:R-:W-:-:S04]  /*c9d0*/  IMAD.MOV R4, RZ, RZ, -R0 ;  /* 0x000000ffff047224 */ /* 0x000fc800078e0a00 */
[----:B------:R-:W-:Y:S01]  /*c9e0*/  IMAD R9, R6, R4, R9 ;  /* 0x0000000406097224 */ /* 0x000fe200078e0209 */
[----:B------:R-:W-:Y:S01]  /*c9f0*/  MOV R4, R0 ;  /* 0x0000000000047202 */ /* 0x000fe20000000f00 */
[----:B------:R-:W-:-:S03]  /*ca00*/  IMAD R6, R8, UR4, RZ ;  /* 0x0000000408067c24 */ /* 0x000fc6000f8e02ff */
[----:B------:R2:W-:Y:S01]  /*ca10*/  STL [R1+0x8], R9 ;  /* 0x0000080901007387 */ /* 0x0005e20000100800 */
[----:B------:R-:W-:-:S04]  /*ca20*/  IMAD.WIDE.U32 R4, R7, UR4, R4 ;  /* 0x0000000407047c25 */ /* 0x000fc8000f8e0004 */
[----:B------:R-:W-:Y:S01]  /*ca30*/  IMAD R0, R7, UR5, R6 ;  /* 0x0000000507007c24 */ /* 0x000fe2000f8e0206 */
[----:B------:R-:W-:-:S03]  /*ca40*/  LEA R2, P0, R4, R2, 0x2 ;  /* 0x0000000204027211 */ /* 0x000fc600078010ff */
[----:B------:R-:W-:-:S05]  /*ca50*/  IMAD.IADD R0, R5, 0x1, R0 ;  /* 0x0000000105007824 */ /* 0x000fca00078e0200 */
[----:B------:R-:W-:-:S05]  /*ca60*/  LEA.HI.X R3, R4, R3, R0, 0x2, P0 ;  /* 0x0000000304037211 */ /* 0x000fca00000f1400 */
[----:B------:R2:W5:Y:S02]  /*ca70*/  LDG.E R17, desc[UR40][R2.64] ;  /* 0x0000002802117981 */ /* 0x000564000c1e1900 */
.L_x_244:
[----:B--2---:R-:W2:Y:S01]  /*ca80*/  LDL R2, [R1+0x14] ;  /* 0x0000140001027983 */ /* 0x004ea20000100800 */
[----:B----4-:R-:W-:Y:S01]  /*ca90*/  IMAD R0, R19, 0x8, R18 ;  /* 0x0000000813007824 */ /* 0x010fe200078e0212 */
[----:B--2---:R-:W-:-:S04]  /*caa0*/  SHF.L.U32 R2, R2, 0x1f, RZ ;  /* 0x0000001f02027819 */ /* 0x004fc800000006ff */
[----:B------:R-:W2:Y:S02]  /*cab0*/  SYNCS.PHASECHK.TRANS64.TRYWAIT P0, [R0+URZ+0x34840], R2 ;  /* 0x03484002000075a7 */ /* 0x000ea4000800017f */
[----:B--2---:R-:W-:Y:S05]  /*cac0*/  @!P0 BRA `(.L_x_245) ;  /* 0x0000004800f48947 */ /* 0x004fea0003800000 */
.L_x_349:
[----:B------:R-:W3:Y:S02]  /*cad0*/  S2R R3, SR_TID.X ;  /* 0x0000000000037919 */ /* 0x000ee40000002100 */
[----:B---3--:R-:W-:-:S04]  /*cae0*/  LOP3.LUT R3, R3, 0x7f, RZ, 0xc0, !PT ;  /* 0x0000007f03037812 */ /* 0x008fc800078ec0ff */
[----:B------:R-:W-:-:S13]  /*caf0*/  ISETP.NE.AND P0, PT, R3, RZ, PT ;  /* 0x000000ff0300720c */ /* 0x000fda0003f05270 */
[----:B------:R-:W-:Y:S05]  /*cb00*/  @P0 BRA `(.L_x_246) ;  /* 0x00000000001c0947 */ /* 0x000fea0003800000 */
[----:B------:R-:W3:Y:S01]  /*cb10*/  S2R R3, SR_TID.X ;  /* 0x0000000000037919 */ /* 0x000ee20000002100 */
[----:B--2---:R-:W-:-:S04]  /*cb20*/  IMAD.MOV.U32 R2, RZ, RZ, 0xc000 ;  /* 0x0000c000ff027424 */ /* 0x004fc800078e00ff */
[----:B------:R4:W-:Y:S01]  /*cb30*/  SYNCS.ARRIVE.TRANS64 RZ, [R0+URZ+0x34830], R2 ;  /* 0x0348300200ff79a7 */ /* 0x0009e2000800003f */
[----:B---3--:R-:W-:-:S04]  /*cb40*/  LOP3.LUT R3, R3, 0x1f, RZ, 0xc0, !PT ;  /* 0x0000001f03037812 */ /* 0x008fc800078ec0ff */
[----:B------:R-:W-:-:S13]  /*cb50*/  ISETP.NE.AND P0, PT, R3, RZ, PT ;  /* 0x000000ff0300720c */ /* 0x000fda0003f05270 */
[----:B----4-:R-:W-:Y:S05]  /*cb60*/  @!P0 BRA `(.L_x_246) ;  /* 0x0000000000048947 */ /* 0x010fea0003800000 */
[----:B------:R-:W-:Y:S01]  /*cb70*/  BPT.TRAP 0x1 ;  /* 0x000000040000795c */ /* 0x000fe20000300000 */
.L_x_246:
[----:B------:R-:W3:Y:S04]  /*cb80*/  LDL R3, [R1+0x8] ;  /* 0x0000080001037983 */ /* 0x000ee80000100800 */
[----:B--2---:R-:W2:Y:S01]  /*cb90*/  LDL R2, [R1+0x18] ;  /* 0x0000180001027983 */ /* 0x004ea20000100800 */
[----:B------:R-:W-:Y:S01]  /*cba0*/  R2UR UR9, R0 ;  /* 0x00000000000972ca */ /* 0x000fe200000e0000 */
[----:B------:R-:W-:Y:S01]  /*cbb0*/  IMAD R0, R19, 0xc000, R18 ;  /* 0x0000c00013007824 */ /* 0x000fe200078e0212 */
[----:B------:R-:W-:Y:S01]  /*cbc0*/  UIADD3 UR4, UP0, UR38, 0x370, URZ ;  /* 0x0000037026047890 */ /* 0x000fe2000ff1e03f */
[----:B------:R-:W-:Y:S01]  /*cbd0*/  R2UR UR12, R16 ;  /* 0x00000000100c72ca */ /* 0x000fe200000e0000 */
[----:B------:R-:W-:Y:S01]  /*cbe0*/  UMOV UR10, URZ ;  /* 0x0000003f000a7c82 */ /* 0x000fe20008000000 */
[----:B-----5:R-:W-:Y:S01]  /*cbf0*/  R2UR UR13, R17 ;  /* 0x00000000110d72ca */ /* 0x020fe200000e0000 */
[----:B------:R-:W-:Y:S01]  /*cc00*/  UMOV UR6, 0x0 ;  /* 0x0000000000067882 */ /* 0x000fe20000000000 */
[----:B------:R-:W-:Y:S01]  /*cc10*/  R2UR UR8, R0 ;  /* 0x00000000000872ca */ /* 0x000fe200000e0000 */
[----:B------:R-:W-:Y:S01]  /*cc20*/  UMOV UR7, 0x14f00000 ;  /* 0x14f0000000077882 */ /* 0x000fe20000000000 */
[----:B------:R-:W-:Y:S01]  /*cc30*/  PLOP3.LUT P0, PT, PT, PT, PT, 0x80, 0x0 ;  /* 0x000000000000781c */ /* 0x000fe20003f0f070 */
[----:B------:R-:W-:-:S03]  /*cc40*/  UMOV UR16, 0x40 ;  /* 0x0000004000107882 */ /* 0x000fc60000000000 */
[----:B------:R-:W-:Y:S01]  /*cc50*/  UIADD3 UR9, UR9, 0x34830, URZ ;  /* 0x0003483009097890 */ /* 0x000fe2000fffe03f */
[----:B------:R-:W-:-:S05]  /*cc60*/  P2R R0, PR, RZ, 0x1 ;  /* 0x00000001ff007803 */ /* 0x000fca0000000000 */
[----:B------:R4:W-:Y:S01]  /*cc70*/  STL [R1+0x20], R0 ;  /* 0x0000200001007387 */ /* 0x0009e20000100800 */
[----:B------:R-:W-:Y:S02]  /*cc80*/  UIADD3 UR14, UR8, 0x1c400, URZ ;  /* 0x0001c400080e7890 */ /* 0x000fe4000fffe03f */
[----:B------:R-:W-:Y:S02]  /*cc90*/  UIADD3 UR15, UR8, 0x20400, URZ ;  /* 0x00020400080f7890 */ /* 0x000fe4000fffe03f */
[----:B------:R-:W-:-:S03]  /*cca0*/  UIADD3 UR17, UR8, 0x24400, URZ ;  /* 0x0002440008117890 */ /* 0x000fc6000fffe03f */
[----:B------:R-:W-:Y:S01]  /*ccb0*/  UMOV UR8, UR14 ;  /* 0x0000000e00087c82 */ /* 0x000fe20008000000 */
[----:B------:R-:W-:Y:S01]  /*ccc0*/  UMOV UR14, 0x80 ;  /* 0x00000080000e7882 */ /* 0x000fe20000000000 */
[----:B---3--:R-:W-:Y:S02]  /*ccd0*/  R2UR UR11, R3 ;  /* 0x00000000030b72ca */ /* 0x008fe400000e0000 */
[----:B--2---:R-:W-:-:S13]  /*cce0*/  R2UR UR5, R2 ;  /* 0x00000000020572ca */ /* 0x004fda00000e0000 */
[----:B------:R-:W-:Y:S02]  /*ccf0*/  ULEA UR11, UR11, UR5, 0x7 ;  /* 0x000000050b0b7291 */ /* 0x000fe4000f8e383f */
[----:B------:R-:W-:-:S09]  /*cd00*/  UIADD3.X UR5, URZ, UR39, URZ, UP0, !UPT ;  /* 0x000000273f057290 */ /* 0x000fd200087fe43f */
[----:B------:R2:W-:Y:S02]  /*cd10*/  UTMALDG.4D [UR8], [UR4], desc[UR6] ;  /* 0x00000608040075b4 */ /* 0x0005e40008019000 */
[----:B--2---:R-:W-:Y:S01]  /*cd20*/  UMOV UR8, UR15 ;  /* 0x0000000f00087c82 */ /* 0x004fe20008000000 */
[----:B------:R-:W-:Y:S02]  /*cd30*/  UMOV UR10, UR16 ;  /* 0x00000010000a7c82 */ /* 0x000fe40008000000 */
[----:B------:R2:W-:Y:S02]  /*cd40*/  UTMALDG.4D [UR8], [UR4], desc[UR6] ;  /* 0x00000608040075b4 */ /* 0x0005e40008019000 */
[----:B--2---:R-:W-:Y:S01]  /*cd50*/  UMOV UR8, UR17 ;  /* 0x0000001100087c82 */ /* 0x004fe20008000000 */
[----:B------:R-:W-:Y:S02]  /*cd60*/  UMOV UR10, UR14 ;  /* 0x0000000e000a7c82 */ /* 0x000fe40008000000 */
[----:B------:R4:W-:Y:S02]  /*cd70*/  UTMALDG.4D [UR8], [UR4], desc[UR6] ;  /* 0x00000608040075b4 */ /* 0x0009e40008019000 */
[----:B----4-:R-:W-:Y:S01]  /*cd80*/  NOP ;  /* 0x0000000000007918 */ /* 0x010fe20000000000 */
.L_x_242:
[----:B------:R-:W2:Y:S04]  /*cd90*/  LDL.LU R3, [R1+0x30] ;  /* 0x0000300001037983 */ /* 0x000ea80000300800 */
[----:B------:R-:W3:Y:S04]  /*cda0*/  LDL.LU R5, [R1+0x2c] ;  /* 0x00002c0001057983 */ /* 0x000ee80000300800 */
[----:B----4-:R-:W4:Y:S01]  /*cdb0*/  LDL.LU R4, [R1+0x3c] ;  /* 0x00003c0001047983 */ /* 0x010f220000300800 */
[----:B------:R-:W-:Y:S05]  /*cdc0*/  WARPSYNC.ALL ;  /* 0x0000000000007948 */ /* 0x000fea0003800000 */
[----:B------:R-:W-:Y:S01]  /*cdd0*/  ULDC.64 UR6, c[0x0][0xa00] ;  /* 0x0002800000067ab9 */ /* 0x000fe20000000a00 */
[----:B------:R-:W-:Y:S01]  /*cde0*/  ULDC.64 UR4, c[0x0][0x298] ;  /* 0x0000a60000047ab9 */ /* 0x000fe20000000a00 */
[----:B------:R-:W-:Y:S01]  /*cdf0*/  BAR.SYNC.DEFER_BLOCKING 0x8, 0x180 ;  /* 0x0206000000007b1d */ /* 0x000fe20000010000 */
[----:B------:R-:W-:Y:S01]  /*ce00*/  ISETP.NE.U32.AND P0, PT, RZ, UR6, PT ;  /* 0x00000006ff007c0c */ /* 0x000fe2000bf05070 */
[----:B------:R-:W-:-:S03]  /*ce10*/  VIADD R2, R18, 0x10400 ;  /* 0x0001040012027836 */ /* 0x000fc60000000000 */
[----:B------:R-:W-:Y:S01]  /*ce20*/  ISETP.NE.AND.EX P0, PT, RZ, UR7, PT, P0 ;  /* 0x00000007ff007c0c */ /* 0x000fe2000bf05300 */
[----:B------:R-:W-:Y:S01]  /*ce30*/  BSSY B6, `(.L_x_247) ;  /* 0x000001e000067945 */ /* 0x000fe20003800000 */
[----:B------:R-:W-:Y:S02]  /*ce40*/  LOP3.LUT P1, RZ, R2, 0x3ff, RZ, 0xc0, !PT ;  /* 0x000003ff02ff7812 */ /* 0x000fe4000782c0ff */
[----:B--2---:R-:W-:Y:S02]  /*ce50*/  SHF.R.S32.HI R0, RZ, 0x1f, R3 ;  /* 0x0000001fff007819 */ /* 0x004fe40000011403 */
[----:B---3--:R-:W-:-:S03]  /*ce60*/  SEL R5, R5, RZ, !P0 ;  /* 0x000000ff05057207 */ /* 0x008fc60004000000 */
[----:B------:R-:W-:Y:S01]  /*ce70*/  IMAD R0, R0, UR4, RZ ;  /* 0x0000000400007c24 */ /* 0x000fe2000f8e02ff */
[----:B----4-:R-:W-:-:S03]  /*ce80*/  SEL R4, R4, RZ, !P0 ;  /* 0x000000ff04047207 */ /* 0x010fc60004000000 */
[C---:B------:R-:W-:Y:S02]  /*ce90*/  IMAD R0, R3.reuse, UR5, R0 ;  /* 0x0000000503007c24 */ /* 0x040fe4000f8e0200 */
[----:B------:R-:W-:-:S04]  /*cea0*/  IMAD.WIDE.U32 R2, R3, UR4, RZ ;  /* 0x0000000403027c25 */ /* 0x000fc8000f8e00ff */
[----:B------:R-:W-:Y:S01]  /*ceb0*/  IMAD.IADD R0, R3, 0x1, R0 ;  /* 0x0000000103007824 */ /* 0x000fe200078e0200 */
[----:B------:R2:W-:Y:S04]  /*cec0*/  STL.64 [R1+0x50], R2 ;  /* 0x0000500201007387 */ /* 0x0005e80000100a00 */
[----:B------:R2:W-:Y:S04]  /*ced0*/  STL [R1+0x2c], R5 ;  /* 0x00002c0501007387 */ /* 0x0005e80000100800 */
[----:B------:R2:W-:Y:S04]  /*cee0*/  STL [R1+0x3c], R4 ;  /* 0x00003c0401007387 */ /* 0x0005e80000100800 */
[----:B------:R2:W-:Y:S01]  /*cef0*/  STL [R1+0x30], R0 ;  /* 0x0000300001007387 */ /* 0x0005e20000100800 */
[----:B------:R-:W-:Y:S05]  /*cf00*/  @!P1 BRA `(.L_x_248) ;  /* 0x0000000000409947 */ /* 0x000fea0003800000 */
[----:B--2---:R-:W-:Y:S01]  /*cf10*/  MOV R2, 0x0 ;  /* 0x0000000000027802 */ /* 0x004fe20000000f00 */
[----:B------:R-:W-:Y:S01]  /*cf20*/  ULDC.64 UR6, c[0x4][0xb8] ;  /* 0x01002e0000067ab9 */ /* 0x000fe20000000a00 */
[----:B------:R-:W-:Y:S01]  /*cf30*/  ULDC.64 UR8, c[0x4][0xc0] ;  /* 0x0100300000087ab9 */ /* 0x000fe20000000a00 */
[----:B------:R-:W-:Y:S01]  /*cf40*/  ULDC.64 UR4, c[0x4][0x20] ;  /* 0x0100080000047ab9 */ /* 0x000fe20000000a00 */
[----:B------:R-:W-:Y:S02]  /*cf50*/  IMAD.U32 R4, RZ, RZ, UR6 ;  /* 0x00000006ff047e24 */ /* 0x000fe4000f8e00ff */
[----:B------:R-:W2:Y:S01]  /*cf60*/  LDC.64 R2, c[0x4][R2] ;  /* 0x0100000002027b82 */ /* 0x000ea20000000a00 */
[----:B------:R-:W-:Y:S02]  /*cf70*/  IMAD.U32 R5, RZ, RZ, UR7 ;  /* 0x00000007ff057e24 */ /* 0x000fe4000f8e00ff */
[----:B------:R-:W-:Y:S02]  /*cf80*/  IMAD.U32 R6, RZ, RZ, UR8 ;  /* 0x00000008ff067e24 */ /* 0x000fe4000f8e00ff */
[----:B------:R-:W-:-:S02]  /*cf90*/  IMAD.U32 R7, RZ, RZ, UR9 ;  /* 0x00000009ff077e24 */ /* 0x000fc4000f8e00ff */
[----:B-1----:R-:W-:Y:S02]  /*cfa0*/  IMAD.U32 R10, RZ, RZ, UR4 ;  /* 0x00000004ff0a7e24 */ /* 0x002fe4000f8e00ff */
[----:B0-----:R-:W-:Y:S02]  /*cfb0*/  IMAD.U32 R11, RZ, RZ, UR5 ;  /* 0x00000005ff0b7e24 */ /* 0x001fe4000f8e00ff */
[----:B------:R-:W-:Y:S02]  /*cfc0*/  IMAD.MOV.U32 R8, RZ, RZ, 0x70 ;  /* 0x00000070ff087424 */ /* 0x000fe400078e00ff */
[----:B------:R-:W-:Y:S02]  /*cfd0*/  IMAD.MOV.U32 R12, RZ, RZ, 0x1 ;  /* 0x00000001ff0c7424 */ /* 0x000fe400078e00ff */
[----:B------:R-:W-:-:S07]  /*cfe0*/  IMAD.MOV.U32 R13, RZ, RZ, RZ ;  /* 0x000000ffff0d7224 */ /* 0x000fce00078e00ff */
[----:B------:R-:W-:-:S07]  /*cff0*/  LEPC R20, `(.L_x_248) ;  /* 0x000000001014794e */ /* 0x000fce0000000000 */
[----:B--2---:R-:W-:Y:S05]  /*d000*/  CALL.ABS.NOINC R2 ;  /* 0x0000000002007343 */ /* 0x004fea0003c00000 */
.L_x_248:
[----:B------:R-:W-:Y:S05]  /*d010*/  BSYNC B6 ;  /* 0x0000000000067941 */ /* 0x000fea0003800000 */
.L_x_247:
[----:B--2---:R-:W2:Y:S01]  /*d020*/  LDL.LU R0, [R1+0x3c] ;  /* 0x00003c0001007983 */ /* 0x004ea20000300800 */
[----:B------:R-:W3:Y:S01]  /*d030*/  LDC R8, c[0x0][0x448] ;  /* 0x00011200ff087b82 */ /* 0x000ee20000000800 */
[----:B------:R-:W-:Y:S01]  /*d040*/  ULDC.64 UR4, c[0x0][0x2d8] ;  /* 0x0000b60000047ab9 */ /* 0x000fe20000000a00 */
[----:B------:R-:W-:Y:S01]  /*d050*/  ULDC.64 UR6, c[0x0][0x280] ;  /* 0x0000a00000067ab9 */ /* 0x000fe20000000a00 */
[----:B------:R-:W4:Y:S04]  /*d060*/  LDL.LU R4, [R1+0x30] ;  /* 0x0000300001047983 */ /* 0x000f280000300800 */
[----:B------:R-:W4:Y:S04]  /*d070*/  LDL.LU.64 R2, [R1+0x50] ;  /* 0x0000500001027983 */ /* 0x000f280000300a00 */
[----:B------:R-:W2:Y:S04]  /*d080*/  LDL.LU R6, [R1+0x2c] ;  /* 0x00002c0001067983 */ /* 0x000ea80000300800 */
[----:B------:R-:W2:Y:S01]  /*d090*/  LDL.LU R5, [R1+0x4] ;  /* 0x0000040001057983 */ /* 0x000ea20000300800 */
[----:B---3--:R-:W-:Y:S01]  /*d0a0*/  ISETP.NE.AND P0, PT, R8, 0x1, PT ;  /* 0x000000010800780c */ /* 0x008fe20003f05270 */
[----:B------:R-:W0:-:S12]  /*d0b0*/  S2R R9, SR_TID.X ;  /* 0x0000000000097919 */ /* 0x000e180000002100 */
[----:B------:R-:W3:Y:S01]  /*d0c0*/  @P0 LDC R7, c[0x0][0x450] ;  /* 0x00011400ff070b82 */ /* 0x000ee20000000800 */
[----:B0-----:R-:W-:-:S05]  /*d0d0*/  IMAD.SHL.U32 R11, R9, 0x8, RZ ;  /* 0x00000008090b7824 */ /* 0x001fca00078e00ff */
[----:B------:R-:W-:-:S04]  /*d0e0*/  LOP3.LUT R11, R11, 0x38, RZ, 0xc0, !PT ;  /* 0x000000380b0b7812 */ /* 0x000fc800078ec0ff */
[----:B-1----:R-:W-:Y:S01]  /*d0f0*/  LOP3.LUT R10, R11, 0x40, RZ, 0xfc, !PT ;  /* 0x000000400b0a7812 */ /* 0x002fe200078efcff */
[----:B----4-:R-:W-:Y:S02]  /*d100*/  IMAD.MOV.U32 R3, RZ, RZ, R4 ;  /* 0x000000ffff037224 */ /* 0x010fe400078e0004 */
[----:B------:R-:W0:Y:S01]  /*d110*/  S2R R4, SR_TID.X ;  /* 0x0000000000047919 */ /* 0x000e220000002100 */
[----:B------:R-:W-:-:S04]  /*d120*/  IMAD.WIDE.U32 R2, R16, UR4, R2 ;  /* 0x0000000410027c25 */ /* 0x000fc8000f8e0002 */
[----:B------:R-:W-:Y:S01]  /*d130*/  IMAD R3, R16, UR5, R3 ;  /* 0x0000000510037c24 */ /* 0x000fe2000f8e0203 */
[----:B------:R-:W-:Y:S02]  /*d140*/  ULDC.64 UR4, c[0x0][0x2e0] ;  /* 0x0000b80000047ab9 */ /* 0x000fe40000000a00 */
[----:B--2---:R-:W-:Y:S02]  /*d150*/  IMAD R0, R0, UR4, RZ ;  /* 0x0000000400007c24 */ /* 0x004fe4000f8e02ff */
[----:B------:R-:W-:-:S04]  /*d160*/  IMAD.WIDE.U32 R2, R6, UR4, R2 ;  /* 0x0000000406027c25 */ /* 0x000fc8000f8e0002 */
[----:B------:R-:W-:Y:S01]  /*d170*/  IMAD R0, R6, UR5, R0 ;  /* 0x0000000506007c24 */ /* 0x000fe2000f8e0200 */
[----:B------:R-:W-:Y:S01]  /*d180*/  ULDC.64 UR4, c[0x0][0x2d0] ;  /* 0x0000b40000047ab9 */ /* 0x000fe20000000a00 */
[C---:B0-----:R-:W-:Y:S01]  /*d190*/  LOP3.LUT R6, R4.reuse, 0x7f, RZ, 0xc0, !PT ;  /* 0x0000007f04067812 */ /* 0x041fe200078ec0ff */
[----:B------:R-:W-:-:S03]  /*d1a0*/  IMAD.SHL.U32 R4, R4, 0x10, RZ ;  /* 0x0000001004047824 */ /* 0x000fc600078e00ff */
[----:B------:R-:W-:-:S04]  /*d1b0*/  SHF.R.U32.HI R6, RZ, 0x3, R6 ;  /* 0x00000003ff067819 */ /* 0x000fc80000011606 */
[----:B------:R-:W-:Y:S02]  /*d1c0*/  LOP3.LUT R4, R6, 0x70, R4, 0xf8, !PT ;  /* 0x0000007006047812 */ /* 0x000fe400078ef804 */
[----:B------:R-:W0:Y:S01]  /*d1d0*/  @P0 LDC R6, c[0x0][0x44c] ;  /* 0x00011300ff060b82 */ /* 0x000e220000000800 */
[----:B------:R-:W-:Y:S01]  /*d1e0*/  IMAD.SHL.U32 R5, R5, 0x80, RZ ;  /* 0x0000008005057824 */ /* 0x000fe200078e00ff */
[----:B------:R-:W-:-:S04]  /*d1f0*/  IADD3 R3, R3, R0, RZ ;  /* 0x0000000003037210 */ /* 0x000fc80007ffe0ff */
[----:B------:R-:W-:-:S05]  /*d200*/  LOP3.LUT R0, R4, R5, RZ, 0xfc, !PT ;  /* 0x0000000504007212 */ /* 0x000fca00078efcff */
[----:B------:R-:W-:Y:S02]  /*d210*/  IMAD.MOV.U32 R4, RZ, RZ, R0 ;  /* 0x000000ffff047224 */ /* 0x000fe400078e0000 */
[----:B0-----:R-:W-:-:S05]  /*d220*/  @P0 IMAD.HI.U32 R6, R0, R6, RZ ;  /* 0x0000000600060227 */ /* 0x001fca00078e00ff */
[----:B---3--:R-:W-:-:S05]  /*d230*/  @P0 SHF.R.U32.HI R4, RZ, R7, R6 ;  /* 0x00000007ff040219 */ /* 0x008fca0000011606 */
[----:B------:R-:W-:-:S04]  /*d240*/  IMAD.MOV R6, RZ, RZ, -R4 ;  /* 0x000000ffff067224 */ /* 0x000fc800078e0a04 */
[----:B------:R-:W-:Y:S01]  /*d250*/  IMAD R0, R8, R6, R0 ;  /* 0x0000000608007224 */ /* 0x000fe200078e0200 */
[----:B------:R-:W-:Y:S01]  /*d260*/  SHF.R.S32.HI R6, RZ, 0x1f, R4 ;  /* 0x0000001fff067819 */ /* 0x000fe20000011404 */
[----:B------:R-:W-:-:S04]  /*d270*/  IMAD.WIDE.U32 R2, R4, UR4, R2 ;  /* 0x0000000404027c25 */ /* 0x000fc8000f8e0002 */
[----:B------:R-:W-:-:S04]  /*d280*/  IMAD R6, R6, UR4, RZ ;  /* 0x0000000406067c24 */ /* 0x000fc8000f8e02ff */
[----:B------:R-:W-:Y:S01]  /*d290*/  IMAD R4, R4, UR5, R6 ;  /* 0x0000000504047c24 */ /* 0x000fe2000f8e0206 */
[----:B------:R-:W-:-:S03]  /*d2a0*/  ULDC.64 UR4, c[0x0][0x2c8] ;  /* 0x0000b20000047ab9 */ /* 0x000fc60000000a00 */
[----:B------:R-:W-:Y:S01]  /*d2b0*/  IMAD.IADD R3, R3, 0x1, R4 ;  /* 0x0000000103037824 */ /* 0x000fe200078e0204 */
[----:B------:R-:W-:Y:S01]  /*d2c0*/  SHF.R.S32.HI R4, RZ, 0x1f, R0 ;  /* 0x0000001fff047819 */ /* 0x000fe20000011400 */
[----:B------:R-:W-:-:S04]  /*d2d0*/  IMAD.WIDE.U32 R2, R0, UR4, R2 ;  /* 0x0000000400027c25 */ /* 0x000fc8000f8e0002 */
[----:B------:R-:W-:Y:S01]  /*d2e0*/  IMAD R4, R4, UR4, RZ ;  /* 0x0000000404047c24 */ /* 0x000fe2000f8e02ff */
[----:B------:R-:W-:Y:S02]  /*d2f0*/  ULDC UR4, c[0x0][0x2b8] ;  /* 0x0000ae0000047ab9 */ /* 0x000fe40000000800 */
[----:B------:R-:W-:Y:S02]  /*d300*/  ISETP.GE.AND P1, PT, R10, UR4, PT ;  /* 0x000000040a007c0c */ /* 0x000fe4000bf26270 */
[----:B------:R0:W5:Y:S01]  /*d310*/  LDL R10, [R1+0x24] ;  /* 0x00002400010a7983 */ /* 0x0001620000100800 */
[----:B------:R-:W-:Y:S01]  /*d320*/  IMAD R0, R0, UR5, R4 ;  /* 0x0000000500007c24 */ /* 0x000fe2000f8e0204 */
[----:B------:R-:W-:Y:S02]  /*d330*/  LOP3.LUT R9, R11, 0x80, RZ, 0xfc, !PT ;  /* 0x000000800b097812 */ /* 0x000fe400078efcff */
[----:B------:R-:W-:Y:S01]  /*d340*/  LEA R4, P3, R2, UR6, 0x1 ;  /* 0x0000000602047c11 */ /* 0x000fe2000f8608ff */
[----:B------:R-:W-:Y:S01]  /*d350*/  IMAD.IADD R0, R3, 0x1, R0 ;  /* 0x0000000103007824 */ /* 0x000fe200078e0200 */
[----:B------:R-:W-:-:S02]  /*d360*/  ISETP.GE.AND P2, PT, R11, UR4, PT ;  /* 0x000000040b007c0c */ /* 0x000fc4000bf46270 */
[----:B------:R-:W-:Y:S01]  /*d370*/  ISETP.GE.AND P0, PT, R9, UR4, PT ;  /* 0x0000000409007c0c */ /* 0x000fe2000bf06270 */
[----:B------:R-:W-:Y:S01]  /*d380*/  UMOV UR4, 0xffffffff ;  /* 0xffffffff00047882 */ /* 0x000fe20000000000 */
[----:B------:R-:W-:Y:S02]  /*d390*/  LEA.HI.X R3, R2, UR7, R0, 0x1, P3 ;  /* 0x0000000702037c11 */ /* 0x000fe400098f0c00 */
[----:B0-----:R-:W-:Y:S09]  /*d3a0*/  BRA.DIV UR4, `(.L_x_249) ;  /* 0x0000004204d07947 */ /* 0x001ff2000b800000 */
[----:B------:R-:W2:Y:S01]  /*d3b0*/  LDL.LU R7, [R1+0x44] ;  /* 0x0000440001077983 */ /* 0x000ea20000300800 */
[----:B------:R-:W0:Y:S02]  /*d3c0*/  S2R R6, SR_TID.X ;  /* 0x0000000000067919 */ /* 0x000e240000002100 */
[----:B0-----:R-:W-:-:S04]  /*d3d0*/  LOP3.LUT R6, R6, 0x7f, RZ, 0xc0, !PT ;  /* 0x0000007f06067812 */ /* 0x001fc800078ec0ff */
[----:B------:R-:W-:-:S05]  /*d3e0*/  SHF.R.U32.HI R6, RZ, 0x3, R6 ;  /* 0x00000003ff067819 */ /* 0x000fca0000011606 */
[----:B------:R-:W-:Y:S02]  /*d3f0*/  IMAD.IADD R0, R6, 0x1, R5 ;  /* 0x0000000106007824 */ /* 0x000fe400078e0205 */
[----:B------:R-:W0:Y:S02]  /*d400*/  S2R R6, SR_TID.X ;  /* 0x0000000000067919 */ /* 0x000e240000002100 */
[----:B------:R-:W-:Y:S01]  /*d410*/  VIADD R5, R0, 0x10 ;  /* 0x0000001000057836 */ /* 0x000fe20000000000 */
[----:B------:R-:W-:Y:S01]  /*d420*/  SHFL.IDX PT, R9, R3, 0x1, 0x181f ;  /* 0x00381f0003097f89 */ /* 0x000fe200000e0000 */
[----:B0-----:R-:W-:-:S03]  /*d430*/  IMAD.SHL.U32 R11, R6, 0x8, RZ ;  /* 0x00000008060b7824 */ /* 0x001fc600078e00ff */
[----:B------:R-:W-:Y:S02]  /*d440*/  SHFL.IDX PT, R6, R3, RZ, 0x181f ;  /* 0x00181fff03067589 */ /* 0x000fe400000e0000 */
[----:B------:R-:W-:Y:S01]  /*d450*/  LOP3.LUT R11, R11, 0x38, RZ, 0xc0, !PT ;  /* 0x000000380b0b7812 */ /* 0x000fe200078ec0ff */
[----:B--2---:R-:W-:Y:S02]  /*d460*/  IMAD R2, R7, R8, RZ ;  /* 0x0000000807027224 */ /* 0x004fe400078e02ff */
[----:B------:R-:W0:Y:S03]  /*d470*/  SHFL.IDX PT, R7, R4, RZ, 0x181f ;  /* 0x00181fff04077589 */ /* 0x000e2600000e0000 */
[-C--:B------:R-:W-:Y:S02]  /*d480*/  ISETP.GE.AND P4, PT, R0, R2.reuse, PT ;  /* 0x000000020000720c */ /* 0x080fe40003f86270 */
[----:B------:R-:W-:-:S02]  /*d490*/  ISETP.GE.AND P3, PT, R5, R2, PT ;  /* 0x000000020500720c */ /* 0x000fc40003f66270 */
[----:B------:R-:W1:Y:S09]  /*d4a0*/  SHFL.IDX PT, R5, R4, 0x1, 0x181f ;  /* 0x00381f0004057f89 */ /* 0x000e7200000e0000 */
[----:B0-----:R-:W-:-:S05]  /*d4b0*/  @!P4 LEA R7, P5, R11, R7, 0x1 ;  /* 0x000000070b07c211 */ /* 0x001fca00078a08ff */
[----:B------:R-:W-:-:S05]  /*d4c0*/  @!P4 IMAD.X R6, RZ, RZ, R6, P5 ;  /* 0x000000ffff06c224 */ /* 0x000fca00028e0606 */
[----:B------:R-:W-:-:S04]  /*d4d0*/  @!P4 LOP3.LUT R7, R7, R6, RZ, 0x3c, !PT ;  /* 0x000000060707c212 */ /* 0x000fc800078e3cff */
[----:B------:R-:W-:Y:S02]  /*d4e0*/  @!P4 LOP3.LUT R6, R7, R6, RZ, 0x3c, !PT ;  /* 0x000000060706c212 */ /* 0x000fe400078e3cff */
[----:B-1----:R-:W-:Y:S02]  /*d4f0*/  @!P3 LEA R8, P5, R11, R5, 0x1 ;  /* 0x000000050b08b211 */ /* 0x002fe400078a08ff */
[----:B------:R-:W-:-:S03]  /*d500*/  @!P4 LOP3.LUT R7, R7, R6, RZ, 0x3c, !PT ;  /* 0x000000060707c212 */ /* 0x000fc600078e3cff */
[----:B------:R-:W-:Y:S02]  /*d510*/  @!P3 IMAD.X R5, RZ, RZ, R9, P5 ;  /* 0x000000ffff05b224 */ /* 0x000fe400028e0609 */
[----:B-----5:R-:W-:Y:S04]  /*d520*/  @!P4 LDGSTS.E.BYPASS.LTC128B.128 [R10+0x10400], desc[UR40][R6.64], !P2 ;  /* 0x10400000060acfae */ /* 0x020fe8000d101d68 */
[----:B------:R-:W-:Y:S04]  /*d530*/  @!P4 LDGSTS.E.BYPASS.LTC128B.128 [R10+0x14400], desc[UR40][R6.64+0x80], !P1 ;  /* 0x14400080060acfae */ /* 0x000fe8000c901d68 */
[----:B------:R0:W-:Y:S02]  /*d540*/  @!P4 LDGSTS.E.BYPASS.LTC128B.128 [R10+0x18400], desc[UR40][R6.64+0x100], !P0 ;  /* 0x18400100060acfae */ /* 0x0001e4000c101d68 */
[----:B0-----:R-:W-:-:S02]  /*d550*/  @!P3 IMAD.MOV.U32 R6, RZ, RZ, R8 ;  /* 0x000000ffff06b224 */ /* 0x001fc400078e0008 */
[----:B------:R-:W-:Y:S02]  /*d560*/  @!P3 IMAD.MOV.U32 R7, RZ, RZ, R5 ;  /* 0x000000ffff07b224 */ /* 0x000fe400078e0005 */
[----:B------:R-:W-:-:S03]  /*d570*/  VIADD R5, R0, 0x20 ;  /* 0x0000002000057836 */ /* 0x000fc60000000000 */
[----:B------:R-:W-:Y:S04]  /*d580*/  @!P3 LDGSTS.E.BYPASS.LTC128B.128 [R10+0x10c00], desc[UR40][R6.64], !P2 ;  /* 0x10c00000060abfae */ /* 0x000fe8000d101d68 */
[----:B------:R-:W-:Y:S04]  /*d590*/  @!P3 LDGSTS.E.BYPASS.LTC128B.128 [R10+0x14c00], desc[UR40][R6.64+0x80], !P1 ;  /* 0x14c00080060abfae */ /* 0x000fe8000c901d68 */
[----:B------:R0:W-:Y:S01]  /*d5a0*/  @!P3 LDGSTS.E.BYPASS.LTC128B.128 [R10+0x18c00], desc[UR40][R6.64+0x100], !P0 ;  /* 0x18c00100060abfae */ /* 0x0001e2000c101d68 */
[----:B------:R-:W-:-:S03]  /*d5b0*/  ISETP.GE.AND P3, PT, R5, R2, PT ;  /* 0x000000020500720c */ /* 0x000fc60003f66270 */
[----:B------:R-:W1:Y:S04]  /*d5c0*/  SHFL.IDX PT, R5, R4, 0x2, 0x181f ;  /* 0x00581f0004057f89 */ /* 0x000e6800000e0000 */
[----:B------:R-:W0:Y:S06]  /*d5d0*/  SHFL.IDX PT, R8, R3, 0x2, 0x181f ;  /* 0x00581f0003087f89 */ /* 0x000e2c00000e0000 */
[----:B-1----:R-:W-:-:S04]  /*d5e0*/  @!P3 LEA R5, P4, R11, R5, 0x1 ;  /* 0x000000050b05b211 */ /* 0x002fc800078808ff */
[----:B0-----:R-:W-:-:S05]  /*d5f0*/  @!P3 IADD3.X R6, RZ, R8, RZ, P4, !PT ;  /* 0x00000008ff06b210 */ /* 0x001fca00027fe4ff */
[----:B------:R-:W-:Y:S02]  /*d600*/  @!P3 IMAD.MOV.U32 R7, RZ, RZ, R6 ;  /* 0x000000ffff07b224 */ /* 0x000fe400078e0006 */
[----:B------:R-:W-:Y:S02]  /*d610*/  @!P3 IMAD.MOV.U32 R6, RZ, RZ, R5 ;  /* 0x000000ffff06b224 */ /* 0x000fe400078e0005 */
[----:B------:R-:W-:-:S03]  /*d620*/  VIADD R5, R0, 0x30 ;  /* 0x0000003000057836 */ /* 0x000fc60000000000 */
[----:B------:R-:W-:Y:S04]  /*d630*/  @!P3 LDGSTS.E.BYPASS.LTC128B.128 [R10+0x11400], desc[UR40][R6.64], !P2 ;  /* 0x11400000060abfae */ /* 0x000fe8000d101d68 */
[----:B------:R-:W-:Y:S04]  /*d640*/  @!P3 LDGSTS.E.BYPASS.LTC128B.128 [R10+0x15400], desc[UR40][R6.64+0x80], !P1 ;  /* 0x15400080060abfae */ /* 0x000fe8000c901d68 */
[----:B------:R0:W-:Y:S01]  /*d650*/  @!P3 LDGSTS.E.BYPASS.LTC128B.128 [R10+0x19400], desc[UR40][R6.64+0x100], !P0 ;  /* 0x19400100060abfae */ /* 0x0001e2000c101d68 */
[----:B------:R-:W-:-:S03]  /*d660*/  ISETP.GE.AND P3, PT, R5, R2, PT ;  /* 0x000000020500720c */ /* 0x000fc60003f66270 */
[----:B------:R-:W1:Y:S04]  /*d670*/  SHFL.IDX PT, R5, R4, 0x3, 0x181f ;  /* 0x00781f0004057f89 */ /* 0x000e6800000e0000 */
[----:B0-----:R-:W0:Y:S06]  /*d680*/  SHFL.IDX PT, R6, R3, 0x3, 0x181f ;  /* 0x00781f0003067f89 */ /* 0x001e2c00000e0000 */
[----:B-1----:R-:W-:-:S05]  /*d690*/  @!P3 LEA R5, P4, R11, R5, 0x1 ;  /* 0x000000050b05b211 */ /* 0x002fca00078808ff */
[----:B0-----:R-:W-:-:S04]  /*d6a0*/  @!P3 IMAD.X R6, RZ, RZ, R6, P4 ;  /* 0x000000ffff06b224 */ /* 0x001fc800020e0606 */
        /* <DEDUP_REMOVED lines=25> */
[----:B------:R-:W-:Y:S02]  /*d840*/  @!P3 LDGSTS.E.BYPASS.LTC128B.128 [R10+0x12c00], desc[UR40][R6.64], !P2 ;  /* 0x12c00000060abfae */ /* 0x000fe4000d101d68 */
[----:B------:R-:W-:Y:S02]  /*d850*/  ISETP.GE.AND P4, PT, R5, R2, PT ;  /* 0x000000020500720c */ /* 0x000fe40003f86270 */
[----:B------:R-:W0:Y:S04]  /*d860*/  SHFL.IDX PT, R5, R4, 0x6, 0x181f ;  /* 0x00d81f0004057f89 */ /* 0x000e2800000e0000 */
[----:B------:R-:W-:Y:S04]  /*d870*/  @!P3 LDGSTS.E.BYPASS.LTC128B.128 [R10+0x16c00], desc[UR40][R6.64+0x80], !P1 ;  /* 0x16c00080060abfae */ /* 0x000fe8000c901d68 */
[----:B------:R1:W-:Y:S04]  /*d880*/  @!P3 LDGSTS.E.BYPASS.LTC128B.128 [R10+0x1ac00], desc[UR40][R6.64+0x100], !P0 ;  /* 0x1ac00100060abfae */ /* 0x0003e8000c101d68 */
[----:B-1----:R-:W1:Y:S01]  /*d890*/  SHFL.IDX PT, R6, R3, 0x6, 0x181f ;  /* 0x00d81f0003067f89 */ /* 0x002e6200000e0000 */
[----:B0-----:R-:W-:-:S04]  /*d8a0*/  @!P4 LEA R5, P3, R11, R5, 0x1 ;  /* 0x000000050b05c211 */ /* 0x001fc800078608ff */
[----:B-1----:R-:W-:-:S05]  /*d8b0*/  @!P4 IADD3.X R6, RZ, R6, RZ, P3, !PT ;  /* 0x00000006ff06c210 */ /* 0x002fca0001ffe4ff */
[----:B------:R-:W-:Y:S02]  /*d8c0*/  @!P4 IMAD.MOV.U32 R7, RZ, RZ, R6 ;  /* 0x000000ffff07c224 */ /* 0x000fe400078e0006 */
[----:B------:R-:W-:Y:S02]  /*d8d0*/  @!P4 IMAD.MOV.U32 R6, RZ, RZ, R5 ;  /* 0x000000ffff06c224 */ /* 0x000fe400078e0005 */
[----:B------:R1:W2:Y:S04]  /*d8e0*/  SHFL.IDX PT, R5, R3, 0x7, 0x181f ;  /* 0x00f81f0003057f89 */ /* 0x0002a800000e0000 */
[----:B------:R1:W-:Y:S04]  /*d8f0*/  @!P4 LDGSTS.E.BYPASS.LTC128B.128 [R10+0x13400], desc[UR40][R6.64], !P2 ;  /* 0x13400000060acfae */ /* 0x0003e8000d101d68 */
[----:B------:R1:W-:Y:S04]  /*d900*/  @!P4 LDGSTS.E.BYPASS.LTC128B.128 [R10+0x17400], desc[UR40][R6.64+0x80], !P1 ;  /* 0x17400080060acfae */ /* 0x0003e8000c901d68 */
[----:B------:R1:W-:Y:S04]  /*d910*/  @!P4 LDGSTS.E.BYPASS.LTC128B.128 [R10+0x1b400], desc[UR40][R6.64+0x100], !P0 ;  /* 0x1b400100060acfae */ /* 0x0003e8000c101d68 */
[----:B------:R1:W3:Y:S02]  /*d920*/  SHFL.IDX PT, R3, R4, 0x7, 0x181f ;  /* 0x00f81f0004037f89 */ /* 0x0002e400000e0000 */
.L_x_366:
[----:B------:R-:W-:Y:S01]  /*d930*/  VIADD R0, R0, 0x70 ;  /* 0x0000007000007836 */ /* 0x000fe20000000000 */
[----:B------:R-:W-:Y:S04]  /*d940*/  BSSY B0, `(.L_x_250) ;  /* 0x000000e000007945 */ /* 0x000fe80003800000 */
[----:B------:R-:W-:-:S13]  /*d950*/  ISETP.GE.AND P3, PT, R0, R2, PT ;  /* 0x000000020000720c */ /* 0x000fda0003f66270 */
[----:B------:R-:W-:Y:S05]  /*d960*/  @P3 BRA `(.L_x_251) ;  /* 0x00000000002c3947 */ /* 0x000fea0003800000 */
[----:B-1----:R-:W1:Y:S02]  /*d970*/  S2R R4, SR_TID.X ;  /* 0x0000000000047919 */ /* 0x002e640000002100 */
[----:B-1----:R-:W-:-:S05]  /*d980*/  IMAD.SHL.U32 R4, R4, 0x8, RZ ;  /* 0x0000000804047824 */ /* 0x002fca00078e00ff */
[----:B------:R-:W-:-:S04]  /*d990*/  LOP3.LUT R4, R4, 0x38, RZ, 0xc0, !PT ;  /* 0x0000003804047812 */ /* 0x000fc800078ec0ff */
[----:B---3--:R-:W-:-:S05]  /*d9a0*/  LEA R2, P3, R4, R3, 0x1 ;  /* 0x0000000304027211 */ /* 0x008fca00078608ff */
[----:B--2---:R-:W-:-:S05]  /*d9b0*/  IMAD.X R3, RZ, RZ, R5, P3 ;  /* 0x000000ffff037224 */ /* 0x004fca00018e0605 */
[----:B------:R-:W-:Y:S01]  /*d9c0*/  @!PT LDS RZ, [RZ] ;  /* 0x00000000fffff984 */ /* 0x000fe20000000800 */
[----:B------:R-:W-:Y:S01]  /*d9d0*/  @!PT LDS RZ, [RZ] ;  /* 0x00000000fffff984 */ /* 0x000fe20000000800 */
[----:B------:R-:W-:Y:S01]  /*d9e0*/  @!PT LDS RZ, [RZ] ;  /* 0x00000000fffff984 */ /* 0x000fe20000000800 */
[----:B------:R4:W-:Y:S04]  /*d9f0*/  LDGSTS.E.BYPASS.LTC128B.128 [R10+0x13c00], desc[UR40][R2.64], !P2 ;  /* 0x13c00000020a7fae */ /* 0x0009e8000d101d68 */
[----:B------:R4:W-:Y:S04]  /*da00*/  LDGSTS.E.BYPASS.LTC128B.128 [R10+0x17c00], desc[UR40][R2.64+0x80], !P1 ;  /* 0x17c00080020a7fae */ /* 0x0009e8000c901d68 */
[----:B------:R4:W-:Y:S02]  /*da10*/  LDGSTS.E.BYPASS.LTC128B.128 [R10+0x1bc00], desc[UR40][R2.64+0x100], !P0 ;  /* 0x1bc00100020a7fae */ /* 0x0009e4000c101d68 */
.L_x_251:
[----:B------:R-:W-:Y:S05]  /*da20*/  BSYNC B0 ;  /* 0x0000000000007941 */ /* 0x000fea0003800000 */
.L_x_250:
[----:B------:R-:W-:Y:S01]  /*da30*/  NOP ;  /* 0x0000000000007918 */ /* 0x000fe20000000000 */
[----:B------:R-:W-:Y:S01]  /*da40*/  PLOP3.LUT P0, PT, PT, PT, PT, 0x80, 0x0 ;  /* 0x000000000000781c */ /* 0x000fe20003f0f070 */
[----:B01----:R-:W-:-:S12]  /*da50*/  VIADD R6, R18, 0x34800 ;  /* 0x0003480012067836 */ /* 0x003fd80000000000 */
.L_x_252:
[----:B------:R-:W-:Y:S02]  /*da60*/  PLOP3.LUT P1, PT, P1, P0, PT, 0xa2, 0x0 ;  /* 0x000000000000781c */ /* 0x000fe40000f21472 */
[----:B------:R-:W-:-:S08]  /*da70*/  @P0 R2UR P1, UR4, R18 ;  /* 0x00000000120402ca */ /* 0x000fd00000020000 */
[----:B------:R-:W-:-:S05]  /*da80*/  @P0 PLOP3.LUT P0, PT, P1, PT, PT, 0x80, 0x0 ;  /* 0x000000000000081c */ /* 0x000fca0000f0f070 */
[----:B------:R-:W-:Y:S01]  /*da90*/  @!P1 SYNCS.ARRIVE.TRANS64.RED.A0T1 RZ, [UR4+0x34800], RZ ;  /* 0x034800ffffff99a7 */ /* 0x000fe20008200404 */
[----:B------:R-:W-:Y:S07]  /*daa0*/  @!P1 ARRIVES.LDGSTSBAR.64.TRANSCNT [UR4+0x34800] ;  /* 0x03480000ff0099b0 */ /* 0x000fee0008000a84 */
[----:B------:R-:W-:Y:S05]  /*dab0*/  @P0 BRA.U.ANY `(.L_x_252) ;  /* 0xfffffffd00e80947 */ /* 0x000fea000393ffff */
[----:B----4-:R-:W4:Y:S02]  /*dac0*/  LDL.LU R2, [R1+0x48] ;  /* 0x0000480001027983 */ /* 0x010f240000300800 */
[----:B----4-:R-:W-:-:S05]  /*dad0*/  VIADD R2, R2, 0x1 ;  /* 0x0000000102027836 */ /* 0x010fca0000000000 */
[----:B------:R0:W-:Y:S01]  /*dae0*/  STL [R1+0x48], R2 ;  /* 0x0000480201007387 */ /* 0x0001e20000100800 */
[----:B------:R-:W-:-:S04]  /*daf0*/  LEA.HI R0, R2, R2, RZ, 0x1 ;  /* 0x0000000202007211 */ /* 0x000fc800078f08ff */
[----:B------:R-:W-:-:S05]  /*db00*/  LOP3.LUT R0, R0, 0xfffffffe, RZ, 0xc0, !PT ;  /* 0xfffffffe00007812 */ /* 0x000fca00078ec0ff */
[----:B------:R-:W-:-:S05]  /*db10*/  IMAD.IADD R0, R2, 0x1, -R0 ;  /* 0x0000000102007824 */ /* 0x000fca00078e0a00 */
[----:B------:R-:W-:Y:S01]  /*db20*/  SHF.L.U32 R0, R0, 0x1f, RZ ;  /* 0x0000001f00007819 */ /* 0x000fe200000006ff */
[----:B------:R-:W-:Y:S01]  /*db30*/  NOP ;  /* 0x0000000000007918 */ /* 0x000fe20000000000 */
[----:B------:R0:W-:Y:S01]  /*db40*/  SYNCS.ARRIVE.TRANS64.A1T0 RZ, [R18+URZ+0x34800], RZ ;  /* 0x034800ff12ff79a7 */ /* 0x0001e2000810003f */
[----:B------:R-:W-:Y:S01]  /*db50*/  BSSY B0, `(.L_x_253) ;  /* 0x0000003000007945 */ /* 0x000fe20003800000 */
[----:B------:R-:W1:Y:S03]  /*db60*/  SYNCS.PHASECHK.TRANS64.TRYWAIT P0, [R18+URZ+0x34820], R0 ;  /* 0x03482000120075a7 */ /* 0x000e66000800017f */
[----:B01----:R-:W-:Y:S05]  /*db70*/  @!P0 BRA `(.L_x_254) ;  /* 0x0000004400e08947 */ /* 0x003fea0003800000 */
.L_x_367:
[----:B------:R-:W-:Y:S05]  /*db80*/  BSYNC B0 ;  /* 0x0000000000007941 */ /* 0x000fea0003800000 */
.L_x_253:
[----:B------:R-:W0:Y:S04]  /*db90*/  LDL R2, [R1+0x38] ;  /* 0x0000380001027983 */ /* 0x000e280000100800 */
[----:B---3--:R-:W3:Y:S01]  /*dba0*/  LDL R3, [R1+0x28] ;  /* 0x0000280001037983 */ /* 0x008ee20000100800 */
[----:B------:R-:W-:Y:S01]  /*dbb0*/  BSSY B0, `(.L_x_255) ;  /* 0x0000213000007945 */ /* 0x000fe20003800000 */
[----:B0-----:R-:W-:-:S05]  /*dbc0*/  VIADD R0, R2, 0xfffffffe ;  /* 0xfffffffe02007836 */ /* 0x001fca0000000000 */
[----:B---3--:R-:W-:-:S13]  /*dbd0*/  ISETP.GE.AND P0, PT, R0, R3, PT ;  /* 0x000000030000720c */ /* 0x008fda0003f06270 */
[----:B------:R-:W-:Y:S05]  /*dbe0*/  @!P0 BRA `(.L_x_256) ;  /* 0x00000020003c8947 */ /* 0x000fea0003800000 */
[----:B------:R-:W3:Y:S04]  /*dbf0*/  LDL.LU R2, [R1+0x58] ;  /* 0x0000580001027983 */ /* 0x000ee80000300800 */
[----:B--2---:R-:W2:Y:S04]  /*dc00*/  LDL.LU R5, [R1+0x34] ;  /* 0x0000340001057983 */ /* 0x004ea80000300800 */
[----:B------:R-:W4:Y:S01]  /*dc10*/  LDL.LU R4, [R1+0x40] ;  /* 0x0000400001047983 */ /* 0x000f220000300800 */
[----:B------:R-:W-:Y:S01]  /*dc20*/  LOP3.LUT R12, RZ, R3, RZ, 0x33, !PT ;  /* 0x00000003ff0c7212 */ /* 0x000fe200078e33ff */
[----:B------:R-:W-:Y:S01]  /*dc30*/  BSSY B2, `(.L_x_257) ;  /* 0x00000b5000027945 */ /* 0x000fe20003800000 */
[----:B---3--:R-:W-:-:S04]  /*dc40*/  VIADD R2, R2, 0x1 ;  /* 0x0000000102027836 */ /* 0x008fc80000000000 */
[----:B--2---:R-:W-:-:S05]  /*dc50*/  IMAD R2, R2, R5, RZ ;  /* 0x0000000502027224 */ /* 0x004fca00078e02ff */
[----:B----4-:R-:W-:-:S05]  /*dc60*/  VIMNMX R4, R4, R2, PT ;  /* 0x0000000204047248 */ /* 0x010fca0003fe0100 */
[----:B------:R-:W-:-:S05]  /*dc70*/  IMAD.MOV R2, RZ, RZ, -R4 ;  /* 0x000000ffff027224 */ /* 0x000fca00078e0a04 */
[----:B------:R-:W-:-:S05]  /*dc80*/  VIADDMNMX R12, R2, 0x1, R12, !PT ;  /* 0x00000001020c7846 */ /* 0x000fca000780010c */
[----:B------:R-:W-:-:S05]  /*dc90*/  IMAD.IADD R2, R4, 0x1, R12 ;  /* 0x0000000104027824 */ /* 0x000fca00078e020c */
[----:B------:R-:W-:-:S04]  /*dca0*/  LOP3.LUT R2, R2, 0x1, RZ, 0xc0, !PT ;  /* 0x0000000102027812 */ /* 0x000fc800078ec0ff */
[----:B------:R-:W-:-:S13]  /*dcb0*/  ISETP.NE.U32.AND P0, PT, R2, 0x1, PT ;  /* 0x000000010200780c */ /* 0x000fda0003f05070 */
[----:B------:R-:W-:Y:S05]  /*dcc0*/  @P0 BRA `(.L_x_258) ;  /* 0x0000000800ac0947 */ /* 0x000fea0003800000 */
[----:B------:R-:W2:Y:S04]  /*dcd0*/  LDL R5, [R1+0x20] ;  /* 0x0000200001057983 */ /* 0x000ea80000100800 */
[----:B------:R-:W3:Y:S01]  /*dce0*/  LDL R3, [R1+0x14] ;  /* 0x0000140001037983 */ /* 0x000ee20000100800 */
[----:B------:R-:W-:Y:S01]  /*dcf0*/  VIADD R9, R19, 0x1 ;  /* 0x0000000113097836 */ /* 0x000fe20000000000 */
[----:B------:R-:W-:Y:S04]  /*dd00*/  BSSY B1, `(.L_x_259) ;  /* 0x00000a3000017945 */ /* 0x000fe80003800000 */
[----:B------:R-:W-:-:S04]  /*dd10*/  ISETP.NE.AND P0, PT, R9, 0x2, PT ;  /* 0x000000020900780c */ /* 0x000fc80003f05270 */
[----:B------:R-:W-:Y:S02]  /*dd20*/  SEL R13, RZ, 0x1, P0 ;  /* 0x00000001ff0d7807 */ /* 0x000fe40000000000 */
[----:B------:R-:W-:Y:S02]  /*dd30*/  SEL R9, R9, RZ, P0 ;  /* 0x000000ff09097207 */ /* 0x000fe40000000000 */
[----:B--2---:R-:W-:Y:S02]  /*dd40*/  ISETP.NE.AND P1, PT, R5, RZ, PT ;  /* 0x000000ff0500720c */ /* 0x004fe40003f25270 */
[----:B---3--:R-:W-:-:S11]  /*dd50*/  LOP3.LUT R13, R3, R13, RZ, 0x3c, !PT ;  /* 0x0000000d030d7212 */ /* 0x008fd600078e3cff */
[----:B------:R-:W-:Y:S05]  /*dd60*/  @!P1 BRA `(.L_x_260) ;  /* 0x0000000800709947 */ /* 0x000fea0003800000 */
[----:B------:R-:W-:Y:S01]  /*dd70*/  ULDC.64 UR4, c[0x0][0x418] ;  /* 0x0001060000047ab9 */ /* 0x000fe20000000a00 */
[----:B------:R-:W-:Y:S01]  /*dd80*/  IMAD.MOV.U32 R5, RZ, RZ, R17 ;  /* 0x000000ffff057224 */ /* 0x000fe200078e0011 */
[----:B------:R-:W-:-:S04]  /*dd90*/  ISETP.NE.U32.AND P0, PT, RZ, UR4, PT ;  /* 0x00000004ff007c0c */ /* 0x000fc8000bf05070 */
[----:B------:R-:W-:-:S13]  /*dda0*/  ISETP.NE.AND.EX P0, PT, RZ, UR5, PT, P0 ;  /* 0x00000005ff007c0c */ /* 0x000fda000bf05300 */
[----:B------:R-:W-:Y:S05]  /*ddb0*/  @!P0 BRA `(.L_x_261) ;  /* 0x00000000004c8947 */ /* 0x000fea0003800000 */
[----:B------:R-:W2:Y:S01]  /*ddc0*/  LDL R10, [R1+0x1c] ;  /* 0x00001c00010a7983 */ /* 0x000ea20000100800 */
[----:B------:R-:W0:Y:S01]  /*ddd0*/  LDC R7, c[0x0][0x43c] ;  /* 0x00010f00ff077b82 */ /* 0x000e220000000800 */
[----:B------:R-:W-:Y:S02]  /*dde0*/  ULDC.64 UR6, c[0x0][0x428] ;  /* 0x00010a0000067ab9 */ /* 0x000fe40000000a00 */
[----:B------:R-:W3:Y:S01]  /*ddf0*/  LDL R8, [R1+0x10] ;  /* 0x0000100001087983 */ /* 0x000ee20000100800 */
[----:B0-----:R-:W-:-:S13]  /*de00*/  ISETP.NE.AND P0, PT, R7, 0x1, PT ;  /* 0x000000010700780c */ /* 0x001fda0003f05270 */
[----:B------:R-:W0:Y:S02]  /*de10*/  @P0 LDC.64 R2, c[0x0][0x440] ;  /* 0x00011000ff020b82 */ /* 0x000e240000000a00 */
[----:B0-----:R-:W-:-:S04]  /*de20*/  @P0 IMAD.HI.U32 R5, R0, R2, RZ ;  /* 0x0000000200050227 */ /* 0x001fc800078e00ff */
[----:B------:R-:W-:Y:S01]  /*de30*/  IMAD.MOV.U32 R2, RZ, RZ, R0 ;  /* 0x000000ffff027224 */ /* 0x000fe200078e0000 */
[----:B------:R-:W-:-:S04]  /*de40*/  @P0 SHF.R.U32.HI R2, RZ, R3, R5 ;  /* 0x00000003ff020219 */ /* 0x000fc80000011605 */
[----:B------:R-:W-:-:S05]  /*de50*/  IADD3 R3, -R2, RZ, RZ ;  /* 0x000000ff02037210 */ /* 0x000fca0007ffe1ff */
[----:B------:R-:W-:Y:S01]  /*de60*/  IMAD R0, R7, R3, R0 ;  /* 0x0000000307007224 */ /* 0x000fe200078e0200 */
[----:B------:R-:W-:Y:S01]  /*de70*/  SHF.R.S32.HI R3, RZ, 0x1f, R2 ;  /* 0x0000001fff037819 */ /* 0x000fe20000011402 */
[----:B--2---:R-:W-:-:S04]  /*de80*/  IMAD R5, R10, UR6, RZ ;  /* 0x000000060a057c24 */ /* 0x004fc8000f8e02ff */
[C---:B---3--:R-:W-:Y:S02]  /*de90*/  IMAD R5, R8.reuse, UR7, R5 ;  /* 0x0000000708057c24 */ /* 0x048fe4000f8e0205 */
[----:B------:R-:W-:-:S04]  /*dea0*/  IMAD.WIDE.U32 R2, R8, UR6, R2 ;  /* 0x0000000608027c25 */ /* 0x000fc8000f8e0002 */
[----:B------:R-:W-:Y:S01]  /*deb0*/  IMAD.IADD R3, R5, 0x1, R3 ;  /* 0x0000000105037824 */ /* 0x000fe200078e0203 */
[----:B------:R-:W-:-:S04]  /*dec0*/  LEA R10, P0, R2, UR4, 0x2 ;  /* 0x00000004020a7c11 */ /* 0x000fc8000f8010ff */
[----:B------:R-:W-:-:S05]  /*ded0*/  LEA.HI.X R11, R2, UR5, R3, 0x2, P0 ;  /* 0x00000005020b7c11 */ /* 0x000fca00080f1403 */
[----:B------:R0:W5:Y:S04]  /*dee0*/  LDG.E R5, desc[UR40][R10.64] ;  /* 0x000000280a057981 */ /* 0x000168000c1e1900 */
.L_x_261:
[----:B------:R-:W-:Y:S01]  /*def0*/  IMAD R3, R9, 0x8, R18 ;  /* 0x0000000809037824 */ /* 0x000fe200078e0212 */
[----:B------:R-:W-:Y:S01]  /*df00*/  SHF.L.U32 R2, R13, 0x1f, RZ ;  /* 0x0000001f0d027819 */ /* 0x000fe200000006ff */
[----:B------:R-:W-:Y:S03]  /*df10*/  BSSY B3, `(.L_x_262) ;  /* 0x0000003000037945 */ /* 0x000fe60003800000 */
[----:B------:R-:W1:Y:S02]  /*df20*/  SYNCS.PHASECHK.TRANS64.TRYWAIT P0, [R3+URZ+0x34840], R2 ;  /* 0x03484002030075a7 */ /* 0x000e64000800017f */
[----:B-1----:R-:W-:Y:S05]  /*df30*/  @!P0 BRA `(.L_x_263) ;  /* 0x0000004400048947 */ /* 0x002fea0003800000 */
.L_x_368:
[----:B------:R-:W-:Y:S05]  /*df40*/  BSYNC B3 ;  /* 0x0000000000037941 */ /* 0x000fea0003800000 */
.L_x_262:
[----:B------:R-:W2:Y:S01]  /*df50*/  S2R R7, SR_TID.X ;  /* 0x0000000000077919 */ /* 0x000ea20000002100 */
[----:B------:R-:W-:Y:S01]  /*df60*/  BSSY B3, `(.L_x_264) ;  /* 0x000000b000037945 */ /* 0x000fe20003800000 */
[----:B--2---:R-:W-:-:S04]  /*df70*/  LOP3.LUT R7, R7, 0x7f, RZ, 0xc0, !PT ;  /* 0x0000007f07077812 */ /* 0x004fc800078ec0ff */
[----:B------:R-:W-:-:S13]  /*df80*/  ISETP.NE.AND P1, PT, R7, RZ, PT ;  /* 0x000000ff0700720c */ /* 0x000fda0003f25270 */
[----:B------:R-:W-:Y:S05]  /*df90*/  @P1 BRA `(.L_x_265) ;  /* 0x00000000001c1947 */ /* 0x000fea0003800000 */
[----:B------:R-:W2:Y:S01]  /*dfa0*/  S2R R7, SR_TID.X ;  /* 0x0000000000077919 */ /* 0x000ea20000002100 */
[----:B-1----:R-:W-:-:S04]  /*dfb0*/  IMAD.MOV.U32 R2, RZ, RZ, 0xc000 ;  /* 0x0000c000ff027424 */ /* 0x002fc800078e00ff */
[----:B------:R3:W-:Y:S01]  /*dfc0*/  SYNCS.ARRIVE.TRANS64 RZ, [R3+URZ+0x34830], R2 ;  /* 0x0348300203ff79a7 */ /* 0x0007e2000800003f */
[----:B--2---:R-:W-:-:S04]  /*dfd0*/  LOP3.LUT R7, R7, 0x1f, RZ, 0xc0, !PT ;  /* 0x0000001f07077812 */ /* 0x004fc800078ec0ff */
[----:B------:R-:W-:-:S13]  /*dfe0*/  ISETP.NE.AND P0, PT, R7, RZ, PT ;  /* 0x000000ff0700720c */ /* 0x000fda0003f05270 */
[----:B---3--:R-:W-:Y:S05]  /*dff0*/  @!P0 BRA `(.L_x_265) ;  /* 0x0000000000048947 */ /* 0x008fea0003800000 */
[----:B------:R-:W-:Y:S01]  /*e000*/  BPT.TRAP 0x1 ;  /* 0x000000040000795c */ /* 0x000fe20000300000 */
.L_x_265:
[----:B------:R-:W-:Y:S05]  /*e010*/  BSYNC B3 ;  /* 0x0000000000037941 */ /* 0x000fea0003800000 */
.L_x_264:
[----:B-1----:R-:W2:Y:S01]  /*e020*/  LDL R2, [R1+0x18] ;  /* 0x0000180001027983 */ /* 0x002ea20000100800 */
[----:B------:R-:W-:Y:S01]  /*e030*/  IMAD.MOV.U32 R14, RZ, RZ, RZ ;  /* 0x000000ffff0e7224 */ /* 0x000fe200078e00ff */
[----:B------:R-:W-:Y:S01]  /*e040*/  UIADD3 UR4, UP0, UR38, 0x370, URZ ;  /* 0x0000037026047890 */ /* 0x000fe2000ff1e03f */
[----:B------:R-:W-:Y:S01]  /*e050*/  IMAD R8, R9, 0xc000, R18 ;  /* 0x0000c00009087824 */ /* 0x000fe200078e0212 */
[----:B------:R-:W-:Y:S01]  /*e060*/  PLOP3.LUT P0, PT, PT, PT, PT, 0x80, 0x0 ;  /* 0x000000000000781c */ /* 0x000fe20003f0f070 */
[----:B------:R-:W-:Y:S01]  /*e070*/  VIADD R3, R3, 0x34830 ;  /* 0x0003483003037836 */ /* 0x000fe20000000000 */
[----:B------:R-:W-:Y:S01]  /*e080*/  R2UR UR10, R14 ;  /* 0x000000000e0a72ca */ /* 0x000fe200000e0000 */
[----:B------:R-:W-:Y:S01]  /*e090*/  VIADD R7, R8, 0x1c400 ;  /* 0x0001c40008077836 */ /* 0x000fe20000000000 */
[----:B------:R-:W-:Y:S01]  /*e0a0*/  UIADD3.X UR5, URZ, UR39, URZ, UP0, !UPT ;  /* 0x000000273f057290 */ /* 0x000fe200087fe43f */
[----:B------:R-:W-:Y:S01]  /*e0b0*/  UMOV UR6, 0x0 ;  /* 0x0000000000067882 */ /* 0x000fe20000000000 */
[----:B------:R-:W-:Y:S01]  /*e0c0*/  UMOV UR7, 0x14f00000 ;  /* 0x14f0000000077882 */ /* 0x000fe20000000000 */
[----:B--2---:R-:W-:-:S10]  /*e0d0*/  IMAD R2, R0, 0x80, R2 ;  /* 0x0000008000027824 */ /* 0x004fd400078e0202 */
.L_x_266:
[----:B------:R-:W-:-:S13]  /*e0e0*/  @P0 ELECT P2, URZ, PT ;  /* 0x00000000003f082f */ /* 0x000fda0003840000 */
[----:B-----5:R-:W-:Y:S02]  /*e0f0*/  @P2 R2UR UR13, R5 ;  /* 0x00000000050d22ca */ /* 0x020fe400000e0000 */
[----:B------:R-:W-:Y:S02]  /*e100*/  @P2 R2UR UR12, R16 ;  /* 0x00000000100c22ca */ /* 0x000fe400000e0000 */
[----:B------:R-:W-:Y:S02]  /*e110*/  @P2 R2UR UR11, R2 ;  /* 0x00000000020b22ca */ /* 0x000fe400000e0000 */
[----:B------:R-:W-:Y:S02]  /*e120*/  @P2 R2UR UR9, R3 ;  /* 0x00000000030922ca */ /* 0x000fe400000e0000 */
[----:B------:R-:W-:Y:S02]  /*e130*/  @P2 R2UR UR8, R7 ;  /* 0x00000000070822ca */ /* 0x000fe400000e0000 */
[----:B------:R-:W-:-:S02]  /*e140*/  @P2 PLOP3.LUT P0, PT, P2, PT, PT, 0x8, 0x0 ;  /* 0x000000000000281c */ /* 0x000fc4000170e170 */
[----:B------:R-:W-:-:S09]  /*e150*/  PLOP3.LUT P2, PT, PT, PT, PT, 0x8, 0x0 ;  /* 0x000000000000781c */ /* 0x000fd20003f4e170 */
[----:B------:R1:W-:Y:S02]  /*e160*/  UTMALDG.4D [UR8], [UR4], desc[UR6] ;  /* 0x00000608040075b4 */ /* 0x0003e40008019000 */
[----:B-1----:R-:W-:Y:S05]  /*e170*/  @P0 BRA.U.ANY `(.L_x_266) ;  /* 0xfffffffd00d80947 */ /* 0x002fea000393ffff */
[----:B------:R-:W-:Y:S01]  /*e180*/  IMAD.MOV.U32 R15, RZ, RZ, 0x40 ;  /* 0x00000040ff0f7424 */ /* 0x000fe200078e00ff */
[----:B------:R-:W-:Y:S01]  /*e190*/  PLOP3.LUT P0, PT, PT, PT, PT, 0x80, 0x0 ;  /* 0x000000000000781c */ /* 0x000fe20003f0f070 */
[----:B------:R-:W-:Y:S01]  /*e1a0*/  VIADD R7, R8, 0x20400 ;  /* 0x0002040008077836 */ /* 0x000fe20000000000 */
[----:B------:R-:W-:Y:S01]  /*e1b0*/  UMOV UR6, 0x0 ;  /* 0x0000000000067882 */ /* 0x000fe20000000000 */
[----:B------:R-:W-:Y:S01]  /*e1c0*/  UMOV UR7, 0x14f00000 ;  /* 0x14f0000000077882 */ /* 0x000fe20000000000 */
[----:B------:R-:W-:-:S15]  /*e1d0*/  R2UR UR10, R15 ;  /* 0x000000000f0a72ca */ /* 0x000fde00000e0000 */
.L_x_267:
[----:B------:R-:W-:-:S13]  /*e1e0*/  @P0 ELECT P2, URZ, PT ;  /* 0x00000000003f082f */ /* 0x000fda0003840000 */
[----:B------:R-:W-:Y:S02]  /*e1f0*/  @P2 R2UR UR13, R5 ;  /* 0x00000000050d22ca */ /* 0x000fe400000e0000 */
        /* <DEDUP_REMOVED lines=8> */
[----:B------:R-:W-:Y:S01]  /*e280*/  PLOP3.LUT P0, PT, PT, PT, PT, 0x80, 0x0 ;  /* 0x000000000000781c */ /* 0x000fe20003f0f070 */
[----:B------:R-:W-:Y:S01]  /*e290*/  VIADD R8, R8, 0x24400 ;  /* 0x0002440008087836 */ /* 0x000fe20000000000 */
[----:B------:R-:W-:Y:S01]  /*e2a0*/  UMOV UR6, 0x0 ;  /* 0x0000000000067882 */ /* 0x000fe20000000000 */
[----:B------:R-:W-:Y:S01]  /*e2b0*/  UMOV UR7, 0x14f00000 ;  /* 0x14f0000000077882 */ /* 0x000fe20000000000 */
[----:B------:R-:W-:-:S09]  /*e2c0*/  UMOV UR10, 0x80 ;  /* 0x00000080000a7882 */ /* 0x000fd20000000000 */
.L_x_268:
        /* <DEDUP_REMOVED lines=10> */
[----:B------:R-:W2:Y:S01]  /*e370*/  LDL.LU R7, [R1+0x14] ;  /* 0x0000140001077983 */ /* 0x000ea20000300800 */
[----:B------:R-:W-:Y:S01]  /*e380*/  IMAD R3, R19, 0x8, R6 ;  /* 0x0000000813037824 */ /* 0x000fe200078e0206 */
[----:B------:R-:W-:Y:S01]  /*e390*/  BSSY B3, `(.L_x_269) ;  /* 0x0000004000037945 */ /* 0x000fe20003800000 */
[----:B--2---:R-:W-:-:S04]  /*e3a0*/  SHF.L.U32 R2, R7, 0x1f, RZ ;  /* 0x0000001f07027819 */ /* 0x004fc800000006ff */
[----:B------:R-:W1:Y:S02]  /*e3b0*/  SYNCS.PHASECHK.TRANS64.TRYWAIT P0, [R3+URZ+0x60], R2 ;  /* 0x00006002030075a7 */ /* 0x000e64000800017f */
[----:B-1----:R-:W-:Y:S05]  /*e3c0*/  @!P0 BRA `(.L_x_270) ;  /* 0x0000003c00f48947 */ /* 0x002fea0003800000 */
.L_x_369:
[----:B------:R-:W-:Y:S05]  /*e3d0*/  BSYNC B3 ;  /* 0x0000000000037941 */ /* 0x000fea0003800000 */
.L_x_269:
[----:B------:R-:W-:Y:S01]  /*e3e0*/  BSSY B3, `(.L_x_271) ;  /* 0x000000c000037945 */ /* 0x000fe20003800000 */
[----:B0-----:R-:W-:Y:S02]  /*e3f0*/  IMAD.MOV.U32 R10, RZ, RZ, 0x0 ;  /* 0x00000000ff0a7424 */ /* 0x001fe400078e00ff */
[----:B------:R-:W-:Y:S01]  /*e400*/  IMAD.MOV.U32 R11, RZ, RZ, 0x14f00000 ;  /* 0x14f00000ff0b7424 */ /* 0x000fe200078e00ff */
[----:B------:R-:W-:Y:S06]  /*e410*/  @P1 BRA `(.L_x_272) ;  /* 0x0000000000201947 */ /* 0x000fec0003800000 */
[----:B------:R-:W0:Y:S01]  /*e420*/  S2R R7, SR_TID.X ;  /* 0x0000000000077919 */ /* 0x000e220000002100 */
[----:B-1----:R-:W-:Y:S02]  /*e430*/  IMAD R2, R19, 0x8, R18 ;  /* 0x0000000813027824 */ /* 0x002fe400078e0212 */
[----:B------:R-:W-:-:S04]  /*e440*/  IMAD.MOV.U32 R3, RZ, RZ, 0x8000 ;  /* 0x00008000ff037424 */ /* 0x000fc800078e00ff */
[----:B------:R2:W-:Y:S01]  /*e450*/  SYNCS.ARRIVE.TRANS64 RZ, [R2+URZ+0x34850], R3 ;  /* 0x0348500302ff79a7 */ /* 0x0005e2000800003f */
[----:B0-----:R-:W-:-:S04]  /*e460*/  LOP3.LUT R7, R7, 0x1f, RZ, 0xc0, !PT ;  /* 0x0000001f07077812 */ /* 0x001fc800078ec0ff */
[----:B------:R-:W-:-:S13]  /*e470*/  ISETP.NE.AND P0, PT, R7, RZ, PT ;  /* 0x000000ff0700720c */ /* 0x000fda0003f05270 */
[----:B--2---:R-:W-:Y:S05]  /*e480*/  @!P0 BRA `(.L_x_272) ;  /* 0x0000000000048947 */ /* 0x004fea0003800000 */
[----:B------:R-:W-:Y:S01]  /*e490*/  BPT.TRAP 0x1 ;  /* 0x000000040000795c */ /* 0x000fe20000300000 */
.L_x_272:
[----:B------:R-:W-:Y:S05]  /*e4a0*/  BSYNC B3 ;  /* 0x0000000000037941 */ /* 0x000fea0003800000 */
.L_x_271:
[----:B------:R-:W2:Y:S04]  /*e4b0*/  LDL R7, [R1+0x18] ;  /* 0x0000180001077983 */ /* 0x000ea80000100800 */
[----:B-1----:R-:W2:Y:S01]  /*e4c0*/  LDL.LU R2, [R1+0x8] ;  /* 0x0000080001027983 */ /* 0x002ea20000300800 */
[----:B------:R-:W-:Y:S01]  /*e4d0*/  R2UR UR10, R14 ;  /* 0x000000000e0a72ca */ /* 0x000fe200000e0000 */
[----:B------:R-:W-:Y:S01]  /*e4e0*/  IMAD R8, R19, 0x8000, R18 ;  /* 0x0000800013087824 */ /* 0x000fe200078e0212 */
[----:B------:R-:W-:Y:S01]  /*e4f0*/  R2UR UR6, R10 ;  /* 0x000000000a0672ca */ /* 0x000fe200000e0000 */
[----:B------:R-:W-:Y:S01]  /*e500*/  UIADD3 UR4, UP0, UR38, 0x470, URZ ;  /* 0x0000047026047890 */ /* 0x000fe2000ff1e03f */
[----:B------:R-:W-:Y:S02]  /*e510*/  R2UR UR7, R11 ;  /* 0x000000000b0772ca */ /* 0x000fe400000e0000 */
[----:B------:R-:W-:Y:S01]  /*e520*/  LEA R3, R19, R18, 0x3 ;  /* 0x0000001213037211 */ /* 0x000fe200078e18ff */
[----:B------:R-:W-:Y:S01]  /*e530*/  UIADD3.X UR5, URZ, UR39, URZ, UP0, !UPT ;  /* 0x000000273f057290 */ /* 0x000fe200087fe43f */
[----:B------:R-:W-:-:S03]  /*e540*/  PLOP3.LUT P0, PT, PT, PT, PT, 0x80, 0x0 ;  /* 0x000000000000781c */ /* 0x000fc60003f0f070 */
[----:B------:R-:W-:Y:S02]  /*e550*/  VIADD R3, R3, 0x34850 ;  /* 0x0003485003037836 */ /* 0x000fe40000000000 */
[----:B--2---:R-:W-:Y:S02]  /*e560*/  IMAD R2, R2, 0x80, R7 ;  /* 0x0000008002027824 */ /* 0x004fe400078e0207 */
[----:B------:R-:W-:-:S07]  /*e570*/  VIADD R7, R8, 0x400 ;  /* 0x0000040008077836 */ /* 0x000fce0000000000 */
.L_x_273:
        /* <DEDUP_REMOVED lines=9> */
[----:B0-----:R-:W-:Y:S05]  /*e610*/  @P0 BRA.U.ANY `(.L_x_273) ;  /* 0xfffffffd00d80947 */ /* 0x001fea000393ffff */
[----:B------:R-:W-:Y:S01]  /*e620*/  R2UR UR10, R15 ;  /* 0x000000000f0a72ca */ /* 0x000fe200000e0000 */
[----:B------:R-:W-:Y:S01]  /*e630*/  VIADD R8, R8, 0x4400 ;  /* 0x0000440008087836 */ /* 0x000fe20000000000 */
[----:B------:R-:W-:Y:S02]  /*e640*/  R2UR UR6, R10 ;  /* 0x000000000a0672ca */ /* 0x000fe400000e0000 */
[----:B------:R-:W-:Y:S02]  /*e650*/  R2UR UR7, R11 ;  /* 0x000000000b0772ca */ /* 0x000fe400000e0000 */
[----:B------:R-:W-:-:S13]  /*e660*/  PLOP3.LUT P0, PT, PT, PT, PT, 0x80, 0x0 ;  /* 0x000000000000781c */ /* 0x000fda0003f0f070 */
.L_x_274:
        /* <DEDUP_REMOVED lines=10> */
[----:B------:R0:W-:Y:S01]  /*e710*/  STL [R1+0x8], R0 ;  /* 0x0000080001007387 */ /* 0x0001e20000100800 */
[----:B------:R-:W-:-:S07]  /*e720*/  IMAD.MOV.U32 R17, RZ, RZ, R5 ;  /* 0x000000ffff117224 */ /* 0x000fce00078e0005 */
.L_x_260:
[----:B------:R-:W-:Y:S05]  /*e730*/  BSYNC B1 ;  /* 0x0000000000017941 */ /* 0x000fea0003800000 */
.L_x_259:
[----:B0-----:R-:W2:Y:S01]  /*e740*/  LDL.LU R0, [R1+0x38] ;  /* 0x0000380001007983 */ /* 0x001ea20000300800 */
[----:B------:R-:W-:-:S03]  /*e750*/  IMAD.MOV.U32 R19, RZ, RZ, R9 ;  /* 0x000000ffff137224 */ /* 0x000fc600078e0009 */
[----:B------:R0:W-:Y:S02]  /*e760*/  STL [R1+0x14], R13 ;  /* 0x0000140d01007387 */ /* 0x0001e40000100800 */
[----:B0-2---:R-:W-:-:S07]  /*e770*/  VIADD R0, R0, 0xfffffffd ;  /* 0xfffffffd00007836 */ /* 0x005fce0000000000 */
.L_x_258:
[----:B------:R-:W-:Y:S05]  /*e780*/  BSYNC B2 ;  /* 0x0000000000027941 */ /* 0x000fea0003800000 */
.L_x_257:
[----:B------:R-:W-:Y:S01]  /*e790*/  VIADD R12, R12, 0xfffffffe ;  /* 0xfffffffe0c0c7836 */ /* 0x000fe20000000000 */
[----:B------:R-:W-:-:S04]  /*e7a0*/  LOP3.LUT R4, RZ, R4, RZ, 0x33, !PT ;  /* 0x00000004ff047212 */ /* 0x000fc800078e33ff */
[----:B------:R-:W-:-:S13]  /*e7b0*/  ISETP.NE.AND P0, PT, R12, R4, PT ;  /* 0x000000040c00720c */ /* 0x000fda0003f05270 */
[----:B------:R-:W-:Y:S05]  /*e7c0*/  @!P0 BRA `(.L_x_256) ;  /* 0x0000001400448947 */ /* 0x000fea0003800000 */
[----:B------:R-:W-:-:S07]  /*e7d0*/  IMAD.MOV.U32 R9, RZ, RZ, R17 ;  /* 0x000000ffff097224 */ /* 0x000fce00078e0011 */
.L_x_307:
[----:B------:R-:W2:Y:S04]  /*e7e0*/  LDL R3, [R1+0x20] ;  /* 0x0000200001037983 */ /* 0x000ea80000100800 */
[----:B------:R-:W3:Y:S01]  /*e7f0*/  LDL R2, [R1+0x14] ;  /* 0x0000140001027983 */ /* 0x000ee20000100800 */
[----:B------:R-:W-:Y:S01]  /*e800*/  VIADD R4, R19, 0x1 ;  /* 0x0000000113047836 */ /* 0x000fe20000000000 */
[----:B------:R-:W-:Y:S05]  /*e810*/  YIELD ;  /* 0x0000000000007946 */ /* 0x000fea0003800000 */
[----:B------:R-:W-:Y:S01]  /*e820*/  ISETP.NE.AND P0, PT, R4, 0x2, PT ;  /* 0x000000020400780c */ /* 0x000fe20003f05270 */
[----:B------:R-:W-:Y:S03]  /*e830*/  BSSY B1, `(.L_x_275) ;  /* 0x00000a0000017945 */ /* 0x000fe60003800000 */
[----:B------:R-:W-:-:S02]  /*e840*/  SEL R5, RZ, 0x1, P0 ;  /* 0x00000001ff057807 */ /* 0x000fc40000000000 */
[----:B------:R-:W-:Y:S02]  /*e850*/  SEL R4, R4, RZ, P0 ;  /* 0x000000ff04047207 */ /* 0x000fe40000000000 */
[----:B--2---:R-:W-:Y:S02]  /*e860*/  ISETP.NE.AND P1, PT, R3, RZ, PT ;  /* 0x000000ff0300720c */ /* 0x004fe40003f25270 */
[----:B---3--:R-:W-:-:S11]  /*e870*/  LOP3.LUT R5, R2, R5, RZ, 0x3c, !PT ;  /* 0x0000000502057212 */ /* 0x008fd600078e3cff */
[----:B01----:R-:W-:Y:S05]  /*e880*/  @!P1 BRA `(.L_x_276) ;  /* 0x0000000800689947 */ /* 0x003fea0003800000 */
        /* <DEDUP_REMOVED lines=14> */
[--C-:B------:R-:W-:Y:S01]  /*e970*/  SHF.R.S32.HI R3, RZ, 0x1f, R2.reuse ;  /* 0x0000001fff037819 */ /* 0x100fe20000011402 */
[----:B------:R-:W-:-:S04]  /*e980*/  IMAD.MOV R7, RZ, RZ, -R2 ;  /* 0x000000ffff077224 */ /* 0x000fc800078e0a02 */
[----:B------:R-:W-:Y:S02]  /*e990*/  IMAD R7, R8, R7, R0 ;  /* 0x0000000708077224 */ /* 0x000fe400078e0200 */
[----:B--2---:R-:W-:-:S04]  /*e9a0*/  IMAD R8, R11, UR6, RZ ;  /* 0x000000060b087c24 */ /* 0x004fc8000f8e02ff */
[C---:B---3--:R-:W-:Y:S02]  /*e9b0*/  IMAD R8, R10.reuse, UR7, R8 ;  /* 0x000000070a087c24 */ /* 0x048fe4000f8e0208 */
[----:B------:R-:W-:-:S04]  /*e9c0*/  IMAD.WIDE.U32 R2, R10, UR6, R2 ;  /* 0x000000060a027c25 */ /* 0x000fc8000f8e0002 */
[----:B------:R-:W-:Y:S01]  /*e9d0*/  IMAD.IADD R3, R8, 0x1, R3 ;  /* 0x0000000108037824 */ /* 0x000fe200078e0203 */
[----:B------:R-:W-:-:S04]  /*e9e0*/  LEA R8, P0, R2, UR4, 0x2 ;  /* 0x0000000402087c11 */ /* 0x000fc8000f8010ff */
[----:B------:R-:W-:-:S06]  /*e9f0*/  LEA.HI.X R9, R2, UR5, R3, 0x2, P0 ;  /* 0x0000000502097c11 */ /* 0x000fcc00080f1403 */
[----:B------:R0:W5:Y:S03]  /*ea00*/  LDG.E R9, desc[UR40][R8.64] ;  /* 0x0000002808097981 */ /* 0x000166000c1e1900 */
.L_x_277:
[----:B------:R-:W-:Y:S01]  /*ea10*/  LEA R3, R4, R18, 0x3 ;  /* 0x0000001204037211 */ /* 0x000fe200078e18ff */
[----:B------:R-:W-:Y:S01]  /*ea20*/  BSSY B2, `(.L_x_278) ;  /* 0x0000004000027945 */ /* 0x000fe20003800000 */
[----:B------:R-:W-:-:S04]  /*ea30*/  SHF.L.U32 R2, R5, 0x1f, RZ ;  /* 0x0000001f05027819 */ /* 0x000fc800000006ff */
[----:B------:R-:W1:Y:S02]  /*ea40*/  SYNCS.PHASECHK.TRANS64.TRYWAIT P0, [R3+URZ+0x34840], R2 ;  /* 0x03484002030075a7 */ /* 0x000e64000800017f */
[----:B-1----:R-:W-:Y:S05]  /*ea50*/  @!P0 BRA `(.L_x_279) ;  /* 0x0000003800648947 */ /* 0x002fea0003800000 */
.L_x_370:
[----:B------:R-:W-:Y:S05]  /*ea60*/  BSYNC B2 ;  /* 0x0000000000027941 */ /* 0x000fea0003800000 */
.L_x_278:
[----:B0-----:R-:W0:Y:S01]  /*ea70*/  S2R R8, SR_TID.X ;  /* 0x0000000000087919 */ /* 0x001e220000002100 */
[----:B------:R-:W-:Y:S01]  /*ea80*/  BSSY B2, `(.L_x_280) ;  /* 0x000000b000027945 */ /* 0x000fe20003800000 */
[----:B0-----:R-:W-:-:S04]  /*ea90*/  LOP3.LUT R8, R8, 0x7f, RZ, 0xc0, !PT ;  /* 0x0000007f08087812 */ /* 0x001fc800078ec0ff */
[----:B------:R-:W-:-:S13]  /*eaa0*/  ISETP.NE.AND P1, PT, R8, RZ, PT ;  /* 0x000000ff0800720c */ /* 0x000fda0003f25270 */
[----:B------:R-:W-:Y:S05]  /*eab0*/  @P1 BRA `(.L_x_281) ;  /* 0x00000000001c1947 */ /* 0x000fea0003800000 */
[----:B------:R-:W0:Y:S01]  /*eac0*/  S2R R8, SR_TID.X ;  /* 0x0000000000087919 */ /* 0x000e220000002100 */
[----:B-1----:R-:W-:-:S04]  /*ead0*/  IMAD.MOV.U32 R2, RZ, RZ, 0xc000 ;  /* 0x0000c000ff027424 */ /* 0x002fc800078e00ff */
[----:B------:R2:W-:Y:S01]  /*eae0*/  SYNCS.ARRIVE.TRANS64 RZ, [R3+URZ+0x34830], R2 ;  /* 0x0348300203ff79a7 */ /* 0x0005e2000800003f */
[----:B0-----:R-:W-:-:S04]  /*eaf0*/  LOP3.LUT R8, R8, 0x1f, RZ, 0xc0, !PT ;  /* 0x0000001f08087812 */ /* 0x001fc800078ec0ff */
[----:B------:R-:W-:-:S13]  /*eb00*/  ISETP.NE.AND P0, PT, R8, RZ, PT ;  /* 0x000000ff0800720c */ /* 0x000fda0003f05270 */
[----:B--2---:R-:W-:Y:S05]  /*eb10*/  @!P0 BRA `(.L_x_281) ;  /* 0x0000000000048947 */ /* 0x004fea0003800000 */
[----:B------:R-:W-:Y:S01]  /*eb20*/  BPT.TRAP 0x1 ;  /* 0x000000040000795c */ /* 0x000fe20000300000 */
.L_x_281:
[----:B------:R-:W-:Y:S05]  /*eb30*/  BSYNC B2 ;  /* 0x0000000000027941 */ /* 0x000fea0003800000 */
.L_x_280:
        /* <DEDUP_REMOVED lines=12> */
.L_x_282:
        /* <DEDUP_REMOVED lines=10> */
[----:B------:R-:W-:Y:S01]  /*eca0*/  IMAD.MOV.U32 R13, RZ, RZ, 0x40 ;  /* 0x00000040ff0d7424 */ /* 0x000fe200078e00ff */
[----:B------:R-:W-:Y:S01]  /*ecb0*/  PLOP3.LUT P0, PT, PT, PT, PT, 0x80, 0x0 ;  /* 0x000000000000781c */ /* 0x000fe20003f0f070 */
[----:B------:R-:W-:Y:S01]  /*ecc0*/  VIADD R10, R8, 0x20400 ;  /* 0x00020400080a7836 */ /* 0x000fe20000000000 */
[----:B------:R-:W-:Y:S01]  /*ecd0*/  UMOV UR6, 0x0 ;  /* 0x0000000000067882 */ /* 0x000fe20000000000 */
[----:B------:R-:W-:Y:S01]  /*ece0*/  UMOV UR7, 0x14f00000 ;  /* 0x14f0000000077882 */ /* 0x000fe20000000000 */
[----:B------:R-:W-:-:S15]  /*ecf0*/  R2UR UR10, R13 ;  /* 0x000000000d0a72ca */ /* 0x000fde00000e0000 */
.L_x_283:
        /* <DEDUP_REMOVED lines=10> */
[----:B------:R-:W-:Y:S01]  /*eda0*/  PLOP3.LUT P0, PT, PT, PT, PT, 0x80, 0x0 ;  /* 0x000000000000781c */ /* 0x000fe20003f0f070 */
[----:B------:R-:W-:Y:S01]  /*edb0*/  VIADD R8, R8, 0x24400 ;  /* 0x0002440008087836 */ /* 0x000fe20000000000 */
[----:B------:R-:W-:Y:S01]  /*edc0*/  UMOV UR6, 0x0 ;  /* 0x0000000000067882 */ /* 0x000fe20000000000 */
[----:B------:R-:W-:Y:S01]  /*edd0*/  UMOV UR7, 0x14f00000 ;  /* 0x14f0000000077882 */ /* 0x000fe20000000000 */
[----:B------:R-:W-:-:S09]  /*ede0*/  UMOV UR10, 0x80 ;  /* 0x00000080000a7882 */ /* 0x000fd20000000000 */
.L_x_284:
        /* <DEDUP_REMOVED lines=10> */
[----:B------:R-:W2:Y:S01]  /*ee90*/  LDL.LU R10, [R1+0x14] ;  /* 0x00001400010a7983 */ /* 0x000ea20000300800 */
[----:B------:R-:W-:Y:S01]  /*eea0*/  IMAD R2, R19, 0x8, R6 ;  /* 0x0000000813027824 */ /* 0x000fe200078e0206 */
[----:B------:R-:W-:Y:S01]  /*eeb0*/  BSSY B2, `(.L_x_285) ;  /* 0x0000004000027945 */ /* 0x000fe20003800000 */
[----:B--2---:R-:W-:-:S04]  /*eec0*/  SHF.L.U32 R3, R10, 0x1f, RZ ;  /* 0x0000001f0a037819 */ /* 0x004fc800000006ff */
[----:B------:R-:W0:Y:S02]  /*eed0*/  SYNCS.PHASECHK.TRANS64.TRYWAIT P0, [R2+URZ+0x60], R3 ;  /* 0x00006003020075a7 */ /* 0x000e24000800017f */
[----:B0-----:R-:W-:Y:S05]  /*eee0*/  @!P0 BRA `(.L_x_286) ;  /* 0x0000003400548947 */ /* 0x001fea0003800000 */
.L_x_371:
[----:B------:R-:W-:Y:S05]  /*eef0*/  BSYNC B2 ;  /* 0x0000000000027941 */ /* 0x000fea0003800000 */
.L_x_285:
[----:B------:R-:W-:Y:S01]  /*ef00*/  BSSY B2, `(.L_x_287) ;  /* 0x000000b000027945 */ /* 0x000fe20003800000 */
[----:B------:R-:W-:Y:S02]  /*ef10*/  IMAD.MOV.U32 R10, RZ, RZ, 0x0 ;  /* 0x00000000ff0a7424 */ /* 0x000fe400078e00ff */
[----:B------:R-:W-:Y:S01]  /*ef20*/  IMAD.MOV.U32 R11, RZ, RZ, 0x14f00000 ;  /* 0x14f00000ff0b7424 */ /* 0x000fe200078e00ff */
[----:B------:R-:W-:Y:S06]  /*ef30*/  @P1 BRA `(.L_x_288) ;  /* 0x00000000001c1947 */ /* 0x000fec0003800000 */
[----:B------:R-:W1:Y:S01]  /*ef40*/  S2R R8, SR_TID.X ;  /* 0x0000000000087919 */ /* 0x000e620000002100 */
[----:B0-----:R-:W-:-:S04]  /*ef50*/  IMAD.MOV.U32 R3, RZ, RZ, 0x8000 ;  /* 0x00008000ff037424 */ /* 0x001fc800078e00ff */
[----:B------:R2:W-:Y:S01]  /*ef60*/  SYNCS.ARRIVE.TRANS64 RZ, [R2+URZ+0x50], R3 ;  /* 0x0000500302ff79a7 */ /* 0x0005e2000800003f */
[----:B-1----:R-:W-:-:S04]  /*ef70*/  LOP3.LUT R8, R8, 0x1f, RZ, 0xc0, !PT ;  /* 0x0000001f08087812 */ /* 0x002fc800078ec0ff */
[----:B------:R-:W-:-:S13]  /*ef80*/  ISETP.NE.AND P0, PT, R8, RZ, PT ;  /* 0x000000ff0800720c */ /* 0x000fda0003f05270 */
[----:B--2---:R-:W-:Y:S05]  /*ef90*/  @!P0 BRA `(.L_x_288) ;  /* 0x0000000000048947 */ /* 0x004fea0003800000 */
[----:B------:R-:W-:Y:S01]  /*efa0*/  BPT.TRAP 0x1 ;  /* 0x000000040000795c */ /* 0x000fe20000300000 */
.L_x_288:
[----:B------:R-:W-:Y:S05]  /*efb0*/  BSYNC B2 ;  /* 0x0000000000027941 */ /* 0x000fea0003800000 */
.L_x_287:
[----:B------:R-:W2:Y:S04]  /*efc0*/  LDL R8, [R1+0x18] ;  /* 0x0000180001087983 */ /* 0x000ea80000100800 */
[----:B0-----:R-:W2:Y:S01]  /*efd0*/  LDL.LU R3, [R1+0x8] ;  /* 0x0000080001037983 */ /* 0x001ea20000300800 */
[----:B------:R-:W-:Y:S01]  /*efe0*/  R2UR UR10, R12 ;  /* 0x000000000c0a72ca */ /* 0x000fe200000e0000 */
[----:B------:R-:W-:Y:S01]  /*eff0*/  IMAD R19, R19, 0x8000, R18 ;  /* 0x0000800013137824 */ /* 0x000fe200078e0212 */
[----:B------:R-:W-:Y:S01]  /*f000*/  R2UR UR6, R10 ;  /* 0x000000000a0672ca */ /* 0x000fe200000e0000 */
[----:B------:R-:W-:Y:S01]  /*f010*/  UIADD3 UR4, UP0, UR38, 0x470, URZ ;  /* 0x0000047026047890 */ /* 0x000fe2000ff1e03f */
[----:B------:R-:W-:Y:S01]  /*f020*/  R2UR UR7, R11 ;  /* 0x000000000b0772ca */ /* 0x000fe200000e0000 */
[----:B------:R-:W-:Y:S01]  /*f030*/  VIADD R2, R2, 0x50 ;  /* 0x0000005002027836 */ /* 0x000fe20000000000 */
[----:B------:R-:W-:Y:S01]  /*f040*/  PLOP3.LUT P0, PT, PT, PT, PT, 0x80, 0x0 ;  /* 0x000000000000781c */ /* 0x000fe20003f0f070 */
[----:B------:R-:W-:Y:S01]  /*f050*/  UIADD3.X UR5, URZ, UR39, URZ, UP0, !UPT ;  /* 0x000000273f057290 */ /* 0x000fe200087fe43f */
[----:B--2---:R-:W-:Y:S01]  /*f060*/  IMAD R3, R3, 0x80, R8 ;  /* 0x0000008003037824 */ /* 0x004fe200078e0208 */
[----:B------:R-:W-:-:S10]  /*f070*/  IADD3 R8, R19, 0x400, RZ ;  /* 0x0000040013087810 */ /* 0x000fd40007ffe0ff */
.L_x_289:
        /* <DEDUP_REMOVED lines=15> */
.L_x_290:
        /* <DEDUP_REMOVED lines=12> */
.L_x_276:
[----:B------:R-:W-:Y:S05]  /*f230*/  BSYNC B1 ;  /* 0x0000000000017941 */ /* 0x000fea0003800000 */
.L_x_275:
[----:B------:R-:W2:Y:S01]  /*f240*/  LDL R2, [R1+0x20] ;  /* 0x0000200001027983 */ /* 0x000ea20000100800 */
[----:B------:R-:W-:Y:S01]  /*f250*/  VIADD R19, R4, 0x1 ;  /* 0x0000000104137836 */ /* 0x000fe20000000000 */
[----:B------:R-:W-:Y:S01]  /*f260*/  BSSY B1, `(.L_x_291) ;  /* 0x00000a3000017945 */ /* 0x000fe20003800000 */
[----:B0-----:R-:W-:-:S03]  /*f270*/  VIADD R7, R0, 0xffffffff ;  /* 0xffffffff00077836 */ /* 0x001fc60000000000 */
[----:B------:R-:W-:-:S04]  /*f280*/  ISETP.NE.AND P0, PT, R19, 0x2, PT ;  /* 0x000000021300780c */ /* 0x000fc80003f05270 */
[----:B------:R-:W-:Y:S02]  /*f290*/  SEL R19, R19, RZ, P0 ;  /* 0x000000ff13137207 */ /* 0x000fe40000000000 */
[----:B--2---:R-:W-:Y:S02]  /*f2a0*/  ISETP.NE.AND P1, PT, R2, RZ, PT ;  /* 0x000000ff0200720c */ /* 0x004fe40003f25270 */
[----:B------:R-:W-:-:S04]  /*f2b0*/  SEL R2, RZ, 0x1, P0 ;  /* 0x00000001ff027807 */ /* 0x000fc80000000000 */
[----:B------:R-:W-:-:S05]  /*f2c0*/  LOP3.LUT R12, R5, R2, RZ, 0x3c, !PT ;  /* 0x00000002050c7212 */ /* 0x000fca00078e3cff */
[----:B------:R0:W-:Y:S02]  /*f2d0*/  STL [R1+0x14], R12 ;  /* 0x0000140c01007387 */ /* 0x0001e40000100800 */
[----:B------:R-:W-:Y:S05]  /*f2e0*/  @!P1 BRA `(.L_x_292) ;  /* 0x0000000800689947 */ /* 0x000fea0003800000 */
[----:B------:R-:W-:Y:S01]  /*f2f0*/  ULDC.64 UR4, c[0x0][0x418] ;  /* 0x0001060000047ab9 */ /* 0x000fe20000000a00 */
[----:B------:R-:W-:Y:S01]  /*f300*/  IMAD.MOV.U32 R8, RZ, RZ, R7 ;  /* 0x000000ffff087224 */ /* 0x000fe200078e0007 */
[----:B------:R-:W-:-:S04]  /*f310*/  ISETP.NE.U32.AND P0, PT, RZ, UR4, PT ;  /* 0x00000004ff007c0c */ /* 0x000fc8000bf05070 */
[----:B------:R-:W-:-:S13]  /*f320*/  ISETP.NE.AND.EX P0, PT, RZ, UR5, PT, P0 ;  /* 0x00000005ff007c0c */ /* 0x000fda000bf05300 */
[----:B------:R-:W-:Y:S05]  /*f330*/  @!P0 BRA `(.L_x_293) ;  /* 0x00000000004c8947 */ /* 0x000fea0003800000 */
[----:B------:R-:W2:Y:S01]  /*f340*/  LDL R11, [R1+0x1c] ;  /* 0x00001c00010b7983 */ /* 0x000ea20000100800 */
[----:B------:R-:W1:Y:S01]  /*f350*/  LDC R9, c[0x0][0x43c] ;  /* 0x00010f00ff097b82 */ /* 0x000e620000000800 */
[----:B------:R-:W-:Y:S02]  /*f360*/  ULDC.64 UR6, c[0x0][0x428] ;  /* 0x00010a0000067ab9 */ /* 0x000fe40000000a00 */
[----:B------:R-:W3:Y:S01]  /*f370*/  LDL R10, [R1+0x10] ;  /* 0x00001000010a7983 */ /* 0x000ee20000100800 */
[----:B-1----:R-:W-:-:S13]  /*f380*/  ISETP.NE.AND P0, PT, R9, 0x1, PT ;  /* 0x000000010900780c */ /* 0x002fda0003f05270 */
[----:B------:R-:W1:Y:S02]  /*f390*/  @P0 LDC.64 R2, c[0x0][0x440] ;  /* 0x00011000ff020b82 */ /* 0x000e640000000a00 */
[----:B-1----:R-:W-:-:S04]  /*f3a0*/  @P0 IMAD.HI.U32 R8, R7, R2, RZ ;  /* 0x0000000207080227 */ /* 0x002fc800078e00ff */
        /* <DEDUP_REMOVED lines=10> */
[----:B------:R-:W-:-:S05]  /*f450*/  LEA.HI.X R11, R2, UR5, R9, 0x2, P0 ;  /* 0x00000005020b7c11 */ /* 0x000fca00080f1409 */
[----:B------:R1:W5:Y:S04]  /*f460*/  LDG.E R9, desc[UR40][R10.64] ;  /* 0x000000280a097981 */ /* 0x000368000c1e1900 */
.L_x_293:
[----:B------:R-:W-:Y:S01]  /*f470*/  IMAD R2, R19, 0x8, R18 ;  /* 0x0000000813027824 */ /* 0x000fe200078e0212 */
[----:B------:R-:W-:Y:S01]  /*f480*/  SHF.L.U32 R3, R12, 0x1f, RZ ;  /* 0x0000001f0c037819 */ /* 0x000fe200000006ff */
[----:B------:R-:W-:Y:S03]  /*f490*/  BSSY B2, `(.L_x_294) ;  /* 0x0000003000027945 */ /* 0x000fe60003800000 */
[----:B------:R-:W2:Y:S02]  /*f4a0*/  SYNCS.PHASECHK.TRANS64.TRYWAIT P0, [R2+URZ+0x34840], R3 ;  /* 0x03484003020075a7 */ /* 0x000ea4000800017f */
[----:B--2---:R-:W-:Y:S05]  /*f4b0*/  @!P0 BRA `(.L_x_295) ;  /* 0x0000002c00f48947 */ /* 0x004fea0003800000 */
.L_x_372:
[----:B------:R-:W-:Y:S05]  /*f4c0*/  BSYNC B2 ;  /* 0x0000000000027941 */ /* 0x000fea0003800000 */
.L_x_294:
[----:B-1----:R-:W1:Y:S01]  /*f4d0*/  S2R R10, SR_TID.X ;  /* 0x00000000000a7919 */ /* 0x002e620000002100 */
[----:B------:R-:W-:Y:S01]  /*f4e0*/  BSSY B2, `(.L_x_296) ;  /* 0x000000b000027945 */ /* 0x000fe20003800000 */
[----:B-1----:R-:W-:-:S04]  /*f4f0*/  LOP3.LUT R10, R10, 0x7f, RZ, 0xc0, !PT ;  /* 0x0000007f0a0a7812 */ /* 0x002fc800078ec0ff */
[----:B------:R-:W-:-:S13]  /*f500*/  ISETP.NE.AND P1, PT, R10, RZ, PT ;  /* 0x000000ff0a00720c */ /* 0x000fda0003f25270 */
[----:B------:R-:W-:Y:S05]  /*f510*/  @P1 BRA `(.L_x_297) ;  /* 0x00000000001c1947 */ /* 0x000fea0003800000 */
[----:B------:R-:W1:Y:S01]  /*f520*/  S2R R10, SR_TID.X ;  /* 0x00000000000a7919 */ /* 0x000e620000002100 */
[----:B--2---:R-:W-:-:S04]  /*f530*/  IMAD.MOV.U32 R3, RZ, RZ, 0xc000 ;  /* 0x0000c000ff037424 */ /* 0x004fc800078e00ff */
[----:B------:R3:W-:Y:S01]  /*f540*/  SYNCS.ARRIVE.TRANS64 RZ, [R2+URZ+0x34830], R3 ;  /* 0x0348300302ff79a7 */ /* 0x0007e2000800003f */
[----:B-1----:R-:W-:-:S04]  /*f550*/  LOP3.LUT R10, R10, 0x1f, RZ, 0xc0, !PT ;  /* 0x0000001f0a0a7812 */ /* 0x002fc800078ec0ff */
[----:B------:R-:W-:-:S13]  /*f560*/  ISETP.NE.AND P0, PT, R10, RZ, PT ;  /* 0x000000ff0a00720c */ /* 0x000fda0003f05270 */
[----:B---3--:R-:W-:Y:S05]  /*f570*/  @!P0 BRA `(.L_x_297) ;  /* 0x0000000000048947 */ /* 0x008fea0003800000 */
[----:B------:R-:W-:Y:S01]  /*f580*/  BPT.TRAP 0x1 ;  /* 0x000000040000795c */ /* 0x000fe20000300000 */
.L_x_297:
[----:B------:R-:W-:Y:S05]  /*f590*/  BSYNC B2 ;  /* 0x0000000000027941 */ /* 0x000fea0003800000 */
.L_x_296:
[----:B--2---:R-:W2:Y:S01]  /*f5a0*/  LDL R2, [R1+0x18] ;  /* 0x0000180001027983 */ /* 0x004ea20000100800 */
[----:B0-----:R-:W-:Y:S01]  /*f5b0*/  IMAD.MOV.U32 R12, RZ, RZ, RZ ;  /* 0x000000ffff0c7224 */ /* 0x001fe200078e00ff */
[----:B------:R-:W-:Y:S01]  /*f5c0*/  UIADD3 UR4, UP0, UR38, 0x370, URZ ;  /* 0x0000037026047890 */ /* 0x000fe2000ff1e03f */
[C---:B------:R-:W-:Y:S01]  /*f5d0*/  IMAD R3, R19.reuse, 0x8, R6 ;  /* 0x0000000813037824 */ /* 0x040fe200078e0206 */
[----:B------:R-:W-:Y:S01]  /*f5e0*/  PLOP3.LUT P0, PT, PT, PT, PT, 0x80, 0x0 ;  /* 0x000000000000781c */ /* 0x000fe20003f0f070 */
[----:B------:R-:W-:Y:S01]  /*f5f0*/  IMAD R10, R19, 0xc000, R18 ;  /* 0x0000c000130a7824 */ /* 0x000fe200078e0212 */
[----:B------:R-:W-:Y:S01]  /*f600*/  R2UR UR10, R12 ;  /* 0x000000000c0a72ca */ /* 0x000fe200000e0000 */
[----:B------:R-:W-:Y:S01]  /*f610*/  VIADD R3, R3, 0x30 ;  /* 0x0000003003037836 */ /* 0x000fe20000000000 */
[----:B------:R-:W-:Y:S01]  /*f620*/  UIADD3.X UR5, URZ, UR39, URZ, UP0, !UPT ;  /* 0x000000273f057290 */ /* 0x000fe200087fe43f */
[----:B------:R-:W-:Y:S01]  /*f630*/  VIADD R11, R10, 0x1c400 ;  /* 0x0001c4000a0b7836 */ /* 0x000fe20000000000 */
[----:B------:R-:W-:Y:S01]  /*f640*/  UMOV UR6, 0x0 ;  /* 0x0000000000067882 */ /* 0x000fe20000000000 */
[----:B------:R-:W-:Y:S01]  /*f650*/  UMOV UR7, 0x14f00000 ;  /* 0x14f0000000077882 */ /* 0x000fe20000000000 */
[----:B--2---:R-:W-:-:S09]  /*f660*/  IMAD R2, R8, 0x80, R2 ;  /* 0x0000008008027824 */ /* 0x004fd200078e0202 */
.L_x_298:
        /* <DEDUP_REMOVED lines=10> */
[----:B------:R-:W-:Y:S01]  /*f710*/  MOV R13, 0x40 ;  /* 0x00000040000d7802 */ /* 0x000fe20000000f00 */
[----:B------:R-:W-:Y:S01]  /*f720*/  VIADD R11, R10, 0x20400 ;  /* 0x000204000a0b7836 */ /* 0x000fe20000000000 */
[----:B------:R-:W-:Y:S01]  /*f730*/  PLOP3.LUT P0, PT, PT, PT, PT, 0x80, 0x0 ;  /* 0x000000000000781c */ /* 0x000fe20003f0f070 */
[----:B------:R-:W-:Y:S01]  /*f740*/  UMOV UR6, 0x0 ;  /* 0x0000000000067882 */ /* 0x000fe20000000000 */
[----:B------:R-:W-:Y:S01]  /*f750*/  R2UR UR10, R13 ;  /* 0x000000000d0a72ca */ /* 0x000fe200000e0000 */
[----:B------:R-:W-:-:S14]  /*f760*/  UMOV UR7, 0x14f00000 ;  /* 0x14f0000000077882 */ /* 0x000fdc0000000000 */
.L_x_299:
        /* <DEDUP_REMOVED lines=15> */
.L_x_300:
        /* <DEDUP_REMOVED lines=10> */
[----:B------:R-:W-:Y:S01]  /*f900*/  SHF.L.U32 R5, R5, 0x1f, RZ ;  /* 0x0000001f05057819 */ /* 0x000fe200000006ff */
[----:B------:R-:W-:Y:S01]  /*f910*/  IMAD R2, R4, 0x8, R6 ;  /* 0x0000000804027824 */ /* 0x000fe200078e0206 */
[----:B------:R-:W-:Y:S03]  /*f920*/  BSSY B2, `(.L_x_301) ;  /* 0x0000003000027945 */ /* 0x000fe60003800000 */
[----:B------:R-:W0:Y:S02]  /*f930*/  SYNCS.PHASECHK.TRANS64.TRYWAIT P0, [R2+URZ+0x60], R5 ;  /* 0x00006005020075a7 */ /* 0x000e24000800017f */
[----:B0-----:R-:W-:Y:S05]  /*f940*/  @!P0 BRA `(.L_x_302) ;  /* 0x0000002800e48947 */ /* 0x001fea0003800000 */
.L_x_373:
[----:B------:R-:W-:Y:S05]  /*f950*/  BSYNC B2 ;  /* 0x0000000000027941 */ /* 0x000fea0003800000 */
.L_x_301:
[----:B------:R-:W-:Y:S01]  /*f960*/  BSSY B2, `(.L_x_303) ;  /* 0x000000b000027945 */ /* 0x000fe20003800000 */
[----:B------:R-:W-:Y:S02]  /*f970*/  IMAD.MOV.U32 R10, RZ, RZ, 0x0 ;  /* 0x00000000ff0a7424 */ /* 0x000fe400078e00ff */
[----:B------:R-:W-:Y:S01]  /*f980*/  IMAD.MOV.U32 R11, RZ, RZ, 0x14f00000 ;  /* 0x14f00000ff0b7424 */ /* 0x000fe200078e00ff */
[----:B------:R-:W-:Y:S06]  /*f990*/  @P1 BRA `(.L_x_304) ;  /* 0x00000000001c1947 */ /* 0x000fec0003800000 */
[----:B------:R-:W1:Y:S02]  /*f9a0*/  S2R R3, SR_TID.X ;  /* 0x0000000000037919 */ /* 0x000e640000002100 */
[----:B-1----:R-:W-:Y:S01]  /*f9b0*/  LOP3.LUT R14, R3, 0x1f, RZ, 0xc0, !PT ;  /* 0x0000001f030e7812 */ /* 0x002fe200078ec0ff */
[----:B------:R-:W-:-:S03]  /*f9c0*/  IMAD.MOV.U32 R3, RZ, RZ, 0x8000 ;  /* 0x00008000ff037424 */ /* 0x000fc600078e00ff */
[----:B------:R-:W-:Y:S01]  /*f9d0*/  ISETP.NE.AND P0, PT, R14, RZ, PT ;  /* 0x000000ff0e00720c */ /* 0x000fe20003f05270 */
[----:B------:R1:W-:-:S12]  /*f9e0*/  SYNCS.ARRIVE.TRANS64 RZ, [R2+URZ+0x50], R3 ;  /* 0x0000500302ff79a7 */ /* 0x0003d8000800003f */
[----:B-1----:R-:W-:Y:S05]  /*f9f0*/  @!P0 BRA `(.L_x_304) ;  /* 0x0000000000048947 */ /* 0x002fea0003800000 */
[----:B------:R-:W-:Y:S01]  /*fa00*/  BPT.TRAP 0x1 ;  /* 0x000000040000795c */ /* 0x000fe20000300000 */
.L_x_304:
[----:B------:R-:W-:Y:S05]  /*fa10*/  BSYNC B2 ;  /* 0x0000000000027941 */ /* 0x000fea0003800000 */
.L_x_303:
[----:B0-----:R-:W2:Y:S04]  /*fa20*/  LDL R5, [R1+0x18] ;  /* 0x0000180001057983 */ /* 0x001ea80000100800 */
[----:B------:R-:W2:Y:S01]  /*fa30*/  LDL.LU R3, [R1+0x8] ;  /* 0x0000080001037983 */ /* 0x000ea20000300800 */
        /* <DEDUP_REMOVED lines=8> */
[----:B--2---:R-:W-:-:S02]  /*fac0*/  IMAD R3, R3, 0x80, R5 ;  /* 0x0000008003037824 */ /* 0x004fc400078e0205 */
[----:B------:R-:W-:-:S09]  /*fad0*/  VIADD R5, R4, 0x400 ;  /* 0x0000040004057836 */ /* 0x000fd20000000000 */
.L_x_305:
        /* <DEDUP_REMOVED lines=15> */
.L_x_306:
        /* <DEDUP_REMOVED lines=12> */
.L_x_292:
[----:B------:R-:W-:Y:S05]  /*fc90*/  BSYNC B1 ;  /* 0x0000000000017941 */ /* 0x000fea0003800000 */
.L_x_291:
[----:B------:R-:W2:Y:S01]  /*fca0*/  LDL R2, [R1+0x28] ;  /* 0x0000280001027983 */ /* 0x000ea20000100800 */
[----:B------:R-:W-:Y:S01]  /*fcb0*/  VIADD R0, R0, 0xfffffffe ;  /* 0xfffffffe00007836 */ /* 0x000fe20000000000 */
[----:B--2---:R-:W-:-:S13]  /*fcc0*/  ISETP.GT.AND P0, PT, R7, R2, PT ;  /* 0x000000020700720c */ /* 0x004fda0003f04270 */
[----:B------:R-:W-:Y:S05]  /*fcd0*/  @P0 BRA `(.L_x_307) ;  /* 0xffffffe800c00947 */ /* 0x000fea000383ffff */
.L_x_256:
[----:B------:R-:W-:Y:S05]  /*fce0*/  BSYNC B0 ;  /* 0x0000000000007941 */ /* 0x000fea0003800000 */
.L_x_255:
[----:B------:R-:W3:Y:S01]  /*fcf0*/  S2R R2, SR_TID.X ;  /* 0x0000000000027919 */ /* 0x000ee20000002100 */
[----:B------:R-:W-:Y:S01]  /*fd00*/  BSSY B0, `(.L_x_308) ;  /* 0x0000011000007945 */ /* 0x000fe20003800000 */
[----:B---3--:R-:W-:-:S04]  /*fd10*/  LOP3.LUT R3, R2, 0x7f, RZ, 0xc0, !PT ;  /* 0x0000007f02037812 */ /* 0x008fc800078ec0ff */
[----:B------:R-:W-:-:S13]  /*fd20*/  ISETP.NE.AND P0, PT, R3, RZ, PT ;  /* 0x000000ff0300720c */ /* 0x000fda0003f05270 */
[----:B------:R-:W-:Y:S05]  /*fd30*/  @P0 BRA `(.L_x_309) ;  /* 0x0000000000340947 */ /* 0x000fea0003800000 */
[----:B------:R-:W3:Y:S01]  /*fd40*/  S2R R2, SR_LANEID ;  /* 0x0000000000027919 */ /* 0x000ee20000000000 */
[----:B------:R-:W-:Y:S01]  /*fd50*/  VOTEU.ANY UR4, UPT, PT ;  /* 0x0000000000047886 */ /* 0x000fe200038e0100 */
[----:B--2---:R-:W2:Y:S01]  /*fd60*/  LDC.64 R4, c[0x0][0xc60] ;  /* 0x00031800ff047b82 */ /* 0x004ea20000000a00 */
[----:B------:R-:W3:Y:S02]  /*fd70*/  FLO.U32 R0, UR4 ;  /* 0x0000000400007d00 */ /* 0x000ee400080e0000 */
[----:B---3--:R-:W-:-:S06]  /*fd80*/  ISETP.EQ.U32.AND P0, PT, R0, R2, PT ;  /* 0x000000020000720c */ /* 0x008fcc0003f02070 */
[----:B------:R-:W2:Y:S07]  /*fd90*/  POPC R2, UR4 ;  /* 0x0000000400027d09 */ /* 0x000eae0008000000 */
[----:B--2---:R-:W2:Y:S04]  /*fda0*/  @P0 ATOMG.E.ADD.STRONG.GPU PT, R2, desc[UR40][R4.64], R2 ;  /* 0x00000002040209a8 */ /* 0x004ea800081ee1e8 */
[----:B--2---:R2:W3:Y:S02]  /*fdb0*/  SHFL.IDX PT, R2, R2, R0, 0x1f ;  /* 0x00001f0002027589 */ /* 0x0044e400000e0000 */
[----:B--2---:R-:W2:Y:S02]  /*fdc0*/  S2R R0, SR_LTMASK ;  /* 0x0000000000007919 */ /* 0x004ea40000003900 */
[----:B--2---:R-:W-:-:S06]  /*fdd0*/  LOP3.LUT R0, R0, UR4, RZ, 0xc0, !PT ;  /* 0x0000000400007c12 */ /* 0x004fcc000f8ec0ff */
[----:B------:R-:W3:Y:S02]  /*fde0*/  POPC R0, R0 ;  /* 0x0000000000007309 */ /* 0x000ee40000000000 */
[----:B---3--:R-:W-:-:S05]  /*fdf0*/  IADD3 R0, R2, UR36, R0 ;  /* 0x0000002402007c10 */ /* 0x008fca000fffe000 */
[----:B------:R3:W-:Y:S02]  /*fe00*/  STL [R1], R0 ;  /* 0x0000000001007387 */ /* 0x0007e40000100800 */
.L_x_309:
[----:B------:R-:W-:Y:S05]  /*fe10*/  BSYNC B0 ;  /* 0x0000000000007941 */ /* 0x000fea0003800000 */
.L_x_308:
[----:B---3--:R-:W3:Y:S01]  /*fe20*/  LDL.LU R0, [R1+0x20] ;  /* 0x0000200001007983 */ /* 0x008ee20000300800 */
[----:B------:R-:W-:Y:S01]  /*fe30*/  BSSY B0, `(.L_x_310) ;  /* 0x000003a000007945 */ /* 0x000fe20003800000 */
[----:B---3--:R-:W-:-:S13]  /*fe40*/  ISETP.NE.AND P0, PT, R0, RZ, PT ;  /* 0x000000ff0000720c */ /* 0x008fda0003f05270 */
[----:B------:R-:W-:Y:S05]  /*fe50*/  @!P0 BRA `(.L_x_311) ;  /* 0x0000000000dc8947 */ /* 0x000fea0003800000 */
[----:B------:R-:W3:Y:S01]  /*fe60*/  LDL R2, [R1+0x14] ;  /* 0x0000140001027983 */ /* 0x000ee20000100800 */
[----:B------:R-:W-:Y:S01]  /*fe70*/  IMAD R0, R19, 0x8, R18 ;  /* 0x0000000813007824 */ /* 0x000fe200078e0212 */
[----:B------:R-:W-:Y:S01]  /*fe80*/  BSSY B1, `(.L_x_312) ;  /* 0x0000005000017945 */ /* 0x000fe20003800000 */
[----:B------:R-:W-:Y:S02]  /*fe90*/  ISETP.NE.AND P1, PT, R3, RZ, PT ;  /* 0x000000ff0300720c */ /* 0x000fe40003f25270 */
[----:B---3--:R-:W-:-:S04]  /*fea0*/  SHF.L.U32 R2, R2, 0x1f, RZ ;  /* 0x0000001f02027819 */ /* 0x008fc800000006ff */
[----:B------:R-:W3:Y:S02]  /*feb0*/  SYNCS.PHASECHK.TRANS64.TRYWAIT P0, [R0+URZ+0x34860], R2 ;  /* 0x03486002000075a7 */ /* 0x000ee4000800017f */
[----:B---3--:R-:W-:Y:S05]  /*fec0*/  @!P0 BRA `(.L_x_313) ;  /* 0x0000002400988947 */ /* 0x008fea0003800000 */
.L_x_374:
[----:B------:R-:W-:Y:S05]  /*fed0*/  BSYNC B1 ;  /* 0x0000000000017941 */ /* 0x000fea0003800000 */
.L_x_312:
[----:B------:R-:W-:Y:S04]  /*fee0*/  BSSY B1, `(.L_x_314) ;  /* 0x0000009000017945 */ /* 0x000fe80003800000 */
[----:B------:R-:W-:Y:S05]  /*fef0*/  @P1 BRA `(.L_x_315) ;  /* 0x00000000001c1947 */ /* 0x000fea0003800000 */
[----:B------:R-:W4:Y:S01]  /*ff00*/  S2R R3, SR_TID.X ;  /* 0x0000000000037919 */ /* 0x000f220000002100 */
[----:B---3--:R-:W-:-:S04]  /*ff10*/  IMAD.MOV.U32 R2, RZ, RZ, 0x8000 ;  /* 0x00008000ff027424 */ /* 0x008fc800078e00ff */
[----:B------:R3:W-:Y:S01]  /*ff20*/  SYNCS.ARRIVE.TRANS64 RZ, [R0+URZ+0x34850], R2 ;  /* 0x0348500200ff79a7 */ /* 0x0007e2000800003f */
[----:B----4-:R-:W-:-:S04]  /*ff30*/  LOP3.LUT R3, R3, 0x1f, RZ, 0xc0, !PT ;  /* 0x0000001f03037812 */ /* 0x010fc800078ec0ff */
[----:B------:R-:W-:-:S13]  /*ff40*/  ISETP.NE.AND P0, PT, R3, RZ, PT ;  /* 0x000000ff0300720c */ /* 0x000fda0003f05270 */
[----:B---3--:R-:W-:Y:S05]  /*ff50*/  @!P0 BRA `(.L_x_315) ;  /* 0x0000000000048947 */ /* 0x008fea0003800000 */
[----:B------:R-:W-:Y:S01]  /*ff60*/  BPT.TRAP 0x1 ;  /* 0x000000040000795c */ /* 0x000fe20000300000 */
.L_x_315:
[----:B------:R-:W-:Y:S05]  /*ff70*/  BSYNC B1 ;  /* 0x0000000000017941 */ /* 0x000fea0003800000 */
.L_x_314:
[----:B------:R-:W4:Y:S04]  /*ff80*/  LDL.LU R3, [R1+0x18] ;  /* 0x0000180001037983 */ /* 0x000f280000300800 */
[----:B---3--:R-:W4:Y:S01]  /*ff90*/  LDL.LU R2, [R1+0x8] ;  /* 0x0000080001027983 */ /* 0x008f220000300800 */
[----:B------:R-:W-:Y:S01]  /*ffa0*/  UIADD3 UR4, UP0, UR38, 0x470, URZ ;  /* 0x0000047026047890 */ /* 0x000fe2000ff1e03f */
[----:B------:R-:W-:Y:S01]  /*ffb0*/  PLOP3.LUT P0, PT, PT, PT, PT, 0x80, 0x0 ;  /* 0x000000000000781c */ /* 0x000fe20003f0f070 */
[----:B------:R-:W-:Y:S01]  /*ffc0*/  VIADD R0, R0, 0x34850 ;  /* 0x0003485000007836 */ /* 0x000fe20000000000 */
[----:B------:R-:W-:Y:S01]  /*ffd0*/  UMOV UR6, 0x0 ;  /* 0x0000000000067882 */ /* 0x000fe20000000000 */
[----:B------:R-:W-:Y:S01]  /*ffe0*/  UIADD3.X UR5, URZ, UR39, URZ, UP0, !UPT ;  /* 0x000000273f057290 */ /* 0x000fe200087fe43f */
[----:B------:R-:W-:Y:S01]  /*fff0*/  UMOV UR7, 0x14f00000 ;  /* 0x14f0000000077882 */ /* 0x000fe20000000000 */
[----:B------:R-:W-:Y:S01]  /*10000*/  UMOV UR10, URZ ;  /* 0x0000003f000a7c82 */ /* 0x000fe20008000000 */
[----:B----4-:R-:W-:Y:S01]  /*10010*/  LEA R3, R2, R3, 0x7 ;  /* 0x0000000302037211 */ /* 0x010fe200078e38ff */
[----:B------:R-:W-:-:S04]  /*10020*/  IMAD R2, R19, 0x8000, R18 ;  /* 0x0000800013027824 */ /* 0x000fc800078e0212 */
[----:B------:R-:W-:-:S07]  /*10030*/  VIADD R4, R2, 0x400 ;  /* 0x0000040002047836 */ /* 0x000fce0000000000 */
.L_x_316:
        /* <DEDUP_REMOVED lines=9> */
[----:B---3--:R-:W-:Y:S05]  /*100d0*/  @P0 BRA.U.ANY `(.L_x_316) ;  /* 0xfffffffd00d80947 */ /* 0x008fea000393ffff */
[----:B------:R-:W-:Y:S01]  /*100e0*/  PLOP3.LUT P0, PT, PT, PT, PT, 0x80, 0x0 ;  /* 0x000000000000781c */ /* 0x000fe20003f0f070 */
[----:B------:R-:W-:Y:S01]  /*100f0*/  VIADD R2, R2, 0x4400 ;  /* 0x0000440002027836 */ /* 0x000fe20000000000 */
[----:B------:R-:W-:Y:S01]  /*10100*/  UMOV UR6, 0x0 ;  /* 0x0000000000067882 */ /* 0x000fe20000000000 */
[----:B------:R-:W-:Y:S01]  /*10110*/  UMOV UR7, 0x14f00000 ;  /* 0x14f0000000077882 */ /* 0x000fe20000000000 */
[----:B------:R-:W-:-:S09]  /*10120*/  UMOV UR10, 0x40 ;  /* 0x00000040000a7882 */ /* 0x000fd20000000000 */
.L_x_317:
        /* <DEDUP_REMOVED lines=10> */
.L_x_311:
[----:B------:R-:W-:Y:S05]  /*101d0*/  BSYNC B0 ;  /* 0x0000000000007941 */ /* 0x000fea0003800000 */
.L_x_310:
[----:B------:R-:W3:Y:S01]  /*101e0*/  LDL.LU R4, [R1+0x14] ;  /* 0x0000140001047983 */ /* 0x000ee20000300800 */
[----:B------:R-:W-:-:S05]  /*101f0*/  VIADD R19, R19, 0x1 ;  /* 0x0000000113137836 */ /* 0x000fca0000000000 */
[----:B------:R-:W-:-:S04]  /*10200*/  ISETP.NE.AND P0, PT, R19, 0x2, PT ;  /* 0x000000021300780c */ /* 0x000fc80003f05270 */
[----:B------:R-:W-:Y:S02]  /*10210*/  SEL R0, RZ, 0x1, P0 ;  /* 0x00000001ff007807 */ /* 0x000fe40000000000 */
[----:B------:R-:W-:Y:S02]  /*10220*/  SEL R19, R19, RZ, P0 ;  /* 0x000000ff13137207 */ /* 0x000fe40000000000 */
[----:B---3--:R-:W-:-:S05]  /*10230*/  LOP3.LUT R4, R4, R0, RZ, 0x3c, !PT ;  /* 0x0000000004047212 */ /* 0x008fca00078e3cff */
[----:B------:R3:W-:Y:S02]  /*10240*/  STL [R1+0x14], R4 ;  /* 0x0000140401007387 */ /* 0x0007e40000100800 */
.L_x_235:
[----:B------:R-:W-:Y:S05]  /*10250*/  BSYNC B7 ;  /* 0x0000000000077941 */ /* 0x000fea0003800000 */
.L_x_233:
[----:B----4-:R-:W4:Y:S02]  /*10260*/  LDL R0, [R1+0x5c] ;  /* 0x00005c0001007983 */ /* 0x010f240000100800 */
[----:B----4-:R-:W-:-:S13]  /*10270*/  ISETP.NE.AND P0, PT, R0, RZ, PT ;  /* 0x000000ff0000720c */ /* 0x010fda0003f05270 */
[----:B------:R-:W-:Y:S05]  /*10280*/  @!P0 BRA `(.L_x_318) ;  /* 0x00000000002c8947 */ /* 0x000fea0003800000 */
[----:B------:R-:W-:Y:S05]  /*10290*/  WARPSYNC.ALL ;  /* 0x0000000000007948 */ /* 0x000fea0003800000 */
[----:B------:R-:W4:Y:S08]  /*102a0*/  S2UR UR5, SR_CgaCtaId ;  /* 0x00000000000579c3 */ /* 0x000f300000008800 */
[----:B------:R-:W-:Y:S06]  /*102b0*/  BAR.SYNC.DEFER_BLOCKING 0x5, 0x180 ;  /* 0x0146000000007b1d */ /* 0x000fec0000010000 */
[----:B------:R-:W-:-:S02]  /*102c0*/  UMOV UR4, 0x400 ;  /* 0x0000040000047882 */ /* 0x000fc40000000000 */
[----:B----4-:R-:W-:-:S06]  /*102d0*/  ULEA UR4, UR5, UR4, 0x18 ;  /* 0x0000000405047291 */ /* 0x010fcc000f8ec03f */
[----:B------:R-:W-:-:S05]  /*102e0*/  IMAD.U32 R18, RZ, RZ, UR4 ;  /* 0x00000004ff127e24 */ /* 0x000fca000f8e00ff */
[----:B--23--:R-:W2:Y:S04]  /*102f0*/  LDS.128 R4, [R18+0x348d0] ;  /* 0x0348d00012047984 */ /* 0x00cea80000000c00 */
[----:B--2---:R2:W-:Y:S04]  /*10300*/  STL.64 [R1], R4 ;  /* 0x0000000401007387 */ /* 0x0045e80000100a00 */
[----:B------:R2:W-:Y:S01]  /*10310*/  STL.64 [R1+0x8], R6 ;  /* 0x0000080601007387 */ /* 0x0005e20000100a00 */
[----:B------:R-:W-:Y:S06]  /*10320*/  BAR.ARV 0x4, 0x180 ;  /* 0x0106000000007b1d */ /* 0x000fec0000002000 */
[----:B------:R-:W-:Y:S05]  /*10330*/  BRA `(.L_x_319) ;  /* 0x0000000c00207947 */ /* 0x000fea0003800000 */
.L_x_318:
[----:B------:R-:W4:Y:S01]  /*10340*/  S2R R0, SR_TID.X ;  /* 0x0000000000007919 */ /* 0x000f220000002100 */
[----:B------:R-:W-:Y:S01]  /*10350*/  UMOV UR4, 0xffffffff ;  /* 0xffffffff00047882 */ /* 0x000fe20000000000 */
[----:B----4-:R-:W-:-:S04]  /*10360*/  LOP3.LUT R16, R0, 0x1f, RZ, 0xc0, !PT ;  /* 0x0000001f00107812 */ /* 0x010fc800078ec0ff */
[----:B------:R-:W-:Y:S01]  /*10370*/  ISETP.NE.AND P0, PT, R16, 0x1f, PT ;  /* 0x0000001f1000780c */ /* 0x000fe20003f05270 */
[----:B------:R-:W-:-:S12]  /*10380*/  BRA.DIV UR4, `(.L_x_320) ;  /* 0x00000022047c7947 */ /* 0x000fd8000b800000 */
[----:B------:R-:W1:Y:S01]  /*10390*/  LDL.LU R3, [R1] ;  /* 0x0000000001037983 */ /* 0x000e620000300800 */
[----:B------:R-:W-:-:S03]  /*103a0*/  ULDC UR4, c[0x0][0xc3c] ;  /* 0x00030f0000047ab9 */ /* 0x000fc60000000800 */
[----:B--2---:R-:W2:Y:S01]  /*103b0*/  LDL R5, [R1+0xc] ;  /* 0x00000c0001057983 */ /* 0x004ea20000100800 */
[----:B-1----:R-:W-:Y:S02]  /*103c0*/  IMAD.MOV.U32 R10, RZ, RZ, R3 ;  /* 0x000000ffff0a7224 */ /* 0x002fe400078e0003 */
[----:B--2---:R-:W-:-:S05]  /*103d0*/  IMAD.IADD R0, R5, 0x1, R16 ;  /* 0x0000000105007824 */ /* 0x004fca00078e0210 */
[----:B------:R-:W-:-:S13]  /*103e0*/  ISETP.GE.OR P1, PT, R0, UR4, !P0 ;  /* 0x0000000400007c0c */ /* 0x000fda000c726670 */
[----:B------:R-:W1:Y:S08]  /*103f0*/  @!P1 LDC.64 R2, c[0x0][0xc80] ;  /* 0x00032000ff029b82 */ /* 0x000e700000000a00 */
[----:B---3--:R-:W2:Y:S01]  /*10400*/  @!P1 LDC.64 R4, c[0x0][0xc78] ;  /* 0x00031e00ff049b82 */ /* 0x008ea20000000a00 */
[----:B-1----:R-:W-:-:S05]  /*10410*/  @!P1 IMAD.WIDE R2, R0, 0x4, R2 ;  /* 0x0000000400029825 */ /* 0x002fca00078e0202 */
[----:B------:R2:W3:Y:S02]  /*10420*/  @!P1 LDG.E R7, desc[UR40][R2.64] ;  /* 0x0000002802079981 */ /* 0x0004e4000c1e1900 */
[----:B--2---:R-:W-:-:S06]  /*10430*/  @!P1 IMAD.WIDE R2, R0, 0x4, R4 ;  /* 0x0000000400029825 */ /* 0x004fcc00078e0204 */
[----:B------:R-:W2:Y:S01]  /*10440*/  @!P1 LDG.E R2, desc[UR40][R2.64] ;  /* 0x0000002802029981 */ /* 0x000ea2000c1e1900 */
[----:B------:R-:W-:Y:S01]  /*10450*/  IMAD.MOV.U32 R6, RZ, RZ, RZ ;  /* 0x000000ffff067224 */ /* 0x000fe200078e00ff */
[C---:B------:R-:W-:Y:S01]  /*10460*/  ISETP.GE.U32.AND P2, PT, R16.reuse, 0x2, PT ;  /* 0x000000021000780c */ /* 0x040fe20003f46070 */
[----:B------:R-:W-:Y:S01]  /*10470*/  IMAD.MOV.U32 R4, RZ, RZ, RZ ;  /* 0x000000ffff047224 */ /* 0x000fe200078e00ff */
[C---:B------:R-:W-:Y:S01]  /*10480*/  ISETP.GE.U32.AND P3, PT, R16.reuse, 0x4, PT ;  /* 0x000000041000780c */ /* 0x040fe20003f66070 */
[----:B------:R-:W-:Y:S01]  /*10490*/  SHFL.IDX PT, R0, R10, RZ, 0x1f ;  /* 0x00001fff0a007589 */ /* 0x000fe200000e0000 */
[C---:B------:R-:W-:Y:S02]  /*104a0*/  ISETP.GE.U32.AND P4, PT, R16.reuse, 0x8, PT ;  /* 0x000000081000780c */ /* 0x040fe40003f86070 */
[----:B------:R-:W-:Y:S01]  /*104b0*/  ISETP.GE.U32.AND P5, PT, R16, 0x10, PT ;  /* 0x000000101000780c */ /* 0x000fe20003fa6070 */
[----:B------:R-:W-:Y:S01]  /*104c0*/  SHFL.IDX PT, R8, R10, 0x1, 0x1f ;  /* 0x00201f000a087f89 */ /* 0x000fe200000e0000 */
[----:B---3--:R-:W-:-:S02]  /*104d0*/  @!P1 IMAD.MOV.U32 R6, RZ, RZ, R7 ;  /* 0x000000ffff069224 */ /* 0x008fc400078e0007 */
[----:B------:R-:W-:Y:S02]  /*104e0*/  IMAD.MOV.U32 R7, RZ, RZ, RZ ;  /* 0x000000ffff077224 */ /* 0x000fe400078e00ff */
[----:B--2---:R-:W-:Y:S01]  /*104f0*/  @!P1 IMAD.MOV.U32 R7, RZ, RZ, R2 ;  /* 0x000000ffff079224 */ /* 0x004fe200078e0002 */
[----:B------:R-:W-:-:S03]  /*10500*/  ISETP.NE.AND P1, PT, R16, RZ, PT ;  /* 0x000000ff1000720c */ /* 0x000fc60003f25270 */
[----:B------:R-:W-:-:S05]  /*10510*/  IMAD R2, R7, R6, RZ ;  /* 0x0000000607027224 */ /* 0x000fca00078e02ff */
[----:B------:R-:W1:Y:S02]  /*10520*/  SHFL.UP PT, R3, R2, 0x1, RZ ;  /* 0x0420000002037989 */ /* 0x000e6400000e00ff */
[----:B-1----:R-:W-:-:S05]  /*10530*/  SEL R5, R3, RZ, P1 ;  /* 0x000000ff03057207 */ /* 0x002fca0000800000 */
[----:B------:R-:W-:-:S05]  /*10540*/  IMAD.IADD R2, R2, 0x1, R5 ;  /* 0x0000000102027824 */ /* 0x000fca00078e0205 */
[----:B------:R-:W1:Y:S02]  /*10550*/  SHFL.UP PT, R3, R2, 0x2, RZ ;  /* 0x0440000002037989 */ /* 0x000e6400000e00ff */
[----:B-1----:R-:W-:-:S05]  /*10560*/  SEL R3, R3, RZ, P2 ;  /* 0x000000ff03037207 */ /* 0x002fca0001000000 */
[----:B------:R-:W-:-:S05]  /*10570*/  IMAD.IADD R2, R2, 0x1, R3 ;  /* 0x0000000102027824 */ /* 0x000fca00078e0203 */
[----:B------:R-:W1:Y:S02]  /*10580*/  SHFL.UP PT, R3, R2, 0x4, RZ ;  /* 0x0480000002037989 */ /* 0x000e6400000e00ff */
[----:B-1----:R-:W-:-:S05]  /*10590*/  SEL R3, R3, RZ, P3 ;  /* 0x000000ff03037207 */ /* 0x002fca0001800000 */
[----:B------:R-:W-:-:S05]  /*105a0*/  IMAD.IADD R2, R2, 0x1, R3 ;  /* 0x0000000102027824 */ /* 0x000fca00078e0203 */
[----:B------:R-:W1:Y:S02]  /*105b0*/  SHFL.UP PT, R3, R2, 0x8, RZ ;  /* 0x0500000002037989 */ /* 0x000e6400000e00ff */
[----:B-1----:R-:W-:-:S04]  /*105c0*/  SEL R3, R3, RZ, P4 ;  /* 0x000000ff03037207 */ /* 0x002fc80002000000 */
[----:B------:R-:W-:-:S05]  /*105d0*/  IADD3 R2, R2, R3, RZ ;  /* 0x0000000302027210 */ /* 0x000fca0007ffe0ff */
[----:B------:R-:W1:Y:S02]  /*105e0*/  SHFL.UP PT, R3, R2, 0x10, RZ ;  /* 0x0600000002037989 */ /* 0x000e6400000e00ff */
[----:B-1----:R-:W-:-:S05]  /*105f0*/  SEL R3, R3, RZ, P5 ;  /* 0x000000ff03037207 */ /* 0x002fca0002800000 */
[----:B------:R-:W-:-:S05]  /*10600*/  IMAD.IADD R2, R2, 0x1, R3 ;  /* 0x0000000102027824 */ /* 0x000fca00078e0203 */
[----:B------:R1:W2:Y:S02]  /*10610*/  SHFL.IDX PT, R9, R2, 0x1f, 0x1f ;  /* 0x03e01f0002097f89 */ /* 0x0002a400000e0000 */
.L_x_384:
[----:B------:R-:W-:Y:S02]  /*10620*/  ULDC UR4, c[0x0][0xc38] ;  /* 0x00030e0000047ab9 */ /* 0x000fe40000000800 */
[----:B------:R-:W-:-:S04]  /*10630*/  IMAD.U32 R3, RZ, RZ, UR4 ;  /* 0x00000004ff037e24 */ /* 0x000fc8000f8e00ff */
[----:B--2---:R-:W-:-:S04]  /*10640*/  IMAD R9, R9, R3, RZ ;  /* 0x0000000309097224 */ /* 0x004fc800078e02ff */
[----:B------:R-:W-:-:S05]  /*10650*/  IMAD.IADD R5, R8, 0x1, R9 ;  /* 0x0000000108057824 */ /* 0x000fca00078e0209 */
[----:B------:R-:W-:-:S13]  /*10660*/  ISETP.GT.AND P6, PT, R5, R0, PT ;  /* 0x000000000500720c */ /* 0x000fda0003fc4270 */
[----:B------:R-:W-:Y:S05]  /*10670*/  @P6 BRA `(.L_x_321) ;  /* 0x0000000000ac6947 */ /* 0x000fea0003800000 */
.L_x_324:
[----:B------:R-:W2:Y:S01]  /*10680*/  LDL.LU R3, [R1+0xc] ;  /* 0x00000c0001037983 */ /* 0x000ea20000300800 */
[----:B-1----:R-:W1:Y:S01]  /*10690*/  LDC R2, c[0x0][0xc3c] ;  /* 0x00030f00ff027b82 */ /* 0x002e620000000800 */
[----:B--2---:R-:W-:-:S05]  /*106a0*/  VIADD R3, R3, 0x1f ;  /* 0x0000001f03037836 */ /* 0x004fca0000000000 */
[----:B-1----:R-:W-:-:S13]  /*106b0*/  ISETP.GE.AND P6, PT, R3, R2, PT ;  /* 0x000000020300720c */ /* 0x002fda0003fc6270 */
[----:B------:R-:W-:Y:S05]  /*106c0*/  @P6 BRA `(.L_x_322) ;  /* 0x0000000400d46947 */ /* 0x000fea0003800000 */
[----:B------:R-:W1:Y:S01]  /*106d0*/  S2R R6, SR_TID.X ;  /* 0x0000000000067919 */ /* 0x000e620000002100 */
[----:B------:R2:W-:Y:S01]  /*106e0*/  STL [R1+0xc], R3 ;  /* 0x00000c0301007387 */ /* 0x0005e20000100800 */
[----:B-1----:R-:W-:-:S05]  /*106f0*/  LOP3.LUT R6, R6, 0x1f, RZ, 0xc0, !PT ;  /* 0x0000001f06067812 */ /* 0x002fca00078ec0ff */
[----:B------:R-:W-:Y:S02]  /*10700*/  IMAD.IADD R7, R3, 0x1, R6 ;  /* 0x0000000103077824 */ /* 0x000fe400078e0206 */
[----:B------:R-:W-:-:S03]  /*10710*/  IMAD.MOV.U32 R6, RZ, RZ, RZ ;  /* 0x000000ffff067224 */ /* 0x000fc600078e00ff */
[----:B------:R-:W-:-:S13]  /*10720*/  ISETP.GE.OR P6, PT, R7, R2, !P0 ;  /* 0x000000020700720c */ /* 0x000fda00047c6670 */
[----:B--2---:R-:W1:Y:S02]  /*10730*/  @!P6 LDC.64 R2, c[0x0][0xc80] ;  /* 0x00032000ff02eb82 */ /* 0x004e640000000a00 */
[----:B-1----:R-:W-:-:S05]  /*10740*/  @!P6 IMAD.WIDE R2, R7, 0x4, R2 ;  /* 0x000000040702e825 */ /* 0x002fca00078e0202 */
[----:B------:R1:W2:Y:S02]  /*10750*/  @!P6 LDG.E R6, desc[UR40][R2.64] ;  /* 0x000000280206e981 */ /* 0x0002a4000c1e1900 */
[----:B-1----:R-:W1:Y:S02]  /*10760*/  @!P6 LDC.64 R2, c[0x0][0xc78] ;  /* 0x00031e00ff02eb82 */ /* 0x002e640000000a00 */
[----:B-1----:R-:W-:-:S04]  /*10770*/  @!P6 IMAD.WIDE R2, R7, 0x4, R2 ;  /* 0x000000040702e825 */ /* 0x002fc800078e0202 */
[----:B------:R-:W-:-:S06]  /*10780*/  IMAD.MOV.U32 R7, RZ, RZ, RZ ;  /* 0x000000ffff077224 */ /* 0x000fcc00078e00ff */
[----:B------:R-:W2:Y:S01]  /*10790*/  @!P6 LDG.E R7, desc[UR40][R2.64] ;  /* 0x000000280207e981 */ /* 0x000ea2000c1e1900 */
[----:B------:R-:W-:Y:S01]  /*107a0*/  UMOV UR4, 0xffffffff ;  /* 0xffffffff00047882 */ /* 0x000fe20000000000 */
[----:B--2---:R-:W-:Y:S02]  /*107b0*/  IMAD R2, R7, R6, RZ ;  /* 0x0000000607027224 */ /* 0x004fe400078e02ff */
[----:B------:R-:W-:Y:S05]  /*107c0*/  BRA.DIV UR4, `(.L_x_323) ;  /* 0x0000002204cc7947 */ /* 0x000fea000b800000 */
        /* <DEDUP_REMOVED lines=15> */
[----:B------:R1:W2:Y:S02]  /*108c0*/  SHFL.IDX PT, R9, R2, 0x1f, 0x1f ;  /* 0x03e01f0002097f89 */ /* 0x0002a400000e0000 */
.L_x_392:
[----:B------:R-:W-:Y:S02]  /*108d0*/  ULDC UR4, c[0x0][0xc38] ;  /* 0x00030e0000047ab9 */ /* 0x000fe40000000800 */
[----:B------:R-:W-:-:S04]  /*108e0*/  IMAD.U32 R3, RZ, RZ, UR4 ;  /* 0x00000004ff037e24 */ /* 0x000fc8000f8e00ff */
[----:B--2---:R-:W-:-:S04]  /*108f0*/  IMAD R9, R9, R3, RZ ;  /* 0x0000000309097224 */ /* 0x004fc800078e02ff */
[----:B------:R-:W-:-:S05]  /*10900*/  IMAD.IADD R5, R9, 0x1, R5 ;  /* 0x0000000109057824 */ /* 0x000fca00078e0205 */
[----:B------:R-:W-:-:S13]  /*10910*/  ISETP.GT.AND P6, PT, R5, R0, PT ;  /* 0x000000000500720c */ /* 0x000fda0003fc4270 */
[----:B------:R-:W-:Y:S05]  /*10920*/  @!P6 BRA `(.L_x_324) ;  /* 0xfffffffc0054e947 */ /* 0x000fea000383ffff */
.L_x_321:
[----:B------:R-:W-:Y:S01]  /*10930*/  IADD3 R9, -R9, R5, RZ ;  /* 0x0000000509097210 */ /* 0x000fe20007ffe1ff */
[----:B------:R-:W-:-:S04]  /*10940*/  UMOV UR4, 0xffffffff ;  /* 0xffffffff00047882 */ /* 0x000fc80000000000 */
[----:B------:R-:W-:-:S05]  /*10950*/  IMAD R5, R2, R3, R9 ;  /* 0x0000000302057224 */ /* 0x000fca00078e0209 */
[----:B------:R-:W-:Y:S01]  /*10960*/  ISETP.GT.AND P6, PT, R5, R0, PT ;  /* 0x000000000500720c */ /* 0x000fe20003fc4270 */
[----:B------:R-:W-:-:S12]  /*10970*/  BRA.DIV UR4, `(.L_x_325) ;  /* 0x0000002604387947 */ /* 0x000fd8000b800000 */
[----:B------:R-:W-:-:S04]  /*10980*/  VOTE.ANY R8, PT, !P6 ;  /* 0x0000000000087806 */ /* 0x000fc800070e0100 */
[----:B------:R-:W2:Y:S02]  /*10990*/  POPC R5, R8 ;  /* 0x0000000800057309 */ /* 0x000ea40000000000 */
[----:B--2---:R2:W3:Y:S04]  /*109a0*/  SHFL.IDX PT, R6, R6, R5, 0x1f ;  /* 0x00001f0506067589 */ /* 0x0044e800000e0000 */
[----:B------:R2:W4:Y:S02]  /*109b0*/  SHFL.IDX PT, R7, R7, R5, 0x1f ;  /* 0x00001f0507077589 */ /* 0x00052400000e0000 */
.L_x_397:
[----:B------:R-:W-:-:S13]  /*109c0*/  ISETP.NE.AND P0, PT, R8, RZ, PT ;  /* 0x000000ff0800720c */ /* 0x000fda0003f05270 */
[----:B------:R-:W-:Y:S05]  /*109d0*/  @!P0 BRA `(.L_x_326) ;  /* 0x0000000000148947 */ /* 0x000fea0003800000 */
[----:B------:R-:W-:Y:S01]  /*109e0*/  UMOV UR4, 0xffffffff ;  /* 0xffffffff00047882 */ /* 0x000fe20000000000 */
[----:B0-----:R-:W-:Y:S02]  /*109f0*/  VIADD R12, R5, 0xffffffff ;  /* 0xffffffff050c7836 */ /* 0x001fe40000000000 */
[----:B------:R-:W-:Y:S05]  /*10a00*/  BRA.DIV UR4, `(.L_x_327) ;  /* 0x0000002604707947 */ /* 0x000fea000b800000 */
[----:B-1----:R0:W1:Y:S02]  /*10a10*/  SHFL.IDX PT, R2, R2, R12, 0x1f ;  /* 0x00001f0c02027589 */ /* 0x00206400000e0000 */
.L_x_400:
[----:B-1----:R-:W-:-:S07]  /*10a20*/  IMAD.MOV.U32 R4, RZ, RZ, R2 ;  /* 0x000000ffff047224 */ /* 0x002fce00078e0002 */
.L_x_326:
[----:B------:R-:W5:Y:S01]  /*10a30*/  LDL.LU R10, [R1+0xc] ;  /* 0x00000c00010a7983 */ /* 0x000f620000300800 */
[----:B------:R-:W-:Y:S01]  /*10a40*/  IMAD R9, R4, R3, R9 ;  /* 0x0000000304097224 */ /* 0x000fe200078e0209 */
[----:B---3--:R-:W-:-:S03]  /*10a50*/  IABS R4, R6 ;  /* 0x0000000600047213 */ /* 0x008fc60000000000 */
[----:B------:R-:W-:Y:S01]  /*10a60*/  IMAD.IADD R0, R0, 0x1, -R9 ;  /* 0x0000000100007824 */ /* 0x000fe200078e0a09 */
[----:B-1----:R-:W1:Y:S01]  /*10a70*/  I2F.RP R2, R4 ;  /* 0x0000000400027306 */ /* 0x002e620000209400 */
[----:B------:R3:W-:Y:S02]  /*10a80*/  STL [R1], R9 ;  /* 0x0000000901007387 */ /* 0x0007e40000100800 */
[----:B---3--:R-:W-:-:S05]  /*10a90*/  IABS R9, R6 ;  /* 0x0000000600097213 */ /* 0x008fca0000000000 */
[----:B-1----:R-:W1:Y:S01]  /*10aa0*/  MUFU.RCP R2, R2 ;  /* 0x0000000200027308 */ /* 0x002e620000001000 */
[----:B------:R-:W-:Y:S02]  /*10ab0*/  IMAD.MOV R9, RZ, RZ, -R9 ;  /* 0x000000ffff097224 */ /* 0x000fe400078e0a09 */
[----:B-1----:R-:W-:-:S05]  /*10ac0*/  VIADD R2, R2, 0xffffffe ;  /* 0x0ffffffe02027836 */ /* 0x002fca0000000000 */
[----:B------:R-:W1:Y:S02]  /*10ad0*/  F2I.FTZ.U32.TRUNC.NTZ R3, R2 ;  /* 0x0000000200037305 */ /* 0x000e64000021f000 */
[----:B-1----:R-:W-:-:S04]  /*10ae0*/  IMAD.MOV R2, RZ, RZ, -R3 ;  /* 0x000000ffff027224 */ /* 0x002fc800078e0a03 */
[----:B------:R-:W-:Y:S02]  /*10af0*/  IMAD R8, R2, R4, RZ ;  /* 0x0000000402087224 */ /* 0x000fe400078e02ff */
[----:B------:R-:W-:-:S04]  /*10b00*/  IMAD.MOV.U32 R2, RZ, RZ, RZ ;  /* 0x000000ffff027224 */ /* 0x000fc800078e00ff */
[----:B------:R-:W-:Y:S01]  /*10b10*/  IMAD.HI.U32 R2, R3, R8, R2 ;  /* 0x0000000803027227 */ /* 0x000fe200078e0002 */
[----:B------:R-:W-:-:S05]  /*10b20*/  IABS R3, R0 ;  /* 0x0000000000037213 */ /* 0x000fca0000000000 */
[----:B------:R-:W-:-:S04]  /*10b30*/  IMAD.HI.U32 R8, R2, R3, RZ ;  /* 0x0000000302087227 */ /* 0x000fc800078e00ff */
[----:B------:R-:W-:-:S05]  /*10b40*/  IMAD R3, R8, R9, R3 ;  /* 0x0000000908037224 */ /* 0x000fca00078e0203 */
[----:B------:R-:W-:-:S13]  /*10b50*/  ISETP.GT.U32.AND P1, PT, R4, R3, PT ;  /* 0x000000030400720c */ /* 0x000fda0003f24070 */
[----:B------:R-:W-:Y:S02]  /*10b60*/  @!P1 IMAD.IADD R3, R3, 0x1, -R4 ;  /* 0x0000000103039824 */ /* 0x000fe400078e0a04 */
[----:B------:R-:W-:Y:S01]  /*10b70*/  @!P1 VIADD R8, R8, 0x1 ;  /* 0x0000000108089836 */ /* 0x000fe20000000000 */
[----:B------:R-:W-:Y:S02]  /*10b80*/  ISETP.NE.AND P1, PT, R6, RZ, PT ;  /* 0x000000ff0600720c */ /* 0x000fe40003f25270 */
[----:B------:R-:W-:Y:S02]  /*10b90*/  ISETP.GE.U32.AND P0, PT, R3, R4, PT ;  /* 0x000000040300720c */ /* 0x000fe40003f06070 */
[----:B----4-:R-:W-:-:S04]  /*10ba0*/  IABS R4, R7 ;  /* 0x0000000700047213 */ /* 0x010fc80000000000 */
[----:B------:R-:W1:Y:S07]  /*10bb0*/  I2F.RP R2, R4 ;  /* 0x0000000400027306 */ /* 0x000e6e0000209400 */
[----:B------:R-:W-:Y:S01]  /*10bc0*/  @P0 VIADD R8, R8, 0x1 ;  /* 0x0000000108080836 */ /* 0x000fe20000000000 */
[----:B-1----:R-:W1:Y:S02]  /*10bd0*/  MUFU.RCP R2, R2 ;  /* 0x0000000200027308 */ /* 0x002e640000001000 */
[----:B-1----:R-:W-:-:S06]  /*10be0*/  VIADD R2, R2, 0xffffffe ;  /* 0x0ffffffe02027836 */ /* 0x002fcc0000000000 */
[----:B------:R-:W1:Y:S02]  /*10bf0*/  F2I.FTZ.U32.TRUNC.NTZ R3, R2 ;  /* 0x0000000200037305 */ /* 0x000e64000021f000 */
[----:B-1----:R-:W-:-:S04]  /*10c00*/  IMAD.MOV R2, RZ, RZ, -R3 ;  /* 0x000000ffff027224 */ /* 0x002fc800078e0a03 */
[----:B------:R-:W-:Y:S02]  /*10c10*/  IMAD R9, R2, R4, RZ ;  /* 0x0000000402097224 */ /* 0x000fe400078e02ff */
[----:B------:R-:W-:-:S04]  /*10c20*/  IMAD.MOV.U32 R2, RZ, RZ, RZ ;  /* 0x000000ffff027224 */ /* 0x000fc800078e00ff */
[----:B------:R-:W-:Y:S01]  /*10c30*/  IMAD.HI.U32 R2, R3, R9, R2 ;  /* 0x0000000903027227 */ /* 0x000fe200078e0002 */
[----:B------:R-:W-:Y:S02]  /*10c40*/  LOP3.LUT R3, R0, R6, RZ, 0x3c, !PT ;  /* 0x0000000600037212 */ /* 0x000fe400078e3cff */
[----:B------:R-:W-:Y:S02]  /*10c50*/  IABS R9, R7 ;  /* 0x0000000700097213 */ /* 0x000fe40000000000 */
[----:B------:R-:W-:-:S03]  /*10c60*/  ISETP.GE.AND P2, PT, R3, RZ, PT ;  /* 0x000000ff0300720c */ /* 0x000fc60003f46270 */
[----:B------:R-:W-:-:S10]  /*10c70*/  IMAD.MOV R9, RZ, RZ, -R9 ;  /* 0x000000ffff097224 */ /* 0x000fd400078e0a09 */
[----:B------:R-:W-:Y:S01]  /*10c80*/  @!P2 IMAD.MOV R8, RZ, RZ, -R8 ;  /* 0x000000ffff08a224 */ /* 0x000fe200078e0a08 */
[----:B------:R-:W-:-:S04]  /*10c90*/  @!P1 LOP3.LUT R8, RZ, R6, RZ, 0x33, !PT ;  /* 0x00000006ff089212 */ /* 0x000fc800078e33ff */
[-C--:B------:R-:W-:Y:S01]  /*10ca0*/  IABS R3, R8.reuse ;  /* 0x0000000800037213 */ /* 0x080fe20000000000 */
[----:B------:R-:W-:-:S04]  /*10cb0*/  IMAD R6, R6, R8, RZ ;  /* 0x0000000806067224 */ /* 0x000fc800078e02ff */
[----:B------:R-:W-:-:S04]  /*10cc0*/  IMAD.HI.U32 R2, R2, R3, RZ ;  /* 0x0000000302027227 */ /* 0x000fc800078e00ff */
[----:B------:R-:W-:-:S05]  /*10cd0*/  IMAD R3, R2, R9, R3 ;  /* 0x0000000902037224 */ /* 0x000fca00078e0203 */
[----:B------:R-:W-:-:S13]  /*10ce0*/  ISETP.GT.U32.AND P1, PT, R4, R3, PT ;  /* 0x000000030400720c */ /* 0x000fda0003f24070 */
[-C--:B------:R-:W-:Y:S01]  /*10cf0*/  @!P1 IADD3 R3, R3, -R4.reuse, RZ ;  /* 0x8000000403039210 */ /* 0x080fe20007ffe0ff */
[----:B------:R-:W-:Y:S01]  /*10d00*/  @!P1 VIADD R2, R2, 0x1 ;  /* 0x0000000102029836 */ /* 0x000fe20000000000 */
[----:B------:R-:W-:Y:S02]  /*10d10*/  ISETP.NE.AND P1, PT, R7, RZ, PT ;  /* 0x000000ff0700720c */ /* 0x000fe40003f25270 */
[----:B------:R-:W-:Y:S01]  /*10d20*/  ISETP.GE.U32.AND P0, PT, R3, R4, PT ;  /* 0x000000040300720c */ /* 0x000fe20003f06070 */
[----:B------:R-:W-:Y:S01]  /*10d30*/  IMAD.IADD R4, R0, 0x1, -R6 ;  /* 0x0000000100047824 */ /* 0x000fe200078e0a06 */
[----:B------:R-:W-:-:S04]  /*10d40*/  LOP3.LUT R3, R8, R7, RZ, 0x3c, !PT ;  /* 0x0000000708037212 */ /* 0x000fc800078e3cff */
[----:B------:R-:W-:-:S07]  /*10d50*/  ISETP.GE.AND P2, PT, R3, RZ, PT ;  /* 0x000000ff0300720c */ /* 0x000fce0003f46270 */
[----:B------:R-:W-:-:S06]  /*10d60*/  @P0 VIADD R2, R2, 0x1 ;  /* 0x0000000102020836 */ /* 0x000fcc0000000000 */
[----:B------:R-:W-:Y:S01]  /*10d70*/  @!P2 IMAD.MOV R2, RZ, RZ, -R2 ;  /* 0x000000ffff02a224 */ /* 0x000fe200078e0a02 */
[----:B------:R-:W-:-:S05]  /*10d80*/  @!P1 LOP3.LUT R2, RZ, R7, RZ, 0x33, !PT ;  /* 0x00000007ff029212 */ /* 0x000fca00078e33ff */
[--C-:B------:R-:W-:Y:S02]  /*10d90*/  IMAD.MOV R3, RZ, RZ, -R2.reuse ;  /* 0x000000ffff037224 */ /* 0x100fe400078e0a02 */
[C---:B------:R-:W-:Y:S02]  /*10da0*/  IMAD R2, R7.reuse, 0x1000000, R2 ;  /* 0x0100000007027824 */ /* 0x040fe400078e0202 */
[----:B------:R-:W-:-:S04]  /*10db0*/  IMAD R3, R7, R3, R8 ;  /* 0x0000000307037224 */ /* 0x000fc800078e0208 */
[----:B------:R-:W-:-:S05]  /*10dc0*/  IMAD R0, R3, 0x10000, R2 ;  /* 0x0001000003007824 */ /* 0x000fca00078e0202 */
[----:B------:R1:W-:Y:S01]  /*10dd0*/  STL [R1+0x8], R0 ;  /* 0x0000080001007387 */ /* 0x0003e20000100800 */
[----:B-----5:R-:W-:-:S05]  /*10de0*/  IMAD.IADD R10, R5, 0x1, R10 ;  /* 0x00000001050a7824 */ /* 0x020fca00078e020a */
[----:B------:R1:W-:Y:S04]  /*10df0*/  STL [R1+0xc], R10 ;  /* 0x00000c0a01007387 */ /* 0x0003e80000100800 */
[----:B------:R1:W-:Y:S01]  /*10e00*/  STL [R1+0x4], R4 ;  /* 0x0000040401007387 */ /* 0x0003e20000100800 */
[----:B------:R-:W-:Y:S05]  /*10e10*/  BRA `(.L_x_328) ;  /* 0x0000000000287947 */ /* 0x000fea0003800000 */
.L_x_322:
[----:B------:R-:W-:Y:S01]  /*10e20*/  UMOV UR4, URZ ;  /* 0x0000003f00047c82 */ /* 0x000fe20008000000 */
[----:B------:R-:W-:Y:S01]  /*10e30*/  ULDC UR6, c[0x0][0xc3c] ;  /* 0x00030f0000067ab9 */ /* 0x000fe20000000800 */
[----:B------:R-:W-:Y:S01]  /*10e40*/  UMOV UR5, URZ ;  /* 0x0000003f00057c82 */ /* 0x000fe20008000000 */
[----:B------:R1:W-:Y:S01]  /*10e50*/  STL [R1], R0 ;  /* 0x0000000001007387 */ /* 0x0003e20000100800 */
[----:B------:R-:W-:Y:S02]  /*10e60*/  IMAD.U32 R3, RZ, RZ, UR4 ;  /* 0x00000004ff037e24 */ /* 0x000fe4000f8e00ff */
[----:B------:R-:W-:-:S03]  /*10e70*/  IMAD.U32 R2, RZ, RZ, UR5 ;  /* 0x00000005ff027e24 */ /* 0x000fc6000f8e00ff */
[----:B------:R2:W-:Y:S01]  /*10e80*/  STL [R1+0x4], R3 ;  /* 0x0000040301007387 */ /* 0x0005e20000100800 */
[----:B-1----:R-:W-:-:S05]  /*10e90*/  IMAD.U32 R0, RZ, RZ, UR6 ;  /* 0x00000006ff007e24 */ /* 0x002fca000f8e00ff */
[----:B------:R2:W-:Y:S04]  /*10ea0*/  STL [R1+0xc], R0 ;  /* 0x00000c0001007387 */ /* 0x0005e80000100800 */
[----:B------:R2:W-:Y:S02]  /*10eb0*/  STL [R1+0x8], R2 ;  /* 0x0000080201007387 */ /* 0x0005e40000100800 */
.L_x_328:
[----:B--2---:R-:W2:Y:S04]  /*10ec0*/  LDL R3, [R1+0x8] ;  /* 0x0000080001037983 */ /* 0x004ea80000100800 */
[----:B------:R-:W3:Y:S04]  /*10ed0*/  LDL R2, [R1+0xc] ;  /* 0x00000c0001027983 */ /* 0x000ee80000100800 */
[----:B-1----:R-:W4:Y:S04]  /*10ee0*/  LDL R4, [R1] ;  /* 0x0000000001047983 */ /* 0x002f280000100800 */
[----:B------:R-:W4:Y:S01]  /*10ef0*/  LDL R5, [R1+0x4] ;  /* 0x0000040001057983 */ /* 0x000f220000100800 */
[----:B------:R-:W-:Y:S05]  /*10f00*/  WARPSYNC.ALL ;  /* 0x0000000000007948 */ /* 0x000fea0003800000 */
[----:B------:R-:W1:Y:S02]  /*10f10*/  S2R R0, SR_TID.X ;  /* 0x0000000000007919 */ /* 0x000e640000002100 */
[----:B-1----:R-:W-:Y:S01]  /*10f20*/  LOP3.LUT R0, R0, 0x1f, RZ, 0xc0, !PT ;  /* 0x0000001f00007812 */ /* 0x002fe200078ec0ff */
[----:B------:R-:W-:Y:S03]  /*10f30*/  BAR.SYNC.DEFER_BLOCKING 0x4, 0x180 ;  /* 0x0106000000007b1d */ /* 0x000fe60000010000 */
[----:B------:R-:W-:-:S13]  /*10f40*/  ISETP.NE.AND P0, PT, R0, RZ, PT ;  /* 0x000000ff0000720c */ /* 0x000fda0003f05270 */
[----:B------:R-:W-:Y:S01]  /*10f50*/  @!P0 MOV R0, 0x400 ;  /* 0x0000040000008802 */ /* 0x000fe20000000f00 */
[----:B--2---:R-:W-:Y:S02]  /*10f60*/  IMAD.MOV.U32 R6, RZ, RZ, R3 ;  /* 0x000000ffff067224 */ /* 0x004fe400078e0003 */
[----:B------:R-:W1:Y:S01]  /*10f70*/  @!P0 S2R R3, SR_CgaCtaId ;  /* 0x0000000000038919 */ /* 0x000e620000008800 */
[----:B---3--:R-:W-:Y:S01]  /*10f80*/  IMAD.MOV.U32 R7, RZ, RZ, R2 ;  /* 0x000000ffff077224 */ /* 0x008fe200078e0002 */
[----:B-1----:R-:W-:-:S05]  /*10f90*/  @!P0 LEA R18, R3, R0, 0x18 ;  /* 0x0000000003128211 */ /* 0x002fca00078ec0ff */
[----:B----4-:R1:W-:Y:S01]  /*10fa0*/  @!P0 STS.128 [R18+0x348d0], R4 ;  /* 0x0348d00412008388 */ /* 0x0103e20000000c00 */
[----:B------:R-:W-:Y:S06]  /*10fb0*/  BAR.ARV 0x5, 0x180 ;  /* 0x0146000000007b1d */ /* 0x000fec0000002000 */
.L_x_319:
[----:B------:R-:W3:Y:S01]  /*10fc0*/  LDL R0, [R1+0xc] ;  /* 0x00000c0001007983 */ /* 0x000ee20000100800 */
[----:B------:R-:W-:Y:S02]  /*10fd0*/  ULDC UR4, c[0x0][0xc3c] ;  /* 0x00030f0000047ab9 */ /* 0x000fe40000000800 */
[----:B---3--:R-:W-:-:S13]  /*10fe0*/  ISETP.GE.AND P0, PT, R0, UR4, PT ;  /* 0x0000000400007c0c */ /* 0x008fda000bf06270 */
[----:B------:R-:W-:Y:S05]  /*10ff0*/  @!P0 BRA `(.L_x_329) ;  /* 0xffffffa8007c8947 */ /* 0x000fea000383ffff */
[----:B------:R-:W-:Y:S05]  /*11000*/  BSYNC B8 ;  /* 0x0000000000087941 */ /* 0x000fea0003800000 */
.L_x_227:
[----:B0-----:R-:W3:Y:S01]  /*11010*/  LDL.LU R0, [R1+0x48] ;  /* 0x0000480001007983 */ /* 0x001ee20000300800 */
[----:B------:R-:W-:Y:S01]  /*11020*/  BSSY B0, `(.L_x_330) ;  /* 0x000000b000007945 */ /* 0x000fe20003800000 */
[----:B-12---:R-:W0:Y:S01]  /*11030*/  S2R R5, SR_CgaCtaId ;  /* 0x0000000000057919 */ /* 0x006e220000008800 */
[----:B---3--:R-:W-:-:S05]  /*11040*/  VIADD R0, R0, 0x1 ;  /* 0x0000000100007836 */ /* 0x008fca0000000000 */
[----:B------:R-:W-:-:S04]  /*11050*/  LEA.HI R2, R0, R0, RZ, 0x1 ;  /* 0x0000000000027211 */ /* 0x000fc800078f08ff */
[----:B------:R-:W-:-:S05]  /*11060*/  LOP3.LUT R3, R2, 0xfffffffe, RZ, 0xc0, !PT ;  /* 0xfffffffe02037812 */ /* 0x000fca00078ec0ff */
[----:B------:R-:W-:Y:S01]  /*11070*/  IMAD.IADD R3, R0, 0x1, -R3 ;  /* 0x0000000100037824 */ /* 0x000fe200078e0a03 */
[----:B------:R-:W-:-:S04]  /*11080*/  MOV R0, 0x400 ;  /* 0x0000040000007802 */ /* 0x000fc80000000f00 */
[----:B0-----:R-:W-:Y:S02]  /*11090*/  LEA R0, R5, R0, 0x18 ;  /* 0x0000000005007211 */ /* 0x001fe400078ec0ff */
[----:B------:R-:W-:-:S04]  /*110a0*/  SHF.L.U32 R3, R3, 0x1f, RZ ;  /* 0x0000001f03037819 */ /* 0x000fc800000006ff */
[----:B------:R-:W0:Y:S02]  /*110b0*/  SYNCS.PHASECHK.TRANS64.TRYWAIT P0, [R0+URZ+0x34820], R3 ;  /* 0x03482003000075a7 */ /* 0x000e24000800017f */
[----:B0-----:R-:W-:Y:S05]  /*110c0*/  @!P0 BRA `(.L_x_331) ;  /* 0x0000001c00e88947 */ /* 0x001fea0003800000 */
.L_x_401:
[----:B------:R-:W-:Y:S05]  /*110d0*/  BSYNC B0 ;  /* 0x0000000000007941 */ /* 0x000fea0003800000 */
.L_x_330:
[----:B------:R-:W-:-:S03]  /*110e0*/  UMOV UR4, 0xffffffff ;  /* 0xffffffff00047882 */ /* 0x000fc60000000000 */
[----:B------:R-:W-:Y:S05]  /*110f0*/  BRA.DIV UR4, `(.L_x_332) ;  /* 0x0000001e04f07947 */ /* 0x000fea000b800000 */
[----:B------:R-:W1:Y:S02]  /*11100*/  S2R R2, SR_TID.X ;  /* 0x0000000000027919 */ /* 0x000e640000002100 */
[----:B-1----:R-:W-:-:S04]  /*11110*/  SHF.R.U32.HI R2, RZ, 0x5, R2 ;  /* 0x00000005ff027819 */ /* 0x002fc80000011602 */
[----:B------:R-:W-:-:S05]  /*11120*/  LOP3.LUT R2, R2, 0x3, RZ, 0xc0, !PT ;  /* 0x0000000302027812 */ /* 0x000fca00078ec0ff */
[----:B------:R1:W2:Y:S02]  /*11130*/  SHFL.IDX PT, R14, R2, RZ, 0x1f ;  /* 0x00001fff020e7589 */ /* 0x0002a400000e0000 */
.L_x_404:
[----:B--2---:R-:W-:Y:S01]  /*11140*/  ISETP.NE.AND P0, PT, R14, RZ, PT ;  /* 0x000000ff0e00720c */ /* 0x004fe20003f05270 */
[----:B------:R-:W-:-:S12]  /*11150*/  BSSY B0, `(.L_x_333) ;  /* 0x0000025000007945 */ /* 0x000fd80003800000 */
[----:B------:R-:W-:Y:S05]  /*11160*/  @P0 BRA `(.L_x_334) ;  /* 0x00000000008c0947 */ /* 0x000fea0003800000 */
[----:B------:R-:W-:-:S03]  /*11170*/  UMOV UR4, 0xffffffff ;  /* 0xffffffff00047882 */ /* 0x000fc60000000000 */
[----:B------:R-:W-:Y:S05]  /*11180*/  BRA.DIV UR4, `(.L_x_335) ;  /* 0x0000002204007947 */ /* 0x000fea000b800000 */
[----:B------:R-:W-:-:S13]  /*11190*/  ELECT P6, URZ, PT ;  /* 0x00000000003f782f */ /* 0x000fda00038c0000 */
.L_x_407:
[----:B------:R-:W-:Y:S05]  /*111a0*/  @!P6 BRA `(.L_x_334) ;  /* 0x00000000007ce947 */ /* 0x000fea0003800000 */
[----:B-1----:R-:W2:Y:S02]  /*111b0*/  LDL.LU R2, [R1+0x60] ;  /* 0x0000600001027983 */ /* 0x002ea40000300800 */
[----:B--2---:R-:W-:-:S04]  /*111c0*/  LOP3.LUT R2, R2, 0x2, RZ, 0xfc, !PT ;  /* 0x0000000202027812 */ /* 0x004fc800078efcff */
[----:B------:R-:W-:-:S13]  /*111d0*/  ISETP.NE.AND P2, PT, R2, 0x3, PT ;  /* 0x000000030200780c */ /* 0x000fda0003f45270 */
[----:B------:R-:W-:Y:S05]  /*111e0*/  @!P2 BRA `(.L_x_336) ;  /* 0x000000000004a947 */ /* 0x000fea0003800000 */
[----:B------:R-:W-:Y:S01]  /*111f0*/  BPT.TRAP 0x1 ;  /* 0x000000040000795c */ /* 0x000fe20000300000 */
.L_x_336:
[----:B------:R-:W2:Y:S01]  /*11200*/  LDL.LU R7, [R1+0x14] ;  /* 0x0000140001077983 */ /* 0x000ea20000300800 */
[----:B------:R-:W-:Y:S01]  /*11210*/  IADD3 R2, R0, 0x34840, RZ ;  /* 0x0003484000027810 */ /* 0x000fe20007ffe0ff */
[----:B0-----:R-:W-:-:S04]  /*11220*/  VIADD R3, R19, 0x1 ;  /* 0x0000000113037836 */ /* 0x001fc80000000000 */
[----:B------:R-:W-:Y:S01]  /*11230*/  IMAD R6, R19, 0x8, R2 ;  /* 0x0000000813067824 */ /* 0x000fe200078e0202 */
[----:B------:R-:W-:-:S04]  /*11240*/  ISETP.NE.AND P1, PT, R3, 0x2, PT ;  /* 0x000000020300780c */ /* 0x000fc80003f25270 */
[----:B------:R-:W-:Y:S02]  /*11250*/  SEL R4, RZ, 0x1, P1 ;  /* 0x00000001ff047807 */ /* 0x000fe40000800000 */
[----:B------:R-:W-:Y:S02]  /*11260*/  SEL R3, R3, RZ, P1 ;  /* 0x000000ff03037207 */ /* 0x000fe40000800000 */
[C---:B--2---:R-:W-:Y:S02]  /*11270*/  SHF.L.U32 R5, R7.reuse, 0x1f, RZ ;  /* 0x0000001f07057819 */ /* 0x044fe400000006ff */
[----:B------:R-:W-:Y:S01]  /*11280*/  LOP3.LUT R4, R7, R4, RZ, 0x3c, !PT ;  /* 0x0000000407047212 */ /* 0x000fe200078e3cff */
[----:B------:R-:W-:Y:S01]  /*11290*/  IMAD R7, R3, 0x8, R2 ;  /* 0x0000000803077824 */ /* 0x000fe200078e0202 */
[----:B------:R-:W0:Y:S02]  /*112a0*/  SYNCS.PHASECHK.TRANS64.TRYWAIT P0, [R6+URZ], R5 ;  /* 0x00000005060075a7 */ /* 0x000e24000800017f */
[----:B------:R-:W-:Y:S01]  /*112b0*/  SHF.L.U32 R2, R4, 0x1f, RZ ;  /* 0x0000001f04027819 */ /* 0x000fe200000006ff */
[----:B0-----:R-:W-:Y:S06]  /*112c0*/  @!P0 BRA `(.L_x_337) ;  /* 0x0000001c00d08947 */ /* 0x001fec0003800000 */
.L_x_408:
[----:B------:R-:W1:Y:S02]  /*112d0*/  SYNCS.PHASECHK.TRANS64.TRYWAIT P0, [R7+URZ], R2 ;  /* 0x00000002070075a7 */ /* 0x000e64000800017f */
[----:B-1----:R-:W-:Y:S05]  /*112e0*/  @!P0 BRA `(.L_x_338) ;  /* 0x0000001c00dc8947 */ /* 0x002fea0003800000 */
.L_x_409:
[----:B------:R-:W-:Y:S05]  /*112f0*/  @!P2 BRA `(.L_x_339) ;  /* 0x000000000004a947 */ /* 0x000fea0003800000 */
[----:B------:R-:W-:Y:S01]  /*11300*/  BPT.TRAP 0x1 ;  /* 0x000000040000795c */ /* 0x000fe20000300000 */
.L_x_339:
[----:B------:R-:W-:-:S04]  /*11310*/  VIADD R0, R0, 0x34860 ;  /* 0x0003486000007836 */ /* 0x000fc80000000000 */
[----:B------:R-:W-:-:S04]  /*11320*/  IMAD R4, R19, 0x8, R0 ;  /* 0x0000000813047824 */ /* 0x000fc800078e0200 */
[----:B------:R-:W2:Y:S02]  /*11330*/  SYNCS.PHASECHK.TRANS64.TRYWAIT P0, [R4+URZ], R5 ;  /* 0x00000005040075a7 */ /* 0x000ea4000800017f */
[----:B--2---:R-:W-:Y:S05]  /*11340*/  @!P0 BRA `(.L_x_340) ;  /* 0x0000001c00d88947 */ /* 0x004fea0003800000 */
.L_x_410:
[----:B------:R-:W-:-:S07]  /*11350*/  IMAD R3, R3, 0x8, R0 ;  /* 0x0000000803037824 */ /* 0x000fce00078e0200 */
.L_x_341:
[----:B---3--:R3:W4:Y:S02]  /*11360*/  SYNCS.PHASECHK.TRANS64.TRYWAIT P0, [R3+URZ], R2 ;  /* 0x00000002030075a7 */ /* 0x008724000800017f */
[----:B----4-:R-:W-:Y:S05]  /*11370*/  @!P0 NANOSLEEP.SYNCS 0x989680 ;  /* 0x009896800000895d */ /* 0x010fea0003900000 */
[----:B------:R-:W4:Y:S02]  /*11380*/  @!P0 SYNCS.PHASECHK.TRANS64 P0, [R3+URZ], R2 ;  /* 0x00000002030085a7 */ /* 0x000f24000800007f */
[----:B----4-:R-:W-:Y:S05]  /*11390*/  @!P0 BRA `(.L_x_341) ;  /* 0xfffffffc00f08947 */ /* 0x010fea000383ffff */
.L_x_334:
[----:B------:R-:W-:Y:S05]  /*113a0*/  BSYNC B0 ;  /* 0x0000000000007941 */ /* 0x000fea0003800000 */
.L_x_333:
[----:B------:R-:W-:Y:S05]  /*113b0*/  EXIT ;  /* 0x000000000000794d */ /* 0x000fea0003800000 */
.L_x_178:
[----:B0-----:R0:W1:Y:S02]  /*113c0*/  SYNCS.PHASECHK.TRANS64.TRYWAIT P1, [R0+URZ+0x34800], R3 ;  /* 0x03480003000075a7 */ /* 0x001064000802017f */
[----:B-1----:R-:W-:Y:S05]  /*113d0*/  @!P1 NANOSLEEP.SYNCS 0x989680 ;  /* 0x009896800000995d */ /* 0x002fea0003900000 */
[----:B------:R-:W1:Y:S02]  /*113e0*/  @!P1 SYNCS.PHASECHK.TRANS64 P1, [R0+URZ+0x34800], R3 ;  /* 0x03480003000095a7 */ /* 0x000e64000802007f */
[----:B-1----:R-:W-:Y:S05]  /*113f0*/  @!P1 BRA `(.L_x_178) ;  /* 0xfffffffc00f09947 */ /* 0x002fea000383ffff */
[----:B------:R-:W-:Y:S05]  /*11400*/  BRA `(.L_x_342) ;  /* 0xffffff0400747947 */ /* 0x000fea000383ffff */
.L_x_182:
[----:B-1----:R1:W2:Y:S02]  /*11410*/  SYNCS.PHASECHK.TRANS64.TRYWAIT P2, [R3+URZ+0x34830], R4 ;  /* 0x03483004030075a7 */ /* 0x0022a4000804017f */
[----:B--2---:R-:W-:Y:S05]  /*11420*/  @!P2 NANOSLEEP.SYNCS 0x989680 ;  /* 0x009896800000a95d */ /* 0x004fea0003900000 */
[----:B------:R-:W2:Y:S02]  /*11430*/  @!P2 SYNCS.PHASECHK.TRANS64 P2, [R3+URZ+0x34830], R4 ;  /* 0x034830040300a5a7 */ /* 0x000ea4000804007f */
[----:B--2---:R-:W-:Y:S05]  /*11440*/  @!P2 BRA `(.L_x_182) ;  /* 0xfffffffc00f0a947 */ /* 0x004fea000383ffff */
[----:B------:R-:W-:Y:S05]  /*11450*/  BRA `(.L_x_181) ;  /* 0xffffff0400987947 */ /* 0x000fea000383ffff */
.L_x_187:
[----:B-1----:R1:W2:Y:S02]  /*11460*/  SYNCS.PHASECHK.TRANS64.TRYWAIT P2, [R13+URZ+0x34830], R8 ;  /* 0x034830080d0075a7 */ /* 0x0022a4000804017f */
[----:B--2---:R-:W-:Y:S05]  /*11470*/  @!P2 NANOSLEEP.SYNCS 0x989680 ;  /* 0x009896800000a95d */ /* 0x004fea0003900000 */
[----:B------:R-:W2:Y:S02]  /*11480*/  @!P2 SYNCS.PHASECHK.TRANS64 P2, [R13+URZ+0x34830], R8 ;  /* 0x034830080d00a5a7 */ /* 0x000ea4000804007f */
[----:B--2---:R-:W-:Y:S05]  /*11490*/  @!P2 BRA `(.L_x_187) ;  /* 0xfffffffc00f0a947 */ /* 0x004fea000383ffff */
[----:B------:R-:W-:Y:S05]  /*114a0*/  BRA `(.L_x_186) ;  /* 0xffffff34003c7947 */ /* 0x000fea000383ffff */
.L_x_191:
[----:B---3--:R3:W4:Y:S02]  /*114b0*/  SYNCS.PHASECHK.TRANS64.TRYWAIT P2, [R11+URZ+0x34850], R6 ;  /* 0x034850060b0075a7 */ /* 0x008724000804017f */
[----:B----4-:R-:W-:Y:S05]  /*114c0*/  @!P2 NANOSLEEP.SYNCS 0x989680 ;  /* 0x009896800000a95d */ /* 0x010fea0003900000 */
[----:B------:R-:W4:Y:S02]  /*114d0*/  @!P2 SYNCS.PHASECHK.TRANS64 P2, [R11+URZ+0x34850], R6 ;  /* 0x034850060b00a5a7 */ /* 0x000f24000804007f */
[----:B----4-:R-:W-:Y:S05]  /*114e0*/  @!P2 BRA `(.L_x_191) ;  /* 0xfffffffc00f0a947 */ /* 0x010fea000383ffff */
[----:B------:R-:W-:Y:S05]  /*114f0*/  BRA `(.L_x_190) ;  /* 0xffffff3c00447947 */ /* 0x000fea000383ffff */
.L_x_196:
[----:B-1----:R1:W2:Y:S02]  /*11500*/  SYNCS.PHASECHK.TRANS64.TRYWAIT P0, [R12+URZ+0x34850], R5 ;  /* 0x034850050c0075a7 */ /* 0x0022a4000800017f */
[----:B--2---:R-:W-:Y:S05]  /*11510*/  @!P0 NANOSLEEP.SYNCS 0x989680 ;  /* 0x009896800000895d */ /* 0x004fea0003900000 */
[----:B------:R-:W2:Y:S02]  /*11520*/  @!P0 SYNCS.PHASECHK.TRANS64 P0, [R12+URZ+0x34850], R5 ;  /* 0x034850050c0085a7 */ /* 0x000ea4000800007f */
[----:B--2---:R-:W-:Y:S05]  /*11530*/  @!P0 BRA `(.L_x_196) ;  /* 0xfffffffc00f08947 */ /* 0x004fea000383ffff */
[----:B------:R-:W-:Y:S05]  /*11540*/  BRA `(.L_x_195) ;  /* 0xffffff6000087947 */ /* 0x000fea000383ffff */
.L_x_241:
[----:B------:R-:W2:Y:S01]  /*11550*/  S2R R4, SR_TID.X ;  /* 0x0000000000047919 */ /* 0x000ea20000002100 */
[----:B------:R-:W-:Y:S01]  /*11560*/  BSSY B0, `(.L_x_343) ;  /* 0x000000a000007945 */ /* 0x000fe20003800000 */
[----:B------:R-:W-:Y:S02]  /*11570*/  IMAD.MOV.U32 R12, RZ, RZ, RZ ;  /* 0x000000ffff0c7224 */ /* 0x000fe400078e00ff */
[----:B0-----:R-:W-:Y:S02]  /*11580*/  IMAD.MOV.U32 R11, RZ, RZ, 0x1f ;  /* 0x0000001fff0b7424 */ /* 0x001fe400078e00ff */
[----:B------:R-:W-:Y:S01]  /*11590*/  IMAD.MOV.U32 R15, RZ, RZ, -0x1 ;  /* 0xffffffffff0f7424 */ /* 0x000fe200078e00ff */
[----:B--2---:R-:W-:-:S04]  /*115a0*/  SHF.R.U32.HI R4, RZ, 0x5, R4 ;  /* 0x00000005ff047819 */ /* 0x004fc80000011604 */
[----:B------:R-:W-:-:S05]  /*115b0*/  LOP3.LUT R4, R4, 0x3, RZ, 0xc0, !PT ;  /* 0x0000000304047812 */ /* 0x000fca00078ec0ff */
[----:B------:R-:W-:-:S07]  /*115c0*/  IMAD.MOV.U32 R13, RZ, RZ, R4 ;  /* 0x000000ffff0d7224 */ /* 0x000fce00078e0004 */
[----:B-1----:R-:W-:Y:S05]  /*115d0*/  WARPSYNC.COLLECTIVE R15, `(.L_x_344) ;  /* 0x000000000f087348 */ /* 0x002fea0003c00000 */
[----:B------:R0:W2:Y:S02]  /*115e0*/  SHFL.IDX P6, R14, R13, R12, R11 ;  /* 0x0000000c0d0e7389 */ /* 0x0000a400000c000b */
[----:B012---:R-:W-:Y:S01]  /*115f0*/  ENDCOLLECTIVE ;  /* 0x000000000000791b */ /* 0x007fe20003800000 */
.L_x_344:
[----:B------:R-:W-:Y:S05]  /*11600*/  BSYNC B0 ;  /* 0x0000000000007941 */ /* 0x000fea0003800000 */
.L_x_343:
[----:B------:R-:W-:Y:S05]  /*11610*/  BRA `(.L_x_345) ;  /* 0xffffffb000947947 */ /* 0x000fea000383ffff */
.L_x_243:
[----:B------:R-:W-:Y:S01]  /*11620*/  BSSY B0, `(.L_x_346) ;  /* 0x0000006000007945 */ /* 0x000fe20003800000 */
[----:B------:R-:W-:-:S07]  /*11630*/  IMAD.MOV.U32 R15, RZ, RZ, -0x1 ;  /* 0xffffffffff0f7424 */ /* 0x000fce00078e00ff */
[----:B01--4-:R-:W-:Y:S05]  /*11640*/  WARPSYNC.COLLECTIVE R15, `(.L_x_347) ;  /* 0x000000000f0c7348 */ /* 0x013fea0003c00000 */
[----:B------:R-:W-:Y:S02]  /*11650*/  ELECT P6, UR62, PT ;  /* 0x00000000003e782f */ /* 0x000fe400038c0000 */
[----:B------:R-:W-:Y:S01]  /*11660*/  MOV R14, UR62 ;  /* 0x0000003e000e7c02 */ /* 0x000fe20008000f00 */
[----:B01--4-:R-:W-:Y:S10]  /*11670*/  ENDCOLLECTIVE ;  /* 0x000000000000791b */ /* 0x013ff40003800000 */
.L_x_347:
[----:B------:R-:W-:Y:S05]  /*11680*/  BSYNC B0 ;  /* 0x0000000000007941 */ /* 0x000fea0003800000 */
.L_x_346:
[----:B------:R-:W-:Y:S05]  /*11690*/  BRA `(.L_x_348) ;  /* 0xffffffb000987947 */ /* 0x000fea000383ffff */
.L_x_245:
[----:B--2---:R2:W3:Y:S02]  /*116a0*/  SYNCS.PHASECHK.TRANS64.TRYWAIT P0, [R0+URZ+0x34840], R2 ;  /* 0x03484002000075a7 */ /* 0x0044e4000800017f */
[----:B---3--:R-:W-:Y:S05]  /*116b0*/  @!P0 NANOSLEEP.SYNCS 0x989680 ;  /* 0x009896800000895d */ /* 0x008fea0003900000 */
[----:B------:R-:W3:Y:S02]  /*116c0*/  @!P0 SYNCS.PHASECHK.TRANS64 P0, [R0+URZ+0x34840], R2 ;  /* 0x03484002000085a7 */ /* 0x000ee4000800007f */
[----:B---3--:R-:W-:Y:S05]  /*116d0*/  @!P0 BRA `(.L_x_245) ;  /* 0xfffffffc00f08947 */ /* 0x008fea000383ffff */
[----:B------:R-:W-:Y:S05]  /*116e0*/  BRA `(.L_x_349) ;  /* 0xffffffb000f87947 */ /* 0x000fea000383ffff */
.L_x_249:
[----:B------:R0:W5:Y:S01]  /*116f0*/  LDL.LU R9, [R1+0x44] ;  /* 0x0000440001097983 */ /* 0x0001620000300800 */
[----:B------:R-:W-:Y:S02]  /*11700*/  IMAD.MOV.U32 R13, RZ, RZ, R3 ;  /* 0x000000ffff0d7224 */ /* 0x000fe400078e0003 */
[----:B------:R-:W-:Y:S01]  /*11710*/  IMAD.MOV.U32 R12, RZ, RZ, RZ ;  /* 0x000000ffff0c7224 */ /* 0x000fe200078e00ff */
[----:B------:R-:W1:Y:S01]  /*11720*/  S2R R7, SR_TID.X ;  /* 0x0000000000077919 */ /* 0x000e620000002100 */
[----:B------:R-:W-:Y:S02]  /*11730*/  IMAD.MOV.U32 R11, RZ, RZ, 0x181f ;  /* 0x0000181fff0b7424 */ /* 0x000fe400078e00ff */
[----:B------:R-:W-:-:S07]  /*11740*/  IMAD.MOV.U32 R15, RZ, RZ, -0x1 ;  /* 0xffffffffff0f7424 */ /* 0x000fce00078e00ff */
[----:B01---5:R-:W-:Y:S05]  /*11750*/  WARPSYNC.COLLECTIVE R15, `(.L_x_350) ;  /* 0x000000000f087348 */ /* 0x023fea0003c00000 */
[----:B------:R2:W3:Y:S02]  /*11760*/  SHFL.IDX P6, R14, R13, R12, R11 ;  /* 0x0000000c0d0e7389 */ /* 0x0004e400000c000b */
[----:B0123-5:R-:W-:Y:S01]  /*11770*/  ENDCOLLECTIVE ;  /* 0x000000000000791b */ /* 0x02ffe20003800000 */
.L_x_350:
[----:B------:R-:W-:Y:S01]  /*11780*/  IMAD.MOV.U32 R13, RZ, RZ, R4 ;  /* 0x000000ffff0d7224 */ /* 0x000fe200078e0004 */
[----:B------:R-:W-:-:S07]  /*11790*/  MOV R6, R14 ;  /* 0x0000000e00067202 */ /* 0x000fce0000000f00 */
[----:B------:R-:W-:Y:S05]  /*117a0*/  WARPSYNC.COLLECTIVE R15, `(.L_x_351) ;  /* 0x000000000f087348 */ /* 0x000fea0003c00000 */
[----:B------:R0:W1:Y:S02]  /*117b0*/  SHFL.IDX P6, R14, R13, R12, R11 ;  /* 0x0000000c0d0e7389 */ /* 0x00006400000c000b */
[----:B01----:R-:W-:Y:S01]  /*117c0*/  ENDCOLLECTIVE ;  /* 0x000000000000791b */ /* 0x003fe20003800000 */
.L_x_351:
[----:B------:R-:W-:Y:S02]  /*117d0*/  IMAD.MOV.U32 R13, RZ, RZ, R3 ;  /* 0x000000ffff0d7224 */ /* 0x000fe400078e0003 */
[----:B------:R-:W-:Y:S02]  /*117e0*/  IMAD.MOV.U32 R12, RZ, RZ, 0x1 ;  /* 0x00000001ff0c7424 */ /* 0x000fe400078e00ff */
[----:B------:R-:W-:Y:S02]  /*117f0*/  IMAD R2, R9, R8, RZ ;  /* 0x0000000809027224 */ /* 0x000fe400078e02ff */
[----:B------:R-:W0:Y:S01]  /*11800*/  S2R R9, SR_TID.X ;  /* 0x0000000000097919 */ /* 0x000e220000002100 */
[----:B------:R-:W-:Y:S02]  /*11810*/  IMAD.SHL.U32 R8, R7, 0x8, RZ ;  /* 0x0000000807087824 */ /* 0x000fe400078e00ff */
[----:B------:R-:W-:-:S07]  /*11820*/  IMAD.MOV.U32 R7, RZ, RZ, R14 ;  /* 0x000000ffff077224 */ /* 0x000fce00078e000e */
[----:B0-----:R-:W-:Y:S05]  /*11830*/  WARPSYNC.COLLECTIVE R15, `(.L_x_352) ;  /* 0x000000000f087348 */ /* 0x001fea0003c00000 */
[----:B------:R1:W2:Y:S02]  /*11840*/  SHFL.IDX P6, R14, R13, R12, R11 ;  /* 0x0000000c0d0e7389 */ /* 0x0002a400000c000b */
[----:B012---:R-:W-:Y:S01]  /*11850*/  ENDCOLLECTIVE ;  /* 0x000000000000791b */ /* 0x007fe20003800000 */
.L_x_352:
[----:B------:R-:W-:Y:S01]  /*11860*/  LOP3.LUT R8, R8, 0x38, RZ, 0xc0, !PT ;  /* 0x0000003808087812 */ /* 0x000fe200078ec0ff */
[----:B------:R-:W-:Y:S01]  /*11870*/  IMAD.MOV.U32 R13, RZ, RZ, R4 ;  /* 0x000000ffff0d7224 */ /* 0x000fe200078e0004 */
[----:B------:R-:W-:-:S04]  /*11880*/  LOP3.LUT R9, R9, 0x7f, RZ, 0xc0, !PT ;  /* 0x0000007f09097812 */ /* 0x000fc800078ec0ff */
[----:B------:R-:W-:-:S05]  /*11890*/  SHF.R.U32.HI R9, RZ, 0x3, R9 ;  /* 0x00000003ff097819 */ /* 0x000fca0000011609 */
[----:B------:R-:W-:Y:S02]  /*118a0*/  IMAD.IADD R0, R9, 0x1, R5 ;  /* 0x0000000109007824 */ /* 0x000fe400078e0205 */
[----:B------:R-:W-:-:S07]  /*118b0*/  IMAD.MOV.U32 R9, RZ, RZ, R14 ;  /* 0x000000ffff097224 */ /* 0x000fce00078e000e */
[----:B------:R-:W-:Y:S05]  /*118c0*/  WARPSYNC.COLLECTIVE R15, `(.L_x_353) ;  /* 0x000000000f087348 */ /* 0x000fea0003c00000 */
[----:B------:R0:W1:Y:S02]  /*118d0*/  SHFL.IDX P6, R14, R13, R12, R11 ;  /* 0x0000000c0d0e7389 */ /* 0x00006400000c000b */
[----:B01----:R-:W-:Y:S01]  /*118e0*/  ENDCOLLECTIVE ;  /* 0x000000000000791b */ /* 0x003fe20003800000 */
.L_x_353:
[C---:B------:R-:W-:Y:S01]  /*118f0*/  ISETP.GE.AND P3, PT, R0.reuse, R2, PT ;  /* 0x000000020000720c */ /* 0x040fe20003f66270 */
[----:B------:R-:W-:-:S12]  /*11900*/  VIADD R5, R0, 0x10 ;  /* 0x0000001000057836 */ /* 0x000fd80000000000 */
[----:B------:R-:W-:Y:S01]  /*11910*/  @!P3 LEA R7, P5, R8, R7, 0x1 ;  /* 0x000000070807b211 */ /* 0x000fe200078a08ff */
[----:B------:R-:W-:Y:S01]  /*11920*/  IMAD.MOV.U32 R12, RZ, RZ, 0x2 ;  /* 0x00000002ff0c7424 */ /* 0x000fe200078e00ff */
[----:B------:R-:W-:-:S03]  /*11930*/  MOV R13, R3 ;  /* 0x00000003000d7202 */ /* 0x000fc60000000f00 */
[----:B------:R-:W-:-:S05]  /*11940*/  @!P3 IMAD.X R6, RZ, RZ, R6, P5 ;  /* 0x000000ffff06b224 */ /* 0x000fca00028e0606 */
[----:B------:R-:W-:-:S04]  /*11950*/  @!P3 LOP3.LUT R7, R7, R6, RZ, 0x3c, !PT ;  /* 0x000000060707b212 */ /* 0x000fc800078e3cff */
[----:B------:R-:W-:-:S04]  /*11960*/  @!P3 LOP3.LUT R6, R7, R6, RZ, 0x3c, !PT ;  /* 0x000000060706b212 */ /* 0x000fc800078e3cff */
[----:B------:R-:W-:-:S05]  /*11970*/  @!P3 LOP3.LUT R7, R7, R6, RZ, 0x3c, !PT ;  /* 0x000000060707b212 */ /* 0x000fca00078e3cff */
[----:B------:R-:W-:Y:S01]  /*11980*/  @!PT LDS RZ, [RZ] ;  /* 0x00000000fffff984 */ /* 0x000fe20000000800 */
[----:B------:R-:W-:Y:S01]  /*11990*/  @!PT LDS RZ, [RZ] ;  /* 0x00000000fffff984 */ /* 0x000fe20000000800 */
[----:B------:R-:W-:Y:S01]  /*119a0*/  @!PT LDS RZ, [RZ] ;  /* 0x00000000fffff984 */ /* 0x000fe20000000800 */
[----:B------:R0:W-:Y:S04]  /*119b0*/  @!P3 LDGSTS.E.BYPASS.LTC128B.128 [R10+0x10400], desc[UR40][R6.64], !P2 ;  /* 0x10400000060abfae */ /* 0x0001e8000d101d68 */
[----:B------:R0:W-:Y:S04]  /*119c0*/  @!P3 LDGSTS.E.BYPASS.LTC128B.128 [R10+0x14400], desc[UR40][R6.64+0x80], !P1 ;  /* 0x14400080060abfae */ /* 0x0001e8000c901d68 */
[----:B------:R0:W-:Y:S01]  /*119d0*/  @!P3 LDGSTS.E.BYPASS.LTC128B.128 [R10+0x18400], desc[UR40][R6.64+0x100], !P0 ;  /* 0x18400100060abfae */ /* 0x0001e2000c101d68 */
[----:B------:R-:W-:Y:S01]  /*119e0*/  ISETP.GE.AND P3, PT, R5, R2, PT ;  /* 0x000000020500720c */ /* 0x000fe20003f66270 */
[----:B------:R-:W-:-:S12]  /*119f0*/  IMAD.MOV.U32 R5, RZ, RZ, R14 ;  /* 0x000000ffff057224 */ /* 0x000fd800078e000e */
[----:B0-----:R-:W-:Y:S05]  /*11a00*/  WARPSYNC.COLLECTIVE R15, `(.L_x_354) ;  /* 0x000000000f087348 */ /* 0x001fea0003c00000 */
[----:B------:R1:W2:Y:S02]  /*11a10*/  SHFL.IDX P6, R14, R13, R12, R11 ;  /* 0x0000000c0d0e7389 */ /* 0x0002a400000c000b */
[----:B012---:R-:W-:Y:S01]  /*11a20*/  ENDCOLLECTIVE ;  /* 0x000000000000791b */ /* 0x007fe20003800000 */
.L_x_354:
[----:B------:R-:W-:Y:S01]  /*11a30*/  @!P3 LEA R8, P5, R8, R5, 0x1 ;  /* 0x000000050808b211 */ /* 0x000fe200078a08ff */
[----:B------:R-:W-:-:S04]  /*11a40*/  IMAD.MOV.U32 R13, RZ, RZ, R4 ;  /* 0x000000ffff0d7224 */ /* 0x000fc800078e0004 */
[----:B------:R-:W-:Y:S02]  /*11a50*/  @!P3 IMAD.X R5, RZ, RZ, R9, P5 ;  /* 0x000000ffff05b224 */ /* 0x000fe400028e0609 */
[----:B------:R-:W0:Y:S01]  /*11a60*/  S2R R9, SR_TID.X ;  /* 0x0000000000097919 */ /* 0x000e220000002100 */
[----:B------:R-:W-:Y:S02]  /*11a70*/  @!P3 IMAD.MOV.U32 R6, RZ, RZ, R8 ;  /* 0x000000ffff06b224 */ /* 0x000fe400078e0008 */
[----:B------:R-:W-:Y:S02]  /*11a80*/  @!P3 IMAD.MOV.U32 R7, RZ, RZ, R5 ;  /* 0x000000ffff07b224 */ /* 0x000fe400078e0005 */
[----:B------:R-:W-:Y:S02]  /*11a90*/  VIADD R5, R0, 0x20 ;  /* 0x0000002000057836 */ /* 0x000fe40000000000 */
[----:B------:R-:W-:Y:S01]  /*11aa0*/  IMAD.MOV.U32 R8, RZ, RZ, R14 ;  /* 0x000000ffff087224 */ /* 0x000fe200078e000e */
[----:B------:R-:W-:Y:S01]  /*11ab0*/  @!PT LDS RZ, [RZ] ;  /* 0x00000000fffff984 */ /* 0x000fe20000000800 */
[----:B------:R-:W-:Y:S01]  /*11ac0*/  @!PT LDS RZ, [RZ] ;  /* 0x00000000fffff984 */ /* 0x000fe20000000800 */
[----:B------:R-:W-:Y:S01]  /*11ad0*/  @!PT LDS RZ, [RZ] ;  /* 0x00000000fffff984 */ /* 0x000fe20000000800 */
[----:B------:R1:W-:Y:S06]  /*11ae0*/  @!P3 LDGSTS.E.BYPASS.LTC128B.128 [R10+0x10c00], desc[UR40][R6.64], !P2 ;  /* 0x10c00000060abfae */ /* 0x0003ec000d101d68 */
[----:B01----:R-:W-:Y:S05]  /*11af0*/  WARPSYNC.COLLECTIVE R15, `(.L_x_355) ;  /* 0x000000000f087348 */ /* 0x003fea0003c00000 */
[----:B------:R2:W3:Y:S02]  /*11b00*/  SHFL.IDX P6, R14, R13, R12, R11 ;  /* 0x0000000c0d0e7389 */ /* 0x0004e400000c000b */
[----:B0123--:R-:W-:Y:S01]  /*11b10*/  ENDCOLLECTIVE ;  /* 0x000000000000791b */ /* 0x00ffe20003800000 */
.L_x_355:
[----:B------:R-:W-:Y:S01]  /*11b20*/  @!PT LDS RZ, [RZ] ;  /* 0x00000000fffff984 */ /* 0x000fe20000000800 */
[----:B------:R-:W-:Y:S01]  /*11b30*/  @!PT LDS RZ, [RZ] ;  /* 0x00000000fffff984 */ /* 0x000fe20000000800 */
[----:B------:R-:W-:Y:S01]  /*11b40*/  @!PT LDS RZ, [RZ] ;  /* 0x00000000fffff984 */ /* 0x000fe20000000800 */
[----:B------:R0:W-:Y:S04]  /*11b50*/  @!P3 LDGSTS.E.BYPASS.LTC128B.128 [R10+0x14c00], desc[UR40][R6.64+0x80], !P1 ;  /* 0x14c00080060abfae */ /* 0x0001e8000c901d68 */
[----:B------:R0:W-:Y:S01]  /*11b60*/  @!P3 LDGSTS.E.BYPASS.LTC128B.128 [R10+0x18c00], desc[UR40][R6.64+0x100], !P0 ;  /* 0x18c00100060abfae */ /* 0x0001e2000c101d68 */
[----:B------:R-:W-:Y:S01]  /*11b70*/  ISETP.GE.AND P3, PT, R5, R2, PT ;  /* 0x000000020500720c */ /* 0x000fe20003f66270 */
[----:B------:R-:W-:Y:S02]  /*11b80*/  IMAD.MOV.U32 R13, RZ, RZ, R3 ;  /* 0x000000ffff0d7224 */ /* 0x000fe400078e0003 */
[----:B------:R-:W-:Y:S02]  /*11b90*/  IMAD.MOV.U32 R12, RZ, RZ, 0x3 ;  /* 0x00000003ff0c7424 */ /* 0x000fe400078e00ff */
[----:B------:R-:W-:-:S02]  /*11ba0*/  IMAD.SHL.U32 R9, R9, 0x8, RZ ;  /* 0x0000000809097824 */ /* 0x000fc400078e00ff */
[----:B------:R-:W-:-:S03]  /*11bb0*/  IMAD.MOV.U32 R5, RZ, RZ, R14 ;  /* 0x000000ffff057224 */ /* 0x000fc600078e000e */
[----:B------:R-:W-:-:S07]  /*11bc0*/  LOP3.LUT R9, R9, 0x38, RZ, 0xc0, !PT ;  /* 0x0000003809097812 */ /* 0x000fce00078ec0ff */
[----:B0-----:R-:W-:Y:S05]  /*11bd0*/  WARPSYNC.COLLECTIVE R15, `(.L_x_356) ;  /* 0x000000000f087348 */ /* 0x001fea0003c00000 */
[----:B------:R1:W2:Y:S02]  /*11be0*/  SHFL.IDX P6, R14, R13, R12, R11 ;  /* 0x0000000c0d0e7389 */ /* 0x0002a400000c000b */
[----:B012---:R-:W-:Y:S01]  /*11bf0*/  ENDCOLLECTIVE ;  /* 0x000000000000791b */ /* 0x007fe20003800000 */
.L_x_356:
[----:B------:R-:W-:-:S05]  /*11c00*/  @!P3 LEA R5, P4, R9, R5, 0x1 ;  /* 0x000000050905b211 */ /* 0x000fca00078808ff */
[----:B------:R-:W-:-:S04]  /*11c10*/  @!P3 IMAD.X R6, RZ, RZ, R8, P4 ;  /* 0x000000ffff06b224 */ /* 0x000fc800020e0608 */
[----:B------:R-:W-:Y:S02]  /*11c20*/  @!P3 IMAD.MOV.U32 R7, RZ, RZ, R6 ;  /* 0x000000ffff07b224 */ /* 0x000fe400078e0006 */
[----:B------:R-:W-:Y:S02]  /*11c30*/  @!P3 IMAD.MOV.U32 R6, RZ, RZ, R5 ;  /* 0x000000ffff06b224 */ /* 0x000fe400078e0005 */
[----:B------:R-:W-:Y:S02]  /*11c40*/  IMAD.MOV.U32 R13, RZ, RZ, R4 ;  /* 0x000000ffff0d7224 */ /* 0x000fe400078e0004 */
[----:B------:R-:W-:Y:S01]  /*11c50*/  VIADD R5, R0, 0x30 ;  /* 0x0000003000057836 */ /* 0x000fe20000000000 */
[----:B------:R-:W-:Y:S01]  /*11c60*/  @!PT LDS RZ, [RZ] ;  /* 0x00000000fffff984 */ /* 0x000fe20000000800 */
[----:B------:R-:W-:Y:S01]  /*11c70*/  @!PT LDS RZ, [RZ] ;  /* 0x00000000fffff984 */ /* 0x000fe20000000800 */
[----:B------:R-:W-:Y:S01]  /*11c80*/  @!PT LDS RZ, [RZ] ;  /* 0x00000000fffff984 */ /* 0x000fe20000000800 */
[----:B------:R-:W-:Y:S04]  /*11c90*/  @!P3 LDGSTS.E.BYPASS.LTC128B.128 [R10+0x11400], desc[UR40][R6.64], !P2 ;  /* 0x11400000060abfae */ /* 0x000fe8000d101d68 */
[----:B------:R-:W-:Y:S04]  /*11ca0*/  @!P3 LDGSTS.E.BYPASS.LTC128B.128 [R10+0x15400], desc[UR40][R6.64+0x80], !P1 ;  /* 0x15400080060abfae */ /* 0x000fe8000c901d68 */
[----:B------:R0:W-:Y:S01]  /*11cb0*/  @!P3 LDGSTS.E.BYPASS.LTC128B.128 [R10+0x19400], desc[UR40][R6.64+0x100], !P0 ;  /* 0x19400100060abfae */ /* 0x0001e2000c101d68 */
[----:B------:R-:W-:Y:S01]  /*11cc0*/  ISETP.GE.AND P3, PT, R5, R2, PT ;  /* 0x000000020500720c */ /* 0x000fe20003f66270 */
[----:B0-----:R-:W-:-:S12]  /*11cd0*/  IMAD.MOV.U32 R6, RZ, RZ, R14 ;  /* 0x000000ffff067224 */ /* 0x001fd800078e000e */
[----:B------:R-:W-:Y:S05]  /*11ce0*/  WARPSYNC.COLLECTIVE R15, `(.L_x_357) ;  /* 0x000000000f087348 */ /* 0x000fea0003c00000 */
[----:B------:R0:W1:Y:S02]  /*11cf0*/  SHFL.IDX P6, R14, R13, R12, R11 ;  /* 0x0000000c0d0e7389 */ /* 0x00006400000c000b */
[----:B01----:R-:W-:Y:S01]  /*11d00*/  ENDCOLLECTIVE ;  /* 0x000000000000791b */ /* 0x003fe20003800000 */
.L_x_357:
[----:B------:R-:W-:Y:S02]  /*11d10*/  IMAD.MOV.U32 R13, RZ, RZ, R3 ;  /* 0x000000ffff0d7224 */ /* 0x000fe400078e0003 */
[----:B------:R-:W-:Y:S02]  /*11d20*/  IMAD.MOV.U32 R12, RZ, RZ, 0x4 ;  /* 0x00000004ff0c7424 */ /* 0x000fe400078e00ff */
[----:B------:R-:W-:-:S07]  /*11d30*/  IMAD.MOV.U32 R5, RZ, RZ, R14 ;  /* 0x000000ffff057224 */ /* 0x000fce00078e000e */
[----:B------:R-:W-:Y:S05]  /*11d40*/  WARPSYNC.COLLECTIVE R15, `(.L_x_358) ;  /* 0x000000000f087348 */ /* 0x000fea0003c00000 */
[----:B------:R0:W1:Y:S02]  /*11d50*/  SHFL.IDX P6, R14, R13, R12, R11 ;  /* 0x0000000c0d0e7389 */ /* 0x00006400000c000b */
[----:B01----:R-:W-:Y:S01]  /*11d60*/  ENDCOLLECTIVE ;  /* 0x000000000000791b */ /* 0x003fe20003800000 */
.L_x_358:
[----:B------:R-:W-:-:S05]  /*11d70*/  @!P3 LEA R5, P4, R9, R5, 0x1 ;  /* 0x000000050905b211 */ /* 0x000fca00078808ff */
[----:B------:R-:W-:-:S05]  /*11d80*/  @!P3 IMAD.X R6, RZ, RZ, R6, P4 ;  /* 0x000000ffff06b224 */ /* 0x000fca00020e0606 */
[----:B------:R-:W-:Y:S01]  /*11d90*/  @!P3 MOV R7, R6 ;  /* 0x000000060007b202 */ /* 0x000fe20000000f00 */
        /* <DEDUP_REMOVED lines=14> */
.L_x_359:
[----:B------:R-:W-:Y:S02]  /*11e80*/  IMAD.MOV.U32 R13, RZ, RZ, R3 ;  /* 0x000000ffff0d7224 */ /* 0x000fe400078e0003 */
[----:B------:R-:W-:Y:S02]  /*11e90*/  IMAD.MOV.U32 R12, RZ, RZ, 0x5 ;  /* 0x00000005ff0c7424 */ /* 0x000fe400078e00ff */
[----:B------:R-:W-:-:S07]  /*11ea0*/  IMAD.MOV.U32 R5, RZ, RZ, R14 ;  /* 0x000000ffff057224 */ /* 0x000fce00078e000e */
[----:B------:R-:W-:Y:S05]  /*11eb0*/  WARPSYNC.COLLECTIVE R15, `(.L_x_360) ;  /* 0x000000000f087348 */ /* 0x000fea0003c00000 */
[----:B------:R0:W1:Y:S02]  /*11ec0*/  SHFL.IDX P6, R14, R13, R12, R11 ;  /* 0x0000000c0d0e7389 */ /* 0x00006400000c000b */
[----:B01----:R-:W-:Y:S01]  /*11ed0*/  ENDCOLLECTIVE ;  /* 0x000000000000791b */ /* 0x003fe20003800000 */
.L_x_360:
        /* <DEDUP_REMOVED lines=17> */
.L_x_361:
[----:B------:R-:W-:Y:S02]  /*11ff0*/  IMAD.MOV.U32 R13, RZ, RZ, R3 ;  /* 0x000000ffff0d7224 */ /* 0x000fe400078e0003 */
[----:B------:R-:W-:Y:S01]  /*12000*/  IMAD.MOV.U32 R12, RZ, RZ, 0x6 ;  /* 0x00000006ff0c7424 */ /* 0x000fe200078e00ff */
[----:B------:R-:W-:-:S07]  /*12010*/  MOV R5, R14 ;  /* 0x0000000e00057202 */ /* 0x000fce0000000f00 */
[----:B------:R-:W-:Y:S05]  /*12020*/  WARPSYNC.COLLECTIVE R15, `(.L_x_362) ;  /* 0x000000000f087348 */ /* 0x000fea0003c00000 */
[----:B------:R0:W1:Y:S02]  /*12030*/  SHFL.IDX P6, R14, R13, R12, R11 ;  /* 0x0000000c0d0e7389 */ /* 0x00006400000c000b */
[----:B01----:R-:W-:Y:S01]  /*12040*/  ENDCOLLECTIVE ;  /* 0x000000000000791b */ /* 0x003fe20003800000 */
.L_x_362:
[----:B------:R-:W-:-:S05]  /*12050*/  @!P3 LEA R5, P4, R9, R5, 0x1 ;  /* 0x000000050905b211 */ /* 0x000fca00078808ff */
[----:B------:R-:W-:-:S04]  /*12060*/  @!P3 IMAD.X R6, RZ, RZ, R6, P4 ;  /* 0x000000ffff06b224 */ /* 0x000fc800020e0606 */
[----:B------:R-:W-:Y:S02]  /*12070*/  @!P3 IMAD.MOV.U32 R7, RZ, RZ, R6 ;  /* 0x000000ffff07b224 */ /* 0x000fe400078e0006 */
[----:B------:R-:W-:Y:S02]  /*12080*/  @!P3 IMAD.MOV.U32 R6, RZ, RZ, R5 ;  /* 0x000000ffff06b224 */ /* 0x000fe400078e0005 */
[----:B------:R-:W-:-:S03]  /*12090*/  IMAD.MOV.U32 R13, RZ, RZ, R4 ;  /* 0x000000ffff0d7224 */ /* 0x000fc600078e0004 */
[----:B------:R-:W-:Y:S01]  /*120a0*/  @!PT LDS RZ, [RZ] ;  /* 0x00000000fffff984 */ /* 0x000fe20000000800 */
[----:B------:R-:W-:Y:S01]  /*120b0*/  @!PT LDS RZ, [RZ] ;  /* 0x00000000fffff984 */ /* 0x000fe20000000800 */
[----:B------:R-:W-:Y:S01]  /*120c0*/  @!PT LDS RZ, [RZ] ;  /* 0x00000000fffff984 */ /* 0x000fe20000000800 */
[----:B------:R-:W-:Y:S04]  /*120d0*/  @!P3 LDGSTS.E.BYPASS.LTC128B.128 [R10+0x12c00], desc[UR40][R6.64], !P2 ;  /* 0x12c00000060abfae */ /* 0x000fe8000d101d68 */
[----:B------:R-:W-:Y:S04]  /*120e0*/  @!P3 LDGSTS.E.BYPASS.LTC128B.128 [R10+0x16c00], desc[UR40][R6.64+0x80], !P1 ;  /* 0x16c00080060abfae */ /* 0x000fe8000c901d68 */
[----:B------:R0:W-:Y:S02]  /*120f0*/  @!P3 LDGSTS.E.BYPASS.LTC128B.128 [R10+0x1ac00], desc[UR40][R6.64+0x100], !P0 ;  /* 0x1ac00100060abfae */ /* 0x0001e4000c101d68 */
[----:B0-----:R-:W-:-:S07]  /*12100*/  IMAD.MOV.U32 R6, RZ, RZ, R14 ;  /* 0x000000ffff067224 */ /* 0x001fce00078e000e */
[----:B------:R-:W-:Y:S05]  /*12110*/  WARPSYNC.COLLECTIVE R15, `(.L_x_363) ;  /* 0x000000000f087348 */ /* 0x000fea0003c00000 */
[----:B------:R0:W1:Y:S02]  /*12120*/  SHFL.IDX P6, R14, R13, R12, R11 ;  /* 0x0000000c0d0e7389 */ /* 0x00006400000c000b */
[----:B01----:R-:W-:Y:S01]  /*12130*/  ENDCOLLECTIVE ;  /* 0x000000000000791b */ /* 0x003fe20003800000 */
.L_x_363:
[----:B------:R-:W-:-:S05]  /*12140*/  VIADD R7, R0, 0x60 ;  /* 0x0000006000077836 */ /* 0x000fca0000000000 */
[----:B------:R-:W-:Y:S01]  /*12150*/  ISETP.GE.AND P4, PT, R7, R2, PT ;  /* 0x000000020700720c */ /* 0x000fe20003f86270 */
[----:B------:R-:W-:Y:S02]  /*12160*/  IMAD.MOV.U32 R13, RZ, RZ, R3 ;  /* 0x000000ffff0d7224 */ /* 0x000fe400078e0003 */
[----:B------:R-:W-:Y:S02]  /*12170*/  IMAD.MOV.U32 R12, RZ, RZ, 0x7 ;  /* 0x00000007ff0c7424 */ /* 0x000fe400078e00ff */
[----:B------:R-:W-:-:S08]  /*12180*/  IMAD.MOV.U32 R5, RZ, RZ, R14 ;  /* 0x000000ffff057224 */ /* 0x000fd000078e000e */
[----:B------:R-:W-:Y:S05]  /*12190*/  WARPSYNC.COLLECTIVE R15, `(.L_x_364) ;  /* 0x000000000f087348 */ /* 0x000fea0003c00000 */
[----:B------:R0:W1:Y:S02]  /*121a0*/  SHFL.IDX P6, R14, R13, R12, R11 ;  /* 0x0000000c0d0e7389 */ /* 0x00006400000c000b */
[----:B01----:R-:W-:Y:S01]  /*121b0*/  ENDCOLLECTIVE ;  /* 0x000000000000791b */ /* 0x003fe20003800000 */
.L_x_364:
[----:B------:R-:W-:-:S05]  /*121c0*/  @!P4 LEA R5, P3, R9, R5, 0x1 ;  /* 0x000000050905c211 */ /* 0x000fca00078608ff */
[----:B------:R-:W-:-:S04]  /*121d0*/  @!P4 IMAD.X R6, RZ, RZ, R6, P3 ;  /* 0x000000ffff06c224 */ /* 0x000fc800018e0606 */
[----:B------:R-:W-:Y:S02]  /*121e0*/  @!P4 IMAD.MOV.U32 R7, RZ, RZ, R6 ;  /* 0x000000ffff07c224 */ /* 0x000fe400078e0006 */
[----:B------:R-:W-:Y:S02]  /*121f0*/  IMAD.MOV.U32 R13, RZ, RZ, R4 ;  /* 0x000000ffff0d7224 */ /* 0x000fe400078e0004 */
[----:B------:R-:W-:-:S05]  /*12200*/  @!P4 IMAD.MOV.U32 R6, RZ, RZ, R5 ;  /* 0x000000ffff06c224 */ /* 0x000fca00078e0005 */
[----:B------:R-:W-:Y:S01]  /*12210*/  @!PT LDS RZ, [RZ] ;  /* 0x00000000fffff984 */ /* 0x000fe20000000800 */
[----:B------:R-:W-:Y:S01]  /*12220*/  @!PT LDS RZ, [RZ] ;  /* 0x00000000fffff984 */ /* 0x000fe20000000800 */
[----:B------:R-:W-:Y:S01]  /*12230*/  @!PT LDS RZ, [RZ] ;  /* 0x00000000fffff984 */ /* 0x000fe20000000800 */
[----:B------:R0:W-:Y:S01]  /*12240*/  @!P4 LDGSTS.E.BYPASS.LTC128B.128 [R10+0x13400], desc[UR40][R6.64], !P2 ;  /* 0x13400000060acfae */ /* 0x0001e2000d101d68 */
[----:B------:R-:W-:-:S03]  /*12250*/  MOV R5, R14 ;  /* 0x0000000e00057202 */ /* 0x000fc60000000f00 */
[----:B------:R0:W-:Y:S04]  /*12260*/  @!P4 LDGSTS.E.BYPASS.LTC128B.128 [R10+0x17400], desc[UR40][R6.64+0x80], !P1 ;  /* 0x17400080060acfae */ /* 0x0001e8000c901d68 */
[----:B0-----:R-:W-:Y:S05]  /*12270*/  WARPSYNC.COLLECTIVE R15, `(.L_x_365) ;  /* 0x000000000f087348 */ /* 0x001fea0003c00000 */
[----:B------:R1:W2:Y:S02]  /*12280*/  SHFL.IDX P6, R14, R13, R12, R11 ;  /* 0x0000000c0d0e7389 */ /* 0x0002a400000c000b */
[----:B012---:R-:W-:Y:S01]  /*12290*/  ENDCOLLECTIVE ;  /* 0x000000000000791b */ /* 0x007fe20003800000 */
.L_x_365:
[----:B------:R-:W-:Y:S01]  /*122a0*/  @!PT LDS RZ, [RZ] ;  /* 0x00000000fffff984 */ /* 0x000fe20000000800 */
[----:B------:R-:W-:Y:S01]  /*122b0*/  @!PT LDS RZ, [RZ] ;  /* 0x00000000fffff984 */ /* 0x000fe20000000800 */
[----:B------:R-:W-:Y:S01]  /*122c0*/  @!PT LDS RZ, [RZ] ;  /* 0x00000000fffff984 */ /* 0x000fe20000000800 */
[----:B------:R0:W-:Y:S01]  /*122d0*/  @!P4 LDGSTS.E.BYPASS.LTC128B.128 [R10+0x1b400], desc[UR40][R6.64+0x100], !P0 ;  /* 0x1b400100060acfae */ /* 0x0001e2000c101d68 */
[----:B------:R-:W-:Y:S01]  /*122e0*/  IMAD.MOV.U32 R3, RZ, RZ, R14 ;  /* 0x000000ffff037224 */ /* 0x000fe200078e000e */
[----:B------:R-:W-:Y:S06]  /*122f0*/  BRA `(.L_x_366) ;  /* 0xffffffb4008c7947 */ /* 0x000fec000383ffff */
.L_x_254:
[----:B0-----:R0:W1:Y:S02]  /*12300*/  SYNCS.PHASECHK.TRANS64.TRYWAIT P0, [R18+URZ+0x34820], R0 ;  /* 0x03482000120075a7 */ /* 0x001064000800017f */
[----:B-1----:R-:W-:Y:S05]  /*12310*/  @!P0 NANOSLEEP.SYNCS 0x989680 ;  /* 0x009896800000895d */ /* 0x002fea0003900000 */
[----:B------:R-:W1:Y:S02]  /*12320*/  @!P0 SYNCS.PHASECHK.TRANS64 P0, [R18+URZ+0x34820], R0 ;  /* 0x03482000120085a7 */ /* 0x000e64000800007f */
[----:B-1----:R-:W-:Y:S05]  /*12330*/  @!P0 BRA `(.L_x_254) ;  /* 0xfffffffc00f08947 */ /* 0x002fea000383ffff */
[----:B------:R-:W-:Y:S05]  /*12340*/  BRA `(.L_x_367) ;  /* 0xffffffb8000c7947 */ /* 0x000fea000383ffff */
.L_x_263:
[----:B-1----:R1:W2:Y:S02]  /*12350*/  SYNCS.PHASECHK.TRANS64.TRYWAIT P0, [R3+URZ+0x34840], R2 ;  /* 0x03484002030075a7 */ /* 0x0022a4000800017f */
[----:B--2---:R-:W-:Y:S05]  /*12360*/  @!P0 NANOSLEEP.SYNCS 0x989680 ;  /* 0x009896800000895d */ /* 0x004fea0003900000 */
[----:B------:R-:W2:Y:S02]  /*12370*/  @!P0 SYNCS.PHASECHK.TRANS64 P0, [R3+URZ+0x34840], R2 ;  /* 0x03484002030085a7 */ /* 0x000ea4000800007f */
[----:B--2---:R-:W-:Y:S05]  /*12380*/  @!P0 BRA `(.L_x_263) ;  /* 0xfffffffc00f08947 */ /* 0x004fea000383ffff */
[----:B------:R-:W-:Y:S05]  /*12390*/  BRA `(.L_x_368) ;  /* 0xffffffb800e87947 */ /* 0x000fea000383ffff */
.L_x_270:
[----:B-1----:R1:W2:Y:S02]  /*123a0*/  SYNCS.PHASECHK.TRANS64.TRYWAIT P0, [R3+URZ+0x60], R2 ;  /* 0x00006002030075a7 */ /* 0x0022a4000800017f */
[----:B--2---:R-:W-:Y:S05]  /*123b0*/  @!P0 NANOSLEEP.SYNCS 0x989680 ;  /* 0x009896800000895d */ /* 0x004fea0003900000 */
[----:B------:R-:W2:Y:S02]  /*123c0*/  @!P0 SYNCS.PHASECHK.TRANS64 P0, [R3+URZ+0x60], R2 ;  /* 0x00006002030085a7 */ /* 0x000ea4000800007f */
[----:B--2---:R-:W-:Y:S05]  /*123d0*/  @!P0 BRA `(.L_x_270) ;  /* 0xfffffffc00f08947 */ /* 0x004fea000383ffff */
[----:B------:R-:W-:Y:S05]  /*123e0*/  BRA `(.L_x_369) ;  /* 0xffffffbc00f87947 */ /* 0x000fea000383ffff */
.L_x_279:
[----:B-1----:R1:W2:Y:S02]  /*123f0*/  SYNCS.PHASECHK.TRANS64.TRYWAIT P0, [R3+URZ+0x34840], R2 ;  /* 0x03484002030075a7 */ /* 0x0022a4000800017f */
[----:B--2---:R-:W-:Y:S05]  /*12400*/  @!P0 NANOSLEEP.SYNCS 0x989680 ;  /* 0x009896800000895d */ /* 0x004fea0003900000 */
[----:B------:R-:W2:Y:S02]  /*12410*/  @!P0 SYNCS.PHASECHK.TRANS64 P0, [R3+URZ+0x34840], R2 ;  /* 0x03484002030085a7 */ /* 0x000ea4000800007f */
[----:B--2---:R-:W-:Y:S05]  /*12420*/  @!P0 BRA `(.L_x_279) ;  /* 0xfffffffc00f08947 */ /* 0x004fea000383ffff */
[----:B------:R-:W-:Y:S05]  /*12430*/  BRA `(.L_x_370) ;  /* 0xffffffc400887947 */ /* 0x000fea000383ffff */
.L_x_286:
[----:B0-----:R0:W1:Y:S02]  /*12440*/  SYNCS.PHASECHK.TRANS64.TRYWAIT P0, [R2+URZ+0x60], R3 ;  /* 0x00006003020075a7 */ /* 0x001064000800017f */
[----:B-1----:R-:W-:Y:S05]  /*12450*/  @!P0 NANOSLEEP.SYNCS 0x989680 ;  /* 0x009896800000895d */ /* 0x002fea0003900000 */
[----:B------:R-:W1:Y:S02]  /*12460*/  @!P0 SYNCS.PHASECHK.TRANS64 P0, [R2+URZ+0x60], R3 ;  /* 0x00006003020085a7 */ /* 0x000e64000800007f */
[----:B-1----:R-:W-:Y:S05]  /*12470*/  @!P0 BRA `(.L_x_286) ;  /* 0xfffffffc00f08947 */ /* 0x002fea000383ffff */
[----:B------:R-:W-:Y:S05]  /*12480*/  BRA `(.L_x_371) ;  /* 0xffffffc800987947 */ /* 0x000fea000383ffff */
.L_x_295:
[----:B--2---:R2:W3:Y:S02]  /*12490*/  SYNCS.PHASECHK.TRANS64.TRYWAIT P0, [R2+URZ+0x34840], R3 ;  /* 0x03484003020075a7 */ /* 0x0044e4000800017f */
[----:B---3--:R-:W-:Y:S05]  /*124a0*/  @!P0 NANOSLEEP.SYNCS 0x989680 ;  /* 0x009896800000895d */ /* 0x008fea0003900000 */
[----:B------:R-:W3:Y:S02]  /*124b0*/  @!P0 SYNCS.PHASECHK.TRANS64 P0, [R2+URZ+0x34840], R3 ;  /* 0x03484003020085a7 */ /* 0x000ee4000800007f */
[----:B---3--:R-:W-:Y:S05]  /*124c0*/  @!P0 BRA `(.L_x_295) ;  /* 0xfffffffc00f08947 */ /* 0x008fea000383ffff */
[----:B------:R-:W-:Y:S05]  /*124d0*/  BRA `(.L_x_372) ;  /* 0xffffffcc00f87947 */ /* 0x000fea000383ffff */
.L_x_302:
[----:B0-----:R0:W1:Y:S02]  /*124e0*/  SYNCS.PHASECHK.TRANS64.TRYWAIT P0, [R2+URZ+0x60], R5 ;  /* 0x00006005020075a7 */ /* 0x001064000800017f */
[----:B-1----:R-:W-:Y:S05]  /*124f0*/  @!P0 NANOSLEEP.SYNCS 0x989680 ;  /* 0x009896800000895d */ /* 0x002fea0003900000 */
[----:B------:R-:W1:Y:S02]  /*12500*/  @!P0 SYNCS.PHASECHK.TRANS64 P0, [R2+URZ+0x60], R5 ;  /* 0x00006005020085a7 */ /* 0x000e64000800007f */
[----:B-1----:R-:W-:Y:S05]  /*12510*/  @!P0 BRA `(.L_x_302) ;  /* 0xfffffffc00f08947 */ /* 0x002fea000383ffff */
[----:B------:R-:W-:Y:S05]  /*12520*/  BRA `(.L_x_373) ;  /* 0xffffffd400087947 */ /* 0x000fea000383ffff */
.L_x_313:
[----:B---3--:R3:W4:Y:S02]  /*12530*/  SYNCS.PHASECHK.TRANS64.TRYWAIT P0, [R0+URZ+0x34860], R2 ;  /* 0x03486002000075a7 */ /* 0x008724000800017f */
[----:B----4-:R-:W-:Y:S05]  /*12540*/  @!P0 NANOSLEEP.SYNCS 0x989680 ;  /* 0x009896800000895d */ /* 0x010fea0003900000 */
[----:B------:R-:W4:Y:S02]  /*12550*/  @!P0 SYNCS.PHASECHK.TRANS64 P0, [R0+URZ+0x34860], R2 ;  /* 0x03486002000085a7 */ /* 0x000f24000800007f */
[----:B----4-:R-:W-:Y:S05]  /*12560*/  @!P0 BRA `(.L_x_313) ;  /* 0xfffffffc00f08947 */ /* 0x010fea000383ffff */
[----:B------:R-:W-:Y:S05]  /*12570*/  BRA `(.L_x_374) ;  /* 0xffffffd800547947 */ /* 0x000fea000383ffff */
.L_x_320:
[----:B------:R-:W4:Y:S01]  /*12580*/  LDL R3, [R1] ;  /* 0x0000000001037983 */ /* 0x000f220000100800 */
[----:B------:R-:W-:Y:S01]  /*12590*/  BSSY B0, `(.L_x_375) ;  /* 0x0000008000007945 */ /* 0x000fe20003800000 */
[----:B0-----:R-:W-:Y:S02]  /*125a0*/  IMAD.MOV.U32 R12, RZ, RZ, RZ ;  /* 0x000000ffff0c7224 */ /* 0x001fe400078e00ff */
[----:B------:R-:W-:Y:S02]  /*125b0*/  IMAD.MOV.U32 R11, RZ, RZ, 0x1f ;  /* 0x0000001fff0b7424 */ /* 0x000fe400078e00ff */
[----:B------:R-:W-:Y:S02]  /*125c0*/  IMAD.MOV.U32 R15, RZ, RZ, -0x1 ;  /* 0xffffffffff0f7424 */ /* 0x000fe400078e00ff */
[----:B----4-:R-:W-:-:S07]  /*125d0*/  IMAD.MOV.U32 R13, RZ, RZ, R3 ;  /* 0x000000ffff0d7224 */ /* 0x010fce00078e0003 */
[----:B-123--:R-:W-:Y:S05]  /*125e0*/  WARPSYNC.COLLECTIVE R15, `(.L_x_376) ;  /* 0x000000000f087348 */ /* 0x00efea0003c00000 */
[----:B------:R0:W4:Y:S02]  /*125f0*/  SHFL.IDX P6, R14, R13, R12, R11 ;  /* 0x0000000c0d0e7389 */ /* 0x00012400000c000b */
[----:B01234-:R-:W-:Y:S01]  /*12600*/  ENDCOLLECTIVE ;  /* 0x000000000000791b */ /* 0x01ffe20003800000 */
.L_x_376:
[----:B------:R-:W-:Y:S05]  /*12610*/  BSYNC B0 ;  /* 0x0000000000007941 */ /* 0x000fea0003800000 */
.L_x_375:
[----:B------:R0:W5:Y:S01]  /*12620*/  LDL R2, [R1+0xc] ;  /* 0x00000c0001027983 */ /* 0x0001620000100800 */
[----:B------:R-:W-:Y:S02]  /*12630*/  IMAD.MOV.U32 R13, RZ, RZ, R3 ;  /* 0x000000ffff0d7224 */ /* 0x000fe400078e0003 */
[----:B------:R-:W-:Y:S02]  /*12640*/  IMAD.MOV.U32 R12, RZ, RZ, 0x1 ;  /* 0x00000001ff0c7424 */ /* 0x000fe400078e00ff */
[----:B------:R-:W-:Y:S02]  /*12650*/  IMAD.MOV.U32 R11, RZ, RZ, 0x1f ;  /* 0x0000001fff0b7424 */ /* 0x000fe400078e00ff */
[----:B------:R-:W-:Y:S02]  /*12660*/  IMAD.MOV.U32 R15, RZ, RZ, -0x1 ;  /* 0xffffffffff0f7424 */ /* 0x000fe400078e00ff */
[----:B0-----:R-:W-:-:S07]  /*12670*/  IMAD.MOV.U32 R0, RZ, RZ, R14 ;  /* 0x000000ffff007224 */ /* 0x001fce00078e000e */
[----:B-----5:R-:W-:Y:S05]  /*12680*/  WARPSYNC.COLLECTIVE R15, `(.L_x_377) ;  /* 0x000000000f087348 */ /* 0x020fea0003c00000 */
[----:B------:R0:W1:Y:S02]  /*12690*/  SHFL.IDX P6, R14, R13, R12, R11 ;  /* 0x0000000c0d0e7389 */ /* 0x00006400000c000b */
[----:B01---5:R-:W-:Y:S01]  /*126a0*/  ENDCOLLECTIVE ;  /* 0x000000000000791b */ /* 0x023fe20003800000 */
.L_x_377:
[----:B------:R-:W-:Y:S01]  /*126b0*/  ULDC UR4, c[0x0][0xc3c] ;  /* 0x00030f0000047ab9 */ /* 0x000fe20000000800 */
[----:B------:R-:W-:Y:S02]  /*126c0*/  IMAD.IADD R6, R2, 0x1, R16 ;  /* 0x0000000102067824 */ /* 0x000fe400078e0210 */
[----:B------:R-:W-:Y:S02]  /*126d0*/  IMAD.MOV.U32 R11, RZ, RZ, RZ ;  /* 0x000000ffff0b7224 */ /* 0x000fe400078e00ff */
[----:B------:R-:W-:Y:S01]  /*126e0*/  IMAD.MOV.U32 R8, RZ, RZ, R14 ;  /* 0x000000ffff087224 */ /* 0x000fe200078e000e */
[----:B------:R-:W-:-:S13]  /*126f0*/  ISETP.GE.OR P1, PT, R6, UR4, !P0 ;  /* 0x0000000406007c0c */ /* 0x000fda000c726670 */
[----:B------:R-:W0:Y:S08]  /*12700*/  @!P1 LDC.64 R2, c[0x0][0xc80] ;  /* 0x00032000ff029b82 */ /* 0x000e300000000a00 */
[----:B------:R-:W1:Y:S01]  /*12710*/  @!P1 LDC.64 R4, c[0x0][0xc78] ;  /* 0x00031e00ff049b82 */ /* 0x000e620000000a00 */
[----:B0-----:R-:W-:-:S05]  /*12720*/  @!P1 IMAD.WIDE R2, R6, 0x4, R2 ;  /* 0x0000000406029825 */ /* 0x001fca00078e0202 */
[----:B------:R1:W2:Y:S02]  /*12730*/  @!P1 LDG.E R7, desc[UR40][R2.64] ;  /* 0x0000002802079981 */ /* 0x0002a4000c1e1900 */
[----:B-1----:R-:W-:-:S06]  /*12740*/  @!P1 IMAD.WIDE R2, R6, 0x4, R4 ;  /* 0x0000000406029825 */ /* 0x002fcc00078e0204 */
[----:B------:R-:W3:Y:S01]  /*12750*/  @!P1 LDG.E R2, desc[UR40][R2.64] ;  /* 0x0000002802029981 */ /* 0x000ee2000c1e1900 */
[----:B------:R-:W-:Y:S01]  /*12760*/  IMAD.MOV.U32 R6, RZ, RZ, RZ ;  /* 0x000000ffff067224 */ /* 0x000fe200078e00ff */
[C---:B------:R-:W-:Y:S01]  /*12770*/  ISETP.GE.U32.AND P2, PT, R16.reuse, 0x2, PT ;  /* 0x000000021000780c */ /* 0x040fe20003f46070 */
[----:B------:R-:W-:Y:S01]  /*12780*/  IMAD.MOV.U32 R4, RZ, RZ, RZ ;  /* 0x000000ffff047224 */ /* 0x000fe200078e00ff */
[C---:B------:R-:W-:Y:S02]  /*12790*/  ISETP.GE.U32.AND P3, PT, R16.reuse, 0x4, PT ;  /* 0x000000041000780c */ /* 0x040fe40003f66070 */
[C---:B------:R-:W-:Y:S02]  /*127a0*/  ISETP.GE.U32.AND P4, PT, R16.reuse, 0x8, PT ;  /* 0x000000081000780c */ /* 0x040fe40003f86070 */
[----:B------:R-:W-:Y:S02]  /*127b0*/  ISETP.GE.U32.AND P5, PT, R16, 0x10, PT ;  /* 0x000000101000780c */ /* 0x000fe40003fa6070 */
[----:B--2---:R-:W-:Y:S01]  /*127c0*/  @!P1 MOV R6, R7 ;  /* 0x0000000700069202 */ /* 0x004fe20000000f00 */
[----:B------:R-:W-:-:S02]  /*127d0*/  IMAD.MOV.U32 R7, RZ, RZ, RZ ;  /* 0x000000ffff077224 */ /* 0x000fc400078e00ff */
[----:B---3--:R-:W-:Y:S01]  /*127e0*/  @!P1 IMAD.MOV.U32 R7, RZ, RZ, R2 ;  /* 0x000000ffff079224 */ /* 0x008fe200078e0002 */
[----:B------:R-:W-:-:S03]  /*127f0*/  ISETP.NE.AND P1, PT, R16, RZ, PT ;  /* 0x000000ff1000720c */ /* 0x000fc60003f25270 */
[----:B------:R-:W-:-:S04]  /*12800*/  IMAD R2, R7, R6, RZ ;  /* 0x0000000607027224 */ /* 0x000fc800078e02ff */
[----:B------:R-:W-:-:S07]  /*12810*/  IMAD.MOV.U32 R13, RZ, RZ, R2 ;  /* 0x000000ffff0d7224 */ /* 0x000fce00078e0002 */
[----:B------:R-:W-:Y:S05]  /*12820*/  WARPSYNC.COLLECTIVE R15, `(.L_x_378) ;  /* 0x000000000f087348 */ /* 0x000fea0003c00000 */
[----:B------:R0:W1:Y:S02]  /*12830*/  SHFL.UP P6, R14, R13, R12, R11 ;  /* 0x0400000c0d0e7389 */ /* 0x00006400000c000b */
[----:B01----:R-:W-:Y:S01]  /*12840*/  ENDCOLLECTIVE ;  /* 0x000000000000791b */ /* 0x003fe20003800000 */
.L_x_378:
[----:B------:R-:W-:Y:S02]  /*12850*/  IMAD.MOV.U32 R12, RZ, RZ, 0x2 ;  /* 0x00000002ff0c7424 */ /* 0x000fe400078e00ff */
[----:B------:R-:W-:-:S05]  /*12860*/  IMAD.MOV.U32 R3, RZ, RZ, R14 ;  /* 0x000000ffff037224 */ /* 0x000fca00078e000e */
[----:B------:R-:W-:-:S05]  /*12870*/  SEL R3, R3, RZ, P1 ;  /* 0x000000ff03037207 */ /* 0x000fca0000800000 */
[----:B------:R-:W-:-:S04]  /*12880*/  IMAD.IADD R2, R2, 0x1, R3 ;  /* 0x0000000102027824 */ /* 0x000fc800078e0203 */
[----:B------:R-:W-:-:S07]  /*12890*/  IMAD.MOV.U32 R13, RZ, RZ, R2 ;  /* 0x000000ffff0d7224 */ /* 0x000fce00078e0002 */
[----:B------:R-:W-:Y:S05]  /*128a0*/  WARPSYNC.COLLECTIVE R15, `(.L_x_379) ;  /* 0x000000000f087348 */ /* 0x000fea0003c00000 */
[----:B------:R0:W1:Y:S02]  /*128b0*/  SHFL.UP P6, R14, R13, R12, R11 ;  /* 0x0400000c0d0e7389 */ /* 0x00006400000c000b */
[----:B01----:R-:W-:Y:S01]  /*128c0*/  ENDCOLLECTIVE ;  /* 0x000000000000791b */ /* 0x003fe20003800000 */
.L_x_379:
        /* <DEDUP_REMOVED lines=8> */
.L_x_380:
[----:B------:R-:W-:Y:S02]  /*12950*/  IMAD.MOV.U32 R12, RZ, RZ, 0x8 ;  /* 0x00000008ff0c7424 */ /* 0x000fe400078e00ff */
[----:B------:R-:W-:-:S05]  /*12960*/  IMAD.MOV.U32 R3, RZ, RZ, R14 ;  /* 0x000000ffff037224 */ /* 0x000fca00078e000e */
[----:B------:R-:W-:-:S05]  /*12970*/  SEL R3, R3, RZ, P3 ;  /* 0x000000ff03037207 */ /* 0x000fca0001800000 */
[----:B------:R-:W-:-:S05]  /*12980*/  IMAD.IADD R2, R2, 0x1, R3 ;  /* 0x0000000102027824 */ /* 0x000fca00078e0203 */
[----:B------:R-:W-:-:S07]  /*12990*/  MOV R13, R2 ;  /* 0x00000002000d7202 */ /* 0x000fce0000000f00 */
[----:B------:R-:W-:Y:S05]  /*129a0*/  WARPSYNC.COLLECTIVE R15, `(.L_x_381) ;  /* 0x000000000f087348 */ /* 0x000fea0003c00000 */
[----:B------:R0:W1:Y:S02]  /*129b0*/  SHFL.UP P6, R14, R13, R12, R11 ;  /* 0x0400000c0d0e7389 */ /* 0x00006400000c000b */
[----:B01----:R-:W-:Y:S01]  /*129c0*/  ENDCOLLECTIVE ;  /* 0x000000000000791b */ /* 0x003fe20003800000 */
.L_x_381:
        /* <DEDUP_REMOVED lines=8> */
.L_x_382:
[----:B------:R-:W-:Y:S02]  /*12a50*/  IMAD.MOV.U32 R12, RZ, RZ, 0x1f ;  /* 0x0000001fff0c7424 */ /* 0x000fe400078e00ff */
[----:B------:R-:W-:Y:S02]  /*12a60*/  IMAD.MOV.U32 R11, RZ, RZ, 0x1f ;  /* 0x0000001fff0b7424 */ /* 0x000fe400078e00ff */
[----:B------:R-:W-:-:S05]  /*12a70*/  IMAD.MOV.U32 R3, RZ, RZ, R14 ;  /* 0x000000ffff037224 */ /* 0x000fca00078e000e */
[----:B------:R-:W-:-:S05]  /*12a80*/  SEL R3, R3, RZ, P5 ;  /* 0x000000ff03037207 */ /* 0x000fca0002800000 */
[----:B------:R-:W-:-:S04]  /*12a90*/  IMAD.IADD R2, R2, 0x1, R3 ;  /* 0x0000000102027824 */ /* 0x000fc800078e0203 */
[----:B------:R-:W-:-:S07]  /*12aa0*/  IMAD.MOV.U32 R13, RZ, RZ, R2 ;  /* 0x000000ffff0d7224 */ /* 0x000fce00078e0002 */
[----:B------:R-:W-:Y:S05]  /*12ab0*/  WARPSYNC.COLLECTIVE R15, `(.L_x_383) ;  /* 0x000000000f087348 */ /* 0x000fea0003c00000 */
[----:B------:R0:W1:Y:S02]  /*12ac0*/  SHFL.IDX P6, R14, R13, R12, R11 ;  /* 0x0000000c0d0e7389 */ /* 0x00006400000c000b */
[----:B01----:R-:W-:Y:S01]  /*12ad0*/  ENDCOLLECTIVE ;  /* 0x000000000000791b */ /* 0x003fe20003800000 */
.L_x_383:
[----:B------:R-:W-:Y:S01]  /*12ae0*/  IMAD.MOV.U32 R9, RZ, RZ, R14 ;  /* 0x000000ffff097224 */ /* 0x000fe200078e000e */
[----:B------:R-:W-:Y:S06]  /*12af0*/  BRA `(.L_x_384) ;  /* 0xffffffd800c87947 */ /* 0x000fec000383ffff */
.L_x_323:
[----:B------:R-:W-:Y:S01]  /*12b00*/  BSSY B0, `(.L_x_385) ;  /* 0x0000008000007945 */ /* 0x000fe20003800000 */
[----:B------:R-:W-:Y:S01]  /*12b10*/  IMAD.MOV.U32 R13, RZ, RZ, R2 ;  /* 0x000000ffff0d7224 */ /* 0x000fe200078e0002 */
[----:B0-----:R-:W-:Y:S01]  /*12b20*/  MOV R11, RZ ;  /* 0x000000ff000b7202 */ /* 0x001fe20000000f00 */
[----:B------:R-:W-:Y:S02]  /*12b30*/  IMAD.MOV.U32 R12, RZ, RZ, 0x1 ;  /* 0x00000001ff0c7424 */ /* 0x000fe400078e00ff */
[----:B------:R-:W-:-:S07]  /*12b40*/  IMAD.MOV.U32 R15, RZ, RZ, -0x1 ;  /* 0xffffffffff0f7424 */ /* 0x000fce00078e00ff */
[----:B------:R-:W-:Y:S05]  /*12b50*/  WARPSYNC.COLLECTIVE R15, `(.L_x_386) ;  /* 0x000000000f087348 */ /* 0x000fea0003c00000 */
[----:B------:R0:W1:Y:S02]  /*12b60*/  SHFL.UP P6, R14, R13, R12, R11 ;  /* 0x0400000c0d0e7389 */ /* 0x00006400000c000b */
[----:B01----:R-:W-:Y:S01]  /*12b70*/  ENDCOLLECTIVE ;  /* 0x000000000000791b */ /* 0x003fe20003800000 */
.L_x_386:
[----:B------:R-:W-:Y:S05]  /*12b80*/  BSYNC B0 ;  /* 0x0000000000007941 */ /* 0x000fea0003800000 */
.L_x_385:
[----:B------:R-:W-:Y:S02]  /*12b90*/  IMAD.MOV.U32 R3, RZ, RZ, R14 ;  /* 0x000000ffff037224 */ /* 0x000fe400078e000e */
[----:B------:R-:W-:Y:S02]  /*12ba0*/  IMAD.MOV.U32 R12, RZ, RZ, 0x2 ;  /* 0x00000002ff0c7424 */ /* 0x000fe400078e00ff */
[----:B------:R-:W-:Y:S01]  /*12bb0*/  IMAD.MOV.U32 R11, RZ, RZ, RZ ;  /* 0x000000ffff0b7224 */ /* 0x000fe200078e00ff */
[----:B------:R-:W-:Y:S01]  /*12bc0*/  SEL R3, R3, RZ, P1 ;  /* 0x000000ff03037207 */ /* 0x000fe20000800000 */
[----:B------:R-:W-:-:S04]  /*12bd0*/  IMAD.MOV.U32 R15, RZ, RZ, -0x1 ;  /* 0xffffffffff0f7424 */ /* 0x000fc800078e00ff */
[----:B------:R-:W-:-:S04]  /*12be0*/  IMAD.IADD R2, R2, 0x1, R3 ;  /* 0x0000000102027824 */ /* 0x000fc800078e0203 */
[----:B------:R-:W-:-:S07]  /*12bf0*/  IMAD.MOV.U32 R13, RZ, RZ, R2 ;  /* 0x000000ffff0d7224 */ /* 0x000fce00078e0002 */
[----:B------:R-:W-:Y:S05]  /*12c00*/  WARPSYNC.COLLECTIVE R15, `(.L_x_387) ;  /* 0x000000000f087348 */ /* 0x000fea0003c00000 */
[----:B------:R0:W1:Y:S02]  /*12c10*/  SHFL.UP P6, R14, R13, R12, R11 ;  /* 0x0400000c0d0e7389 */ /* 0x00006400000c000b */
[----:B01----:R-:W-:Y:S01]  /*12c20*/  ENDCOLLECTIVE ;  /* 0x000000000000791b */ /* 0x003fe20003800000 */
.L_x_387:
        /* <DEDUP_REMOVED lines=8> */
.L_x_388:
[----:B------:R-:W-:Y:S01]  /*12cb0*/  MOV R12, 0x8 ;  /* 0x00000008000c7802 */ /* 0x000fe20000000f00 */
[----:B------:R-:W-:-:S05]  /*12cc0*/  IMAD.MOV.U32 R3, RZ, RZ, R14 ;  /* 0x000000ffff037224 */ /* 0x000fca00078e000e */
[----:B------:R-:W-:-:S05]  /*12cd0*/  SEL R3, R3, RZ, P3 ;  /* 0x000000ff03037207 */ /* 0x000fca0001800000 */
[----:B------:R-:W-:-:S04]  /*12ce0*/  IMAD.IADD R2, R2, 0x1, R3 ;  /* 0x0000000102027824 */ /* 0x000fc800078e0203 */
[----:B------:R-:W-:-:S07]  /*12cf0*/  IMAD.MOV.U32 R13, RZ, RZ, R2 ;  /* 0x000000ffff0d7224 */ /* 0x000fce00078e0002 */
[----:B------:R-:W-:Y:S05]  /*12d00*/  WARPSYNC.COLLECTIVE R15, `(.L_x_389) ;  /* 0x000000000f087348 */ /* 0x000fea0003c00000 */
[----:B------:R0:W1:Y:S02]  /*12d10*/  SHFL.UP P6, R14, R13, R12, R11 ;  /* 0x0400000c0d0e7389 */ /* 0x00006400000c000b */
[----:B01----:R-:W-:Y:S01]  /*12d20*/  ENDCOLLECTIVE ;  /* 0x000000000000791b */ /* 0x003fe20003800000 */
.L_x_389:
        /* <DEDUP_REMOVED lines=8> */
.L_x_390:
        /* <DEDUP_REMOVED lines=9> */
.L_x_391:
[----:B------:R-:W-:Y:S01]  /*12e40*/  IMAD.MOV.U32 R9, RZ, RZ, R14 ;  /* 0x000000ffff097224 */ /* 0x000fe200078e000e */
[----:B------:R-:W-:Y:S06]  /*12e50*/  BRA `(.L_x_392) ;  /* 0xffffffd8009c7947 */ /* 0x000fec000383ffff */
.L_x_325:
[----:B------:R-:W-:Y:S01]  /*12e60*/  BSSY B0, `(.L_x_393) ;  /* 0x0000006000007945 */ /* 0x000fe20003800000 */
[----:B------:R-:W-:Y:S01]  /*12e70*/  PLOP3.LUT P6, PT, P6, PT, PT, 0x8, 0x0 ;  /* 0x000000000000781c */ /* 0x000fe200037ce170 */
[----:B------:R-:W-:-:S12]  /*12e80*/  IMAD.MOV.U32 R15, RZ, RZ, -0x1 ;  /* 0xffffffffff0f7424 */ /* 0x000fd800078e00ff */
[----:B01----:R-:W-:Y:S05]  /*12e90*/  WARPSYNC.COLLECTIVE R15, `(.L_x_394) ;  /* 0x000000000f087348 */ /* 0x003fea0003c00000 */
[----:B------:R-:W-:Y:S01]  /*12ea0*/  VOTE.ANY R14, PT, P6 ;  /* 0x00000000000e7806 */ /* 0x000fe200030e0100 */
[----:B01----:R-:W-:Y:S06]  /*12eb0*/  ENDCOLLECTIVE ;  /* 0x000000000000791b */ /* 0x003fec0003800000 */
.L_x_394:
[----:B------:R-:W-:Y:S05]  /*12ec0*/  BSYNC B0 ;  /* 0x0000000000007941 */ /* 0x000fea0003800000 */
.L_x_393:
[----:B------:R-:W-:Y:S01]  /*12ed0*/  IMAD.MOV.U32 R8, RZ, RZ, R14 ;  /* 0x000000ffff087224 */ /* 0x000fe200078e000e */
[----:B------:R-:W-:Y:S01]  /*12ee0*/  MOV R11, 0x1f ;  /* 0x0000001f000b7802 */ /* 0x000fe20000000f00 */
[----:B------:R-:W-:Y:S02]  /*12ef0*/  IMAD.MOV.U32 R13, RZ, RZ, R6 ;  /* 0x000000ffff0d7224 */ /* 0x000fe400078e0006 */
[----:B------:R-:W0:Y:S01]  /*12f00*/  POPC R5, R8 ;  /* 0x0000000800057309 */ /* 0x000e220000000000 */
[----:B------:R-:W-:Y:S02]  /*12f10*/  IMAD.MOV.U32 R15, RZ, RZ, -0x1 ;  /* 0xffffffffff0f7424 */ /* 0x000fe400078e00ff */
[----:B0-----:R-:W-:-:S07]  /*12f20*/  IMAD.MOV.U32 R12, RZ, RZ, R5 ;  /* 0x000000ffff0c7224 */ /* 0x001fce00078e0005 */
[----:B------:R-:W-:Y:S05]  /*12f30*/  WARPSYNC.COLLECTIVE R15, `(.L_x_395) ;  /* 0x000000000f087348 */ /* 0x000fea0003c00000 */
[----:B------:R0:W1:Y:S02]  /*12f40*/  SHFL.IDX P6, R14, R13, R12, R11 ;  /* 0x0000000c0d0e7389 */ /* 0x00006400000c000b */
[----:B01----:R-:W-:Y:S01]  /*12f50*/  ENDCOLLECTIVE ;  /* 0x000000000000791b */ /* 0x003fe20003800000 */
.L_x_395:
[----:B------:R-:W-:Y:S02]  /*12f60*/  IMAD.MOV.U32 R13, RZ, RZ, R7 ;  /* 0x000000ffff0d7224 */ /* 0x000fe400078e0007 */
[----:B------:R-:W-:-:S07]  /*12f70*/  IMAD.MOV.U32 R6, RZ, RZ, R14 ;  /* 0x000000ffff067224 */ /* 0x000fce00078e000e */
[----:B------:R-:W-:Y:S05]  /*12f80*/  WARPSYNC.COLLECTIVE R15, `(.L_x_396) ;  /* 0x000000000f087348 */ /* 0x000fea0003c00000 */
[----:B------:R0:W1:Y:S02]  /*12f90*/  SHFL.IDX P6, R14, R13, R12, R11 ;  /* 0x0000000c0d0e7389 */ /* 0x00006400000c000b */
[----:B01----:R-:W-:Y:S01]  /*12fa0*/  ENDCOLLECTIVE ;  /* 0x000000000000791b */ /* 0x003fe20003800000 */
.L_x_396:
[----:B------:R-:W-:Y:S01]  /*12fb0*/  IMAD.MOV.U32 R7, RZ, RZ, R14 ;  /* 0x000000ffff077224 */ /* 0x000fe200078e000e */
[----:B------:R-:W-:Y:S06]  /*12fc0*/  BRA `(.L_x_397) ;  /* 0xffffffd8007c7947 */ /* 0x000fec000383ffff */
.L_x_327:
[----:B------:R-:W-:Y:S01]  /*12fd0*/  BSSY B0, `(.L_x_398) ;  /* 0x0000007000007945 */ /* 0x000fe20003800000 */
[----:B------:R-:W-:Y:S02]  /*12fe0*/  IMAD.MOV.U32 R13, RZ, RZ, R2 ;  /* 0x000000ffff0d7224 */ /* 0x000fe400078e0002 */
[----:B------:R-:W-:Y:S02]  /*12ff0*/  IMAD.MOV.U32 R11, RZ, RZ, 0x1f ;  /* 0x0000001fff0b7424 */ /* 0x000fe400078e00ff */
[----:B------:R-:W-:-:S07]  /*13000*/  IMAD.MOV.U32 R15, RZ, RZ, -0x1 ;  /* 0xffffffffff0f7424 */ /* 0x000fce00078e00ff */
[----:B-1234-:R-:W-:Y:S05]  /*13010*/  WARPSYNC.COLLECTIVE R15, `(.L_x_399) ;  /* 0x000000000f087348 */ /* 0x01efea0003c00000 */
[----:B------:R0:W0:Y:S02]  /*13020*/  SHFL.IDX P6, R14, R13, R12, R11 ;  /* 0x0000000c0d0e7389 */ /* 0x00002400000c000b */
[----:B01234-:R-:W-:Y:S01]  /*13030*/  ENDCOLLECTIVE ;  /* 0x000000000000791b */ /* 0x01ffe20003800000 */
.L_x_399:
[----:B------:R-:W-:Y:S05]  /*13040*/  BSYNC B0 ;  /* 0x0000000000007941 */ /* 0x000fea0003800000 */
.L_x_398:
[----:B------:R-:W-:Y:S01]  /*13050*/  IMAD.MOV.U32 R2, RZ, RZ, R14 ;  /* 0x000000ffff027224 */ /* 0x000fe200078e000e */
[----:B------:R-:W-:Y:S06]  /*13060*/  BRA `(.L_x_400) ;  /* 0xffffffd8006c7947 */ /* 0x000fec000383ffff */
.L_x_331:
[----:B0-----:R0:W1:Y:S02]  /*13070*/  SYNCS.PHASECHK.TRANS64.TRYWAIT P0, [R0+URZ+0x34820], R3 ;  /* 0x03482003000075a7 */ /* 0x001064000800017f */
[----:B-1----:R-:W-:Y:S05]  /*13080*/  @!P0 NANOSLEEP.SYNCS 0x989680 ;  /* 0x009896800000895d */ /* 0x002fea0003900000 */
[----:B------:R-:W1:Y:S02]  /*13090*/  @!P0 SYNCS.PHASECHK.TRANS64 P0, [R0+URZ+0x34820], R3 ;  /* 0x03482003000085a7 */ /* 0x000e64000800007f */
[----:B-1----:R-:W-:Y:S05]  /*130a0*/  @!P0 BRA `(.L_x_331) ;  /* 0xfffffffc00f08947 */ /* 0x002fea000383ffff */
[----:B------:R-:W-:Y:S05]  /*130b0*/  BRA `(.L_x_401) ;  /* 0xffffffe000047947 */ /* 0x000fea000383ffff */
.L_x_332:
[----:B------:R-:W1:Y:S01]  /*130c0*/  S2R R2, SR_TID.X ;  /* 0x0000000000027919 */ /* 0x000e620000002100 */
[----:B------:R-:W-:Y:S01]  /*130d0*/  BSSY B0, `(.L_x_402) ;  /* 0x000000a000007945 */ /* 0x000fe20003800000 */
[----:B------:R-:W-:Y:S02]  /*130e0*/  IMAD.MOV.U32 R12, RZ, RZ, RZ ;  /* 0x000000ffff0c7224 */ /* 0x000fe400078e00ff */
[----:B------:R-:W-:Y:S02]  /*130f0*/  IMAD.MOV.U32 R11, RZ, RZ, 0x1f ;  /* 0x0000001fff0b7424 */ /* 0x000fe400078e00ff */
[----:B------:R-:W-:Y:S01]  /*13100*/  IMAD.MOV.U32 R15, RZ, RZ, -0x1 ;  /* 0xffffffffff0f7424 */ /* 0x000fe200078e00ff */
[----:B-1----:R-:W-:-:S04]  /*13110*/  SHF.R.U32.HI R2, RZ, 0x5, R2 ;  /* 0x00000005ff027819 */ /* 0x002fc80000011602 */
[----:B------:R-:W-:-:S05]  /*13120*/  LOP3.LUT R2, R2, 0x3, RZ, 0xc0, !PT ;  /* 0x0000000302027812 */ /* 0x000fca00078ec0ff */
[----:B------:R-:W-:-:S07]  /*13130*/  IMAD.MOV.U32 R13, RZ, RZ, R2 ;  /* 0x000000ffff0d7224 */ /* 0x000fce00078e0002 */
[----:B0-----:R-:W-:Y:S05]  /*13140*/  WARPSYNC.COLLECTIVE R15, `(.L_x_403) ;  /* 0x000000000f087348 */ /* 0x001fea0003c00000 */
[----:B------:R1:W2:Y:S02]  /*13150*/  SHFL.IDX P6, R14, R13, R12, R11 ;  /* 0x0000000c0d0e7389 */ /* 0x0002a400000c000b */
[----:B012---:R-:W-:Y:S01]  /*13160*/  ENDCOLLECTIVE ;  /* 0x000000000000791b */ /* 0x007fe20003800000 */
.L_x_403:
[----:B------:R-:W-:Y:S05]  /*13170*/  BSYNC B0 ;  /* 0x0000000000007941 */ /* 0x000fea0003800000 */
.L_x_402:
[----:B------:R-:W-:Y:S05]  /*13180*/  BRA `(.L_x_404) ;  /* 0xffffffdc00ec7947 */ /* 0x000fea000383ffff */
.L_x_335:
[----:B------:R-:W-:Y:S01]  /*13190*/  BSSY B1, `(.L_x_405) ;  /* 0x0000006000017945 */ /* 0x000fe20003800000 */
[----:B------:R-:W-:-:S07]  /*131a0*/  IMAD.MOV.U32 R15, RZ, RZ, -0x1 ;  /* 0xffffffffff0f7424 */ /* 0x000fce00078e00ff */
[----:B01----:R-:W-:Y:S05]  /*131b0*/  WARPSYNC.COLLECTIVE R15, `(.L_x_406) ;  /* 0x000000000f0c7348 */ /* 0x003fea0003c00000 */
[----:B------:R-:W-:Y:S02]  /*131c0*/  ELECT P6, UR62, PT ;  /* 0x00000000003e782f */ /* 0x000fe400038c0000 */
[----:B------:R-:W-:Y:S01]  /*131d0*/  MOV R14, UR62 ;  /* 0x0000003e000e7c02 */ /* 0x000fe20008000f00 */
[----:B01----:R-:W-:Y:S10]  /*131e0*/  ENDCOLLECTIVE ;  /* 0x000000000000791b */ /* 0x003ff40003800000 */
.L_x_406:
[----:B------:R-:W-:Y:S05]  /*131f0*/  BSYNC B1 ;  /* 0x0000000000017941 */ /* 0x000fea0003800000 */
.L_x_405:
[----:B------:R-:W-:Y:S05]  /*13200*/  BRA `(.L_x_407) ;  /* 0xffffffdc00e47947 */ /* 0x000fea000383ffff */
.L_x_337:
[----:B0-----:R0:W1:Y:S02]  /*13210*/  SYNCS.PHASECHK.TRANS64.TRYWAIT P0, [R6+URZ], R5 ;  /* 0x00000005060075a7 */ /* 0x001064000800017f */
[----:B-1----:R-:W-:Y:S05]  /*13220*/  @!P0 NANOSLEEP.SYNCS 0x989680 ;  /* 0x009896800000895d */ /* 0x002fea0003900000 */
[----:B------:R-:W1:Y:S02]  /*13230*/  @!P0 SYNCS.PHASECHK.TRANS64 P0, [R6+URZ], R5 ;  /* 0x00000005060085a7 */ /* 0x000e64000800007f */
[----:B-1----:R-:W-:Y:S05]  /*13240*/  @!P0 BRA `(.L_x_337) ;  /* 0xfffffffc00f08947 */ /* 0x002fea000383ffff */
[----:B------:R-:W-:Y:S05]  /*13250*/  BRA `(.L_x_408) ;  /* 0xffffffe0001c7947 */ /* 0x000fea000383ffff */
.L_x_338:
[----:B-1----:R1:W2:Y:S02]  /*13260*/  SYNCS.PHASECHK.TRANS64.TRYWAIT P0, [R7+URZ], R2 ;  /* 0x00000002070075a7 */ /* 0x0022a4000800017f */
[----:B--2---:R-:W-:Y:S05]  /*13270*/  @!P0 NANOSLEEP.SYNCS 0x989680 ;  /* 0x009896800000895d */ /* 0x004fea0003900000 */
[----:B------:R-:W2:Y:S02]  /*13280*/  @!P0 SYNCS.PHASECHK.TRANS64 P0, [R7+URZ], R2 ;  /* 0x00000002070085a7 */ /* 0x000ea4000800007f */
[----:B--2---:R-:W-:Y:S05]  /*13290*/  @!P0 BRA `(.L_x_338) ;  /* 0xfffffffc00f08947 */ /* 0x004fea000383ffff */
[----:B------:R-:W-:Y:S05]  /*132a0*/  BRA `(.L_x_409) ;  /* 0xffffffe000107947 */ /* 0x000fea000383ffff */
.L_x_340:
[----:B--2---:R2:W3:Y:S02]  /*132b0*/  SYNCS.PHASECHK.TRANS64.TRYWAIT P0, [R4+URZ], R5 ;  /* 0x00000005040075a7 */ /* 0x0044e4000800017f */
[----:B---3--:R-:W-:Y:S05]  /*132c0*/  @!P0 NANOSLEEP.SYNCS 0x989680 ;  /* 0x009896800000895d */ /* 0x008fea0003900000 */
[----:B------:R-:W3:Y:S02]  /*132d0*/  @!P0 SYNCS.PHASECHK.TRANS64 P0, [R4+URZ], R5 ;  /* 0x00000005040085a7 */ /* 0x000ee4000800007f */
[----:B---3--:R-:W-:Y:S05]  /*132e0*/  @!P0 BRA `(.L_x_340) ;  /* 0xfffffffc00f08947 */ /* 0x008fea000383ffff */
[----:B------:R-:W-:Y:S05]  /*132f0*/  BRA `(.L_x_410) ;  /* 0xffffffe000147947 */ /* 0x000fea000383ffff */
.L_x_411:
        /* <DEDUP_REMOVED lines=16> */
.L_x_2981:


//--------------------- .text._ZN7cutlass13device_kernelIN5flash11enable_sm90INS1_16FlashAttnFwdSm90INS1_25CollectiveMainloopFwdSm90ILi2EN4cute5tupleIJNS5_1CILi1EEES8_S8_EEENS6_IJNS7_ILi128EEESA_NS7_ILi192EEEEEELi128ENS_10bfloat16_tEfNS_4arch4Sm90ELb0ELb0ELb1ELb1ELb0ELb1ELb0ELb1ELb1ELb1ELb1ELb0EEENS1_21CollectiveEpilogueFwdINS6_IJSA_SA_SA_EEES9_SD_SF_Li256ELb1ELb1ELb1ELb0EEENS1_36VarlenDynamicPersistentTileSchedulerILi128ELi128ELi256ELi128ELb1ELb1ELb1ELb0ELb1ELb1EEEEEEEEEvNT_6ParamsE --------------------------
	.section	.text._ZN7cutlass13device_kernelIN5flash11enable_sm90INS1_16FlashAttnFwdSm90INS1_25CollectiveMainloopFwdSm90ILi2EN4cute5tupleIJNS5_1CILi1EEES8_S8_EEENS6_IJNS7_ILi128EEESA_NS7_ILi192EEEEEELi128ENS_10bfloat16_tEfNS_4arch4Sm90ELb0ELb0ELb1ELb1ELb0ELb1ELb0ELb1ELb1ELb1ELb1ELb0EEENS1_21CollectiveEpilogueFwdINS6_IJSA_SA_SA_EEES9_SD_SF_Li256ELb1ELb1ELb1ELb0EEENS1_36VarlenDynamicPersistentTileSchedulerILi128ELi128ELi256ELi128ELb1ELb1ELb1ELb0ELb1ELb1EEEEEEEEEvNT_6ParamsE,"ax",@progbits
	.align	128
.text._ZN7cutlass13device_kernelIN5flash11enable_sm90INS1_16FlashAttnFwdSm90INS1_25CollectiveMainloopFwdSm90ILi2EN4cute5tupleIJNS5_1CILi1EEES8_S8_EEENS6_IJNS7_ILi128EEESA_NS7_ILi192EEEEEELi128ENS_10bfloat16_tEfNS_4arch4Sm90ELb0ELb0ELb1ELb1ELb0ELb1ELb0ELb1ELb1ELb1ELb1ELb0EEENS1_21CollectiveEpilogueFwdINS6_IJSA_SA_SA_EEES9_SD_SF_Li256ELb1ELb1ELb1ELb0EEENS1_36VarlenDynamicPersistentTileSchedulerILi128ELi128ELi256ELi128ELb1ELb1ELb1ELb0ELb1ELb1EEEEEEEEEvNT_6ParamsE:
        .type           _ZN7cutlass13device_kernelIN5flash11enable_sm90INS1_16FlashAttnFwdSm90INS1_25CollectiveMainloopFwdSm90ILi2EN4cute5tupleIJNS5_1CILi1EEES8_S8_EEENS6_IJNS7_ILi128EEESA_NS7_ILi192EEEEEELi128ENS_10bfloat16_tEfNS_4arch4Sm90ELb0ELb0ELb1ELb1ELb0ELb1ELb0ELb1ELb1ELb1ELb1ELb0EEENS1_21CollectiveEpilogueFwdINS6_IJSA_SA_SA_EEES9_SD_SF_Li256ELb1ELb1ELb1ELb0EEENS1_36VarlenDynamicPersistentTileSchedulerILi128ELi128ELi256ELi128ELb1ELb1ELb1ELb0ELb1ELb1EEEEEEEEEvNT_6ParamsE,@function
        .size           _ZN7cutlass13device_kernelIN5flash11enable_sm90INS1_16FlashAttnFwdSm90INS1_25CollectiveMainloopFwdSm90ILi2EN4cute5tupleIJNS5_1CILi1EEES8_S8_EEENS6_IJNS7_ILi128EEESA_NS7_ILi192EEEEEELi128ENS_10bfloat16_tEfNS_4arch4Sm90ELb0ELb0ELb1ELb1ELb0ELb1ELb0ELb1ELb1ELb1ELb1ELb0EEENS1_21CollectiveEpilogueFwdINS6_IJSA_SA_SA_EEES9_SD_SF_Li256ELb1ELb1ELb1ELb0EEENS1_36VarlenDynamicPersistentTileSchedulerILi128ELi128ELi256ELi128ELb1ELb1ELb1ELb0ELb1ELb1EEEEEEEEEvNT_6ParamsE,(.L_x_2982 - _ZN7cutlass13device_kernelIN5flash11enable_sm90INS1_16FlashAttnFwdSm90INS1_25CollectiveMainloopFwdSm90ILi2EN4cute5tupleIJNS5_1CILi1EEES8_S8_EEENS6_IJNS7_ILi128EEESA_NS7_ILi192EEEEEELi128ENS_10bfloat16_tEfNS_4arch4Sm90ELb0ELb0ELb1ELb1ELb0ELb1ELb0ELb1ELb1ELb1ELb1ELb0EEENS1_21CollectiveEpilogueFwdINS6_IJSA_SA_SA_EEES9_SD_SF_Li256ELb1ELb1ELb1ELb0EEENS1_36VarlenDynamicPersistentTileSchedulerILi128ELi128ELi256ELi128ELb1ELb1ELb1ELb0ELb1ELb1EEEEEEEEEvNT_6ParamsE)
        .other          _ZN7cutlass13device_kernelIN5flash11enable_sm90INS1_16FlashAttnFwdSm90INS1_25CollectiveMainloopFwdSm90ILi2EN4cute5tupleIJNS5_1CILi1EEES8_S8_EEENS6_IJNS7_ILi128EEESA_NS7_ILi192EEEEEELi128ENS_10bfloat16_tEfNS_4arch4Sm90ELb0ELb0ELb1ELb1ELb0ELb1ELb0ELb1ELb1ELb1ELb1ELb0EEENS1_21CollectiveEpilogueFwdINS6_IJSA_SA_SA_EEES9_SD_SF_Li256ELb1ELb1ELb1ELb0EEENS1_36VarlenDynamicPersistentTileSchedulerILi128ELi128ELi256ELi128ELb1ELb1ELb1ELb0ELb1ELb1EEEEEEEEEvNT_6ParamsE,@"STO_CUDA_ENTRY STV_DEFAULT"
_ZN7cutlass13device_kernelIN5flash11enable_sm90INS1_16FlashAttnFwdSm90INS1_25CollectiveMainloopFwdSm90ILi2EN4cute5tupleIJNS5_1CILi1EEES8_S8_EEENS6_IJNS7_ILi128EEESA_NS7_ILi192EEEEEELi128ENS_10bfloat16_tEfNS_4arch4Sm90ELb0ELb0ELb1ELb1ELb0ELb1ELb0ELb1ELb1ELb1ELb1ELb0EEENS1_21CollectiveEpilogueFwdINS6_IJSA_SA_SA_EEES9_SD_SF_Li256ELb1ELb1ELb1ELb0EEENS1_36VarlenDynamicPersistentTileSchedulerILi128ELi128ELi256ELi128ELb1ELb1ELb1ELb0ELb1ELb1EEEEEEEEEvNT_6ParamsE:
[----:B------:R-:W0:Y:S02]  /*0000*/  LDC R1, c[0x0][0x28] ;  /* 0x00000a00ff017b82 */ /* 0x000e240000000800 */
[----:B0-----:R-:W-:Y:S01]  /*0010*/  VIADD R1, R1, 0xffffff58 ;  /* 0xffffff5801017836 */ /* 0x001fe20000000000 */
[----:B------:R-:W0:Y:S01]  /*0020*/  S2R R6, SR_TID.X ;  /* 0x0000000000067919 */ /* 0x000e220000002100 */
[----:B------:R-:W-:Y:S01]  /*0030*/  ELECT P0, URZ, PT ;  /* 0x00000000003f782f */ /* 0x000fe20003800000 */
[----:B------:R-:W-:Y:S01]  /*0040*/  BSSY B0, `(.L_x_412) ;  /* 0x0000014000007945 */ /* 0x000fe20003800000 */
[----:B0-----:R-:W-:-:S05]  /*0050*/  SHF.R.U32.HI R0, RZ, 0x5, R6 ;  /* 0x00000005ff007819 */ /* 0x001fca0000011606 */
[----:B------:R-:W0:Y:S02]  /*0060*/  SHFL.IDX PT, R2, R0, RZ, 0x1f ;  /* 0x00001fff00027589 */ /* 0x000e2400000e0000 */
[----:B0-----:R-:W-:Y:S02]  /*0070*/  ISETP.EQ.AND P0, PT, R2, RZ, P0 ;  /* 0x000000ff0200720c */ /* 0x001fe40000702270 */
[----:B------:R-:W-:-:S11]  /*0080*/  SHF.R.U32.HI R2, RZ, 0x7, R6 ;  /* 0x00000007ff027819 */ /* 0x000fd60000011606 */
[----:B------:R-:W-:Y:S05]  /*0090*/  @!P0 BRA `(.L_x_413) ;  /* 0x0000000000388947 */ /* 0x000fea0003800000 */
[----:B------:R-:W-:Y:S02]  /*00a0*/  ULDC.64 UR4, c[0x0][0x198] ;  /* 0x0000660000047ab9 */ /* 0x000fe40000000a00 */
[----:B------:R-:W-:Y:S02]  /*00b0*/  UIADD3 UR6, UP0, UR4, 0x370, URZ ;  /* 0x0000037004067890 */ /* 0x000fe4000ff1e03f */
[----:B------:R-:W-:Y:S02]  /*00c0*/  UIADD3 UR8, UP1, UR4, 0x470, URZ ;  /* 0x0000047004087890 */ /* 0x000fe4000ff3e03f */
[----:B------:R-:W-:Y:S02]  /*00d0*/  UIADD3 UR10, UP2, UR4, 0x570, URZ ;  /* 0x00000570040a7890 */ /* 0x000fe4000ff5e03f */
[----:B------:R-:W-:Y:S02]  /*00e0*/  UIADD3 UR4, UP3, UR4, 0x670, URZ ;  /* 0x0000067004047890 */ /* 0x000fe4000ff7e03f */
[----:B------:R-:W-:-:S02]  /*00f0*/  UIADD3.X UR7, URZ, UR5, URZ, UP0, !UPT ;  /* 0x000000053f077290 */ /* 0x000fc400087fe43f */
[----:B------:R-:W-:Y:S02]  /*0100*/  UIADD3.X UR9, URZ, UR5, URZ, UP1, !UPT ;  /* 0x000000053f097290 */ /* 0x000fe40008ffe43f */
[----:B------:R-:W-:Y:S02]  /*0110*/  UIADD3.X UR11, URZ, UR5, URZ, UP2, !UPT ;  /* 0x000000053f0b7290 */ /* 0x000fe400097fe43f */
[----:B------:R-:W-:-:S03]  /*0120*/  UIADD3.X UR5, URZ, UR5, URZ, UP3, !UPT ;  /* 0x000000053f057290 */ /* 0x000fc60009ffe43f */
[----:B------:R0:W-:Y:S02]  /*0130*/  UTMACCTL.PF [UR6] ;  /* 0x00000000060079b9 */ /* 0x0001e40008040000 */
[----:B------:R0:W-:Y:S02]  /*0140*/  UTMACCTL.PF [UR8] ;  /* 0x00000000080079b9 */ /* 0x0001e40008040000 */
[----:B------:R0:W-:Y:S02]  /*0150*/  UTMACCTL.PF [UR10] ;  /* 0x000000000a0079b9 */ /* 0x0001e40008040000 */
[----:B------:R0:W-:Y:S02]  /*0160*/  UTMACCTL.PF [UR4] ;  /* 0x00000000040079b9 */ /* 0x0001e40008040000 */
[----:B0-----:R-:W-:Y:S01]  /*0170*/  NOP ;  /* 0x0000000000007918 */ /* 0x001fe20000000000 */
.L_x_413:
[----:B------:R-:W-:Y:S05]  /*0180*/  BSYNC B0 ;  /* 0x0000000000007941 */ /* 0x000fea0003800000 */
.L_x_412:
[----:B------:R-:W-:Y:S01]  /*0190*/  VOTEU.ANY UP0, P0 ;  /* 0x00000000003f7886 */ /* 0x000fe20000000100 */
[----:B------:R-:W0:Y:S01]  /*01a0*/  SHFL.IDX PT, R2, R2, RZ, 0x1f ;  /* 0x00001fff02027589 */ /* 0x000e2200000e0000 */
[----:B------:R-:W-:Y:S01]  /*01b0*/  UMOV UR4, 0x80 ;  /* 0x0000008000047882 */ /* 0x000fe20000000000 */
[----:B------:R-:W-:Y:S01]  /*01c0*/  UMOV UR7, 0x100 ;  /* 0x0000010000077882 */ /* 0x000fe20000000000 */
[----:B------:R-:W-:Y:S01]  /*01d0*/  VOTEU.ANY UP1, P0 ;  /* 0x00000000003f7886 */ /* 0x000fe20000020100 */
[----:B------:R-:W1:Y:S01]  /*01e0*/  @UP0 S2UR UR8, SR_CgaCtaId ;  /* 0x00000000000809c3 */ /* 0x000e620000008800 */
[----:B------:R-:W2:Y:S01]  /*01f0*/  SHFL.IDX PT, R3, R0, RZ, 0x1f ;  /* 0x00001fff00037589 */ /* 0x000ea200000e0000 */
[----:B------:R-:W-:Y:S01]  /*0200*/  @UP0 UMOV UR6, 0x400 ;  /* 0x0000040000060882 */ /* 0x000fe20000000000 */
[----:B------:R-:W-:-:S04]  /*0210*/  @UP0 UIADD3 UR4, -UR4, 0x100000, URZ ;  /* 0x0010000004040890 */ /* 0x000fc8000fffe13f */
[----:B------:R-:W-:Y:S02]  /*0220*/  @UP0 USHF.L.U32 UR5, UR4, 0xb, URZ ;  /* 0x0000000b04050899 */ /* 0x000fe4000800063f */
[----:B------:R-:W-:Y:S01]  /*0230*/  @UP0 USHF.L.U32 UR4, UR4, 0x1, URZ ;  /* 0x0000000104040899 */ /* 0x000fe2000800063f */
[----:B------:R-:W-:Y:S01]  /*0240*/  VOTEU.ANY UP2, P0 ;  /* 0x00000000003f7886 */ /* 0x000fe20000040100 */
[----:B0-----:R-:W-:Y:S01]  /*0250*/  R2UR UR9, R2 ;  /* 0x00000000020972ca */ /* 0x001fe200000e0000 */
[----:B-1----:R-:W-:Y:S01]  /*0260*/  @UP0 ULEA UR8, UR8, UR6, 0x18 ;  /* 0x0000000608080291 */ /* 0x002fe2000f8ec03f */
[----:B--2---:R-:W-:Y:S01]  /*0270*/  ISETP.NE.AND P1, PT, R3, RZ, PT ;  /* 0x000000ff0300720c */ /* 0x004fe20003f25270 */
[----:B------:R-:W-:-:S04]  /*0280*/  @UP0 UIADD3 UR6, -UR7, 0x100000, URZ ;  /* 0x0010000007060890 */ /* 0x000fc8000fffe13f */
[----:B------:R-:W-:Y:S02]  /*0290*/  @UP0 USHF.L.U32 UR7, UR6, 0xb, URZ ;  /* 0x0000000b06070899 */ /* 0x000fe4000800063f */
[----:B------:R-:W-:-:S04]  /*02a0*/  @UP0 USHF.L.U32 UR6, UR6, 0x1, URZ ;  /* 0x0000000106060899 */ /* 0x000fc8000800063f */
[----:B------:R-:W-:Y:S01]  /*02b0*/  UISETP.NE.AND UP0, UPT, UR9, URZ, UPT ;  /* 0x0000003f0900728c */ /* 0x000fe2000bf05270 */
[----:B------:R-:W0:Y:S02]  /*02c0*/  FENCE.VIEW.ASYNC.S ;  /* 0x00000000000073c6 */ /* 0x000e240000000000 */
[----:B0-----:R0:W1:Y:S05]  /*02d0*/  @UP1 SYNCS.EXCH.64 URZ, [UR8+0x34800], UR4 ;  /* 0x03480004083f15b2 */ /* 0x00106a0008000100 */
[----:B------:R0:W2:Y:S01]  /*02e0*/  @UP2 SYNCS.EXCH.64 URZ, [UR8+0x34820], UR6 ;  /* 0x03482006083f25b2 */ /* 0x0000a20008000100 */
[----:B------:R-:W-:Y:S05]  /*02f0*/  @P1 BRA `(.L_x_414) ;  /* 0x0000000000481947 */ /* 0x000fea0003800000 */
[----:B0-----:R-:W0:Y:S01]  /*0300*/  S2UR UR5, SR_CgaCtaId ;  /* 0x00000000000579c3 */ /* 0x001e220000008800 */
[----:B------:R-:W-:Y:S01]  /*0310*/  UMOV UR4, 0x400 ;  /* 0x0000040000047882 */ /* 0x000fe20000000000 */
[----:B------:R-:W-:Y:S01]  /*0320*/  UMOV UR6, 0x1 ;  /* 0x0000000100067882 */ /* 0x000fe20000000000 */
[----:B------:R-:W-:Y:S01]  /*0330*/  UMOV UR7, 0x2 ;  /* 0x0000000200077882 */ /* 0x000fe20000000000 */
[----:B------:R-:W-:Y:S01]  /*0340*/  ELECT P0, URZ, PT ;  /* 0x00000000003f782f */ /* 0x000fe20003800000 */
[----:B0-----:R-:W-:Y:S02]  /*0350*/  ULEA UR8, UR5, UR4, 0x18 ;  /* 0x0000000405087291 */ /* 0x001fe4000f8ec03f */
[----:B------:R-:W-:-:S04]  /*0360*/  UIADD3 UR4, -UR6, 0x100000, URZ ;  /* 0x0010000006047890 */ /* 0x000fc8000fffe13f */
[----:B------:R-:W-:Y:S02]  /*0370*/  USHF.L.U32 UR5, UR4, 0xb, URZ ;  /* 0x0000000b04057899 */ /* 0x000fe4000800063f */
[----:B------:R-:W-:Y:S02]  /*0380*/  USHF.L.U32 UR4, UR4, 0x1, URZ ;  /* 0x0000000104047899 */ /* 0x000fe4000800063f */
[----:B------:R-:W-:-:S04]  /*0390*/  UIADD3 UR6, -UR7, 0x100000, URZ ;  /* 0x0010000007067890 */ /* 0x000fc8000fffe13f */
[----:B------:R-:W-:Y:S02]  /*03a0*/  USHF.L.U32 UR7, UR6, 0xb, URZ ;  /* 0x0000000b06077899 */ /* 0x000fe4000800063f */
[----:B------:R-:W-:Y:S01]  /*03b0*/  USHF.L.U32 UR6, UR6, 0x1, URZ ;  /* 0x0000000106067899 */ /* 0x000fe2000800063f */
[----:B------:R-:W0:Y:S03]  /*03c0*/  FENCE.VIEW.ASYNC.S ;  /* 0x00000000000073c6 */ /* 0x000e260000000000 */
[----:B0-----:R3:W4:Y:S08]  /*03d0*/  SYNCS.EXCH.64 URZ, [UR8+0x34830], UR4 ;  /* 0x03483004083f75b2 */ /* 0x0017300008000100 */
[----:B------:R3:W0:Y:S01]  /*03e0*/  SYNCS.EXCH.64 URZ, [UR8+0x34840], UR6 ;  /* 0x03484006083f75b2 */ /* 0x0006220008000100 */
[----:B------:R3:W0:Y:S01]  /*03f0*/  SYNCS.EXCH.64 URZ, [UR8+0x34838], UR4 ;  /* 0x03483804083f75b2 */ /* 0x0006220008000100 */
[----:B------:R3:W0:Y:S02]  /*0400*/  SYNCS.EXCH.64 URZ, [UR8+0x34848], UR6 ;  /* 0x03484806083f75b2 */ /* 0x0006240008000100 */
[----:B---3--:R-:W-:Y:S01]  /*0410*/  NOP ;  /* 0x0000000000007918 */ /* 0x008fe20000000000 */
.L_x_414:
[----:B------:R-:W3:Y:S01]  /*0420*/  SHFL.IDX PT, R2, R0, RZ, 0x1f ;  /* 0x00001fff00027589 */ /* 0x000ee200000e0000 */
[----:B------:R-:W-:Y:S01]  /*0430*/  NOP ;  /* 0x0000000000007918 */ /* 0x000fe20000000000 */
[----:B---3--:R-:W-:-:S13]  /*0440*/  ISETP.NE.AND P0, PT, R2, RZ, PT ;  /* 0x000000ff0200720c */ /* 0x008fda0003f05270 */
        /* <DEDUP_REMOVED lines=14> */
[----:B0-----:R3:W0:Y:S08]  /*0530*/  SYNCS.EXCH.64 URZ, [UR8+0x34850], UR4 ;  /* 0x03485004083f75b2 */ /* 0x0016300008000100 */
[----:B------:R3:W0:Y:S01]  /*0540*/  SYNCS.EXCH.64 URZ, [UR8+0x34860], UR6 ;  /* 0x03486006083f75b2 */ /* 0x0006220008000100 */
[----:B------:R3:W0:Y:S01]  /*0550*/  SYNCS.EXCH.64 URZ, [UR8+0x34858], UR4 ;  /* 0x03485804083f75b2 */ /* 0x0006220008000100 */
[----:B------:R3:W0:Y:S02]  /*0560*/  SYNCS.EXCH.64 URZ, [UR8+0x34868], UR6 ;  /* 0x03486806083f75b2 */ /* 0x0006240008000100 */
[----:B---3--:R-:W-:Y:S01]  /*0570*/  NOP ;  /* 0x0000000000007918 */ /* 0x008fe20000000000 */
.L_x_415:
[----:B------:R-:W3:Y:S01]  /*0580*/  SHFL.IDX PT, R2, R0, RZ, 0x1f ;  /* 0x00001fff00027589 */ /* 0x000ee200000e0000 */
[----:B------:R-:W-:Y:S01]  /*0590*/  NOP ;  /* 0x0000000000007918 */ /* 0x000fe20000000000 */
[----:B---3--:R-:W-:-:S13]  /*05a0*/  ISETP.NE.AND P0, PT, R2, RZ, PT ;  /* 0x000000ff0200720c */ /* 0x008fda0003f05270 */
[----:B------:R-:W-:Y:S05]  /*05b0*/  @P0 BRA `(.L_x_416) ;  /* 0x0000000000380947 */ /* 0x000fea0003800000 */
[----:B0-----:R-:W0:Y:S01]  /*05c0*/  S2UR UR5, SR_CgaCtaId ;  /* 0x00000000000579c3 */ /* 0x001e220000008800 */
[----:B------:R-:W-:Y:S01]  /*05d0*/  UMOV UR4, 0x400 ;  /* 0x0000040000047882 */ /* 0x000fe20000000000 */
[----:B------:R-:W-:Y:S01]  /*05e0*/  UMOV UR7, 0x1 ;  /* 0x0000000100077882 */ /* 0x000fe20000000000 */
[----:B------:R-:W-:Y:S01]  /*05f0*/  ELECT P0, URZ, PT ;  /* 0x00000000003f782f */ /* 0x000fe20003800000 */
[----:B0-----:R-:W-:Y:S02]  /*0600*/  ULEA UR6, UR5, UR4, 0x18 ;  /* 0x0000000405067291 */ /* 0x001fe4000f8ec03f */
[----:B------:R-:W-:-:S04]  /*0610*/  UIADD3 UR4, -UR7, 0x100000, URZ ;  /* 0x0010000007047890 */ /* 0x000fc8000fffe13f */
[----:B------:R-:W-:Y:S02]  /*0620*/  USHF.L.U32 UR5, UR4, 0xb, URZ ;  /* 0x0000000b04057899 */ /* 0x000fe4000800063f */
[----:B------:R-:W-:Y:S01]  /*0630*/  USHF.L.U32 UR4, UR4, 0x1, URZ ;  /* 0x0000000104047899 */ /* 0x000fe2000800063f */
[----:B------:R-:W0:Y:S11]  /*0640*/  FENCE.VIEW.ASYNC.S ;  /* 0x00000000000073c6 */ /* 0x000e360000000000 */
[----:B0-----:R3:W0:Y:S01]  /*0650*/  SYNCS.EXCH.64 URZ, [UR6+0x34870], UR4 ;  /* 0x03487004063f75b2 */ /* 0x0016220008000100 */
[----:B------:R3:W0:Y:S01]  /*0660*/  SYNCS.EXCH.64 URZ, [UR6+0x34880], UR4 ;  /* 0x03488004063f75b2 */ /* 0x0006220008000100 */
[----:B------:R3:W0:Y:S01]  /*0670*/  SYNCS.EXCH.64 URZ, [UR6+0x34878], UR4 ;  /* 0x03487804063f75b2 */ /* 0x0006220008000100 */
[----:B------:R3:W0:Y:S02]  /*0680*/  SYNCS.EXCH.64 URZ, [UR6+0x34888], UR4 ;  /* 0x03488804063f75b2 */ /* 0x0006240008000100 */
[----:B---3--:R-:W-:Y:S01]  /*0690*/  NOP ;  /* 0x0000000000007918 */ /* 0x008fe20000000000 */
.L_x_416:
        /* <DEDUP_REMOVED lines=22> */
.L_x_417:
        /* <DEDUP_REMOVED lines=22> */
.L_x_418:
[----:B0-----:R-:W-:Y:S01]  /*0960*/  UMOV UR4, 0x1 ;  /* 0x0000000100047882 */ /* 0x001fe20000000000 */
[----:B------:R-:W-:Y:S01]  /*0970*/  PLOP3.LUT P0, PT, PT, PT, UP0, 0x80, 0x0 ;  /* 0x000000000000781c */ /* 0x000fe20003f0f008 */
[----:B------:R-:W-:Y:S01]  /*0980*/  USEL UR4, UR4, 0x2, !UP0 ;  /* 0x0000000204047887 */ /* 0x000fe2000c000000 */
[----:B------:R-:W-:Y:S01]  /*0990*/  NOP ;  /* 0x0000000000007918 */ /* 0x000fe20000000000 */
[----:B------:R-:W-:Y:S01]  /*09a0*/  ULDC.64 UR58, c[0x0][0x208] ;  /* 0x00008200003a7ab9 */ /* 0x000fe20000000a00 */
[----:B------:R-:W-:Y:S03]  /*09b0*/  BSSY B9, `(.L_x_419) ;  /* 0x000220e000097945 */ /* 0x000fe60003800000 */
[----:B------:R-:W-:-:S05]  /*09c0*/  IMAD.U32 R2, RZ, RZ, UR4 ;  /* 0x00000004ff027e24 */ /* 0x000fca000f8e00ff */
[----:B------:R0:W-:Y:S01]  /*09d0*/  STL [R1+0x8c], R2 ;  /* 0x00008c0201007387 */ /* 0x0001e20000100800 */
[----:B-12-4-:R-:W-:Y:S06]  /*09e0*/  BAR.SYNC.DEFER_BLOCKING 0x0 ;  /* 0x0000000000007b1d */ /* 0x016fec0000010000 */
[----:B------:R-:W-:Y:S05]  /*09f0*/  @!P0 BRA `(.L_x_420) ;  /* 0x000001a000408947 */ /* 0x000fea0003800000 */
.L_x_421:
        /* <DEDUP_REMOVED lines=8> */
[----:B-1----:R-:W-:-:S06]  /*0a80*/  ULEA UR4, UR5, UR4, 0x18 ;  /* 0x0000000405047291 */ /* 0x002fcc000f8ec03f */
[----:B0-----:R-:W-:Y:S01]  /*0a90*/  IMAD.U32 R2, RZ, RZ, UR4 ;  /* 0x00000004ff027e24 */ /* 0x001fe2000f8e00ff */
[----:B------:R-:W-:-:S04]  /*0aa0*/  ULDC UR4, c[0x0][0xc3c] ;  /* 0x00030f0000047ab9 */ /* 0x000fc80000000800 */
[----:B------:R-:W0:Y:S01]  /*0ab0*/  LDS.128 R144, [R2+0x348d0] ;  /* 0x0348d00002907984 */ /* 0x000e220000000c00 */
[----:B------:R-:W-:Y:S06]  /*0ac0*/  BAR.ARV 0x4, 0x180 ;  /* 0x0106000000007b1d */ /* 0x000fec0000002000 */
[----:B0-----:R-:W-:-:S13]  /*0ad0*/  ISETP.GE.AND P0, PT, R147, UR4, PT ;  /* 0x0000000493007c0c */ /* 0x001fda000bf06270 */
[----:B------:R-:W-:Y:S05]  /*0ae0*/  @P0 BRA `(.L_x_422) ;  /* 0x0000021c00e80947 */ /* 0x000fea0003800000 */
[----:B------:R-:W2:Y:S01]  /*0af0*/  LDL R0, [R1+0x8c] ;  /* 0x00008c0001007983 */ /* 0x000ea20000100800 */
[----:B------:R-:W-:Y:S01]  /*0b00*/  VIADD R18, R6, 0xffffff80 ;  /* 0xffffff8006127836 */ /* 0x000fe20000000000 */
[----:B------:R-:W-:Y:S01]  /*0b10*/  R2UR UR4, R2 ;  /* 0x00000000020472ca */ /* 0x000fe200000e0000 */
[----:B------:R-:W-:Y:S02]  /*0b20*/  IMAD.MOV.U32 R206, RZ, RZ, RZ ;  /* 0x000000ffffce7224 */ /* 0x000fe400078e00ff */
[----:B------:R-:W-:Y:S02]  /*0b30*/  IMAD.MOV.U32 R16, RZ, RZ, RZ ;  /* 0x000000ffff107224 */ /* 0x000fe400078e00ff */
[----:B------:R-:W-:Y:S02]  /*0b40*/  IMAD.MOV.U32 R184, RZ, RZ, RZ ;  /* 0x000000ffffb87224 */ /* 0x000fe400078e00ff */
[----:B------:R-:W-:Y:S02]  /*0b50*/  IMAD.MOV.U32 R196, RZ, RZ, RZ ;  /* 0x000000ffffc47224 */ /* 0x000fe400078e00ff */
[----:B------:R-:W-:-:S04]  /*0b60*/  IMAD.MOV.U32 R194, RZ, RZ, RZ ;  /* 0x000000ffffc27224 */ /* 0x000fc800078e00ff */
[----:B------:R-:W-:Y:S01]  /*0b70*/  UIADD3 UR4, UR4, 0x10400, URZ ;  /* 0x0001040004047890 */ /* 0x000fe2000fffe03f */
[----:B--2---:R-:W-:Y:S02]  /*0b80*/  R2UR UR5, R0 ;  /* 0x00000000000572ca */ /* 0x004fe400000e0000 */
[----:B------:R-:W-:-:S04]  /*0b90*/  SHF.R.S32.HI R0, RZ, 0x1f, R18 ;  /* 0x0000001fff007819 */ /* 0x000fc80000011412 */
[CC--:B------:R-:W-:Y:S02]  /*0ba0*/  LEA.HI R4, R0.reuse, R18.reuse, RZ, 0x4 ;  /* 0x0000001200047211 */ /* 0x0c0fe400078f20ff */
[CC--:B------:R-:W-:Y:S02]  /*0bb0*/  LEA.HI R3, R0.reuse, R18.reuse, RZ, 0x7 ;  /* 0x0000001200037211 */ /* 0x0c0fe400078f38ff */
[----:B------:R-:W-:Y:S02]  /*0bc0*/  SHF.R.S32.HI R7, RZ, 0x4, R4 ;  /* 0x00000004ff077819 */ /* 0x000fe40000011404 */
[----:B------:R-:W-:Y:S01]  /*0bd0*/  LEA.HI R6, R0, R18, RZ, 0x2 ;  /* 0x0000001200067211 */ /* 0x000fe200078f10ff */
[----:B------:R-:W-:Y:S01]  /*0be0*/  ULOP3.LUT UR57, UR5, 0x1, URZ, 0xfc, !UPT ;  /* 0x0000000105397892 */ /* 0x000fe2000f8efc3f */
[C---:B------:R-:W-:Y:S02]  /*0bf0*/  LOP3.LUT R5, R4.reuse, 0x3fffff0, RZ, 0xc0, !PT ;  /* 0x03fffff004057812 */ /* 0x040fe400078ec0ff */
[----:B------:R-:W-:-:S02]  /*0c00*/  LEA.HI R4, R4, R7, RZ, 0x1 ;  /* 0x0000000704047211 */ /* 0x000fc400078f08ff */
[----:B------:R-:W-:Y:S01]  /*0c10*/  LOP3.LUT R230, R3, 0xffffff80, RZ, 0xc0, !PT ;  /* 0xffffff8003e67812 */ /* 0x000fe200078ec0ff */
[----:B------:R-:W-:Y:S01]  /*0c20*/  IMAD.IADD R5, R18, 0x1, -R5 ;  /* 0x0000000112057824 */ /* 0x000fe200078e0a05 */
[----:B------:R-:W-:Y:S02]  /*0c30*/  LOP3.LUT R226, R6, 0xfffffffc, RZ, 0xc0, !PT ;  /* 0xfffffffc06e27812 */ /* 0x000fe400078ec0ff */
[----:B------:R-:W-:Y:S01]  /*0c40*/  LEA.HI R192, R0, R18, RZ, 0x5 ;  /* 0x0000001200c07211 */ /* 0x000fe200078f28ff */
[----:B------:R-:W-:Y:S01]  /*0c50*/  IMAD.IADD R230, R18, 0x1, -R230 ;  /* 0x0000000112e67824 */ /* 0x000fe200078e0ae6 */
[----:B------:R-:W-:Y:S01]  /*0c60*/  LOP3.LUT R4, R4, 0x1ffffffe, RZ, 0xc0, !PT ;  /* 0x1ffffffe04047812 */ /* 0x000fe200078ec0ff */
[----:B------:R-:W-:Y:S01]  /*0c70*/  IMAD.IADD R226, R18, 0x1, -R226 ;  /* 0x0000000112e27824 */ /* 0x000fe200078e0ae2 */
[----:B------:R-:W-:Y:S02]  /*0c80*/  SHF.R.S32.HI R192, RZ, 0x5, R192 ;  /* 0x00000005ffc07819 */ /* 0x000fe400000114c0 */
[----:B------:R-:W-:Y:S01]  /*0c90*/  SHF.R.S32.HI R17, RZ, 0x2, R6 ;  /* 0x00000002ff117819 */ /* 0x000fe20000011406 */
[----:B------:R-:W-:Y:S01]  /*0ca0*/  IMAD.IADD R4, R7, 0x1, -R4 ;  /* 0x0000000107047824 */ /* 0x000fe200078e0a04 */
[----:B------:R-:W-:Y:S01]  /*0cb0*/  SHF.R.S32.HI R7, RZ, 0x1f, R230 ;  /* 0x0000001fff077819 */ /* 0x000fe200000114e6 */
[----:B------:R-:W-:Y:S01]  /*0cc0*/  IMAD.SHL.U32 R22, R226, 0x4, RZ ;  /* 0x00000004e2167824 */ /* 0x000fe200078e00ff */
[----:B------:R-:W-:Y:S01]  /*0cd0*/  SHF.R.S32.HI R6, RZ, 0x1f, R6 ;  /* 0x0000001fff067819 */ /* 0x000fe20000011406 */
[----:B------:R-:W-:Y:S01]  /*0ce0*/  IMAD R9, R192, 0x10, R5 ;  /* 0x00000010c0097824 */ /* 0x000fe200078e0205 */
[----:B------:R-:W-:Y:S01]  /*0cf0*/  LEA.HI R5, R7, R230, RZ, 0x2 ;  /* 0x000000e607057211 */ /* 0x000fe200078f10ff */
[----:B------:R-:W-:Y:S01]  /*0d00*/  VIADD R186, R22, 0x20 ;  /* 0x0000002016ba7836 */ /* 0x000fe20000000000 */
[----:B------:R-:W-:Y:S01]  /*0d10*/  LEA.HI R6, R6, R17, RZ, 0x3 ;  /* 0x0000001106067211 */ /* 0x000fe200078f18ff */
[----:B------:R-:W-:Y:S01]  /*0d20*/  IMAD R14, R9, 0x8, R4 ;  /* 0x00000008090e7824 */ /* 0x000fe200078e0204 */
[--C-:B------:R-:W-:Y:S01]  /*0d30*/  SHF.R.S32.HI R4, RZ, 0x2, R5.reuse ;  /* 0x00000002ff047819 */ /* 0x100fe20000011405 */
[C---:B------:R-:W-:Y:S01]  /*0d40*/  IMAD.IADD R8, R22.reuse, 0x1, R186 ;  /* 0x0000000116087824 */ /* 0x040fe200078e02ba */
[----:B------:R-:W-:Y:S01]  /*0d50*/  SHF.R.S32.HI R9, RZ, 0x1f, R5 ;  /* 0x0000001fff097819 */ /* 0x000fe20000011405 */
[C---:B------:R-:W-:Y:S01]  /*0d60*/  VIADD R188, R22.reuse, 0x40 ;  /* 0x0000004016bc7836 */ /* 0x040fe20000000000 */
[----:B------:R-:W-:Y:S01]  /*0d70*/  SHF.R.S32.HI R15, RZ, 0x7, R3 ;  /* 0x00000007ff0f7819 */ /* 0x000fe20000011403 */
[----:B------:R-:W-:Y:S01]  /*0d80*/  VIADD R207, R17, 0x40 ;  /* 0x0000004011cf7836 */ /* 0x000fe20000000000 */
[----:B------:R-:W-:Y:S01]  /*0d90*/  LEA.HI R9, R9, R4, RZ, 0x3 ;  /* 0x0000000409097211 */ /* 0x000fe200078f18ff */
[C---:B------:R-:W-:Y:S01]  /*0da0*/  IMAD.IADD R10, R22.reuse, 0x1, R188 ;  /* 0x00000001160a7824 */ /* 0x040fe200078e02bc */
[----:B------:R-:W-:Y:S01]  /*0db0*/  SHF.R.S32.HI R11, RZ, 0x1f, R8 ;  /* 0x0000001fff0b7819 */ /* 0x000fe20000011408 */
[----:B------:R-:W-:Y:S01]  /*0dc0*/  IMAD.SHL.U32 R185, R207, 0x40, RZ ;  /* 0x00000040cfb97824 */ /* 0x000fe200078e00ff */
[----:B------:R-:W-:Y:S01]  /*0dd0*/  LOP3.LUT R9, R9, 0xfffffff8, RZ, 0xc0, !PT ;  /* 0xfffffff809097812 */ /* 0x000fe200078ec0ff */
[C---:B------:R-:W-:Y:S01]  /*0de0*/  VIADD R190, R22.reuse, 0x50 ;  /* 0x0000005016be7836 */ /* 0x040fe20000000000 */
[----:B------:R-:W-:Y:S01]  /*0df0*/  LEA.HI R7, R7, R230, RZ, 0x5 ;  /* 0x000000e607077211 */ /* 0x000fe200078f28ff */
[----:B------:R-:W-:Y:S01]  /*0e00*/  VIADD R187, R22, 0x10 ;  /* 0x0000001016bb7836 */ /* 0x000fe20000000000 */
[----:B------:R-:W-:Y:S01]  /*0e10*/  LOP3.LUT R6, R6, 0xfffffff8, RZ, 0xc0, !PT ;  /* 0xfffffff806067812 */ /* 0x000fe200078ec0ff */
[----:B------:R-:W-:Y:S01]  /*0e20*/  IMAD.IADD R4, R4, 0x1, -R9 ;  /* 0x0000000104047824 */ /* 0x000fe200078e0a09 */
[----:B------:R-:W-:Y:S01]  /*0e30*/  LEA.HI R3, R3, R15, RZ, 0x1 ;  /* 0x0000000f03037211 */ /* 0x000fe200078f08ff */
[----:B------:R-:W-:Y:S01]  /*0e40*/  IMAD.SHL.U32 R21, R190, 0x2, RZ ;  /* 0x00000002be157824 */ /* 0x000fe200078e00ff */
[-C--:B------:R-:W-:Y:S01]  /*0e50*/  LEA.HI R12, R11, R8.reuse, RZ, 0x3 ;  /* 0x000000080b0c7211 */ /* 0x080fe200078f18ff */
[----:B------:R-:W-:Y:S01]  /*0e60*/  IMAD.IADD R229, R17, 0x1, -R6 ;  /* 0x0000000111e57824 */ /* 0x000fe200078e0a06 */
[----:B------:R-:W-:Y:S01]  /*0e70*/  LEA.HI R13, R11, R8, RZ, 0x6 ;  /* 0x000000080b0d7211 */ /* 0x000fe200078f30ff */
[----:B------:R-:W-:Y:S01]  /*0e80*/  VIADD R189, R22, 0x30 ;  /* 0x0000003016bd7836 */ /* 0x000fe20000000000 */
[----:B------:R-:W-:Y:S01]  /*0e90*/  SHF.R.S32.HI R8, RZ, 0x1f, R207 ;  /* 0x0000001fff087819 */ /* 0x000fe200000114cf */
[----:B------:R-:W-:Y:S01]  /*0ea0*/  IMAD.SHL.U32 R191, R229, 0x40, RZ ;  /* 0x00000040e5bf7824 */ /* 0x000fe200078e00ff */
[----:B------:R-:W-:Y:S01]  /*0eb0*/  SHF.R.S32.HI R7, RZ, 0x5, R7 ;  /* 0x00000005ff077819 */ /* 0x000fe20000011407 */
[----:B------:R-:W-:Y:S01]  /*0ec0*/  IMAD.SHL.U32 R13, R13, 0x80, RZ ;  /* 0x000000800d0d7824 */ /* 0x000fe200078e00ff */
[----:B------:R-:W-:Y:S01]  /*0ed0*/  LOP3.LUT R3, R3, 0x3fffffe, RZ, 0xc0, !PT ;  /* 0x03fffffe03037812 */ /* 0x000fe200078ec0ff */
[----:B------:R-:W-:Y:S01]  /*0ee0*/  IMAD.SHL.U32 R232, R187, 0x2, RZ ;  /* 0x00000002bbe87824 */ /* 0x000fe200078e00ff */
[----:B------:R-:W-:Y:S01]  /*0ef0*/  LEA.HI R0, R0, R18, RZ, 0x3 ;  /* 0x0000001200007211 */ /* 0x000fe200078f18ff */
[----:B------:R-:W-:Y:S01]  /*0f00*/  IMAD R4, R7, 0x10, R4 ;  /* 0x0000001007047824 */ /* 0x000fe200078e0204 */
[----:B------:R-:W-:Y:S01]  /*0f10*/  SHF.R.S32.HI R11, RZ, 0x1f, R10 ;  /* 0x0000001fff0b7819 */ /* 0x000fe2000001140a */
[----:B------:R-:W-:Y:S01]  /*0f20*/  IMAD.IADD R3, R15, 0x1, -R3 ;  /* 0x000000010f037824 */ /* 0x000fe200078e0a03 */
[----:B------:R-:W-:Y:S01]  /*0f30*/  LEA.HI R8, R8, R207, RZ, 0x3 ;  /* 0x000000cf08087211 */ /* 0x000fe200078f18ff */
[----:B------:R-:W-:Y:S01]  /*0f40*/  IMAD.SHL.U32 R234, R186, 0x2, RZ ;  /* 0x00000002baea7824 */ /* 0x000fe200078e00ff */
[----:B------:R-:W-:Y:S01]  /*0f50*/  LOP3.LUT R185, R185, 0x1c0, RZ, 0xc0, !PT ;  /* 0x000001c0b9b97812 */ /* 0x000fe200078ec0ff */
[----:B------:R-:W-:Y:S01]  /*0f60*/  IMAD.SHL.U32 R236, R189, 0x2, RZ ;  /* 0x00000002bdec7824 */ /* 0x000fe200078e00ff */
[----:B------:R-:W-:Y:S01]  /*0f70*/  LOP3.LUT R201, R0, 0xfffffff8, RZ, 0xc0, !PT ;  /* 0xfffffff800c97812 */ /* 0x000fe200078ec0ff */
[----:B------:R-:W-:Y:S01]  /*0f80*/  IMAD.SHL.U32 R8, R8, 0x40, RZ ;  /* 0x0000004008087824 */ /* 0x000fe200078e00ff */
[----:B------:R-:W-:-:S02]  /*0f90*/  LEA.HI R228, R11, R10, RZ, 0x3 ;  /* 0x0000000a0be47211 */ /* 0x000fc400078f18ff */
[----:B------:R-:W-:Y:S01]  /*0fa0*/  LEA.HI R10, R11, R10, RZ, 0x6 ;  /* 0x0000000a0b0a7211 */ /* 0x000fe200078f30ff */
[----:B------:R-:W-:Y:S01]  /*0fb0*/  IMAD R11, R3, 0x40, R4 ;  /* 0x00000040030b7824 */ /* 0x000fe200078e0204 */
[----:B------:R-:W-:Y:S01]  /*0fc0*/  LOP3.LUT R191, R191, 0x1c0, RZ, 0xc0, !PT ;  /* 0x000001c0bfbf7812 */ /* 0x000fe200078ec0ff */
[----:B------:R-:W-:Y:S01]  /*0fd0*/  IMAD.IADD R201, R18, 0x1, -R201 ;  /* 0x0000000112c97824 */ /* 0x000fe200078e0ac9 */
[----:B------:R-:W-:Y:S01]  /*0fe0*/  SHF.R.U32.HI R15, RZ, 0x3, R185 ;  /* 0x00000003ff0f7819 */ /* 0x000fe200000116b9 */
[----:B------:R-:W-:Y:S01]  /*0ff0*/  IMAD.SHL.U32 R10, R10, 0x80, RZ ;  /* 0x000000800a0a7824 */ /* 0x000fe200078e00ff */
[--C-:B------:R-:W-:Y:S01]  /*1000*/  LOP3.LUT R3, R185, 0x38, R12.reuse, 0xf8, !PT ;  /* 0x00000038b9037812 */ /* 0x100fe200078ef80c */
[----:B------:R-:W-:Y:S01]  /*1010*/  IMAD.SHL.U32 R198, R201, 0x8, RZ ;  /* 0x00000008c9c67824 */ /* 0x000fe200078e00ff */
[----:B------:R-:W-:Y:S01]  /*1020*/  LOP3.LUT R195, R8, 0xfffffe00, RZ, 0xc0, !PT ;  /* 0xfffffe0008c37812 */ /* 0x000fe200078ec0ff */
[----:B------:R-:W-:Y:S01]  /*1030*/  IMAD.SHL.U32 R18, R226, 0x8, RZ ;  /* 0x00000008e2127824 */ /* 0x000fe200078e00ff */
[----:B------:R-:W-:Y:S01]  /*1040*/  SHF.R.U32.HI R193, RZ, 0x3, R191 ;  /* 0x00000003ffc17819 */ /* 0x000fe200000116bf */
[----:B------:R-:W-:Y:S01]  /*1050*/  VIADD R200, R198, 0x40 ;  /* 0x00000040c6c87836 */ /* 0x000fe20000000000 */
[----:B------:R-:W-:Y:S01]  /*1060*/  LOP3.LUT R4, R191, 0x38, R12, 0xf8, !PT ;  /* 0x00000038bf047812 */ /* 0x000fe200078ef80c */
[----:B------:R-:W-:Y:S01]  /*1070*/  STL [R1+0x7c], R11 ;  /* 0x00007c0b01007387 */ /* 0x000fe20000100800 */
[----:B------:R-:W-:-:S02]  /*1080*/  LOP3.LUT R13, R13, 0xffffe000, RZ, 0xc0, !PT ;  /* 0xffffe0000d0d7812 */ /* 0x000fc400078ec0ff */
[----:B------:R-:W-:Y:S02]  /*1090*/  LOP3.LUT R8, R3, R15, RZ, 0x3c, !PT ;  /* 0x0000000f03087212 */ /* 0x000fe400078e3cff */
[----:B------:R-:W-:Y:S01]  /*10a0*/  SHF.R.S32.HI R224, RZ, 0x3, R0 ;  /* 0x00000003ffe07819 */ /* 0x000fe20000011400 */
[----:B------:R-:W-:Y:S01]  /*10b0*/  IMAD.U32 R0, RZ, RZ, UR4 ;  /* 0x00000004ff007e24 */ /* 0x000fe2000f8e00ff */
[----:B------:R-:W-:Y:S02]  /*10c0*/  LOP3.LUT R4, R4, R193, RZ, 0x3c, !PT ;  /* 0x000000c104047212 */ /* 0x000fe400078e3cff */
[----:B------:R-:W-:Y:S01]  /*10d0*/  IADD3 R8, R8, R13, R195 ;  /* 0x0000000d08087210 */ /* 0x000fe20007ffe0c3 */
[----:B------:R-:W-:Y:S01]  /*10e0*/  IMAD R13, R192, 0x200, R13 ;  /* 0x00000200c00d7824 */ /* 0x000fe200078e020d */
[----:B------:R-:W-:Y:S01]  /*10f0*/  LOP3.LUT R5, R5, 0x7ffffffc, RZ, 0xc0, !PT ;  /* 0x7ffffffc05057812 */ /* 0x000fe200078ec0ff */
[----:B------:R0:W-:Y:S01]  /*1100*/  STL [R1+0x88], R0 ;  /* 0x0000880001007387 */ /* 0x0001e20000100800 */
[----:B------:R-:W-:Y:S01]  /*1110*/  LOP3.LUT R6, R191, 0x38, R228, 0xf8, !PT ;  /* 0x00000038bf067812 */ /* 0x000fe200078ef8e4 */
[----:B------:R-:W-:Y:S01]  /*1120*/  IMAD.IADD R4, R13, 0x1, R4 ;  /* 0x000000010d047824 */ /* 0x000fe200078e0204 */
[----:B------:R-:W-:Y:S01]  /*1130*/  SHF.R.S32.HI R13, RZ, 0x1f, R200 ;  /* 0x0000001fff0d7819 */ /* 0x000fe200000114c8 */
[----:B------:R-:W-:Y:S01]  /*1140*/  IMAD.SHL.U32 R13, R188, 0x2, RZ ;  /* 0x00000002bc0d7824 */ /* 0x000fe200078e00ff */
[----:B------:R-:W-:Y:S01]  /*1150*/  LOP3.LUT R10, R10, 0xffffe000, RZ, 0xc0, !PT ;  /* 0xffffe0000a0a7812 */ /* 0x000fe200078ec0ff */
[----:B------:R-:W-:Y:S01]  /*1160*/  IMAD.IADD R5, R230, 0x1, -R5 ;  /* 0x00000001e6057824 */ /* 0x000fe200078e0a05 */
[----:B------:R-:W-:-:S02]  /*1170*/  SHF.R.S32.HI R9, RZ, 0x1f, R190 ;  /* 0x0000001fff097819 */ /* 0x000fc400000114be */
[----:B------:R-:W-:Y:S01]  /*1180*/  LOP3.LUT R6, R6, R193, RZ, 0x3c, !PT ;  /* 0x000000c106067212 */ /* 0x000fe200078e3cff */
[----:B------:R-:W-:Y:S01]  /*1190*/  IMAD R3, R192, 0x200, R10 ;  /* 0x00000200c0037824 */ /* 0x000fe200078e020a */
[----:B0-----:R-:W-:Y:S01]  /*11a0*/  SHF.R.S32.HI R0, RZ, 0x1f, R198 ;  /* 0x0000001fff007819 */ /* 0x001fe200000114c6 */
[----:B------:R0:W-:Y:S01]  /*11b0*/  STL [R1+0x10], R13 ;  /* 0x0000100d01007387 */ /* 0x0001e20000100800 */
[----:B------:R-:W-:Y:S01]  /*11c0*/  LOP3.LUT R0, R185, 0x38, R18, 0xf8, !PT ;  /* 0x00000038b9007812 */ /* 0x000fe200078ef812 */
[----:B------:R-:W-:Y:S01]  /*11d0*/  IMAD.SHL.U32 R209, R5, 0x2, RZ ;  /* 0x0000000205d17824 */ /* 0x000fe200078e00ff */
[----:B------:R-:W-:Y:S01]  /*11e0*/  LOP3.LUT R7, R185, 0x38, R228, 0xf8, !PT ;  /* 0x00000038b9077812 */ /* 0x000fe200078ef8e4 */
[----:B------:R-:W-:Y:S01]  /*11f0*/  IMAD.IADD R6, R3, 0x1, R6 ;  /* 0x0000000103067824 */ /* 0x000fe200078e0206 */
[----:B------:R-:W-:Y:S01]  /*1200*/  LOP3.LUT R0, R195, R0, R15, 0xf6, !PT ;  /* 0x00000000c3007212 */ /* 0x000fe200078ef60f */
[----:B------:R-:W-:Y:S01]  /*1210*/  VIADD R222, R209, 0x28 ;  /* 0x00000028d1de7836 */ /* 0x000fe20000000000 */
[----:B------:R-:W-:Y:S01]  /*1220*/  SHF.L.U64.HI R9, R190, 0x1, R9 ;  /* 0x00000001be097819 */ /* 0x000fe20000010209 */
[----:B------:R-:W-:Y:S01]  /*1230*/  STL [R1+0x4c], R21 ;  /* 0x00004c1501007387 */ /* 0x000fe20000100800 */
[----:B------:R-:W-:Y:S01]  /*1240*/  LEA R0, R0, UR4, 0x1 ;  /* 0x0000000400007c11 */ /* 0x000fe2000f8e08ff */
[----:B0-----:R-:W-:Y:S01]  /*1250*/  IMAD.SHL.U32 R13, R14, 0x8, RZ ;  /* 0x000000080e0d7824 */ /* 0x001fe200078e00ff */
[----:B------:R-:W-:Y:S01]  /*1260*/  LOP3.LUT R7, R7, R15, RZ, 0x3c, !PT ;  /* 0x0000000f07077212 */ /* 0x000fe200078e3cff */
[C---:B------:R-:W-:Y:S01]  /*1270*/  VIADD R219, R209.reuse, 0x40 ;  /* 0x00000040d1db7836 */ /* 0x040fe20000000000 */
[----:B------:R-:W-:Y:S01]  /*1280*/  LEA.HI R3, R226, R226, RZ, 0x1 ;  /* 0x000000e2e2037211 */ /* 0x000fe200078f08ff */
[C---:B------:R-:W-:Y:S01]  /*1290*/  VIADD R216, R209.reuse, 0x58 ;  /* 0x00000058d1d87836 */ /* 0x040fe20000000000 */
[----:B------:R-:W-:Y:S01]  /*12a0*/  STL [R1+0x84], R13 ;  /* 0x0000840d01007387 */ /* 0x000fe20000100800 */
[----:B------:R-:W-:Y:S01]  /*12b0*/  VIADD R213, R209, 0x70 ;  /* 0x00000070d1d57836 */ /* 0x000fe20000000000 */
[----:B------:R-:W-:Y:S01]  /*12c0*/  IADD3 R7, R7, R10, R195 ;  /* 0x0000000a07077210 */ /* 0x000fe20007ffe0c3 */
[----:B------:R-:W-:Y:S01]  /*12d0*/  VIADD R221, R209, 0x30 ;  /* 0x00000030d1dd7836 */ /* 0x000fe20000000000 */
[----:B------:R-:W-:Y:S01]  /*12e0*/  STL [R1+0x48], R9 ;  /* 0x0000480901007387 */ /* 0x000fe20000100800 */
[----:B------:R-:W-:Y:S01]  /*12f0*/  LOP3.LUT R3, R3, 0x1ffffffe, RZ, 0xc0, !PT ;  /* 0x1ffffffe03037812 */ /* 0x000fe200078ec0ff */
[C---:B------:R-:W-:Y:S01]  /*1300*/  VIADD R218, R209.reuse, 0x48 ;  /* 0x00000048d1da7836 */ /* 0x040fe20000000000 */
[----:B------:R-:W-:Y:S01]  /*1310*/  LEA R8, R8, UR4, 0x1 ;  /* 0x0000000408087c11 */ /* 0x000fe2000f8e08ff */
[----:B------:R0:W-:Y:S01]  /*1320*/  STL [R1+0x74], R0 ;  /* 0x0000740001007387 */ /* 0x0001e20000100800 */
[C---:B------:R-:W-:Y:S01]  /*1330*/  VIADD R215, R209.reuse, 0x60 ;  /* 0x00000060d1d77836 */ /* 0x040fe20000000000 */
[----:B------:R-:W-:Y:S01]  /*1340*/  SHF.R.S32.HI R5, RZ, 0x1f, R221 ;  /* 0x0000001fff057819 */ /* 0x000fe200000114dd */
[----:B------:R-:W-:Y:S01]  /*1350*/  VIADD R212, R209, 0x78 ;  /* 0x00000078d1d47836 */ /* 0x000fe20000000000 */
[----:B------:R-:W-:Y:S01]  /*1360*/  SHF.R.S32.HI R5, RZ, 0x1f, R218 ;  /* 0x0000001fff057819 */ /* 0x000fe200000114da */
[----:B------:R-:W-:Y:S01]  /*1370*/  IMAD.IADD R3, R226, 0x1, -R3 ;  /* 0x00000001e2037824 */ /* 0x000fe200078e0a03 */
[----:B------:R-:W-:Y:S01]  /*1380*/  SHF.R.S32.HI R5, RZ, 0x1f, R215 ;  /* 0x0000001fff057819 */ /* 0x000fe200000114d7 */
[----:B------:R-:W-:Y:S01]  /*1390*/  STL [R1+0x6c], R8 ;  /* 0x00006c0801007387 */ /* 0x000fe20000100800 */
[----:B------:R-:W-:Y:S01]  /*13a0*/  SHF.R.S32.HI R5, RZ, 0x1f, R212 ;  /* 0x0000001fff057819 */ /* 0x000fe200000114d4 */
[----:B------:R-:W-:Y:S01]  /*13b0*/  IMAD R5, R3, 0x8, R11 ;  /* 0x0000000803057824 */ /* 0x000fe200078e020b */
[----:B0-----:R-:W-:Y:S01]  /*13c0*/  SHF.R.S32.HI R0, RZ, 0x1f, R222 ;  /* 0x0000001fff007819 */ /* 0x001fe200000114de */
[C---:B------:R-:W-:Y:S01]  /*13d0*/  VIADD R223, R209.reuse, 0x20 ;  /* 0x00000020d1df7836 */ /* 0x040fe20000000000 */
[----:B------:R-:W-:Y:S01]  /*13e0*/  SHF.R.S32.HI R0, RZ, 0x1f, R219 ;  /* 0x0000001fff007819 */ /* 0x000fe200000114db */
[C---:B------:R-:W-:Y:S01]  /*13f0*/  VIADD R220, R209.reuse, 0x38 ;  /* 0x00000038d1dc7836 */ /* 0x040fe20000000000 */
[----:B------:R-:W-:Y:S01]  /*1400*/  SHF.R.S32.HI R0, RZ, 0x1f, R216 ;  /* 0x0000001fff007819 */ /* 0x000fe200000114d8 */
[C---:B------:R-:W-:Y:S01]  /*1410*/  VIADD R217, R209.reuse, 0x50 ;  /* 0x00000050d1d97836 */ /* 0x040fe20000000000 */
[----:B------:R-:W-:Y:S01]  /*1420*/  SHF.R.S32.HI R0, RZ, 0x1f, R213 ;  /* 0x0000001fff007819 */ /* 0x000fe200000114d5 */
[----:B------:R-:W-:Y:S01]  /*1430*/  VIADD R214, R209, 0x68 ;  /* 0x00000068d1d67836 */ /* 0x000fe20000000000 */
[----:B------:R-:W-:Y:S01]  /*1440*/  LEA R0, R7, UR4, 0x1 ;  /* 0x0000000407007c11 */ /* 0x000fe2000f8e08ff */
[----:B------:R-:W-:Y:S01]  /*1450*/  VIADD R211, R209, 0x18 ;  /* 0x00000018d1d37836 */ /* 0x000fe20000000000 */
[----:B------:R-:W-:-:S02]  /*1460*/  LEA R3, R4, UR4, 0x1 ;  /* 0x0000000404037c11 */ /* 0x000fc4000f8e08ff */
[----:B------:R-:W-:Y:S01]  /*1470*/  SHF.R.S32.HI R10, RZ, 0x1f, R187 ;  /* 0x0000001fff0a7819 */ /* 0x000fe200000114bb */
[----:B------:R0:W-:Y:S01]  /*1480*/  STL [R1+0x68], R0 ;  /* 0x0000680001007387 */ /* 0x0001e20000100800 */
[----:B------:R-:W-:Y:S02]  /*1490*/  SHF.R.S32.HI R233, RZ, 0x1f, R186 ;  /* 0x0000001fffe97819 */ /* 0x000fe400000114ba */
[----:B------:R-:W-:Y:S01]  /*14a0*/  SHF.R.S32.HI R20, RZ, 0x1f, R189 ;  /* 0x0000001fff147819 */ /* 0x000fe200000114bd */
[----:B------:R1:W-:Y:S01]  /*14b0*/  STL [R1+0x80], R5 ;  /* 0x0000800501007387 */ /* 0x0003e20000100800 */
[----:B------:R-:W-:Y:S02]  /*14c0*/  SHF.R.S32.HI R237, RZ, 0x1f, R188 ;  /* 0x0000001fffed7819 */ /* 0x000fe400000114bc */
[----:B------:R-:W-:Y:S02]  /*14d0*/  SHF.R.S32.HI R9, RZ, 0x1f, R223 ;  /* 0x0000001fff097819 */ /* 0x000fe400000114df */
[----:B------:R-:W-:-:S02]  /*14e0*/  SHF.R.S32.HI R9, RZ, 0x1f, R220 ;  /* 0x0000001fff097819 */ /* 0x000fc400000114dc */
[----:B0-----:R-:W-:Y:S02]  /*14f0*/  LEA R0, R6, UR4, 0x1 ;  /* 0x0000000406007c11 */ /* 0x001fe4000f8e08ff */
[----:B------:R-:W-:Y:S02]  /*1500*/  SHF.R.S32.HI R9, RZ, 0x1f, R217 ;  /* 0x0000001fff097819 */ /* 0x000fe400000114d9 */
[----:B------:R-:W-:Y:S01]  /*1510*/  SHF.L.U64.HI R231, R187, 0x1, R10 ;  /* 0x00000001bbe77819 */ /* 0x000fe2000001020a */
[----:B------:R1:W-:Y:S01]  /*1520*/  STL [R1+0x70], R0 ;  /* 0x0000700001007387 */ /* 0x0003e20000100800 */
[----:B------:R-:W-:Y:S02]  /*1530*/  SHF.L.U64.HI R233, R186, 0x1, R233 ;  /* 0x00000001bae97819 */ /* 0x000fe400000102e9 */
[----:B------:R-:W-:Y:S01]  /*1540*/  SHF.L.U64.HI R235, R189, 0x1, R20 ;  /* 0x00000001bdeb7819 */ /* 0x000fe20000010214 */
[----:B------:R1:W-:Y:S01]  /*1550*/  STL [R1+0x78], R3 ;  /* 0x0000780301007387 */ /* 0x0003e20000100800 */
[----:B------:R-:W-:-:S02]  /*1560*/  SHF.L.U64.HI R237, R188, 0x1, R237 ;  /* 0x00000001bced7819 */ /* 0x000fc400000102ed */
[----:B------:R-:W-:Y:S02]  /*1570*/  SHF.R.S32.HI R227, RZ, 0x3, R12 ;  /* 0x00000003ffe37819 */ /* 0x000fe4000001140c */
[----:B------:R-:W-:Y:S02]  /*1580*/  SHF.R.S32.HI R228, RZ, 0x3, R228 ;  /* 0x00000003ffe47819 */ /* 0x000fe400000114e4 */
[----:B------:R-:W-:-:S07]  /*1590*/  SHF.R.S32.HI R9, RZ, 0x1f, R214 ;  /* 0x0000001fff097819 */ /* 0x000fce00000114d6 */
.L_x_634:
[----:B01-34-:R-:W0:Y:S01]  /*15a0*/  LDC.64 R4, c[0x0][0xc88] ;  /* 0x00032200ff047b82 */ /* 0x01be220000000a00 */
[----:B------:R-:W-:Y:S01]  /*15b0*/  ULDC.64 UR4, c[0x0][0xa28] ;  /* 0x00028a0000047ab9 */ /* 0x000fe20000000a00 */
[----:B------:R-:W-:Y:S01]  /*15c0*/  ULDC.64 UR8, c[0x0][0xa18] ;  /* 0x0002860000087ab9 */ /* 0x000fe20000000a00 */
[----:B------:R-:W-:Y:S01]  /*15d0*/  ULDC.64 UR6, c[0x0][0xa08] ;  /* 0x0002820000067ab9 */ /* 0x000fe20000000a00 */
[----:B0-----:R-:W-:-:S05]  /*15e0*/  IMAD.WIDE R4, R147, 0x4, R4 ;  /* 0x0000000493047825 */ /* 0x001fca00078e0204 */
[----:B------:R-:W2:Y:S01]  /*15f0*/  LDG.E R203, desc[UR58][R4.64] ;  /* 0x0000003a04cb7981 */ /* 0x000ea2000c1e1900 */
[----:B------:R-:W-:Y:S01]  /*1600*/  ISETP.NE.U32.AND P2, PT, RZ, UR4, PT ;  /* 0x00000004ff007c0c */ /* 0x000fe2000bf45070 */
[----:B------:R-:W-:Y:S01]  /*1610*/  IMAD.MOV.U32 R11, RZ, RZ, RZ ;  /* 0x000000ffff0b7224 */ /* 0x000fe200078e00ff */
[----:B------:R-:W-:Y:S01]  /*1620*/  ISETP.NE.U32.AND P1, PT, RZ, UR8, PT ;  /* 0x00000008ff007c0c */ /* 0x000fe2000bf25070 */
[----:B------:R-:W-:Y:S01]  /*1630*/  IMAD.MOV.U32 R27, RZ, RZ, RZ ;  /* 0x000000ffff1b7224 */ /* 0x000fe200078e00ff */
[----:B------:R-:W-:Y:S02]  /*1640*/  ISETP.NE.AND.EX P2, PT, RZ, UR5, PT, P2 ;  /* 0x00000005ff007c0c */ /* 0x000fe4000bf45320 */
[----:B------:R-:W-:Y:S02]  /*1650*/  ISETP.NE.AND.EX P1, PT, RZ, UR9, PT, P1 ;  /* 0x00000009ff007c0c */ /* 0x000fe4000bf25310 */
[----:B------:R-:W-:-:S04]  /*1660*/  ISETP.NE.U32.AND P0, PT, RZ, UR6, PT ;  /* 0x00000006ff007c0c */ /* 0x000fc8000bf05070 */
[----:B------:R-:W-:Y:S02]  /*1670*/  ISETP.NE.AND.EX P0, PT, RZ, UR7, PT, P0 ;  /* 0x00000007ff007c0c */ /* 0x000fe4000bf05300 */
[----:B--2---:R-:W-:Y:S01]  /*1680*/  SHF.R.S32.HI R225, RZ, 0x1f, R203 ;  /* 0x0000001fffe17819 */ /* 0x004fe200000114cb */
[C---:B------:R-:W-:Y:S02]  /*1690*/  IMAD.SHL.U32 R204, R203.reuse, 0x4, RZ ;  /* 0x00000004cbcc7824 */ /* 0x040fe400078e00ff */
[C---:B------:R-:W-:Y:S02]  /*16a0*/  @P2 LEA R4, P3, R203.reuse, UR4, 0x2 ;  /* 0x00000004cb042c11 */ /* 0x040fe4000f8610ff */
[C-C-:B------:R-:W-:Y:S02]  /*16b0*/  SHF.L.U64.HI R205, R203.reuse, 0x2, R225.reuse ;  /* 0x00000002cbcd7819 */ /* 0x140fe400000102e1 */
[----:B------:R-:W-:Y:S01]  /*16c0*/  @P2 LEA.HI.X R5, R203, UR5, R225, 0x2, P3 ;  /* 0x00000005cb052c11 */ /* 0x000fe200098f14e1 */
[----:B------:R-:W-:Y:S01]  /*16d0*/  ULDC UR4, c[0x0][0x288] ;  /* 0x0000a20000047ab9 */ /* 0x000fe20000000800 */
[----:B------:R-:W-:-:S03]  /*16e0*/  IADD3 R8, P4, R204, UR6, RZ ;  /* 0x00000006cc087c10 */ /* 0x000fc6000ff9e0ff */
[----:B------:R0:W5:Y:S01]  /*16f0*/  @P2 LDG.E R11, desc[UR58][R4.64] ;  /* 0x0000003a040b2981 */ /* 0x000162000c1e1900 */
[----:B------:R-:W-:Y:S01]  /*1700*/  @P1 IADD3 R6, P2, R204, UR8, RZ ;  /* 0x00000008cc061c10 */ /* 0x000fe2000ff5e0ff */
[----:B------:R-:W-:Y:S01]  /*1710*/  IMAD.U32 R150, RZ, RZ, UR4 ;  /* 0x00000004ff967e24 */ /* 0x000fe2000f8e00ff */
[C---:B------:R-:W-:Y:S01]  /*1720*/  IADD3.X R9, R205.reuse, UR7, RZ, P4, !PT ;  /* 0x00000007cd097c10 */ /* 0x040fe2000a7fe4ff */
[----:B------:R-:W-:Y:S01]  /*1730*/  ULDC.64 UR4, c[0x0][0x418] ;  /* 0x0001060000047ab9 */ /* 0x000fe20000000a00 */
[----:B------:R-:W-:-:S03]  /*1740*/  @P1 IADD3.X R7, R205, UR9, RZ, P2, !PT ;  /* 0x00000009cd071c10 */ /* 0x000fc600097fe4ff */
[----:B------:R0:W5:Y:S01]  /*1750*/  @P0 LDG.E R27, desc[UR58][R8.64] ;  /* 0x0000003a081b0981 */ /* 0x000162000c1e1900 */
[----:B------:R-:W-:Y:S01]  /*1760*/  UISETP.NE.U32.AND UP0, UPT, UR4, URZ, UPT ;  /* 0x0000003f0400728c */ /* 0x000fe2000bf05070 */
[C---:B------:R-:W-:Y:S01]  /*1770*/  LOP3.LUT R3, R146.reuse, 0xff000000, RZ, 0xc0, !PT ;  /* 0xff00000092037812 */ /* 0x040fe200078ec0ff */
[----:B------:R-:W-:Y:S01]  /*1780*/  ULDC.64 UR8, c[0x0][0xa20] ;  /* 0x0002880000087ab9 */ /* 0x000fe20000000a00 */
[----:B------:R0:W5:Y:S01]  /*1790*/  @P1 LDG.E R150, desc[UR58][R6.64] ;  /* 0x0000003a06961981 */ /* 0x000162000c1e1900 */
[----:B------:R-:W-:Y:S01]  /*17a0*/  UISETP.NE.AND.EX UP0, UPT, UR5, URZ, UPT, UP0 ;  /* 0x0000003f0500728c */ /* 0x000fe2000bf05300 */
[----:B------:R-:W-:Y:S01]  /*17b0*/  ULDC UR4, c[0x0][0x424] ;  /* 0x0001090000047ab9 */ /* 0x000fe20000000800 */
[----:B------:R-:W-:Y:S02]  /*17c0*/  ISETP.NE.U32.AND P2, PT, RZ, UR8, PT ;  /* 0x00000008ff007c0c */ /* 0x000fe4000bf45070 */
[----:B------:R-:W-:Y:S01]  /*17d0*/  USEL UR4, UR4, 0x1, UP0 ;  /* 0x0000000104047887 */ /* 0x000fe20008000000 */
[----:B------:R-:W-:Y:S01]  /*17e0*/  ULDC UR5, c[0x0][0x2f0] ;  /* 0x0000bc0000057ab9 */ /* 0x000fe20000000800 */
[----:B------:R-:W-:-:S02]  /*17f0*/  LOP3.LUT R0, R146, 0xff0000, RZ, 0xc0, !PT ;  /* 0x00ff000092007812 */ /* 0x000fc400078ec0ff */
[----:B------:R-:W-:Y:S01]  /*1800*/  UIMAD UR4, UR4, UR5, URZ ;  /* 0x00000005040472a4 */ /* 0x000fe2000f8e023f */
[----:B------:R-:W-:Y:S02]  /*1810*/  SHF.R.U32.HI R3, RZ, 0x8, R3 ;  /* 0x00000008ff037819 */ /* 0x000fe40000011603 */
[----:B------:R-:W-:Y:S01]  /*1820*/  ISETP.NE.AND.EX P2, PT, RZ, UR9, PT, P2 ;  /* 0x00000009ff007c0c */ /* 0x000fe2000bf45320 */
[----:B------:R-:W-:Y:S01]  /*1830*/  ULDC UR5, c[0x0][0x348] ;  /* 0x0000d20000057ab9 */ /* 0x000fe20000000800 */
[----:B------:R-:W-:Y:S01]  /*1840*/  LEA.HI R202, R0, R3, RZ, 0x10 ;  /* 0x0000000300ca7211 */ /* 0x000fe200078f80ff */
[----:B------:R-:W-:Y:S01]  /*1850*/  IMAD.MOV.U32 R208, RZ, RZ, R145 ;  /* 0x000000ffffd07224 */ /* 0x000fe200078e0091 */
[----:B------:R-:W-:Y:S01]  /*1860*/  LOP3.LUT R199, R146, 0xffff, RZ, 0xc0, !PT ;  /* 0x0000ffff92c77812 */ /* 0x000fe200078ec0ff */
[----:B0-----:R-:W-:Y:S08]  /*1870*/  @P1 BRA `(.L_x_423) ;  /* 0x0000000000241947 */ /* 0x001ff00003800000 */
[----:B------:R-:W-:Y:S02]  /*1880*/  ULDC.64 UR6, c[0x0][0xa00] ;  /* 0x0002800000067ab9 */ /* 0x000fe40000000a00 */
[----:B------:R-:W-:-:S04]  /*1890*/  ISETP.NE.U32.AND P1, PT, RZ, UR6, PT ;  /* 0x00000006ff007c0c */ /* 0x000fc8000bf25070 */
[----:B------:R-:W-:-:S13]  /*18a0*/  ISETP.NE.AND.EX P1, PT, RZ, UR7, PT, P1 ;  /* 0x00000007ff007c0c */ /* 0x000fda000bf25310 */
[----:B------:R-:W-:Y:S05]  /*18b0*/  @!P1 BRA `(.L_x_423) ;  /* 0x0000000000149947 */ /* 0x000fea0003800000 */
[----:B------:R-:W0:Y:S02]  /*18c0*/  LDC.64 R4, c[0x0][0xa00] ;  /* 0x00028000ff047b82 */ /* 0x000e240000000a00 */
[----:B0-----:R-:W-:-:S05]  /*18d0*/  IMAD.WIDE R4, R203, 0x4, R4 ;  /* 0x00000004cb047825 */ /* 0x001fca00078e0204 */
[----:B-----5:R-:W2:Y:S04]  /*18e0*/  LDG.E R150, desc[UR58][R4.64] ;  /* 0x0000003a04967981 */ /* 0x020ea8000c1e1900 */
[----:B------:R-:W2:Y:S02]  /*18f0*/  LDG.E R3, desc[UR58][R4.64+0x4] ;  /* 0x0000043a04037981 */ /* 0x000ea4000c1e1900 */
[----:B--2---:R-:W-:-:S07]  /*1900*/  IMAD.IADD R150, R3, 0x1, -R150 ;  /* 0x0000000103967824 */ /* 0x004fce00078e0a96 */
.L_x_423:
[----:B------:R-:W-:Y:S02]  /*1910*/  IMAD.U32 R24, RZ, RZ, UR5 ;  /* 0x00000005ff187e24 */ /* 0x000fe4000f8e00ff */
[----:B------:R-:W-:Y:S01]  /*1920*/  IMAD.U32 R26, RZ, RZ, UR4 ;  /* 0x00000004ff1a7e24 */ /* 0x000fe2000f8e00ff */
[----:B------:R-:W-:Y:S06]  /*1930*/  @!P2 BRA `(.L_x_424) ;  /* 0x000000000010a947 */ /* 0x000fec0003800000 */
[----:B------:R-:W-:-:S04]  /*1940*/  IADD3 R4, P0, R204, UR8, RZ ;  /* 0x00000008cc047c10 */ /* 0x000fc8000ff1e0ff */
[----:B------:R-:W-:-:S05]  /*1950*/  IADD3.X R5, R205, UR9, RZ, P0, !PT ;  /* 0x00000009cd057c10 */ /* 0x000fca00087fe4ff */
[----:B------:R0:W5:Y:S01]  /*1960*/  LDG.E R26, desc[UR58][R4.64] ;  /* 0x0000003a041a7981 */ /* 0x000162000c1e1900 */
[----:B------:R-:W-:Y:S05]  /*1970*/  BRA `(.L_x_425) ;  /* 0x0000000000107947 */ /* 0x000fea0003800000 */
.L_x_424:
[----:B------:R-:W-:Y:S05]  /*1980*/  @!P0 BRA `(.L_x_425) ;  /* 0x00000000000c8947 */ /* 0x000fea0003800000 */
[----:B------:R-:W2:Y:S04]  /*1990*/  LDG.E R3, desc[UR58][R8.64] ;  /* 0x0000003a08037981 */ /* 0x000ea8000c1e1900 */
[----:B------:R-:W2:Y:S02]  /*19a0*/  LDG.E R26, desc[UR58][R8.64+0x4] ;  /* 0x0000043a081a7981 */ /* 0x000ea4000c1e1900 */
[----:B--2---:R-:W-:-:S07]  /*19b0*/  IMAD.IADD R26, R26, 0x1, -R3 ;  /* 0x000000011a1a7824 */ /* 0x004fce00078e0a03 */
.L_x_425:
[----:B------:R-:W-:Y:S01]  /*19c0*/  ULDC.64 UR4, c[0x0][0xa10] ;  /* 0x0002840000047ab9 */ /* 0x000fe20000000a00 */
[----:B------:R-:W2:Y:S01]  /*19d0*/  LDL.LU R28, [R1+0x14] ;  /* 0x00001400011c7983 */ /* 0x000ea20000300800 */
[----:B------:R-:W-:-:S04]  /*19e0*/  ISETP.NE.U32.AND P0, PT, RZ, UR4, PT ;  /* 0x00000004ff007c0c */ /* 0x000fc8000bf05070 */
[----:B------:R-:W-:Y:S01]  /*19f0*/  ISETP.NE.AND.EX P0, PT, RZ, UR5, PT, P0 ;  /* 0x00000005ff007c0c */ /* 0x000fe2000bf05300 */
[----:B------:R-:W-:Y:S02]  /*1a00*/  ULDC.64 UR4, c[0x0][0xa30] ;  /* 0x00028c0000047ab9 */ /* 0x000fe40000000a00 */
[----:B------:R-:W-:-:S10]  /*1a10*/  ISETP.NE.U32.AND P1, PT, RZ, UR4, PT ;  /* 0x00000004ff007c0c */ /* 0x000fd4000bf25070 */
[----:B0-----:R-:W0:Y:S02]  /*1a20*/  @P0 LDC.64 R4, c[0x0][0xa10] ;  /* 0x00028400ff040b82 */ /* 0x001e240000000a00 */
[----:B0-----:R-:W-:-:S05]  /*1a30*/  @P0 IMAD.WIDE R4, R203, 0x4, R4 ;  /* 0x00000004cb040825 */ /* 0x001fca00078e0204 */
[----:B------:R-:W3:Y:S04]  /*1a40*/  @P0 LDG.E R0, desc[UR58][R4.64] ;  /* 0x0000003a04000981 */ /* 0x000ee8000c1e1900 */
[----:B------:R-:W3:Y:S01]  /*1a50*/  @P0 LDG.E R3, desc[UR58][R4.64+0x4] ;  /* 0x0000043a04030981 */ /* 0x000ee2000c1e1900 */
[----:B------:R-:W-:Y:S01]  /*1a60*/  ISETP.NE.AND.EX P1, PT, RZ, UR5, PT, P1 ;  /* 0x00000005ff007c0c */ /* 0x000fe2000bf25310 */
[----:B-----5:R-:W-:-:S12]  /*1a70*/  IMAD.MOV.U32 R143, RZ, RZ, R26 ;  /* 0x000000ffff8f7224 */ /* 0x020fd800078e001a */
[----:B------:R-:W-:-:S04]  /*1a80*/  @P1 IADD3 R6, P2, R204, UR4, RZ ;  /* 0x00000004cc061c10 */ /* 0x000fc8000ff5e0ff */
[----:B------:R-:W-:-:S05]  /*1a90*/  @P1 IADD3.X R7, R205, UR5, RZ, P2, !PT ;  /* 0x00000005cd071c10 */ /* 0x000fca00097fe4ff */
[----:B------:R0:W5:Y:S01]  /*1aa0*/  @P1 LDG.E R143, desc[UR58][R6.64] ;  /* 0x0000003a068f1981 */ /* 0x000162000c1e1900 */
[----:B------:R-:W-:Y:S01]  /*1ab0*/  IMAD.IADD R11, R26, 0x1, -R11 ;  /* 0x000000011a0b7824 */ /* 0x000fe200078e0a0b */
[----:B------:R-:W-:Y:S01]  /*1ac0*/  BSSY B0, `(.L_x_426) ;  /* 0x000002c000007945 */ /* 0x000fe20003800000 */
[----:B------:R-:W-:Y:S02]  /*1ad0*/  LOP3.LUT R210, R202, 0xff, RZ, 0xc0, !PT ;  /* 0x000000ffcad27812 */ /* 0x000fe400078ec0ff */
[----:B------:R-:W-:Y:S02]  /*1ae0*/  SHF.R.U32.HI R202, RZ, 0x10, R202 ;  /* 0x00000010ffca7819 */ /* 0x000fe400000116ca */
[----:B--2---:R-:W-:Y:S01]  /*1af0*/  LOP3.LUT R28, R28, 0xfffffffb, RZ, 0xc0, !PT ;  /* 0xfffffffb1c1c7812 */ /* 0x004fe200078ec0ff */
[----:B---3--:R-:W-:-:S04]  /*1b00*/  @P0 IMAD.IADD R24, R3, 0x1, -R0 ;  /* 0x0000000103180824 */ /* 0x008fc800078e0a00 */
[----:B------:R-:W-:-:S04]  /*1b10*/  IMAD.IADD R152, R11, 0x1, R24 ;  /* 0x000000010b987824 */ /* 0x000fc800078e0218 */
[C---:B------:R-:W-:Y:S01]  /*1b20*/  VIADD R0, R152.reuse, 0x7f ;  /* 0x0000007f98007836 */ /* 0x040fe20000000000 */
[----:B------:R-:W-:-:S04]  /*1b30*/  ISETP.GE.AND P3, PT, R152, 0x1, PT ;  /* 0x000000019800780c */ /* 0x000fc80003f66270 */
[----:B------:R-:W-:-:S04]  /*1b40*/  SHF.R.S32.HI R3, RZ, 0x1f, R0 ;  /* 0x0000001fff037819 */ /* 0x000fc80000011400 */
[----:B------:R-:W-:Y:S01]  /*1b50*/  LEA.HI R3, R3, R0, RZ, 0x7 ;  /* 0x0000000003037211 */ /* 0x000fe200078f38ff */
[----:B------:R-:W-:-:S03]  /*1b60*/  IMAD.MOV.U32 R0, RZ, RZ, RZ ;  /* 0x000000ffff007224 */ /* 0x000fc600078e00ff */
[----:B------:R-:W-:Y:S02]  /*1b70*/  SHF.R.S32.HI R149, RZ, 0x7, R3 ;  /* 0x00000007ff957819 */ /* 0x000fe40000011403 */
[----:B------:R-:W-:-:S05]  /*1b80*/  @P3 LOP3.LUT R28, R28, 0x4, RZ, 0xfc, !PT ;  /* 0x000000041c1c3812 */ /* 0x000fca00078efcff */
[----:B------:R0:W-:Y:S01]  /*1b90*/  STL [R1+0x14], R28 ;  /* 0x0000141c01007387 */ /* 0x0001e20000100800 */
[----:B------:R-:W-:Y:S05]  /*1ba0*/  @!P3 BRA `(.L_x_427) ;  /* 0x000000000074b947 */ /* 0x000fea0003800000 */
[----:B------:R-:W-:Y:S01]  /*1bb0*/  ISETP.NE.AND P0, PT, R202, RZ, PT ;  /* 0x000000ffca00720c */ /* 0x000fe20003f05270 */
[----:B------:R-:W-:-:S03]  /*1bc0*/  ULDC UR4, c[0x0][0x9f0] ;  /* 0x00027c0000047ab9 */ /* 0x000fc60000000800 */
[----:B------:R-:W-:-:S04]  /*1bd0*/  SEL R9, R202, UR4, P0 ;  /* 0x00000004ca097c07 */ /* 0x000fc80008000000 */
[-C--:B0-----:R-:W-:Y:S02]  /*1be0*/  IABS R6, R9.reuse ;  /* 0x0000000900067213 */ /* 0x081fe40000000000 */
[----:B------:R-:W-:Y:S02]  /*1bf0*/  IADD3 R0, R149, -0x1, R9 ;  /* 0xffffffff95007810 */ /* 0x000fe40007ffe009 */
[----:B------:R-:W0:Y:S01]  /*1c00*/  I2F.RP R3, R6 ;  /* 0x0000000600037306 */ /* 0x000e220000209400 */
[-C--:B------:R-:W-:Y:S02]  /*1c10*/  IABS R10, R9.reuse ;  /* 0x00000009000a7213 */ /* 0x080fe40000000000 */
[----:B------:R-:W-:Y:S02]  /*1c20*/  IABS R8, R0 ;  /* 0x0000000000087213 */ /* 0x000fe40000000000 */
[----:B------:R-:W-:-:S04]  /*1c30*/  LOP3.LUT R0, R0, R9, RZ, 0x3c, !PT ;  /* 0x0000000900007212 */ /* 0x000fc800078e3cff */
[----:B------:R-:W-:Y:S01]  /*1c40*/  ISETP.GE.AND P2, PT, R0, RZ, PT ;  /* 0x000000ff0000720c */ /* 0x000fe20003f46270 */
[----:B0-----:R-:W0:Y:S02]  /*1c50*/  MUFU.RCP R3, R3 ;  /* 0x0000000300037308 */ /* 0x001e240000001000 */
[----:B0-----:R-:W-:Y:S02]  /*1c60*/  VIADD R4, R3, 0xffffffe ;  /* 0x0ffffffe03047836 */ /* 0x001fe40000000000 */
[----:B------:R-:W-:-:S04]  /*1c70*/  IMAD.MOV R3, RZ, RZ, -R10 ;  /* 0x000000ffff037224 */ /* 0x000fc800078e0a0a */
[----:B------:R0:W1:Y:S02]  /*1c80*/  F2I.FTZ.U32.TRUNC.NTZ R5, R4 ;  /* 0x0000000400057305 */ /* 0x000064000021f000 */
[----:B0-----:R-:W-:Y:S02]  /*1c90*/  IMAD.MOV.U32 R4, RZ, RZ, RZ ;  /* 0x000000ffff047224 */ /* 0x001fe400078e00ff */
[----:B-1----:R-:W-:-:S04]  /*1ca0*/  IMAD.MOV R7, RZ, RZ, -R5 ;  /* 0x000000ffff077224 */ /* 0x002fc800078e0a05 */
        /* <DEDUP_REMOVED lines=10> */
[----:B------:R-:W-:-:S04]  /*1d50*/  IMAD.MOV.U32 R0, RZ, RZ, R5 ;  /* 0x000000ffff007224 */ /* 0x000fc800078e0005 */
[----:B------:R-:W-:Y:S01]  /*1d60*/  @!P2 IMAD.MOV R0, RZ, RZ, -R0 ;  /* 0x000000ffff00a224 */ /* 0x000fe200078e0a00 */
[----:B------:R-:W-:-:S07]  /*1d70*/  @!P1 LOP3.LUT R0, RZ, R9, RZ, 0x33, !PT ;  /* 0x00000009ff009212 */ /* 0x000fce00078e33ff */
.L_x_427:
[----:B------:R-:W-:Y:S05]  /*1d80*/  BSYNC B0 ;  /* 0x0000000000007941 */ /* 0x000fea0003800000 */
.L_x_426:
[----:B------:R-:W-:Y:S01]  /*1d90*/  IMAD R3, R210, R0, RZ ;  /* 0x00000000d2037224 */ /* 0x000fe200078e02ff */
[----:B------:R-:W-:-:S04]  /*1da0*/  PLOP3.LUT P2, PT, PT, PT, PT, 0x80, 0x0 ;  /* 0x000000000000781c */ /* 0x000fc80003f4f070 */
[C---:B------:R-:W-:Y:S01]  /*1db0*/  VIADDMNMX R0, R3.reuse, R0, R149, PT ;  /* 0x0000000003007246 */ /* 0x040fe20003800195 */
[----:B------:R-:W-:-:S04]  /*1dc0*/  IMAD R3, R3, 0x80, -R11 ;  /* 0x0000008003037824 */ /* 0x000fc800078e0a0b */
[----:B------:R-:W-:Y:S01]  /*1dd0*/  IMAD R5, R0, 0x80, -R11 ;  /* 0x0000008000057824 */ /* 0x000fe200078e0a0b */
[----:B------:R-:W-:-:S04]  /*1de0*/  VIMNMX R3, RZ, R3, !PT ;  /* 0x00000003ff037248 */ /* 0x000fc80007fe0100 */
[----:B------:R-:W-:Y:S02]  /*1df0*/  VIMNMX R0, R5, R24, PT ;  /* 0x0000001805007248 */ /* 0x000fe40003fe0100 */
[----:B------:R-:W-:Y:S02]  /*1e00*/  SHF.R.U32.HI R123, RZ, 0x7, R3 ;  /* 0x00000007ff7b7819 */ /* 0x000fe40000011603 */
[----:B------:R-:W-:-:S03]  /*1e10*/  ISETP.GT.AND P0, PT, R0, R3, PT ;  /* 0x000000030000720c */ /* 0x000fc60003f04270 */
[----:B------:R-:W-:-:S10]  /*1e20*/  IMAD.MOV.U32 R25, RZ, RZ, R123 ;  /* 0x000000ffff197224 */ /* 0x000fd400078e007b */
[----:B------:R-:W-:-:S05]  /*1e30*/  @P0 VIADD R0, R0, 0x7f ;  /* 0x0000007f00000836 */ /* 0x000fca0000000000 */
[----:B------:R-:W-:-:S04]  /*1e40*/  @P0 SHF.R.S32.HI R3, RZ, 0x1f, R0 ;  /* 0x0000001fff030819 */ /* 0x000fc80000011400 */
[----:B------:R-:W-:-:S04]  /*1e50*/  @P0 LEA.HI R3, R3, R0, RZ, 0x7 ;  /* 0x0000000003030211 */ /* 0x000fc800078f38ff */
[----:B------:R-:W-:-:S04]  /*1e60*/  @P0 SHF.R.S32.HI R25, RZ, 0x7, R3 ;  /* 0x00000007ff190819 */ /* 0x000fc80000011403 */
[----:B------:R-:W-:-:S13]  /*1e70*/  ISETP.GT.AND P0, PT, R25, R123, PT ;  /* 0x0000007b1900720c */ /* 0x000fda0003f04270 */
[----:B------:R-:W-:Y:S05]  /*1e80*/  @!P0 BRA `(.L_x_428) ;  /* 0x0000008c00e08947 */ /* 0x000fea0003800000 */
[----:B------:R-:W-:Y:S01]  /*1e90*/  VIADD R116, R2, 0x1c400 ;  /* 0x0001c40002747836 */ /* 0x000fe20000000000 */
[----:B------:R-:W-:Y:S04]  /*1ea0*/  BSSY B6, `(.L_x_429) ;  /* 0x0000013000067945 */ /* 0x000fe80003800000 */
[----:B------:R-:W-:-:S13]  /*1eb0*/  LOP3.LUT P0, RZ, R116, 0x3ff, RZ, 0xc0, !PT ;  /* 0x000003ff74ff7812 */ /* 0x000fda000780c0ff */
[----:B------:R-:W-:Y:S05]  /*1ec0*/  @!P0 BRA `(.L_x_430) ;  /* 0x0000000000408947 */ /* 0x000fea0003800000 */
[----:B------:R-:W-:Y:S01]  /*1ed0*/  MOV R14, 0x0 ;  /* 0x00000000000e7802 */ /* 0x000fe20000000f00 */
[----:B------:R-:W-:Y:S01]  /*1ee0*/  ULDC.64 UR4, c[0x4][0xb8] ;  /* 0x01002e0000047ab9 */ /* 0x000fe20000000a00 */
[----:B------:R-:W-:Y:S01]  /*1ef0*/  ULDC.64 UR6, c[0x4][0x28] ;  /* 0x01000a0000067ab9 */ /* 0x000fe20000000a00 */
[----:B------:R-:W-:Y:S02]  /*1f00*/  IMAD.U32 R4, RZ, RZ, UR4 ;  /* 0x00000004ff047e24 */ /* 0x000fe4000f8e00ff */
[----:B------:R-:W-:Y:S01]  /*1f10*/  IMAD.U32 R5, RZ, RZ, UR5 ;  /* 0x00000005ff057e24 */ /* 0x000fe2000f8e00ff */
[----:B------:R-:W1:Y:S01]  /*1f20*/  LDC.64 R14, c[0x4][R14] ;  /* 0x010000000e0e7b82 */ /* 0x000e620000000a00 */
[----:B------:R-:W-:Y:S01]  /*1f30*/  ULDC.64 UR4, c[0x4][0xc0] ;  /* 0x0100300000047ab9 */ /* 0x000fe20000000a00 */
[----:B------:R-:W-:Y:S02]  /*1f40*/  IMAD.U32 R10, RZ, RZ, UR6 ;  /* 0x00000006ff0a7e24 */ /* 0x000fe4000f8e00ff */
[----:B0-----:R-:W-:-:S02]  /*1f50*/  IMAD.U32 R6, RZ, RZ, UR4 ;  /* 0x00000004ff067e24 */ /* 0x001fc4000f8e00ff */
[----:B------:R-:W-:Y:S02]  /*1f60*/  IMAD.U32 R7, RZ, RZ, UR5 ;  /* 0x00000005ff077e24 */ /* 0x000fe4000f8e00ff */
[----:B------:R-:W-:Y:S02]  /*1f70*/  IMAD.U32 R11, RZ, RZ, UR7 ;  /* 0x00000007ff0b7e24 */ /* 0x000fe4000f8e00ff */
[----:B------:R-:W-:Y:S02]  /*1f80*/  IMAD.MOV.U32 R8, RZ, RZ, 0x70 ;  /* 0x00000070ff087424 */ /* 0x000fe400078e00ff */
[----:B------:R-:W-:Y:S02]  /*1f90*/  IMAD.MOV.U32 R12, RZ, RZ, 0x1 ;  /* 0x00000001ff0c7424 */ /* 0x000fe400078e00ff */
[----:B------:R-:W-:-:S07]  /*1fa0*/  IMAD.MOV.U32 R13, RZ, RZ, RZ ;  /* 0x000000ffff0d7224 */ /* 0x000fce00078e00ff */
[----:B------:R-:W-:-:S07]  /*1fb0*/  LEPC R20, `(.L_x_430) ;  /* 0x000000001014794e */ /* 0x000fce0000000000 */
[----:B-1---5:R-:W-:Y:S05]  /*1fc0*/  CALL.ABS.NOINC R14 ;  /* 0x000000000e007343 */ /* 0x022fea0003c00000 */
.L_x_430:
[----:B------:R-:W-:Y:S05]  /*1fd0*/  BSYNC B6 ;  /* 0x0000000000067941 */ /* 0x000fea0003800000 */
.L_x_429:
        /* <DEDUP_REMOVED lines=11> */
[----:B0-----:R-:W-:Y:S02]  /*2090*/  IMAD.U32 R6, RZ, RZ, UR6 ;  /* 0x00000006ff067e24 */ /* 0x001fe4000f8e00ff */
[----:B------:R-:W-:-:S02]  /*20a0*/  IMAD.U32 R7, RZ, RZ, UR7 ;  /* 0x00000007ff077e24 */ /* 0x000fc4000f8e00ff */
[----:B------:R-:W-:Y:S02]  /*20b0*/  IMAD.U32 R10, RZ, RZ, UR4 ;  /* 0x00000004ff0a7e24 */ /* 0x000fe4000f8e00ff */
[----:B------:R-:W-:Y:S02]  /*20c0*/  IMAD.U32 R11, RZ, RZ, UR5 ;  /* 0x00000005ff0b7e24 */ /* 0x000fe4000f8e00ff */
[----:B------:R-:W-:Y:S02]  /*20d0*/  IMAD.MOV.U32 R8, RZ, RZ, 0x70 ;  /* 0x00000070ff087424 */ /* 0x000fe400078e00ff */
[----:B------:R-:W-:Y:S02]  /*20e0*/  IMAD.MOV.U32 R12, RZ, RZ, 0x1 ;  /* 0x00000001ff0c7424 */ /* 0x000fe400078e00ff */
[----:B------:R-:W-:-:S07]  /*20f0*/  IMAD.MOV.U32 R13, RZ, RZ, RZ ;  /* 0x000000ffff0d7224 */ /* 0x000fce00078e00ff */
[----:B------:R-:W-:-:S07]  /*2100*/  LEPC R20, `(.L_x_432) ;  /* 0x000000001014794e */ /* 0x000fce0000000000 */
[----:B-1---5:R-:W-:Y:S05]  /*2110*/  CALL.ABS.NOINC R14 ;  /* 0x000000000e007343 */ /* 0x022fea0003c00000 */
.L_x_432:
[----:B------:R-:W-:Y:S05]  /*2120*/  BSYNC B6 ;  /* 0x0000000000067941 */ /* 0x000fea0003800000 */
.L_x_431:
[----:B------:R-:W-:Y:S01]  /*2130*/  ULDC.64 UR4, c[0x0][0x9f8] ;  /* 0x00027e0000047ab9 */ /* 0x000fe20000000a00 */
[----:B------:R-:W-:Y:S01]  /*2140*/  IMAD.MOV.U32 R8, RZ, RZ, R203 ;  /* 0x000000ffff087224 */ /* 0x000fe200078e00cb */
[----:B------:R-:W-:Y:S01]  /*2150*/  ISETP.NE.U32.AND P0, PT, RZ, UR4, PT ;  /* 0x00000004ff007c0c */ /* 0x000fe2000bf05070 */
[----:B------:R-:W1:Y:S01]  /*2160*/  LDC.64 R10, c[0x0][0x300] ;  /* 0x0000c000ff0a7b82 */ /* 0x000e620000000a00 */
[C---:B------:R-:W-:Y:S01]  /*2170*/  IADD3 R0, R18.reuse, 0x20, RZ ;  /* 0x0000002012007810 */ /* 0x040fe20007ffe0ff */
[C---:B------:R-:W-:Y:S01]  /*2180*/  VIADD R3, R18.reuse, 0x80 ;  /* 0x0000008012037836 */ /* 0x040fe20000000000 */
[----:B------:R-:W-:Y:S01]  /*2190*/  ISETP.NE.AND.EX P0, PT, RZ, UR5, PT, P0 ;  /* 0x00000005ff007c0c */ /* 0x000fe2000bf05300 */
[----:B------:R-:W-:Y:S01]  /*21a0*/  IMAD.IADD R118, R27, 0x1, R26 ;  /* 0x000000011b767824 */ /* 0x000fe200078e021a */
[----:B------:R-:W-:Y:S01]  /*21b0*/  SHF.R.S32.HI R19, RZ, 0x1f, R18 ;  /* 0x0000001fff137819 */ /* 0x000fe20000011412 */
[----:B------:R-:W-:Y:S01]  /*21c0*/  ULDC.64 UR6, c[0x0][0x330] ;  /* 0x0000cc0000067ab9 */ /* 0x000fe20000000a00 */
[----:B------:R-:W-:Y:S01]  /*21d0*/  VIADD R20, R18, 0xa0 ;  /* 0x000000a012147836 */ /* 0x000fe20000000000 */
[----:B------:R-:W2:Y:S08]  /*21e0*/  LDC.64 R12, c[0x0][0x3f8] ;  /* 0x0000fe00ff0c7b82 */ /* 0x000eb00000000a00 */
[----:B------:R-:W-:Y:S01]  /*21f0*/  @P0 IADD3 R4, P1, R204, UR4, RZ ;  /* 0x00000004cc040c10 */ /* 0x000fe2000ff3e0ff */
[----:B------:R-:W-:Y:S01]  /*2200*/  ULDC UR4, c[0x0][0x2f4] ;  /* 0x0000bd0000047ab9 */ /* 0x000fe20000000800 */
[----:B------:R-:W3:Y:S02]  /*2210*/  LDC R27, c[0x0][0x3f4] ;  /* 0x0000fd00ff1b7b82 */ /* 0x000ee40000000800 */
[----:B------:R-:W-:-:S05]  /*2220*/  @P0 IADD3.X R5, R205, UR5, RZ, P1, !PT ;  /* 0x00000005cd050c10 */ /* 0x000fca0008ffe4ff */
[----:B------:R4:W3:Y:S01]  /*2230*/  @P0 LDG.E R8, desc[UR58][R4.64] ;  /* 0x0000003a04080981 */ /* 0x0008e2000c1e1900 */
[----:B------:R-:W-:Y:S01]  /*2240*/  ISETP.GE.AND P2, PT, R0, UR4, PT ;  /* 0x0000000400007c0c */ /* 0x000fe2000bf46270 */
[C---:B------:R-:W-:Y:S01]  /*2250*/  IMAD.WIDE.U32 R112, R199.reuse, UR6, R18 ;  /* 0x00000006c7707c25 */ /* 0x040fe2000f8e0012 */
[----:B------:R-:W-:Y:S01]  /*2260*/  ISETP.GE.AND P0, PT, R18, UR4, PT ;  /* 0x0000000412007c0c */ /* 0x000fe2000bf06270 */
[----:B------:R-:W3:Y:S01]  /*2270*/  S2R R151, SR_TID.X ;  /* 0x0000000000977919 */ /* 0x000ee20000002100 */
[----:B0-----:R-:W-:Y:S01]  /*2280*/  SEL R6, RZ, 0xffffffff, P2 ;  /* 0xffffffffff067807 */ /* 0x001fe20001000000 */
[----:B------:R-:W-:Y:S01]  /*2290*/  IMAD R113, R199, UR7, R113 ;  /* 0x00000007c7717c24 */ /* 0x000fe2000f8e0271 */
[----:B------:R-:W-:Y:S01]  /*22a0*/  ISETP.GE.AND P1, PT, R3, UR4, PT ;  /* 0x0000000403007c0c */ /* 0x000fe2000bf26270 */
[----:B------:R-:W-:Y:S01]  /*22b0*/  ULDC.64 UR6, c[0x0][0xa08] ;  /* 0x0002820000067ab9 */ /* 0x000fe20000000a00 */
[----:B------:R-:W-:Y:S01]  /*22c0*/  SEL R3, RZ, 0x1, P0 ;  /* 0x00000001ff037807 */ /* 0x000fe20000000000 */
[----:B------:R-:W-:Y:S01]  /*22d0*/  IMAD.SHL.U32 R6, R6, 0x2, RZ ;  /* 0x0000000206067824 */ /* 0x000fe200078e00ff */
[----:B------:R-:W-:Y:S01]  /*22e0*/  SHF.R.S32.HI R21, RZ, 0x1f, R118 ;  /* 0x0000001fff157819 */ /* 0x000fe20000011476 */
[----:B----4-:R-:W-:Y:S01]  /*22f0*/  VIADD R4, R18, 0x60 ;  /* 0x0000006012047836 */ /* 0x010fe20000000000 */
[----:B------:R-:W-:Y:S01]  /*2300*/  SHF.R.S32.HI R144, RZ, 0x1f, R17 ;  /* 0x0000001fff907819 */ /* 0x000fe20000011411 */
[----:B--2---:R-:W-:Y:S01]  /*2310*/  IMAD.WIDE.U32 R108, R17, R12, R18 ;  /* 0x0000000c116c7225 */ /* 0x004fe200078e0012 */
[----:B------:R-:W-:-:S02]  /*2320*/  LOP3.LUT R5, R6, 0x2, R3, 0xe2, !PT ;  /* 0x0000000206057812 */ /* 0x000fc400078ee203 */
[----:B------:R-:W-:Y:S01]  /*2330*/  ISETP.GE.AND P2, PT, R4, UR4, PT ;  /* 0x0000000404007c0c */ /* 0x000fe2000bf46270 */
[----:B------:R-:W-:Y:S01]  /*2340*/  VIADD R3, R18, 0x40 ;  /* 0x0000004012037836 */ /* 0x000fe20000000000 */
[----:B------:R-:W-:Y:S01]  /*2350*/  SEL R34, RZ, 0x10, P1 ;  /* 0x00000010ff227807 */ /* 0x000fe20000800000 */
[-C--:B-1----:R-:W-:Y:S01]  /*2360*/  IMAD R9, R21, R10.reuse, RZ ;  /* 0x0000000a15097224 */ /* 0x082fe200078e02ff */
[--C-:B------:R-:W-:Y:S01]  /*2370*/  SHF.R.S32.HI R23, RZ, 0x1f, R22.reuse ;  /* 0x0000001fff177819 */ /* 0x100fe20000011416 */
[C---:B------:R-:W-:Y:S01]  /*2380*/  IMAD.WIDE.U32 R6, R118.reuse, R10, RZ ;  /* 0x0000000a76067225 */ /* 0x040fe200078e00ff */
[C---:B------:R-:W-:Y:S02]  /*2390*/  ISETP.GE.AND P0, PT, R3.reuse, UR4, PT ;  /* 0x0000000403007c0c */ /* 0x040fe4000bf06270 */
[----:B---3--:R-:W-:Y:S01]  /*23a0*/  ISETP.GE.AND P3, PT, R3, R27, PT ;  /* 0x0000001b0300720c */ /* 0x008fe20003f66270 */
[----:B------:R-:W-:Y:S01]  /*23b0*/  IMAD R15, R118, R11, R9 ;  /* 0x0000000b760f7224 */ /* 0x000fe200078e0209 */
[----:B------:R-:W-:Y:S01]  /*23c0*/  SEL R14, RZ, 0x4, P0 ;  /* 0x00000004ff0e7807 */ /* 0x000fe20000000000 */
[----:B------:R-:W-:Y:S01]  /*23d0*/  IMAD.WIDE.U32 R110, R17, R12, R22 ;  /* 0x0000000c116e7225 */ /* 0x000fe200078e0016 */
[----:B------:R-:W-:-:S02]  /*23e0*/  SEL R9, RZ, 0x8, P2 ;  /* 0x00000008ff097807 */ /* 0x000fc40001000000 */
[----:B------:R-:W-:Y:S01]  /*23f0*/  ISETP.NE.U32.AND P0, PT, RZ, UR6, PT ;  /* 0x00000006ff007c0c */ /* 0x000fe2000bf05070 */
[----:B------:R-:W-:Y:S01]  /*2400*/  IMAD.IADD R7, R7, 0x1, R15 ;  /* 0x0000000107077824 */ /* 0x000fe200078e020f */
[----:B------:R-:W-:Y:S01]  /*2410*/  ISETP.GE.AND P2, PT, R20, UR4, PT ;  /* 0x0000000414007c0c */ /* 0x000fe2000bf46270 */
[----:B------:R-:W-:Y:S01]  /*2420*/  ULDC.64 UR4, c[0x0][0x308] ;  /* 0x0000c20000047ab9 */ /* 0x000fe20000000a00 */
[----:B------:R-:W-:Y:S01]  /*2430*/  LOP3.LUT R5, R9, R5, R14, 0xfe, !PT ;  /* 0x0000000509057212 */ /* 0x000fe200078efe0e */
[----:B------:R-:W-:Y:S01]  /*2440*/  IMAD.WIDE.U32 R6, R199, UR4, R6 ;  /* 0x00000004c7067c25 */ /* 0x000fe2000f8e0006 */
[----:B------:R-:W-:Y:S01]  /*2450*/  ISETP.NE.AND.EX P0, PT, RZ, UR7, PT, P0 ;  /* 0x00000007ff007c0c */ /* 0x000fe2000bf05300 */
[----:B------:R-:W0:Y:S01]  /*2460*/  LDC.64 R14, c[0x0][0x408] ;  /* 0x00010200ff0e7b82 */ /* 0x000e220000000a00 */
[----:B------:R-:W-:Y:S01]  /*2470*/  LOP3.LUT R34, R5, R34, RZ, 0xfc, !PT ;  /* 0x0000002205227212 */ /* 0x000fe200078efcff */
[----:B------:R-:W-:Y:S01]  /*2480*/  IMAD R7, R199, UR5, R7 ;  /* 0x00000005c7077c24 */ /* 0x000fe2000f8e0207 */
[----:B------:R-:W-:Y:S01]  /*2490*/  ULDC.64 UR4, c[0x0][0x310] ;  /* 0x0000c40000047ab9 */ /* 0x000fe20000000a00 */
[----:B------:R-:W-:Y:S01]  /*24a0*/  ISETP.GE.AND P1, PT, R0, R27, PT ;  /* 0x0000001b0000720c */ /* 0x000fe20003f26270 */
[----:B------:R-:W-:Y:S01]  /*24b0*/  IMAD.SHL.U32 R135, R10, 0x40, RZ ;  /* 0x000000400a877824 */ /* 0x000fe200078e00ff */
[----:B------:R-:W-:Y:S01]  /*24c0*/  LOP3.LUT R28, R28, 0xfffffffe, RZ, 0xc0, !PT ;  /* 0xfffffffe1c1c7812 */ /* 0x000fe200078ec0ff */
[----:B------:R-:W-:Y:S01]  /*24d0*/  IMAD.MOV.U32 R130, RZ, RZ, 0x20 ;  /* 0x00000020ff827424 */ /* 0x000fe200078e00ff */
[----:B------:R-:W-:Y:S01]  /*24e0*/  SHF.R.U32.HI R37, RZ, 0x3, R185 ;  /* 0x00000003ff257819 */ /* 0x000fe200000116b9 */
[----:B------:R-:W-:Y:S01]  /*24f0*/  IMAD.SHL.U32 R122, R27, 0x2, RZ ;  /* 0x000000021b7a7824 */ /* 0x000fe200078e00ff */
[----:B------:R-:W-:-:S02]  /*2500*/  @P3 LOP3.LUT R28, R28, 0x1, RZ, 0xfc, !PT ;  /* 0x000000011c1c3812 */ /* 0x000fc400078efcff */
[C-C-:B------:R-:W-:Y:S02]  /*2510*/  SHF.L.U64.HI R131, R10.reuse, 0x7, R11.reuse ;  /* 0x000000070a837819 */ /* 0x140fe4000001020b */
[----:B------:R-:W-:Y:S01]  /*2520*/  SHF.L.U64.HI R134, R10, 0x6, R11 ;  /* 0x000000060a867819 */ /* 0x000fe2000001020b */
[----:B------:R1:W-:Y:S01]  /*2530*/  STL [R1+0x14], R28 ;  /* 0x0000141c01007387 */ /* 0x0003e20000100800 */
[----:B------:R-:W-:Y:S02]  /*2540*/  SHF.L.U64.HI R132, R12, 0x7, R13 ;  /* 0x000000070c847819 */ /* 0x000fe4000001020d */
[----:B------:R-:W-:Y:S02]  /*2550*/  IADD3 R118, P4, R17, R118, RZ ;  /* 0x0000007611767210 */ /* 0x000fe40007f9e0ff */
[----:B------:R-:W-:Y:S02]  /*2560*/  SHF.R.S32.HI R147, RZ, 0x1f, R207 ;  /* 0x0000001fff937819 */ /* 0x000fe400000114cf */
[----:B------:R-:W-:Y:S01]  /*2570*/  LEA.HI R151, R151, 0x8, RZ, 0x19 ;  /* 0x0000000897977811 */ /* 0x000fe200078fc8ff */
[----:B------:R-:W-:Y:S01]  /*2580*/  IMAD.X R119, R21, 0x1, R144, P4 ;  /* 0x0000000115777824 */ /* 0x000fe200020e0690 */
[----:B0-----:R-:W-:Y:S01]  /*2590*/  SHF.L.U64.HI R133, R14, 0x7, R15 ;  /* 0x000000070e857819 */ /* 0x001fe2000001020f */
[----:B------:R-:W-:-:S04]  /*25a0*/  IMAD.WIDE.U32 R106, R17, R14, R22 ;  /* 0x0000000e116a7225 */ /* 0x000fc800078e0016 */
[----:B------:R-:W-:Y:S01]  /*25b0*/  IMAD.WIDE.U32 R104, R17, R14, R18 ;  /* 0x0000000e11687225 */ /* 0x000fe200078e0012 */
[----:B------:R-:W-:Y:S02]  /*25c0*/  SHF.R.S32.HI R9, RZ, 0x1f, R8 ;  /* 0x0000001fff097819 */ /* 0x000fe40000011408 */
[----:B------:R-:W-:Y:S01]  /*25d0*/  SEL R99, R8, RZ, !P0 ;  /* 0x000000ff08637207 */ /* 0x000fe20004000000 */
[----:B------:R-:W-:Y:S01]  /*25e0*/  IMAD R8, R144, R12, RZ ;  /* 0x0000000c90087224 */ /* 0x000fe200078e02ff */
[----:B------:R-:W-:-:S03]  /*25f0*/  SEL R9, R9, RZ, !P0 ;  /* 0x000000ff09097207 */ /* 0x000fc60004000000 */
[----:B------:R-:W-:-:S04]  /*2600*/  IMAD.WIDE.U32 R114, R99, UR4, R6 ;  /* 0x0000000463727c25 */ /* 0x000fc8000f8e0006 */
[----:B------:R-:W-:Y:S02]  /*2610*/  IMAD R20, R9, UR4, RZ ;  /* 0x0000000409147c24 */ /* 0x000fe4000f8e02ff */
[----:B------:R-:W-:-:S04]  /*2620*/  IMAD.WIDE.U32 R6, R17, R10, R18 ;  /* 0x0000000a11067225 */ /* 0x000fc800078e0012 */
[----:B------:R-:W-:Y:S01]  /*2630*/  IMAD R31, R99, UR5, R20 ;  /* 0x00000005631f7c24 */ /* 0x000fe2000f8e0214 */
[----:B------:R-:W-:Y:S01]  /*2640*/  IADD3 R5, P0, R114, R6, RZ ;  /* 0x0000000672057210 */ /* 0x000fe20007f1e0ff */
[----:B------:R-:W-:Y:S01]  /*2650*/  IMAD R20, R144, R10, RZ ;  /* 0x0000000a90147224 */ /* 0x000fe200078e02ff */
[----:B------:R-:W-:Y:S01]  /*2660*/  ULDC.64 UR4, c[0x0][0x338] ;  /* 0x0000ce0000047ab9 */ /* 0x000fe20000000a00 */
[----:B------:R-:W-:Y:S02]  /*2670*/  IMAD.IADD R6, R115, 0x1, R31 ;  /* 0x0000000173067824 */ /* 0x000fe400078e021f */
[C---:B------:R-:W-:Y:S02]  /*2680*/  IMAD R33, R17.reuse, R11, R20 ;  /* 0x0000000b11217224 */ /* 0x040fe400078e0214 */
[----:B------:R-:W-:Y:S02]  /*2690*/  IMAD R29, R17, R13, R8 ;  /* 0x0000000d111d7224 */ /* 0x000fe400078e0208 */
[----:B------:R-:W-:Y:S01]  /*26a0*/  IMAD R8, R9, UR4, RZ ;  /* 0x0000000409087c24 */ /* 0x000fe2000f8e02ff */
[----:B------:R-:W-:Y:S01]  /*26b0*/  IADD3.X R7, R6, R7, R33, P0, !PT ;  /* 0x0000000706077210 */ /* 0x000fe200007fe421 */
[----:B------:R-:W-:Y:S01]  /*26c0*/  IMAD.WIDE.U32 R112, R99, UR4, R112 ;  /* 0x0000000463707c25 */ /* 0x000fe2000f8e0070 */
[----:B------:R-:W-:-:S03]  /*26d0*/  ISETP.GE.AND P0, PT, R18, R27, PT ;  /* 0x0000001b1200720c */ /* 0x000fc60003f06270 */
[----:B------:R-:W-:Y:S01]  /*26e0*/  IMAD R99, R99, UR5, R8 ;  /* 0x0000000563637c24 */ /* 0x000fe2000f8e0208 */
[----:B------:R-:W-:Y:S01]  /*26f0*/  SEL R9, R27, RZ, P0 ;  /* 0x000000ff1b097207 */ /* 0x000fe20000000000 */
[----:B------:R-:W-:Y:S02]  /*2700*/  IMAD R8, R144, R14, RZ ;  /* 0x0000000e90087224 */ /* 0x000fe400078e02ff */
[----:B------:R-:W-:Y:S02]  /*2710*/  IMAD.IADD R111, R111, 0x1, R29 ;  /* 0x000000016f6f7824 */ /* 0x000fe400078e021d */
[----:B------:R-:W-:Y:S01]  /*2720*/  IMAD R31, R17, R15, R8 ;  /* 0x0000000f111f7224 */ /* 0x000fe200078e0208 */
[----:B------:R-:W-:Y:S01]  /*2730*/  SEL R8, R27, RZ, P3 ;  /* 0x000000ff1b087207 */ /* 0x000fe20001800000 */
[----:B------:R-:W-:Y:S01]  /*2740*/  IMAD.IADD R109, R29, 0x1, R109 ;  /* 0x000000011d6d7824 */ /* 0x000fe200078e026d */
[----:B------:R-:W-:Y:S01]  /*2750*/  SEL R29, R27, RZ, P1 ;  /* 0x000000ff1b1d7207 */ /* 0x000fe20000800000 */
[----:B------:R-:W-:Y:S01]  /*2760*/  IMAD.IADD R9, R18, 0x1, R9 ;  /* 0x0000000112097824 */ /* 0x000fe200078e0209 */
[----:B------:R-:W-:Y:S01]  /*2770*/  LOP3.LUT P3, RZ, R229, 0x4, RZ, 0xc0, !PT ;  /* 0x00000004e5ff7812 */ /* 0x000fe2000786c0ff */
[----:B------:R-:W-:-:S02]  /*2780*/  IMAD.IADD R26, R3, 0x1, R8 ;  /* 0x00000001031a7824 */ /* 0x000fc400078e0208 */
[----:B------:R-:W-:Y:S01]  /*2790*/  IMAD.IADD R29, R0, 0x1, R29 ;  /* 0x00000001001d7824 */ /* 0x000fe200078e021d */
[----:B------:R-:W-:Y:S01]  /*27a0*/  SHF.R.S32.HI R8, RZ, 0x1f, R9 ;  /* 0x0000001fff087819 */ /* 0x000fe20000011409 */
[----:B------:R-:W-:Y:S01]  /*27b0*/  IMAD.IADD R107, R107, 0x1, R31 ;  /* 0x000000016b6b7824 */ /* 0x000fe200078e021f */
[----:B------:R-:W-:Y:S01]  /*27c0*/  SEL R130, R130, 0xffffffe0, !P3 ;  /* 0xffffffe082827807 */ /* 0x000fe20005800000 */
[----:B------:R-:W-:Y:S01]  /*27d0*/  IMAD.IADD R105, R31, 0x1, R105 ;  /* 0x000000011f697824 */ /* 0x000fe200078e0269 */
[CC--:B------:R-:W-:Y:S01]  /*27e0*/  LEA.HI R30, R8.reuse, R9.reuse, RZ, 0x3 ;  /* 0x00000009081e7211 */ /* 0x0c0fe200078f18ff */
[CC--:B-----5:R-:W-:Y:S01]  /*27f0*/  IMAD.WIDE.U32 R110, R143.reuse, R12.reuse, R110 ;  /* 0x0000000c8f6e7225 */ /* 0x0e0fe200078e006e */
[----:B------:R-:W-:Y:S02]  /*2800*/  SHF.R.S32.HI R20, RZ, 0x1f, R29 ;  /* 0x0000001fff147819 */ /* 0x000fe4000001141d */
[----:B------:R-:W-:Y:S01]  /*2810*/  LEA.HI R8, R8, R9, RZ, 0x6 ;  /* 0x0000000908087211 */ /* 0x000fe200078f30ff */
[----:B------:R-:W-:Y:S01]  /*2820*/  IMAD.WIDE.U32 R108, R143, R12, R108 ;  /* 0x0000000c8f6c7225 */ /* 0x000fe200078e006c */
[----:B------:R-:W-:-:S02]  /*2830*/  SHF.R.S32.HI R31, RZ, 0x1f, R26 ;  /* 0x0000001fff1f7819 */ /* 0x000fc4000001141a */
[-C--:B------:R-:W-:Y:S01]  /*2840*/  LEA.HI R32, R20, R29.reuse, RZ, 0x3 ;  /* 0x0000001d14207211 */ /* 0x080fe200078f18ff */
[----:B------:R-:W-:Y:S01]  /*2850*/  IMAD.SHL.U32 R9, R8, 0x80, RZ ;  /* 0x0000008008097824 */ /* 0x000fe200078e00ff */
[----:B------:R-:W-:Y:S01]  /*2860*/  LEA.HI R20, R20, R29, RZ, 0x6 ;  /* 0x0000001d14147211 */ /* 0x000fe200078f30ff */
[----:B------:R-:W-:Y:S01]  /*2870*/  IMAD.SHL.U32 R11, R12, 0x40, RZ ;  /* 0x000000400c0b7824 */ /* 0x000fe200078e00ff */
[----:B------:R-:W-:Y:S01]  /*2880*/  LEA.HI R36, R31, R26, RZ, 0x3 ;  /* 0x0000001a1f247211 */ /* 0x000fe200078f18ff */
[----:B------:R-:W-:Y:S01]  /*2890*/  IMAD.WIDE.U32 R106, R143, R14, R106 ;  /* 0x0000000e8f6a7225 */ /* 0x000fe200078e006a */
[----:B------:R-:W-:Y:S02]  /*28a0*/  LEA.HI R31, R31, R26, RZ, 0x6 ;  /* 0x0000001a1f1f7211 */ /* 0x000fe400078f30ff */
[----:B------:R-:W-:Y:S01]  /*28b0*/  LOP3.LUT R8, R191, 0x38, R30, 0xf8, !PT ;  /* 0x00000038bf087812 */ /* 0x000fe200078ef81e */
[----:B------:R-:W-:Y:S01]  /*28c0*/  IMAD.SHL.U32 R26, R20, 0x80, RZ ;  /* 0x00000080141a7824 */ /* 0x000fe200078e00ff */
[----:B------:R-:W-:Y:S01]  /*28d0*/  LOP3.LUT R9, R9, 0xffffe000, RZ, 0xc0, !PT ;  /* 0xffffe00009097812 */ /* 0x000fe200078ec0ff */
[----:B------:R-:W-:Y:S01]  /*28e0*/  IMAD.SHL.U32 R31, R31, 0x80, RZ ;  /* 0x000000801f1f7824 */ /* 0x000fe200078e00ff */
[----:B------:R-:W-:Y:S01]  /*28f0*/  LOP3.LUT R29, R8, R193, RZ, 0x3c, !PT ;  /* 0x000000c1081d7212 */ /* 0x000fe200078e3cff */
[----:B------:R-:W-:Y:S01]  /*2900*/  IMAD.WIDE.U32 R104, R143, R14, R104 ;  /* 0x0000000e8f687225 */ /* 0x000fe200078e0068 */
[----:B------:R-:W-:-:S02]  /*2910*/  LOP3.LUT R20, R191, 0x38, R32, 0xf8, !PT ;  /* 0x00000038bf147812 */ /* 0x000fc400078ef820 */
[----:B------:R-:W-:Y:S01]  /*2920*/  LOP3.LUT R26, R26, 0xffffe000, RZ, 0xc0, !PT ;  /* 0xffffe0001a1a7812 */ /* 0x000fe200078ec0ff */
[----:B------:R-:W-:Y:S01]  /*2930*/  IMAD R142, R192, 0x200, R9 ;  /* 0x00000200c08e7824 */ /* 0x000fe200078e0209 */
[----:B------:R-:W-:Y:S01]  /*2940*/  LOP3.LUT R20, R20, R193, RZ, 0x3c, !PT ;  /* 0x000000c114147212 */ /* 0x000fe200078e3cff */
[----:B------:R-:W-:Y:S01]  /*2950*/  IMAD.IADD R99, R113, 0x1, R99 ;  /* 0x0000000171637824 */ /* 0x000fe200078e0263 */
[----:B------:R-:W-:Y:S01]  /*2960*/  LOP3.LUT R35, R185, 0x38, R36, 0xf8, !PT ;  /* 0x00000038b9237812 */ /* 0x000fe200078ef824 */
[----:B------:R-:W-:Y:S01]  /*2970*/  IMAD.IADD R142, R142, 0x1, R29 ;  /* 0x000000018e8e7824 */ /* 0x000fe200078e021d */
[----:B------:R-:W-:Y:S01]  /*2980*/  SHF.R.S32.HI R29, RZ, 0x1f, R143 ;  /* 0x0000001fff1d7819 */ /* 0x000fe2000001148f */
[----:B------:R-:W-:Y:S01]  /*2990*/  IMAD R141, R192, 0x200, R26 ;  /* 0x00000200c08d7824 */ /* 0x000fe200078e021a */
[----:B------:R-:W-:Y:S02]  /*29a0*/  LOP3.LUT R31, R31, 0xffffe000, RZ, 0xc0, !PT ;  /* 0xffffe0001f1f7812 */ /* 0x000fe400078ec0ff */
[----:B------:R-:W-:Y:S01]  /*29b0*/  LOP3.LUT R8, R35, R37, RZ, 0x3c, !PT ;  /* 0x0000002523087212 */ /* 0x000fe200078e3cff */
[----:B------:R-:W-:Y:S01]  /*29c0*/  IMAD.IADD R141, R141, 0x1, R20 ;  /* 0x000000018d8d7824 */ /* 0x000fe200078e0214 */
[----:B-1----:R-:W-:Y:S01]  /*29d0*/  LOP3.LUT R28, R185, 0x38, R30, 0xf8, !PT ;  /* 0x00000038b91c7812 */ /* 0x002fe200078ef81e */
[----:B------:R-:W-:Y:S01]  /*29e0*/  IMAD R20, R29, R12, RZ ;  /* 0x0000000c1d147224 */ /* 0x000fe200078e02ff */
[----:B------:R-:W-:Y:S01]  /*29f0*/  IADD3 R137, R8, R31, R195 ;  /* 0x0000001f08897210 */ /* 0x000fe20007ffe0c3 */
[----:B------:R-:W-:Y:S01]  /*2a00*/  IMAD R139, R192, 0x200, R31 ;  /* 0x00000200c08b7824 */ /* 0x000fe200078e021f */
[----:B------:R-:W-:Y:S01]  /*2a10*/  LOP3.LUT R28, R28, R37, RZ, 0x3c, !PT ;  /* 0x000000251c1c7212 */ /* 0x000fe200078e3cff */
[----:B------:R-:W-:Y:S01]  /*2a20*/  IMAD R31, R143, R13, R20 ;  /* 0x0000000d8f1f7224 */ /* 0x000fe200078e0214 */
[----:B------:R-:W-:Y:S01]  /*2a30*/  LOP3.LUT R33, R185, 0x38, R32, 0xf8, !PT ;  /* 0x00000038b9217812 */ /* 0x000fe200078ef820 */
[----:B------:R-:W-:Y:S01]  /*2a40*/  IMAD R20, R29, R14, RZ ;  /* 0x0000000e1d147224 */ /* 0x000fe200078e02ff */
[----:B------:R-:W-:Y:S01]  /*2a50*/  IADD3 R140, R28, R9, R195 ;  /* 0x000000091c8c7210 */ /* 0x000fe20007ffe0c3 */
[----:B------:R-:W-:Y:S01]  /*2a60*/  IMAD.SHL.U32 R8, R10, 0x80, RZ ;  /* 0x000000800a087824 */ /* 0x000fe200078e00ff */
[----:B------:R-:W-:Y:S01]  /*2a70*/  LOP3.LUT R38, R191, 0x38, R36, 0xf8, !PT ;  /* 0x00000038bf267812 */ /* 0x000fe200078ef824 */
[----:B------:R-:W-:Y:S01]  /*2a80*/  IMAD R29, R143, R15, R20 ;  /* 0x0000000f8f1d7224 */ /* 0x000fe200078e0214 */
[----:B------:R-:W-:Y:S01]  /*2a90*/  LOP3.LUT R20, R191, 0x18, R18, 0xf8, !PT ;  /* 0x00000018bf147812 */ /* 0x000fe200078ef812 */
[C---:B------:R-:W-:Y:S01]  /*2aa0*/  IMAD.SHL.U32 R10, R12.reuse, 0x80, RZ ;  /* 0x000000800c0a7824 */ /* 0x040fe200078e00ff */
[----:B------:R-:W-:Y:S01]  /*2ab0*/  SHF.L.U64.HI R9, R12, 0x6, R13 ;  /* 0x000000060c097819 */ /* 0x000fe2000001020d */
[----:B------:R-:W-:Y:S01]  /*2ac0*/  IMAD.IADD R21, R31, 0x1, R109 ;  /* 0x000000011f157824 */ /* 0x000fe200078e026d */
[----:B------:R-:W-:Y:S01]  /*2ad0*/  LOP3.LUT R33, R33, R37, RZ, 0x3c, !PT ;  /* 0x0000002521217212 */ /* 0x000fe200078e3cff */
[----:B------:R-:W-:Y:S01]  /*2ae0*/  IMAD.IADD R27, R29, 0x1, R105 ;  /* 0x000000011d1b7824 */ /* 0x000fe200078e0269 */
[C---:B------:R-:W-:Y:S01]  /*2af0*/  SHF.L.U64.HI R12, R14.reuse, 0x6, R15 ;  /* 0x000000060e0c7819 */ /* 0x040fe2000001020f */
[----:B------:R-:W-:Y:S01]  /*2b00*/  IMAD.SHL.U32 R13, R14, 0x80, RZ ;  /* 0x000000800e0d7824 */ /* 0x000fe200078e00ff */
[-C--:B------:R-:W-:Y:S01]  /*2b10*/  LOP3.LUT R15, R20, R193.reuse, RZ, 0x3c, !PT ;  /* 0x000000c1140f7212 */ /* 0x080fe200078e3cff */
[----:B------:R-:W-:Y:S01]  /*2b20*/  IMAD.IADD R20, R111, 0x1, R31 ;  /* 0x000000016f147824 */ /* 0x000fe200078e021f */
[----:B------:R-:W-:Y:S01]  /*2b30*/  SEL R35, RZ, 0x20, P2 ;  /* 0x00000020ff237807 */ /* 0x000fe20001000000 */
[----:B------:R-:W-:Y:S01]  /*2b40*/  IMAD.SHL.U32 R14, R14, 0x40, RZ ;  /* 0x000000400e0e7824 */ /* 0x000fe200078e00ff */
[----:B------:R-:W-:Y:S01]  /*2b50*/  LOP3.LUT R38, R38, R193, RZ, 0x3c, !PT ;  /* 0x000000c126267212 */ /* 0x000fe200078e3cff */
[----:B------:R-:W-:Y:S01]  /*2b60*/  IMAD R15, R192, 0x200, R15 ;  /* 0x00000200c00f7824 */ /* 0x000fe200078e020f */
[----:B------:R-:W-:Y:S01]  /*2b70*/  IADD3 R138, R33, R26, R195 ;  /* 0x0000001a218a7210 */ /* 0x000fe20007ffe0c3 */
[----:B------:R-:W-:Y:S01]  /*2b80*/  IMAD.IADD R26, R107, 0x1, R29 ;  /* 0x000000016b1a7824 */ /* 0x000fe200078e021d */
[----:B------:R-:W-:Y:S01]  /*2b90*/  LOP3.LUT R98, R34, R35, RZ, 0xfc, !PT ;  /* 0x0000002322627212 */ /* 0x000fe200078efcff */
[----:B------:R-:W-:Y:S01]  /*2ba0*/  IMAD.IADD R139, R139, 0x1, R38 ;  /* 0x000000018b8b7824 */ /* 0x000fe200078e0226 */
[----:B------:R-:W-:Y:S01]  /*2bb0*/  LOP3.LUT R29, R30, 0xfffffff8, RZ, 0xc0, !PT ;  /* 0xfffffff81e1d7812 */ /* 0x000fe200078ec0ff */
[----:B------:R-:W-:Y:S01]  /*2bc0*/  IMAD.IADD R136, R130, 0x1, R15 ;  /* 0x0000000182887824 */ /* 0x000fe200078e020f */
[----:B------:R-:W-:-:S02]  /*2bd0*/  LOP3.LUT R31, R32, 0xfffffff8, RZ, 0xc0, !PT ;  /* 0xfffffff8201f7812 */ /* 0x000fc400078ec0ff */
[----:B------:R-:W-:Y:S02]  /*2be0*/  LOP3.LUT R33, R36, 0xfffffff8, RZ, 0xc0, !PT ;  /* 0xfffffff824217812 */ /* 0x000fe400078ec0ff */
[----:B------:R-:W-:Y:S02]  /*2bf0*/  SHF.R.S32.HI R28, RZ, 0x3, R30 ;  /* 0x00000003ff1c7819 */ /* 0x000fe4000001141e */
[----:B------:R-:W-:Y:S02]  /*2c00*/  SHF.R.S32.HI R30, RZ, 0x3, R32 ;  /* 0x00000003ff1e7819 */ /* 0x000fe40000011420 */
[----:B------:R-:W-:Y:S02]  /*2c10*/  SHF.R.S32.HI R32, RZ, 0x3, R36 ;  /* 0x00000003ff207819 */ /* 0x000fe40000011424 */
[C---:B------:R-:W-:Y:S02]  /*2c20*/  LOP3.LUT R38, R98.reuse, 0x2, RZ, 0xc0, !PT ;  /* 0x0000000262267812 */ /* 0x040fe400078ec0ff */
[----:B------:R-:W-:-:S02]  /*2c30*/  LOP3.LUT R39, R98, 0x4, RZ, 0xc0, !PT ;  /* 0x0000000462277812 */ /* 0x000fc400078ec0ff */
[C---:B------:R-:W-:Y:S02]  /*2c40*/  LOP3.LUT R96, R98.reuse, 0x8, RZ, 0xc0, !PT ;  /* 0x0000000862607812 */ /* 0x040fe400078ec0ff */
[----:B------:R-:W-:Y:S02]  /*2c50*/  LOP3.LUT R97, R98, 0x10, RZ, 0xc0, !PT ;  /* 0x0000001062617812 */ /* 0x000fe400078ec0ff */
[----:B------:R-:W-:Y:S02]  /*2c60*/  LOP3.LUT R34, R34, 0x1, RZ, 0xc0, !PT ;  /* 0x0000000122227812 */ /* 0x000fe400078ec0ff */
[----:B------:R-:W-:Y:S02]  /*2c70*/  SHF.R.S32.HI R35, RZ, 0x1f, R29 ;  /* 0x0000001fff237819 */ /* 0x000fe4000001141d */
[----:B------:R-:W-:Y:S02]  /*2c80*/  SHF.R.S32.HI R36, RZ, 0x1f, R31 ;  /* 0x0000001fff247819 */ /* 0x000fe4000001141f */
[----:B------:R-:W-:-:S02]  /*2c90*/  SHF.R.S32.HI R37, RZ, 0x1f, R33 ;  /* 0x0000001fff257819 */ /* 0x000fc40000011421 */
[----:B------:R-:W-:-:S07]  /*2ca0*/  LOP3.LUT R98, R98, 0x20, RZ, 0xc0, !PT ;  /* 0x0000002062627812 */ /* 0x000fce00078ec0ff */
.L_x_532:
[----:B------:R-:W2:Y:S01]  /*2cb0*/  LDL.LU R46, [R1+0x14] ;  /* 0x00001400012e7983 */ /* 0x000ea20000300800 */
[----:B------:R-:W0:Y:S01]  /*2cc0*/  LDC.64 R120, c[0x0][0x2e8] ;  /* 0x0000ba00ff787b82 */ /* 0x000e220000000a00 */
[----:B------:R-:W-:Y:S01]  /*2cd0*/  VIADD R50, R25, 0xffffffff ;  /* 0xffffffff19327836 */ /* 0x000fe20000000000 */
[----:B------:R-:W-:Y:S05]  /*2ce0*/  YIELD ;  /* 0x0000000000007946 */ /* 0x000fea0003800000 */
[----:B------:R-:W-:Y:S01]  /*2cf0*/  SHF.R.S32.HI R43, RZ, 0x1f, R50 ;  /* 0x0000001fff2b7819 */ /* 0x000fe20000011432 */
[----:B------:R-:W1:Y:S01]  /*2d00*/  LDC R117, c[0x0][0x3f4] ;  /* 0x0000fd00ff757b82 */ /* 0x000e620000000800 */
[-C--:B------:R-:W-:Y:S01]  /*2d10*/  IMAD R25, R131, R50.reuse, RZ ;  /* 0x0000003283197224 */ /* 0x080fe200078e02ff */
[----:B------:R-:W-:Y:S01]  /*2d20*/  BSSY B0, `(.L_x_433) ;  /* 0x00007ab000007945 */ /* 0x000fe20003800000 */
[----:B------:R-:W-:-:S04]  /*2d30*/  IMAD.WIDE.U32 R124, R8, R50, RZ ;  /* 0x00000032087c7225 */ /* 0x000fc800078e00ff */
[----:B------:R-:W-:Y:S01]  /*2d40*/  IMAD R25, R43, R8, R25 ;  /* 0x000000082b197224 */ /* 0x000fe200078e0219 */
[-C--:B------:R-:W-:Y:S01]  /*2d50*/  IADD3 R41, P4, R5, R124.reuse, RZ ;  /* 0x0000007c05297210 */ /* 0x080fe20007f9e0ff */
[----:B------:R-:W-:Y:S02]  /*2d60*/  IMAD R47, R16, 0x6000, R15 ;  /* 0x00006000102f7824 */ /* 0x000fe400078e020f */
[----:B------:R-:W-:Y:S01]  /*2d70*/  IMAD.IADD R92, R125, 0x1, R25 ;  /* 0x000000017d5c7824 */ /* 0x000fe200078e0219 */
[----:B------:R-:W-:Y:S01]  /*2d80*/  IADD3 R25, P2, P3, R5, R124, R135 ;  /* 0x0000007c05197210 */ /* 0x000fe20007b5e087 */
[----:B------:R-:W-:Y:S02]  /*2d90*/  IMAD R47, R47, 0x2, R116 ;  /* 0x000000022f2f7824 */ /* 0x000fe400078e0274 */
[----:B------:R-:W-:Y:S01]  /*2da0*/  IMAD.X R42, R92, 0x1, R7, P4 ;  /* 0x000000015c2a7824 */ /* 0x000fe200020e0607 */
[----:B------:R-:W-:Y:S02]  /*2db0*/  IADD3.X R40, R7, R92, R134, P2, P3 ;  /* 0x0000005c07287210 */ /* 0x000fe400017e6486 */
[----:B0-----:R-:W-:-:S02]  /*2dc0*/  LEA R44, P2, R25, R120, 0x1 ;  /* 0x00000078192c7211 */ /* 0x001fc400078408ff */
[----:B------:R-:W-:Y:S02]  /*2dd0*/  ISETP.GT.AND P3, PT, R50, R123, PT ;  /* 0x0000007b3200720c */ /* 0x000fe40003f64270 */
[----:B------:R-:W-:Y:S01]  /*2de0*/  LEA.HI.X R45, R25, R121, R40, 0x1, P2 ;  /* 0x00000079192d7211 */ /* 0x000fe200010f0c28 */
[----:B------:R-:W-:Y:S01]  /*2df0*/  IMAD R25, R16, 0x6000, R136 ;  /* 0x0000600010197824 */ /* 0x000fe200078e0288 */
[----:B-1----:R-:W-:Y:S02]  /*2e00*/  ISETP.GE.AND P2, PT, R117, 0x1, PT ;  /* 0x000000017500780c */ /* 0x002fe40003f46270 */
[----:B------:R-:W-:-:S04]  /*2e10*/  LEA R48, P4, R41, R120, 0x1 ;  /* 0x0000007829307211 */ /* 0x000fc800078808ff */
[----:B------:R-:W-:Y:S02]  /*2e20*/  LEA.HI.X R49, R41, R121, R42, 0x1, P4 ;  /* 0x0000007929317211 */ /* 0x000fe400020f0c2a */
[----:B--2---:R-:W-:-:S04]  /*2e30*/  LOP3.LUT R46, R46, 0xfffffffd, RZ, 0xc0, !PT ;  /* 0xfffffffd2e2e7812 */ /* 0x004fc800078ec0ff */
[----:B------:R-:W-:-:S05]  /*2e40*/  @P3 LOP3.LUT R46, R46, 0x2, RZ, 0xfc, !PT ;  /* 0x000000022e2e3812 */ /* 0x000fca00078efcff */
[----:B------:R0:W-:Y:S02]  /*2e50*/  STL [R1+0x14], R46 ;  /* 0x0000142e01007387 */ /* 0x0001e40000100800 */
[----:B0-----:R-:W-:Y:S02]  /*2e60*/  IMAD R46, R25, 0x2, R116 ;  /* 0x00000002192e7824 */ /* 0x001fe400078e0274 */
[----:B------:R-:W-:Y:S01]  /*2e70*/  IMAD.MOV.U32 R25, RZ, RZ, R50 ;  /* 0x000000ffff197224 */ /* 0x000fe200078e0032 */
[----:B------:R-:W-:Y:S06]  /*2e80*/  @!P2 BRA `(.L_x_434) ;  /* 0x000000740078a947 */ /* 0x000fec0003800000 */
[----:B------:R-:W-:Y:S01]  /*2e90*/  ULDC.U8 UR4, c[0x0][0x410] ;  /* 0x0001040000047ab9 */ /* 0x000fe20000000000 */
[-C--:B------:R-:W-:Y:S01]  /*2ea0*/  IMAD R41, R132, R50.reuse, RZ ;  /* 0x0000003284297224 */ /* 0x080fe200078e02ff */
[----:B------:R-:W-:Y:S01]  /*2eb0*/  ISETP.NE.AND P2, PT, RZ, UR4, PT ;  /* 0x00000004ff007c0c */ /* 0x000fe2000bf45270 */
[----:B------:R-:W-:Y:S02]  /*2ec0*/  IMAD R40, R133, R50, RZ ;  /* 0x0000003285287224 */ /* 0x000fe400078e02ff */
[----:B------:R-:W-:Y:S02]  /*2ed0*/  IMAD R41, R43, R10, R41 ;  /* 0x0000000a2b297224 */ /* 0x000fe400078e0229 */
[----:B------:R-:W-:Y:S02]  /*2ee0*/  IMAD R100, R25, -0x80, R24 ;  /* 0xffffff8019647824 */ /* 0x000fe400078e0218 */
[----:B------:R-:W-:Y:S02]  /*2ef0*/  IMAD R43, R43, R13, R40 ;  /* 0x0000000d2b2b7224 */ /* 0x000fe400078e0228 */
[----:B------:R-:W-:Y:S01]  /*2f00*/  IMAD.WIDE.U32 R90, R10, R50, RZ ;  /* 0x000000320a5a7225 */ /* 0x000fe200078e00ff */
[----:B------:R-:W-:-:S03]  /*2f10*/  VIMNMX R100, R100, 0x80, PT ;  /* 0x0000008064647848 */ /* 0x000fc60003fe0100 */
[----:B------:R-:W-:-:S04]  /*2f20*/  IMAD.WIDE.U32 R88, R13, R50, RZ ;  /* 0x000000320d587225 */ /* 0x000fc800078e00ff */
[----:B------:R-:W-:Y:S02]  /*2f30*/  IMAD.IADD R101, R91, 0x1, R41 ;  /* 0x000000015b657824 */ /* 0x000fe400078e0229 */
[----:B------:R-:W-:Y:S01]  /*2f40*/  IMAD.IADD R102, R89, 0x1, R43 ;  /* 0x0000000159667824 */ /* 0x000fe200078e022b */
[----:B------:R-:W-:Y:S06]  /*2f50*/  @!P2 BRA `(.L_x_435) ;  /* 0x0000003400cca947 */ /* 0x000fec0003800000 */
[----:B------:R-:W-:Y:S01]  /*2f60*/  ISETP.GE.AND P3, PT, R17, R100, PT ;  /* 0x000000641100720c */ /* 0x000fe20003f66270 */
[----:B------:R-:W-:Y:S01]  /*2f70*/  BSSY B1, `(.L_x_436) ;  /* 0x0000037000017945 */ /* 0x000fe20003800000 */
        /* <DEDUP_REMOVED lines=12> */
[----:B------:R-:W-:Y:S01]  /*3040*/  CS2R R126, SRZ ;  /* 0x00000000007e7805 */ /* 0x000fe2000001ff00 */
[----:B------:R-:W-:Y:S06]  /*3050*/  @P3 BRA `(.L_x_437) ;  /* 0x0000000000a03947 */ /* 0x000fec0003800000 */
[----:B------:R-:W-:Y:S01]  /*3060*/  IADD3 R41, P2, R110, R90, RZ ;  /* 0x0000005a6e297210 */ /* 0x000fe20007f5e0ff */
[----:B------:R-:W-:Y:S01]  /*3070*/  ULDC.64 UR4, c[0x0][0x3e8] ;  /* 0x0000fa0000047ab9 */ /* 0x000fe20000000a00 */
[----:B------:R-:W-:Y:S02]  /*3080*/  CS2R R124, SRZ ;  /* 0x00000000007c7805 */ /* 0x000fe4000001ff00 */
[----:B------:R-:W-:Y:S01]  /*3090*/  CS2R R126, SRZ ;  /* 0x00000000007e7805 */ /* 0x000fe2000001ff00 */
[----:B------:R-:W-:Y:S01]  /*30a0*/  IMAD.X R42, R101, 0x1, R20, P2 ;  /* 0x00000001652a7824 */ /* 0x000fe200010e0614 */
[----:B------:R-:W-:-:S04]  /*30b0*/  LEA R40, P2, R41, UR4, 0x1 ;  /* 0x0000000429287c11 */ /* 0x000fc8000f8408ff */
[----:B------:R-:W-:Y:S01]  /*30c0*/  LEA.HI.X R41, R41, UR5, R42, 0x1, P2 ;  /* 0x0000000529297c11 */ /* 0x000fe200090f0c2a */
[----:B------:R-:W-:Y:S01]  /*30d0*/  ULDC.64 UR4, c[0x0][0x400] ;  /* 0x0001000000047ab9 */ /* 0x000fe20000000a00 */
[----:B------:R-:W-:-:S05]  /*30e0*/  IADD3 R43, P2, R106, R88, RZ ;  /* 0x000000586a2b7210 */ /* 0x000fca0007f5e0ff */
[----:B------:R-:W-:Y:S01]  /*30f0*/  IMAD.X R52, R102, 0x1, R26, P2 ;  /* 0x0000000166347824 */ /* 0x000fe200010e061a */
[----:B------:R-:W-:-:S04]  /*3100*/  LEA R42, P2, R43, UR4, 0x1 ;  /* 0x000000042b2a7c11 */ /* 0x000fc8000f8408ff */
[----:B------:R-:W-:Y:S02]  /*3110*/  LEA.HI.X R43, R43, UR5, R52, 0x1, P2 ;  /* 0x000000052b2b7c11 */ /* 0x000fe400090f0c34 */
[----:B------:R-:W-:Y:S02]  /*3120*/  ISETP.GE.AND P2, PT, R22, R117, PT ;  /* 0x000000751600720c */ /* 0x000fe40003f46270 */
[----:B------:R-:W-:Y:S02]  /*3130*/  CS2R R94, SRZ ;  /* 0x00000000005e7805 */ /* 0x000fe4000001ff00 */
[----:B------:R-:W-:-:S09]  /*3140*/  CS2R R120, SRZ ;  /* 0x0000000000787805 */ /* 0x000fd2000001ff00 */
[----:B------:R0:W5:Y:S04]  /*3150*/  @!P2 LDG.E.64 R124, desc[UR58][R40.64] ;  /* 0x0000003a287ca981 */ /* 0x000168000c1e1b00 */
[----:B------:R0:W5:Y:S01]  /*3160*/  @!P2 LDG.E.64 R126, desc[UR58][R42.64] ;  /* 0x0000003a2a7ea981 */ /* 0x000162000c1e1b00 */
        /* <DEDUP_REMOVED lines=20> */
[----:B------:R-:W-:-:S13]  /*32b0*/  ISETP.GE.AND P2, PT, R190, R117, PT ;  /* 0x00000075be00720c */ /* 0x000fda0003f46270 */
[----:B------:R0:W5:Y:S04]  /*32c0*/  @!P2 LDG.E.64 R74, desc[UR58][R40.64+0xa0] ;  /* 0x0000a03a284aa981 */ /* 0x000168000c1e1b00 */
[----:B------:R0:W5:Y:S02]  /*32d0*/  @!P2 LDG.E.64 R76, desc[UR58][R42.64+0xa0] ;  /* 0x0000a03a2a4ca981 */ /* 0x000164000c1e1b00 */
.L_x_437:
[----:B------:R-:W-:Y:S05]  /*32e0*/  BSYNC B1 ;  /* 0x0000000000017941 */ /* 0x000fea0003800000 */
.L_x_436:
        /* <DEDUP_REMOVED lines=13> */
[----:B------:R-:W-:Y:S06]  /*33c0*/  @P4 BRA `(.L_x_439) ;  /* 0x0000000000a04947 */ /* 0x000fec0003800000 */
[----:B------:R-:W-:Y:S01]  /*33d0*/  IADD3 R90, P2, P5, R110, R90, R11 ;  /* 0x0000005a6e5a7210 */ /* 0x000fe20007d5e00b */
[----:B------:R-:W-:Y:S01]  /*33e0*/  ULDC.64 UR4, c[0x0][0x3e8] ;  /* 0x0000fa0000047ab9 */ /* 0x000fe20000000a00 */
[----:B------:R-:W-:Y:S02]  /*33f0*/  CS2R R70, SRZ ;  /* 0x0000000000467805 */ /* 0x000fe4000001ff00 */
[----:B------:R-:W-:Y:S02]  /*3400*/  CS2R R72, SRZ ;  /* 0x0000000000487805 */ /* 0x000fe4000001ff00 */
[----:B------:R-:W-:Y:S02]  /*3410*/  IADD3.X R101, R20, R101, R9, P2, P5 ;  /* 0x0000006514657210 */ /* 0x000fe400017ea409 */
[----:B------:R-:W-:-:S04]  /*3420*/  IADD3 R88, P2, P5, R106, R88, R14 ;  /* 0x000000586a587210 */ /* 0x000fc80007d5e00e */
[----:B0-----:R-:W-:Y:S02]  /*3430*/  IADD3.X R41, R26, R102, R12, P2, P5 ;  /* 0x000000661a297210 */ /* 0x001fe400017ea40c */
[----:B------:R-:W-:-:S04]  /*3440*/  LEA R42, P2, R90, UR4, 0x1 ;  /* 0x000000045a2a7c11 */ /* 0x000fc8000f8408ff */
[----:B------:R-:W-:Y:S01]  /*3450*/  LEA.HI.X R43, R90, UR5, R101, 0x1, P2 ;  /* 0x000000055a2b7c11 */ /* 0x000fe200090f0c65 */
[----:B------:R-:W-:Y:S02]  /*3460*/  ULDC.64 UR4, c[0x0][0x400] ;  /* 0x0001000000047ab9 */ /* 0x000fe40000000a00 */
        /* <DEDUP_REMOVED lines=30> */
.L_x_439:
[----:B------:R-:W-:Y:S05]  /*3650*/  BSYNC B1 ;  /* 0x0000000000017941 */ /* 0x000fea0003800000 */
.L_x_438:
[----:B01---5:R-:W-:Y:S01]  /*3660*/  IMAD.MOV.U32 R41, RZ, RZ, R74 ;  /* 0x000000ffff297224 */ /* 0x023fe200078e004a */
[----:B------:R-:W-:Y:S01]  /*3670*/  UISETP.NE.AND UP0, UPT, UR57, 0x3, UPT ;  /* 0x000000033900788c */ /* 0x000fe2000bf05270 */
[----:B------:R-:W-:Y:S02]  /*3680*/  IMAD.MOV.U32 R40, RZ, RZ, R75 ;  /* 0x000000ffff287224 */ /* 0x000fe400078e004b */
[----:B------:R-:W-:Y:S02]  /*3690*/  IMAD.MOV.U32 R43, RZ, RZ, R78 ;  /* 0x000000ffff2b7224 */ /* 0x000fe400078e004e */
[----:B------:R-:W-:Y:S01]  /*36a0*/  IMAD.MOV.U32 R42, RZ, RZ, R79 ;  /* 0x000000ffff2a7224 */ /* 0x000fe200078e004f */
[----:B------:R-:W-:Y:S01]  /*36b0*/  PRMT R162, R40, 0x5410, R41 ;  /* 0x0000541028a27816 */ /* 0x000fe20000000029 */
[----:B------:R-:W-:Y:S01]  /*36c0*/  IMAD.MOV.U32 R40, RZ, RZ, R82 ;  /* 0x000000ffff287224 */ /* 0x000fe200078e0052 */
[----:B------:R-:W-:Y:S01]  /*36d0*/  PRMT R165, R165, 0x5410, R43 ;  /* 0x00005410a5a57816 */ /* 0x000fe2000000002b */
[----:B------:R-:W-:Y:S01]  /*36e0*/  IMAD.MOV.U32 R41, RZ, RZ, R83 ;  /* 0x000000ffff297224 */ /* 0x000fe200078e0053 */
[----:B------:R-:W-:Y:S01]  /*36f0*/  PRMT R164, R164, 0x5410, R42 ;  /* 0x00005410a4a47816 */ /* 0x000fe2000000002a */
[----:B------:R-:W-:Y:S01]  /*3700*/  IMAD.MOV.U32 R42, RZ, RZ, R94 ;  /* 0x000000ffff2a7224 */ /* 0x000fe200078e005e */
[----:B------:R-:W-:Y:S01]  /*3710*/  PLOP3.LUT P2, PT, PT, PT, UP0, 0x80, 0x0 ;  /* 0x000000000000781c */ /* 0x000fe20003f4f008 */
[----:B------:R-:W-:Y:S01]  /*3720*/  IMAD.MOV.U32 R43, RZ, RZ, R95 ;  /* 0x000000ffff2b7224 */ /* 0x000fe200078e005f */
[----:B------:R-:W-:Y:S01]  /*3730*/  PRMT R166, R41, 0x5410, R40 ;  /* 0x0000541029a67816 */ /* 0x000fe20000000028 */
[----:B------:R-:W-:Y:S01]  /*3740*/  IMAD.MOV.U32 R40, RZ, RZ, R86 ;  /* 0x000000ffff287224 */ /* 0x000fe200078e0056 */
[----:B------:R-:W-:Y:S01]  /*3750*/  PRMT R169, R169, 0x5410, R42 ;  /* 0x00005410a9a97816 */ /* 0x000fe2000000002a */
[----:B------:R-:W-:Y:S01]  /*3760*/  IMAD.MOV.U32 R41, RZ, RZ, R87 ;  /* 0x000000ffff297224 */ /* 0x000fe200078e0057 */
[----:B------:R-:W-:-:S02]  /*3770*/  PRMT R170, R170, 0x5410, R43 ;  /* 0x00005410aaaa7816 */ /* 0x000fc4000000002b */
[----:B------:R-:W-:Y:S01]  /*3780*/  PRMT R167, R167, 0x5410, R40 ;  /* 0x00005410a7a77816 */ /* 0x000fe20000000028 */
[----:B------:R-:W-:Y:S01]  /*3790*/  IMAD.MOV.U32 R40, RZ, RZ, R124 ;  /* 0x000000ffff287224 */ /* 0x000fe200078e007c */
[----:B------:R-:W-:Y:S01]  /*37a0*/  PRMT R168, R168, 0x5410, R41 ;  /* 0x00005410a8a87816 */ /* 0x000fe20000000029 */
[----:B------:R-:W-:-:S03]  /*37b0*/  IMAD.MOV.U32 R41, RZ, RZ, R125 ;  /* 0x000000ffff297224 */ /* 0x000fc600078e007d */
[----:B------:R-:W-:Y:S01]  /*37c0*/  PRMT R129, R129, 0x5410, R40 ;  /* 0x0000541081817816 */ /* 0x000fe20000000028 */
[----:B------:R-:W-:Y:S01]  /*37d0*/  IMAD.MOV.U32 R40, RZ, RZ, R77 ;  /* 0x000000ffff287224 */ /* 0x000fe200078e004d */
[----:B------:R-:W-:Y:S01]  /*37e0*/  PRMT R146, R146, 0x5410, R41 ;  /* 0x0000541092927816 */ /* 0x000fe20000000029 */
[----:B------:R-:W-:-:S05]  /*37f0*/  IMAD.MOV.U32 R41, RZ, RZ, R76 ;  /* 0x000000ffff297224 */ /* 0x000fca00078e004c */
[----:B------:R-:W-:Y:S01]  /*3800*/  PRMT R161, R40, 0x5410, R41 ;  /* 0x0000541028a17816 */ /* 0x000fe20000000029 */
[----:B------:R-:W-:Y:S02]  /*3810*/  IMAD.MOV.U32 R41, RZ, RZ, R80 ;  /* 0x000000ffff297224 */ /* 0x000fe400078e0050 */
[----:B------:R-:W-:-:S03]  /*3820*/  IMAD.MOV.U32 R40, RZ, RZ, R81 ;  /* 0x000000ffff287224 */ /* 0x000fc600078e0051 */
[----:B------:R-:W-:Y:S01]  /*3830*/  PRMT R165, R41, 0x7610, R165 ;  /* 0x0000761029a57816 */ /* 0x000fe200000000a5 */
[----:B------:R-:W-:Y:S01]  /*3840*/  IMAD.MOV.U32 R41, RZ, RZ, R85 ;  /* 0x000000ffff297224 */ /* 0x000fe200078e0055 */
[----:B------:R-:W-:Y:S01]  /*3850*/  PRMT R164, R40, 0x7610, R164 ;  /* 0x0000761028a47816 */ /* 0x000fe200000000a4 */
        /* <DEDUP_REMOVED lines=55> */
[----:B------:R-:W-:Y:S06]  /*3bd0*/  @!P2 BRA `(.L_x_440) ;  /* 0x000000000004a947 */ /* 0x000fec0003800000 */
[----:B------:R-:W-:Y:S01]  /*3be0*/  BPT.TRAP 0x1 ;  /* 0x000000040000795c */ /* 0x000fe20000300000 */
.L_x_440:
[----:B------:R-:W-:Y:S01]  /*3bf0*/  IMAD R101, R16, 0x8, R2 ;  /* 0x0000000810657824 */ /* 0x000fe200078e0202 */
[----:B------:R-:W-:Y:S01]  /*3c00*/  SHF.L.U32 R102, R184, 0x1f, RZ ;  /* 0x0000001fb8667819 */ /* 0x000fe200000006ff */
[----:B------:R-:W-:Y:S03]  /*3c10*/  BSSY B1, `(.L_x_441) ;  /* 0x0000003000017945 */ /* 0x000fe60003800000 */
[----:B------:R-:W0:Y:S02]  /*3c20*/  SYNCS.PHASECHK.TRANS64.TRYWAIT P5, [R101+URZ+0x34890], R102 ;  /* 0x03489066650075a7 */ /* 0x000e2400080a017f */
[----:B0-----:R-:W-:Y:S05]  /*3c30*/  @!P5 BRA `(.L_x_442) ;  /* 0x000001ec009cd947 */ /* 0x001fea0003800000 */
.L_x_795:
[----:B------:R-:W-:Y:S05]  /*3c40*/  BSYNC B1 ;  /* 0x0000000000017941 */ /* 0x000fea0003800000 */
.L_x_441:
[----:B------:R-:W-:Y:S04]  /*3c50*/  BSSY B1, `(.L_x_443) ;  /* 0x0000158000017945 */ /* 0x000fe80003800000 */
[----:B------:R-:W-:Y:S05]  /*3c60*/  @P3 BRA `(.L_x_444) ;  /* 0x0000001400583947 */ /* 0x000fea0003800000 */
[----:B------:R-:W-:Y:S01]  /*3c70*/  ISETP.NE.AND P3, PT, R34, RZ, PT ;  /* 0x000000ff2200720c */ /* 0x000fe20003f65270 */
[----:B------:R-:W-:-:S12]  /*3c80*/  BSSY B2, `(.L_x_445) ;  /* 0x0000037000027945 */ /* 0x000fd80003800000 */
[----:B------:R-:W-:Y:S05]  /*3c90*/  @!P3 BRA `(.L_x_446) ;  /* 0x0000000000d4b947 */ /* 0x000fea0003800000 */
[----:B------:R1:W2:Y:S01]  /*3ca0*/  LDS.128 R40, [R47] ;  /* 0x000000002f287984 */ /* 0x0002a20000000c00 */
[----:B------:R-:W-:Y:S01]  /*3cb0*/  ISETP.GE.AND P3, PT, R22, R117, PT ;  /* 0x000000751600720c */ /* 0x000fe20003f66270 */
[----:B------:R-:W-:-:S12]  /*3cc0*/  BSSY B3, `(.L_x_447) ;  /* 0x0000031000037945 */ /* 0x000fd80003800000 */
[----:B-1----:R-:W-:Y:S05]  /*3cd0*/  @P3 BRA `(.L_x_448) ;  /* 0x0000000000bc3947 */ /* 0x002fea0003800000 */
[--C-:B------:R-:W-:Y:S02]  /*3ce0*/  SHF.R.U64 R124, R124, 0x10, R125.reuse ;  /* 0x000000107c7c7819 */ /* 0x100fe4000000127d */
[----:B------:R-:W-:Y:S02]  /*3cf0*/  SHF.R.U32.HI R128, RZ, 0x10, R125 ;  /* 0x00000010ff807819 */ /* 0x000fe4000001167d */
[--C-:B------:R-:W-:Y:S02]  /*3d00*/  SHF.R.U64 R125, R126, 0x10, R127.reuse ;  /* 0x000000107e7d7819 */ /* 0x100fe4000000127f */
[----:B------:R-:W-:Y:S02]  /*3d10*/  SHF.R.U32.HI R126, RZ, 0x10, R127 ;  /* 0x00000010ff7e7819 */ /* 0x000fe4000001167f */
[----:B------:R-:W-:Y:S02]  /*3d20*/  PRMT R127, R129, 0x5410, R125 ;  /* 0x00005410817f7816 */ /* 0x000fe4000000007d */
[----:B------:R-:W-:-:S02]  /*3d30*/  PRMT R128, R146, 0x5432, R128 ;  /* 0x0000543292807816 */ /* 0x000fc40000000080 */
[----:B------:R-:W-:Y:S02]  /*3d40*/  PRMT R125, R148, 0x5432, R126 ;  /* 0x00005432947d7816 */ /* 0x000fe4000000007e */
[----:B------:R-:W-:Y:S01]  /*3d50*/  PRMT R124, R129, 0x5432, R124 ;  /* 0x00005432817c7816 */ /* 0x000fe2000000007c */
[C---:B--2---:R-:W-:Y:S01]  /*3d60*/  IMAD.U32 R129, R41.reuse, 0x10000, RZ ;  /* 0x0001000029817824 */ /* 0x044fe200078e00ff */
[----:B------:R-:W-:Y:S02]  /*3d70*/  LOP3.LUT R148, R41, 0xffff0000, RZ, 0xc0, !PT ;  /* 0xffff000029947812 */ /* 0x000fe400078ec0ff */
[C---:B------:R-:W-:Y:S01]  /*3d80*/  LOP3.LUT R146, R127.reuse, 0xffff0000, RZ, 0xc0, !PT ;  /* 0xffff00007f927812 */ /* 0x040fe200078ec0ff */
[----:B------:R-:W-:Y:S01]  /*3d90*/  IMAD.U32 R127, R127, 0x10000, RZ ;  /* 0x000100007f7f7824 */ /* 0x000fe200078e00ff */
[C---:B------:R-:W-:Y:S01]  /*3da0*/  LOP3.LUT R41, R124.reuse, 0xffff0000, RZ, 0xc0, !PT ;  /* 0xffff00007c297812 */ /* 0x040fe200078ec0ff */
[----:B------:R-:W-:Y:S02]  /*3db0*/  IMAD.U32 R124, R124, 0x10000, RZ ;  /* 0x000100007c7c7824 */ /* 0x000fe400078e00ff */
[----:B------:R-:W-:-:S04]  /*3dc0*/  FMUL.FTZ R126, R148, R146 ;  /* 0x00000092947e7220 */ /* 0x000fc80000410000 */
[CC--:B------:R-:W-:Y:S01]  /*3dd0*/  FFMA.FTZ R126, R129.reuse, R41.reuse, -R126 ;  /* 0x00000029817e7223 */ /* 0x0c0fe2000001087e */
[----:B------:R-:W-:Y:S01]  /*3de0*/  FMUL.FTZ R41, R148, R41 ;  /* 0x0000002994297220 */ /* 0x000fe20000410000 */
[C---:B------:R-:W-:Y:S01]  /*3df0*/  IMAD.U32 R148, R128.reuse, 0x10000, RZ ;  /* 0x0001000080947824 */ /* 0x040fe200078e00ff */
[----:B------:R-:W-:Y:S02]  /*3e00*/  LOP3.LUT R128, R128, 0xffff0000, RZ, 0xc0, !PT ;  /* 0xffff000080807812 */ /* 0x000fe400078ec0ff */
[----:B------:R-:W-:Y:S01]  /*3e10*/  FFMA.FTZ R41, R129, R146, R41 ;  /* 0x0000009281297223 */ /* 0x000fe20000010029 */
[C---:B------:R-:W-:Y:S01]  /*3e20*/  LOP3.LUT R146, R42.reuse, 0xffff0000, RZ, 0xc0, !PT ;  /* 0xffff00002a927812 */ /* 0x040fe200078ec0ff */
[C---:B------:R-:W-:Y:S01]  /*3e30*/  IMAD.U32 R129, R125.reuse, 0x10000, RZ ;  /* 0x000100007d817824 */ /* 0x040fe200078e00ff */
[----:B------:R-:W-:Y:S01]  /*3e40*/  LOP3.LUT R125, R125, 0xffff0000, RZ, 0xc0, !PT ;  /* 0xffff00007d7d7812 */ /* 0x000fe200078ec0ff */
[----:B------:R-:W-:Y:S01]  /*3e50*/  IMAD.U32 R42, R42, 0x10000, RZ ;  /* 0x000100002a2a7824 */ /* 0x000fe200078e00ff */
[----:B------:R-:W-:Y:S01]  /*3e60*/  F2FP.BF16.F32.PACK_AB R41, R41, R126 ;  /* 0x0000007e2929723e */ /* 0x000fe200000010ff */
[C---:B------:R-:W-:Y:S01]  /*3e70*/  FMUL.FTZ R153, R146.reuse, R129 ;  /* 0x0000008192997220 */ /* 0x040fe20000410000 */
[----:B------:R-:W-:-:S03]  /*3e80*/  FMUL.FTZ R146, R146, R148 ;  /* 0x0000009492927220 */ /* 0x000fc60000410000 */
[C---:B------:R-:W-:Y:S01]  /*3e90*/  FFMA.FTZ R153, R42.reuse, R148, -R153 ;  /* 0x000000942a997223 */ /* 0x040fe20000010899 */
[----:B------:R-:W-:Y:S01]  /*3ea0*/  FFMA.FTZ R146, R42, R129, R146 ;  /* 0x000000812a927223 */ /* 0x000fe20000010092 */
[C---:B------:R-:W-:Y:S01]  /*3eb0*/  LOP3.LUT R42, R43.reuse, 0xffff0000, RZ, 0xc0, !PT ;  /* 0xffff00002b2a7812 */ /* 0x040fe200078ec0ff */
[----:B------:R-:W-:-:S03]  /*3ec0*/  IMAD.U32 R43, R43, 0x10000, RZ ;  /* 0x000100002b2b7824 */ /* 0x000fc600078e00ff */
        /* <DEDUP_REMOVED lines=11> */
[----:B------:R-:W-:-:S05]  /*3f80*/  FFMA.FTZ R43, R40, R127, R43 ;  /* 0x0000007f282b7223 */ /* 0x000fca000001002b */
[----:B------:R-:W-:Y:S02]  /*3f90*/  F2FP.BF16.F32.PACK_AB R125, R43, R125 ;  /* 0x0000007d2b7d723e */ /* 0x000fe400000010ff */
[----:B------:R-:W-:Y:S01]  /*3fa0*/  MOV R43, R42 ;  /* 0x0000002a002b7202 */ /* 0x000fe20000000f00 */
[----:B------:R-:W-:Y:S02]  /*3fb0*/  IMAD.MOV.U32 R42, RZ, RZ, R146 ;  /* 0x000000ffff2a7224 */ /* 0x000fe400078e0092 */
[----:B------:R-:W-:-:S07]  /*3fc0*/  IMAD.MOV.U32 R40, RZ, RZ, R125 ;  /* 0x000000ffff287224 */ /* 0x000fce00078e007d */
.L_x_448:
[----:B------:R-:W-:Y:S05]  /*3fd0*/  BSYNC B3 ;  /* 0x0000000000037941 */ /* 0x000fea0003800000 */
.L_x_447:
[----:B--2---:R1:W-:Y:S02]  /*3fe0*/  STG.E.128 desc[UR58][R48.64], R40 ;  /* 0x0000002830007986 */ /* 0x0043e4000c101d3a */
.L_x_446:
[----:B------:R-:W-:Y:S05]  /*3ff0*/  BSYNC B2 ;  /* 0x0000000000027941 */ /* 0x000fea0003800000 */
.L_x_445:
[----:B------:R-:W-:Y:S01]  /*4000*/  ISETP.NE.AND P3, PT, R38, RZ, PT ;  /* 0x000000ff2600720c */ /* 0x000fe20003f65270 */
[----:B------:R-:W-:-:S12]  /*4010*/  BSSY B2, `(.L_x_449) ;  /* 0x0000037000027945 */ /* 0x000fd80003800000 */
[----:B------:R-:W-:Y:S05]  /*4020*/  @!P3 BRA `(.L_x_450) ;  /* 0x0000000000d4b947 */ /* 0x000fea0003800000 */
[----:B-1----:R1:W2:Y:S01]  /*4030*/  LDS.128 R40, [R46] ;  /* 0x000000002e287984 */ /* 0x0022a20000000c00 */
[----:B------:R-:W-:Y:S01]  /*4040*/  ISETP.GE.AND P3, PT, R187, R117, PT ;  /* 0x00000075bb00720c */ /* 0x000fe20003f66270 */
[----:B------:R-:W-:-:S12]  /*4050*/  BSSY B3, `(.L_x_451) ;  /* 0x0000031000037945 */ /* 0x000fd80003800000 */
[----:B-1----:R-:W-:Y:S05]  /*4060*/  @P3 BRA `(.L_x_452) ;  /* 0x0000000000bc3947 */ /* 0x002fea0003800000 */
[--C-:B------:R-:W-:Y:S01]  /*4070*/  SHF.R.U64 R94, R94, 0x10, R95.reuse ;  /* 0x000000105e5e7819 */ /* 0x100fe2000000125f */
[----:B--2---:R-:W-:Y:S01]  /*4080*/  IMAD.U32 R125, R41, 0x10000, RZ ;  /* 0x00010000297d7824 */ /* 0x004fe200078e00ff */
[----:B------:R-:W-:Y:S02]  /*4090*/  SHF.R.U32.HI R124, RZ, 0x10, R95 ;  /* 0x00000010ff7c7819 */ /* 0x000fe4000001165f */
[--C-:B------:R-:W-:Y:S02]  /*40a0*/  SHF.R.U64 R95, R120, 0x10, R121.reuse ;  /* 0x00000010785f7819 */ /* 0x100fe40000001279 */
[----:B------:R-:W-:Y:S02]  /*40b0*/  SHF.R.U32.HI R120, RZ, 0x10, R121 ;  /* 0x00000010ff787819 */ /* 0x000fe40000011679 */
[----:B------:R-:W-:Y:S02]  /*40c0*/  PRMT R121, R170, 0x5410, R95 ;  /* 0x00005410aa797816 */ /* 0x000fe4000000005f */
[----:B------:R-:W-:-:S02]  /*40d0*/  PRMT R94, R169, 0x5432, R94 ;  /* 0x00005432a95e7816 */ /* 0x000fc4000000005e */
[----:B------:R-:W-:Y:S02]  /*40e0*/  LOP3.LUT R127, R41, 0xffff0000, RZ, 0xc0, !PT ;  /* 0xffff0000297f7812 */ /* 0x000fe400078ec0ff */
[C---:B------:R-:W-:Y:S01]  /*40f0*/  LOP3.LUT R126, R121.reuse, 0xffff0000, RZ, 0xc0, !PT ;  /* 0xffff0000797e7812 */ /* 0x040fe200078ec0ff */
[----:B------:R-:W-:Y:S01]  /*4100*/  IMAD.U32 R121, R121, 0x10000, RZ ;  /* 0x0001000079797824 */ /* 0x000fe200078e00ff */
[----:B------:R-:W-:Y:S02]  /*4110*/  PRMT R95, R172, 0x5432, R120 ;  /* 0x00005432ac5f7816 */ /* 0x000fe40000000078 */
[----:B------:R-:W-:Y:S01]  /*4120*/  LOP3.LUT R41, R94, 0xffff0000, RZ, 0xc0, !PT ;  /* 0xffff00005e297812 */ /* 0x000fe200078ec0ff */
[----:B------:R-:W-:Y:S01]  /*4130*/  FMUL.FTZ R120, R127, R126 ;  /* 0x0000007e7f787220 */ /* 0x000fe20000410000 */
[----:B------:R-:W-:Y:S01]  /*4140*/  PRMT R124, R170, 0x5432, R124 ;  /* 0x00005432aa7c7816 */ /* 0x000fe2000000007c */
[----:B------:R-:W-:Y:S02]  /*4150*/  IMAD.U32 R94, R94, 0x10000, RZ ;  /* 0x000100005e5e7824 */ /* 0x000fe400078e00ff */
[-C--:B------:R-:W-:Y:S01]  /*4160*/  FFMA.FTZ R120, R125, R41.reuse, -R120 ;  /* 0x000000297d787223 */ /* 0x080fe20000010878 */
[----:B------:R-:W-:Y:S01]  /*4170*/  FMUL.FTZ R41, R127, R41 ;  /* 0x000000297f297220 */ /* 0x000fe20000410000 */
[C---:B------:R-:W-:Y:S01]  /*4180*/  IMAD.U32 R127, R124.reuse, 0x10000, RZ ;  /* 0x000100007c7f7824 */ /* 0x040fe200078e00ff */
[----:B------:R-:W-:-:S02]  /*4190*/  LOP3.LUT R124, R124, 0xffff0000, RZ, 0xc0, !PT ;  /* 0xffff00007c7c7812 */ /* 0x000fc400078ec0ff */
        /* <DEDUP_REMOVED lines=24> */
[----:B------:R-:W-:Y:S01]  /*4320*/  F2FP.BF16.F32.PACK_AB R95, R43, R95 ;  /* 0x0000005f2b5f723e */ /* 0x000fe200000010ff */
[----:B------:R-:W-:Y:S02]  /*4330*/  IMAD.MOV.U32 R43, RZ, RZ, R42 ;  /* 0x000000ffff2b7224 */ /* 0x000fe400078e002a */
[----:B------:R-:W-:Y:S02]  /*4340*/  IMAD.MOV.U32 R42, RZ, RZ, R126 ;  /* 0x000000ffff2a7224 */ /* 0x000fe400078e007e */
[----:B------:R-:W-:-:S07]  /*4350*/  IMAD.MOV.U32 R40, RZ, RZ, R95 ;  /* 0x000000ffff287224 */ /* 0x000fce00078e005f */
.L_x_452:
[----:B------:R-:W-:Y:S05]  /*4360*/  BSYNC B3 ;  /* 0x0000000000037941 */ /* 0x000fea0003800000 */
.L_x_451:
[----:B--2---:R2:W-:Y:S02]  /*4370*/  STG.E.128 desc[UR58][R48.64+0x40], R40 ;  /* 0x0000402830007986 */ /* 0x0045e4000c101d3a */
.L_x_450:
[----:B------:R-:W-:Y:S05]  /*4380*/  BSYNC B2 ;  /* 0x0000000000027941 */ /* 0x000fea0003800000 */
.L_x_449:
[----:B------:R-:W-:Y:S01]  /*4390*/  ISETP.NE.AND P3, PT, R39, RZ, PT ;  /* 0x000000ff2700720c */ /* 0x000fe20003f65270 */
[----:B------:R-:W-:-:S12]  /*43a0*/  BSSY B2, `(.L_x_453) ;  /* 0x0000037000027945 */ /* 0x000fd80003800000 */
[----:B------:R-:W-:Y:S05]  /*43b0*/  @!P3 BRA `(.L_x_454) ;  /* 0x0000000000d4b947 */ /* 0x000fea0003800000 */
[----:B-12---:R1:W2:Y:S01]  /*43c0*/  LDS.128 R40, [R47+0x4000] ;  /* 0x004000002f287984 */ /* 0x0062a20000000c00 */
        /* <DEDUP_REMOVED lines=50> */
.L_x_456:
[----:B------:R-:W-:Y:S05]  /*46f0*/  BSYNC B3 ;  /* 0x0000000000037941 */ /* 0x000fea0003800000 */
.L_x_455:
[----:B--2---:R3:W-:Y:S02]  /*4700*/  STG.E.128 desc[UR58][R48.64+0x80], R40 ;  /* 0x0000802830007986 */ /* 0x0047e4000c101d3a */
.L_x_454:
[----:B------:R-:W-:Y:S05]  /*4710*/  BSYNC B2 ;  /* 0x0000000000027941 */ /* 0x000fea0003800000 */
.L_x_453:
[----:B------:R-:W-:Y:S01]  /*4720*/  ISETP.NE.AND P3, PT, R96, RZ, PT ;  /* 0x000000ff6000720c */ /* 0x000fe20003f65270 */
[----:B------:R-:W-:-:S12]  /*4730*/  BSSY B2, `(.L_x_457) ;  /* 0x0000038000027945 */ /* 0x000fd80003800000 */
[----:B------:R-:W-:Y:S05]  /*4740*/  @!P3 BRA `(.L_x_458) ;  /* 0x0000000000d8b947 */ /* 0x000fea0003800000 */
[----:B-123--:R1:W2:Y:S01]  /*4750*/  LDS.128 R40, [R46+0x4000] ;  /* 0x004000002e287984 */ /* 0x00e2a20000000c00 */
[----:B------:R-:W-:Y:S01]  /*4760*/  ISETP.GE.AND P3, PT, R189, R117, PT ;  /* 0x00000075bd00720c */ /* 0x000fe20003f66270 */
[----:B------:R-:W-:-:S12]  /*4770*/  BSSY B3, `(.L_x_459) ;  /* 0x0000032000037945 */ /* 0x000fd80003800000 */
[----:B-1----:R-:W-:Y:S05]  /*4780*/  @P3 BRA `(.L_x_460) ;  /* 0x0000000000c03947 */ /* 0x002fea0003800000 */
[--C-:B------:R-:W-:Y:S02]  /*4790*/  SHF.R.U64 R82, R82, 0x10, R83.reuse ;  /* 0x0000001052527819 */ /* 0x100fe40000001253 */
[----:B------:R-:W-:Y:S02]  /*47a0*/  SHF.R.U32.HI R86, RZ, 0x10, R83 ;  /* 0x00000010ff567819 */ /* 0x000fe40000011653 */
[--C-:B------:R-:W-:Y:S02]  /*47b0*/  SHF.R.U64 R83, R84, 0x10, R85.reuse ;  /* 0x0000001054537819 */ /* 0x100fe40000001255 */
[----:B------:R-:W-:Y:S02]  /*47c0*/  SHF.R.U32.HI R87, RZ, 0x10, R85 ;  /* 0x00000010ff577819 */ /* 0x000fe40000011655 */
[----:B------:R-:W-:Y:S01]  /*47d0*/  PRMT R85, R168, 0x5410, R83 ;  /* 0x00005410a8557816 */ /* 0x000fe20000000053 */
[----:B--2---:R-:W-:Y:S01]  /*47e0*/  IMAD.U32 R83, R41, 0x10000, RZ ;  /* 0x0001000029537824 */ /* 0x004fe200078e00ff */
[----:B------:R-:W-:-:S02]  /*47f0*/  PRMT R82, R166, 0x5432, R82 ;  /* 0x00005432a6527816 */ /* 0x000fc40000000052 */
[----:B------:R-:W-:Y:S02]  /*4800*/  LOP3.LUT R94, R41, 0xffff0000, RZ, 0xc0, !PT ;  /* 0xffff0000295e7812 */ /* 0x000fe400078ec0ff */
[C---:B------:R-:W-:Y:S01]  /*4810*/  LOP3.LUT R92, R85.reuse, 0xffff0000, RZ, 0xc0, !PT ;  /* 0xffff0000555c7812 */ /* 0x040fe200078ec0ff */
[----:B------:R-:W-:Y:S01]  /*4820*/  IMAD.U32 R85, R85, 0x10000, RZ ;  /* 0x0001000055557824 */ /* 0x000fe200078e00ff */
[C---:B------:R-:W-:Y:S01]  /*4830*/  LOP3.LUT R84, R82.reuse, 0xffff0000, RZ, 0xc0, !PT ;  /* 0xffff000052547812 */ /* 0x040fe200078ec0ff */
[----:B------:R-:W-:Y:S02]  /*4840*/  IMAD.U32 R82, R82, 0x10000, RZ ;  /* 0x0001000052527824 */ /* 0x000fe400078e00ff */
[C---:B------:R-:W-:Y:S02]  /*4850*/  FMUL.FTZ R93, R94.reuse, R92 ;  /* 0x0000005c5e5d7220 */ /* 0x040fe40000410000 */
[-C--:B------:R-:W-:Y:S02]  /*4860*/  FMUL.FTZ R41, R94, R84.reuse ;  /* 0x000000545e297220 */ /* 0x080fe40000410000 */
[----:B------:R-:W-:-:S02]  /*4870*/  FFMA.FTZ R84, R83, R84, -R93 ;  /* 0x0000005453547223 */ /* 0x000fc4000001085d */
[----:B------:R-:W-:Y:S01]  /*4880*/  FFMA.FTZ R83, R83, R92, R41 ;  /* 0x0000005c53537223 */ /* 0x000fe20000010029 */
[----:B------:R-:W-:Y:S02]  /*4890*/  PRMT R41, R166, 0x5410, R86 ;  /* 0x00005410a6297816 */ /* 0x000fe40000000056 */
[----:B------:R-:W-:Y:S02]  /*48a0*/  PRMT R86, R167, 0x5410, R87 ;  /* 0x00005410a7567816 */ /* 0x000fe40000000057 */
[----:B------:R-:W-:Y:S01]  /*48b0*/  LOP3.LUT R92, R42, 0xffff0000, RZ, 0xc0, !PT ;  /* 0xffff00002a5c7812 */ /* 0x000fe200078ec0ff */
[C---:B------:R-:W-:Y:S01]  /*48c0*/  IMAD.U32 R93, R41.reuse, 0x10000, RZ ;  /* 0x00010000295d7824 */ /* 0x040fe200078e00ff */
[----:B------:R-:W-:Y:S01]  /*48d0*/  LOP3.LUT R41, R41, 0xffff0000, RZ, 0xc0, !PT ;  /* 0xffff000029297812 */ /* 0x000fe200078ec0ff */
        /* <DEDUP_REMOVED lines=14> */
[C---:B------:R-:W-:Y:S01]  /*49c0*/  LOP3.LUT R41, R40.reuse, 0xffff0000, RZ, 0xc0, !PT ;  /* 0xffff000028297812 */ /* 0x040fe200078ec0ff */
[----:B------:R-:W-:Y:S01]  /*49d0*/  FFMA.FTZ R42, R43, R86, R42 ;  /* 0x000000562b2a7223 */ /* 0x000fe2000001002a */
[----:B------:R-:W-:-:S03]  /*49e0*/  IMAD.U32 R40, R40, 0x10000, RZ ;  /* 0x0001000028287824 */ /* 0x000fc600078e00ff */
[C---:B------:R-:W-:Y:S01]  /*49f0*/  FMUL.FTZ R43, R41.reuse, R85 ;  /* 0x00000055292b7220 */ /* 0x040fe20000410000 */
[-C--:B------:R-:W-:Y:S01]  /*4a00*/  FMUL.FTZ R41, R41, R82.reuse ;  /* 0x0000005229297220 */ /* 0x080fe20000410000 */
[----:B------:R-:W-:Y:S02]  /*4a10*/  F2FP.BF16.F32.PACK_AB R42, R42, R87 ;  /* 0x000000572a2a723e */ /* 0x000fe400000010ff */
[C---:B------:R-:W-:Y:S01]  /*4a20*/  FFMA.FTZ R43, R40.reuse, R82, -R43 ;  /* 0x00000052282b7223 */ /* 0x040fe2000001082b */
[----:B------:R-:W-:-:S05]  /*4a30*/  FFMA.FTZ R41, R40, R85, R41 ;  /* 0x0000005528297223 */ /* 0x000fca0000010029 */
[----:B------:R-:W-:Y:S01]  /*4a40*/  F2FP.BF16.F32.PACK_AB R41, R41, R43 ;  /* 0x0000002b2929723e */ /* 0x000fe200000010ff */
[----:B------:R-:W-:Y:S02]  /*4a50*/  IMAD.MOV.U32 R43, RZ, RZ, R42 ;  /* 0x000000ffff2b7224 */ /* 0x000fe400078e002a */
[----:B------:R-:W-:Y:S02]  /*4a60*/  IMAD.MOV.U32 R42, RZ, RZ, R92 ;  /* 0x000000ffff2a7224 */ /* 0x000fe400078e005c */
[----:B------:R-:W-:Y:S02]  /*4a70*/  IMAD.MOV.U32 R40, RZ, RZ, R41 ;  /* 0x000000ffff287224 */ /* 0x000fe400078e0029 */
[----:B------:R-:W-:-:S07]  /*4a80*/  IMAD.MOV.U32 R41, RZ, RZ, R83 ;  /* 0x000000ffff297224 */ /* 0x000fce00078e0053 */
.L_x_460:
[----:B------:R-:W-:Y:S05]  /*4a90*/  BSYNC B3 ;  /* 0x0000000000037941 */ /* 0x000fea0003800000 */
.L_x_459:
[----:B--2---:R4:W-:Y:S02]  /*4aa0*/  STG.E.128 desc[UR58][R48.64+0xc0], R40 ;  /* 0x0000c02830007986 */ /* 0x0049e4000c101d3a */
.L_x_458:
[----:B------:R-:W-:Y:S05]  /*4ab0*/  BSYNC B2 ;  /* 0x0000000000027941 */ /* 0x000fea0003800000 */
.L_x_457:
[----:B------:R-:W-:Y:S01]  /*4ac0*/  ISETP.NE.AND P3, PT, R97, RZ, PT ;  /* 0x000000ff6100720c */ /* 0x000fe20003f65270 */
[----:B------:R-:W-:-:S12]  /*4ad0*/  BSSY B2, `(.L_x_461) ;  /* 0x0000038000027945 */ /* 0x000fd80003800000 */
[----:B------:R-:W-:Y:S05]  /*4ae0*/  @!P3 BRA `(.L_x_462) ;  /* 0x0000000000d8b947 */ /* 0x000fea0003800000 */
[----:B-1234-:R1:W2:Y:S01]  /*4af0*/  LDS.128 R40, [R47+0x8000] ;  /* 0x008000002f287984 */ /* 0x01e2a20000000c00 */
        /* <DEDUP_REMOVED lines=16> */
[-C--:B------:R-:W-:Y:S01]  /*4c00*/  FMUL.FTZ R41, R86, R80.reuse ;  /* 0x0000005056297220 */ /* 0x080fe20000410000 */
[C---:B------:R-:W-:Y:S01]  /*4c10*/  LOP3.LUT R86, R42.reuse, 0xffff0000, RZ, 0xc0, !PT ;  /* 0xffff00002a567812 */ /* 0x040fe200078ec0ff */
[----:B------:R-:W-:Y:S01]  /*4c20*/  FFMA.FTZ R80, R79, R80, -R85 ;  /* 0x000000504f507223 */ /* 0x000fe20000010855 */
[----:B------:R-:W-:-:S02]  /*4c30*/  IMAD.U32 R42, R42, 0x10000, RZ ;  /* 0x000100002a2a7824 */ /* 0x000fc400078e00ff */
[----:B------:R-:W-:Y:S01]  /*4c40*/  FFMA.FTZ R79, R79, R84, R41 ;  /* 0x000000544f4f7223 */ /* 0x000fe20000010029 */
[C---:B------:R-:W-:Y:S02]  /*4c50*/  PRMT R41, R164.reuse, 0x5432, R82 ;  /* 0x00005432a4297816 */ /* 0x040fe40000000052 */
[----:B------:R-:W-:Y:S02]  /*4c60*/  PRMT R82, R164, 0x5410, R83 ;  /* 0x00005410a4527816 */ /* 0x000fe40000000053 */
[----:B------:R-:W-:Y:S01]  /*4c70*/  F2FP.BF16.F32.PACK_AB R79, R79, R80 ;  /* 0x000000504f4f723e */ /* 0x000fe200000010ff */
[C---:B------:R-:W-:Y:S01]  /*4c80*/  IMAD.U32 R84, R41.reuse, 0x10000, RZ ;  /* 0x0001000029547824 */ /* 0x040fe200078e00ff */
[----:B------:R-:W-:Y:S01]  /*4c90*/  LOP3.LUT R41, R41, 0xffff0000, RZ, 0xc0, !PT ;  /* 0xffff000029297812 */ /* 0x000fe200078ec0ff */
[C---:B------:R-:W-:Y:S01]  /*4ca0*/  IMAD.U32 R83, R82.reuse, 0x10000, RZ ;  /* 0x0001000052537824 */ /* 0x040fe200078e00ff */
[----:B------:R-:W-:-:S03]  /*4cb0*/  LOP3.LUT R82, R82, 0xffff0000, RZ, 0xc0, !PT ;  /* 0xffff000052527812 */ /* 0x000fc600078ec0ff */
        /* <DEDUP_REMOVED lines=23> */
.L_x_464:
[----:B------:R-:W-:Y:S05]  /*4e30*/  BSYNC B3 ;  /* 0x0000000000037941 */ /* 0x000fea0003800000 */
.L_x_463:
[----:B--2---:R1:W-:Y:S02]  /*4e40*/  STG.E.128 desc[UR58][R48.64+0x100], R40 ;  /* 0x0001002830007986 */ /* 0x0043e4000c101d3a */
.L_x_462:
[----:B------:R-:W-:Y:S05]  /*4e50*/  BSYNC B2 ;  /* 0x0000000000027941 */ /* 0x000fea0003800000 */
.L_x_461:
[----:B------:R-:W-:-:S13]  /*4e60*/  ISETP.NE.AND P3, PT, R98, RZ, PT ;  /* 0x000000ff6200720c */ /* 0x000fda0003f65270 */
[----:B------:R-:W-:Y:S05]  /*4e70*/  @!P3 BRA `(.L_x_444) ;  /* 0x0000000000d4b947 */ /* 0x000fea0003800000 */
[----:B-1234-:R1:W2:Y:S01]  /*4e80*/  LDS.128 R40, [R46+0x8000] ;  /* 0x008000002e287984 */ /* 0x01e2a20000000c00 */
[----:B------:R-:W-:Y:S01]  /*4e90*/  ISETP.GE.AND P3, PT, R190, R117, PT ;  /* 0x00000075be00720c */ /* 0x000fe20003f66270 */
[----:B------:R-:W-:-:S12]  /*4ea0*/  BSSY B2, `(.L_x_465) ;  /* 0x0000031000027945 */ /* 0x000fd80003800000 */
[----:B-1----:R-:W-:Y:S05]  /*4eb0*/  @P3 BRA `(.L_x_466) ;  /* 0x0000000000bc3947 */ /* 0x002fea0003800000 */
[----:B------:R-:W-:Y:S02]  /*4ec0*/  SHF.R.U64 R78, R74, 0x10, R75 ;  /* 0x000000104a4e7819 */ /* 0x000fe4000000124b */
[--C-:B------:R-:W-:Y:S02]  /*4ed0*/  SHF.R.U64 R74, R76, 0x10, R77.reuse ;  /* 0x000000104c4a7819 */ /* 0x100fe4000000124d */
[----:B------:R-:W-:Y:S02]  /*4ee0*/  PRMT R78, R162, 0x5432, R78 ;  /* 0x00005432a24e7816 */ /* 0x000fe4000000004e */
[----:B------:R-:W-:Y:S02]  /*4ef0*/  PRMT R74, R161, 0x5432, R74 ;  /* 0x00005432a14a7816 */ /* 0x000fe4000000004a */
[----:B------:R-:W-:Y:S02]  /*4f00*/  SHF.R.U32.HI R76, RZ, 0x10, R77 ;  /* 0x00000010ff4c7819 */ /* 0x000fe4000001164d */
[C---:B--2---:R-:W-:Y:S01]  /*4f10*/  LOP3.LUT R81, R41.reuse, 0xffff0000, RZ, 0xc0, !PT ;  /* 0xffff000029517812 */ /* 0x044fe200078ec0ff */
[----:B------:R-:W-:Y:S01]  /*4f20*/  IMAD.U32 R41, R41, 0x10000, RZ ;  /* 0x0001000029297824 */ /* 0x000fe200078e00ff */
[C---:B------:R-:W-:Y:S01]  /*4f30*/  LOP3.LUT R77, R74.reuse, 0xffff0000, RZ, 0xc0, !PT ;  /* 0xffff00004a4d7812 */ /* 0x040fe200078ec0ff */
[----:B------:R-:W-:Y:S01]  /*4f40*/  IMAD.U32 R74, R74, 0x10000, RZ ;  /* 0x000100004a4a7824 */ /* 0x000fe200078e00ff */
[C---:B------:R-:W-:Y:S01]  /*4f50*/  LOP3.LUT R79, R78.reuse, 0xffff0000, RZ, 0xc0, !PT ;  /* 0xffff00004e4f7812 */ /* 0x040fe200078ec0ff */
[----:B------:R-:W-:Y:S01]  /*4f60*/  IMAD.U32 R78, R78, 0x10000, RZ ;  /* 0x000100004e4e7824 */ /* 0x000fe200078e00ff */
[----:B------:R-:W-:Y:S01]  /*4f70*/  SHF.R.U32.HI R75, RZ, 0x10, R75 ;  /* 0x00000010ff4b7819 */ /* 0x000fe2000001164b */
[----:B------:R-:W-:Y:S01]  /*4f80*/  FMUL.FTZ R80, R81, R77 ;  /* 0x0000004d51507220 */ /* 0x000fe20000410000 */
[----:B------:R-:W-:Y:S01]  /*4f90*/  PRMT R76, R161, 0x5410, R76 ;  /* 0x00005410a14c7816 */ /* 0x000fe2000000004c */
[-C--:B------:R-:W-:Y:S01]  /*4fa0*/  FMUL.FTZ R81, R81, R79.reuse ;  /* 0x0000004f51517220 */ /* 0x080fe20000410000 */
[----:B------:R-:W-:Y:S01]  /*4fb0*/  PRMT R75, R162, 0x5410, R75 ;  /* 0x00005410a24b7816 */ /* 0x000fe2000000004b */
[C---:B------:R-:W-:Y:S01]  /*4fc0*/  FFMA.FTZ R80, R41.reuse, R79, -R80 ;  /* 0x0000004f29507223 */ /* 0x040fe20000010850 */
[----:B------:R-:W-:Y:S01]  /*4fd0*/  LOP3.LUT R82, R42, 0xffff0000, RZ, 0xc0, !PT ;  /* 0xffff00002a527812 */ /* 0x000fe200078ec0ff */
[----:B------:R-:W-:Y:S01]  /*4fe0*/  FFMA.FTZ R81, R41, R77, R81 ;  /* 0x0000004d29517223 */ /* 0x000fe20000010051 */
[C---:B------:R-:W-:Y:S01]  /*4ff0*/  IMAD.U32 R77, R76.reuse, 0x10000, RZ ;  /* 0x000100004c4d7824 */ /* 0x040fe200078e00ff */
[----:B------:R-:W-:Y:S01]  /*5000*/  LOP3.LUT R76, R76, 0xffff0000, RZ, 0xc0, !PT ;  /* 0xffff00004c4c7812 */ /* 0x000fe200078ec0ff */
[C---:B------:R-:W-:Y:S01]  /*5010*/  IMAD.U32 R79, R75.reuse, 0x10000, RZ ;  /* 0x000100004b4f7824 */ /* 0x040fe200078e00ff */
[----:B------:R-:W-:Y:S01]  /*5020*/  LOP3.LUT R75, R75, 0xffff0000, RZ, 0xc0, !PT ;  /* 0xffff00004b4b7812 */ /* 0x000fe200078ec0ff */
[----:B------:R-:W-:-:S02]  /*5030*/  IMAD.U32 R41, R42, 0x10000, RZ ;  /* 0x000100002a297824 */ /* 0x000fc400078e00ff */
[C---:B------:R-:W-:Y:S01]  /*5040*/  FMUL.FTZ R42, R82.reuse, R77 ;  /* 0x0000004d522a7220 */ /* 0x040fe20000410000 */
[-C--:B------:R-:W-:Y:S01]  /*5050*/  FMUL.FTZ R82, R82, R79.reuse ;  /* 0x0000004f52527220 */ /* 0x080fe20000410000 */
[----:B------:R-:W-:Y:S02]  /*5060*/  F2FP.BF16.F32.PACK_AB R80, R81, R80 ;  /* 0x000000505150723e */ /* 0x000fe400000010ff */
        /* <DEDUP_REMOVED lines=20> */
.L_x_466:
[----:B------:R-:W-:Y:S05]  /*51b0*/  BSYNC B2 ;  /* 0x0000000000027941 */ /* 0x000fea0003800000 */
.L_x_465:
[----:B--2---:R1:W-:Y:S02]  /*51c0*/  STG.E.128 desc[UR58][R48.64+0x140], R40 ;  /* 0x0001402830007986 */ /* 0x0043e4000c101d3a */
.L_x_444:
[----:B------:R-:W-:Y:S05]  /*51d0*/  BSYNC B1 ;  /* 0x0000000000017941 */ /* 0x000fea0003800000 */
.L_x_443:
[----:B------:R-:W-:Y:S05]  /*51e0*/  @P4 BRA `(.L_x_467) ;  /* 0x0000005400784947 */ /* 0x000fea0003800000 */
[----:B------:R-:W-:Y:S01]  /*51f0*/  ISETP.NE.AND P3, PT, R34, RZ, PT ;  /* 0x000000ff2200720c */ /* 0x000fe20003f65270 */
[----:B------:R-:W-:-:S12]  /*5200*/  BSSY B1, `(.L_x_468) ;  /* 0x0000035000017945 */ /* 0x000fd80003800000 */
[----:B------:R-:W-:Y:S05]  /*5210*/  @!P3 BRA `(.L_x_469) ;  /* 0x0000000000ccb947 */ /* 0x000fea0003800000 */
[----:B-1234-:R1:W2:Y:S01]  /*5220*/  LDS.128 R40, [R47+0x2000] ;  /* 0x002000002f287984 */ /* 0x01e2a20000000c00 */
[----:B------:R-:W-:Y:S01]  /*5230*/  ISETP.GE.AND P3, PT, R22, R117, PT ;  /* 0x000000751600720c */ /* 0x000fe20003f66270 */
[----:B------:R-:W-:-:S12]  /*5240*/  BSSY B2, `(.L_x_470) ;  /* 0x000002f000027945 */ /* 0x000fd80003800000 */
[----:B-1----:R-:W-:Y:S05]  /*5250*/  @P3 BRA `(.L_x_471) ;  /* 0x0000000000b43947 */ /* 0x002fea0003800000 */
[----:B------:R-:W-:Y:S01]  /*5260*/  SHF.R.U64 R49, R72, 0x10, R73 ;  /* 0x0000001048317819 */ /* 0x000fe20000001249 */
[----:B--2---:R-:W-:Y:S01]  /*5270*/  IMAD.U32 R72, R42, 0x10000, RZ ;  /* 0x000100002a487824 */ /* 0x004fe200078e00ff */
[----:B------:R-:W-:Y:S01]  /*5280*/  SHF.R.U64 R48, R70, 0x10, R71 ;  /* 0x0000001046307819 */ /* 0x000fe20000001247 */
[----:B------:R-:W-:Y:S01]  /*5290*/  IMAD.U32 R75, R40, 0x10000, RZ ;  /* 0x00010000284b7824 */ /* 0x000fe200078e00ff */
[----:B------:R-:W-:Y:S02]  /*52a0*/  SHF.R.U32.HI R73, RZ, 0x10, R73 ;  /* 0x00000010ff497819 */ /* 0x000fe40000011649 */
[----:B------:R-:W-:Y:S02]  /*52b0*/  SHF.R.U32.HI R70, RZ, 0x10, R71 ;  /* 0x00000010ff467819 */ /* 0x000fe40000011647 */
[C---:B------:R-:W-:Y:S02]  /*52c0*/  PRMT R49, R163.reuse, 0x5410, R49 ;  /* 0x00005410a3317816 */ /* 0x040fe40000000031 */
[----:B------:R-:W-:Y:S01]  /*52d0*/  PRMT R163, R163, 0x5432, R73 ;  /* 0x00005432a3a37816 */ /* 0x000fe20000000049 */
[----:B------:R-:W-:Y:S01]  /*52e0*/  IMAD.U32 R73, R41, 0x10000, RZ ;  /* 0x0001000029497824 */ /* 0x000fe200078e00ff */
[----:B------:R-:W-:-:S02]  /*52f0*/  PRMT R48, R159, 0x5432, R48 ;  /* 0x000054329f307816 */ /* 0x000fc40000000030 */
[----:B------:R-:W-:Y:S01]  /*5300*/  PRMT R70, R160, 0x5410, R70 ;  /* 0x00005410a0467816 */ /* 0x000fe20000000046 */
[----:B------:R-:W-:Y:S01]  /*5310*/  IMAD.U32 R76, R163, 0x10000, RZ ;  /* 0x00010000a34c7824 */ /* 0x000fe200078e00ff */
[----:B------:R-:W-:Y:S02]  /*5320*/  LOP3.LUT R79, R41, 0xffff0000, RZ, 0xc0, !PT ;  /* 0xffff0000294f7812 */ /* 0x000fe400078ec0ff */
[----:B------:R-:W-:Y:S01]  /*5330*/  LOP3.LUT R42, R42, 0xffff0000, RZ, 0xc0, !PT ;  /* 0xffff00002a2a7812 */ /* 0x000fe200078ec0ff */
[----:B------:R-:W-:Y:S01]  /*5340*/  IMAD.U32 R77, R70, 0x10000, RZ ;  /* 0x00010000464d7824 */ /* 0x000fe200078e00ff */
[C---:B------:R-:W-:Y:S01]  /*5350*/  LOP3.LUT R41, R49.reuse, 0xffff0000, RZ, 0xc0, !PT ;  /* 0xffff000031297812 */ /* 0x040fe200078ec0ff */
[----:B------:R-:W-:Y:S01]  /*5360*/  IMAD.U32 R49, R49, 0x10000, RZ ;  /* 0x0001000031317824 */ /* 0x000fe200078e00ff */
[----:B------:R-:W-:Y:S01]  /*5370*/  LOP3.LUT R74, R48, 0xffff0000, RZ, 0xc0, !PT ;  /* 0xffff0000304a7812 */ /* 0x000fe200078ec0ff */
[C---:B------:R-:W-:Y:S01]  /*5380*/  FMUL.FTZ R80, R42.reuse, R76 ;  /* 0x0000004c2a507220 */ /* 0x040fe20000410000 */
[----:B------:R-:W-:Y:S01]  /*5390*/  LOP3.LUT R71, R43, 0xffff0000, RZ, 0xc0, !PT ;  /* 0xffff00002b477812 */ /* 0x000fe200078ec0ff */
[C---:B------:R-:W-:Y:S01]  /*53a0*/  FMUL.FTZ R78, R79.reuse, R41 ;  /* 0x000000294f4e7220 */ /* 0x040fe20000410000 */
[----:B------:R-:W-:Y:S01]  /*53b0*/  FMUL.FTZ R42, R42, R77 ;  /* 0x0000004d2a2a7220 */ /* 0x000fe20000410000 */
[----:B------:R-:W-:Y:S01]  /*53c0*/  FMUL.FTZ R79, R79, R74 ;  /* 0x0000004a4f4f7220 */ /* 0x000fe20000410000 */
[----:B------:R-:W-:Y:S01]  /*53d0*/  LOP3.LUT R163, R163, 0xffff0000, RZ, 0xc0, !PT ;  /* 0xffff0000a3a37812 */ /* 0x000fe200078ec0ff */
[----:B------:R-:W-:Y:S01]  /*53e0*/  IMAD.U32 R48, R48, 0x10000, RZ ;  /* 0x0001000030307824 */ /* 0x000fe200078e00ff */
[----:B------:R-:W-:Y:S01]  /*53f0*/  LOP3.LUT R70, R70, 0xffff0000, RZ, 0xc0, !PT ;  /* 0xffff000046467812 */ /* 0x000fe200078ec0ff */
[----:B------:R-:W-:Y:S01]  /*5400*/  FFMA.FTZ R79, R73, R41, R79 ;  /* 0x00000029494f7223 */ /* 0x000fe2000001004f */
[----:B------:R-:W-:Y:S01]  /*5410*/  LOP3.LUT R40, R40, 0xffff0000, RZ, 0xc0, !PT ;  /* 0xffff000028287812 */ /* 0x000fe200078ec0ff */
[C---:B------:R-:W-:Y:S01]  /*5420*/  FFMA.FTZ R80, R72.reuse, R77, -R80 ;  /* 0x0000004d48507223 */ /* 0x040fe20000010850 */
[----:B------:R-:W-:Y:S01]  /*5430*/  FFMA.FTZ R42, R72, R76, R42 ;  /* 0x0000004c482a7223 */ /* 0x000fe2000001002a */
[C---:B------:R-:W-:Y:S01]  /*5440*/  FMUL.FTZ R41, R71.reuse, R163 ;  /* 0x000000a347297220 */ /* 0x040fe20000410000 */
[----:B------:R-:W-:Y:S01]  /*5450*/  FMUL.FTZ R72, R71, R70 ;  /* 0x0000004647487220 */ /* 0x000fe20000410000 */
[----:B------:R-:W-:-:S02]  /*5460*/  IMAD.U32 R43, R43, 0x10000, RZ ;  /* 0x000100002b2b7824 */ /* 0x000fc400078e00ff */
[----:B------:R-:W-:Y:S01]  /*5470*/  FFMA.FTZ R78, R73, R74, -R78 ;  /* 0x0000004a494e7223 */ /* 0x000fe2000001084e */
[C---:B------:R-:W-:Y:S01]  /*5480*/  FMUL.FTZ R71, R40.reuse, R49 ;  /* 0x0000003128477220 */ /* 0x040fe20000410000 */
[----:B------:R-:W-:Y:S01]  /*5490*/  FMUL.FTZ R40, R40, R48 ;  /* 0x0000003028287220 */ /* 0x000fe20000410000 */
[C---:B------:R-:W-:Y:S01]  /*54a0*/  FFMA.FTZ R41, R43.reuse, R70, -R41 ;  /* 0x000000462b297223 */ /* 0x040fe20000010829 */
[----:B------:R-:W-:Y:S01]  /*54b0*/  FFMA.FTZ R72, R43, R163, R72 ;  /* 0x000000a32b487223 */ /* 0x000fe20000010048 */
[C---:B------:R-:W-:Y:S01]  /*54c0*/  FFMA.FTZ R71, R75.reuse, R48, -R71 ;  /* 0x000000304b477223 */ /* 0x040fe20000010847 */
[----:B------:R-:W-:Y:S01]  /*54d0*/  FFMA.FTZ R40, R75, R49, R40 ;  /* 0x000000314b287223 */ /* 0x000fe20000010028 */
[----:B------:R-:W-:Y:S02]  /*54e0*/  F2FP.BF16.F32.PACK_AB R78, R79, R78 ;  /* 0x0000004e4f4e723e */ /* 0x000fe400000010ff */
[----:B------:R-:W-:Y:S02]  /*54f0*/  F2FP.BF16.F32.PACK_AB R43, R72, R41 ;  /* 0x00000029482b723e */ /* 0x000fe400000010ff */
[----:B------:R-:W-:Y:S01]  /*5500*/  F2FP.BF16.F32.PACK_AB R42, R42, R80 ;  /* 0x000000502a2a723e */ /* 0x000fe200000010ff */
[----:B------:R-:W-:Y:S01]  /*5510*/  IMAD.MOV.U32 R41, RZ, RZ, R78 ;  /* 0x000000ffff297224 */ /* 0x000fe200078e004e */
[----:B------:R-:W-:-:S07]  /*5520*/  F2FP.BF16.F32.PACK_AB R40, R40, R71 ;  /* 0x000000472828723e */ /* 0x000fce00000010ff */
.L_x_471:
[----:B------:R-:W-:Y:S05]  /*5530*/  BSYNC B2 ;  /* 0x0000000000027941 */ /* 0x000fea0003800000 */
.L_x_470:
[----:B--2---:R1:W-:Y:S02]  /*5540*/  STG.E.128 desc[UR58][R44.64], R40 ;  /* 0x000000282c007986 */ /* 0x0043e4000c101d3a */
.L_x_469:
[----:B------:R-:W-:Y:S05]  /*5550*/  BSYNC B1 ;  /* 0x0000000000017941 */ /* 0x000fea0003800000 */
.L_x_468:
        /* <DEDUP_REMOVED lines=13> */
[----:B------:R-:W-:Y:S02]  /*5630*/  PRMT R49, R159, 0x5410, R49 ;  /* 0x000054109f317816 */ /* 0x000fe40000000031 */
[----:B------:R-:W-:-:S02]  /*5640*/  PRMT R48, R158, 0x5410, R48 ;  /* 0x000054109e307816 */ /* 0x000fc40000000030 */
[----:B------:R-:W-:Y:S01]  /*5650*/  PRMT R160, R160, 0x5432, R69 ;  /* 0x00005432a0a07816 */ /* 0x000fe20000000045 */
[C---:B------:R-:W-:Y:S01]  /*5660*/  IMAD.U32 R69, R41.reuse, 0x10000, RZ ;  /* 0x0001000029457824 */ /* 0x040fe200078e00ff */
[----:B------:R-:W-:Y:S02]  /*5670*/  PRMT R66, R158, 0x5432, R66 ;  /* 0x000054329e427816 */ /* 0x000fe40000000042 */
[----:B------:R-:W-:Y:S01]  /*5680*/  LOP3.LUT R75, R41, 0xffff0000, RZ, 0xc0, !PT ;  /* 0xffff0000294b7812 */ /* 0x000fe200078ec0ff */
[----:B------:R-:W-:Y:S01]  /*5690*/  IMAD.U32 R72, R160, 0x10000, RZ ;  /* 0x00010000a0487824 */ /* 0x000fe200078e00ff */
[C---:B------:R-:W-:Y:S01]  /*56a0*/  LOP3.LUT R41, R49.reuse, 0xffff0000, RZ, 0xc0, !PT ;  /* 0xffff000031297812 */ /* 0x040fe200078ec0ff */
[----:B------:R-:W-:Y:S01]  /*56b0*/  IMAD.U32 R73, R66, 0x10000, RZ ;  /* 0x0001000042497824 */ /* 0x000fe200078e00ff */
[----:B------:R-:W-:Y:S01]  /*56c0*/  LOP3.LUT R42, R42, 0xffff0000, RZ, 0xc0, !PT ;  /* 0xffff00002a2a7812 */ /* 0x000fe200078ec0ff */
[----:B------:R-:W-:Y:S01]  /*56d0*/  IMAD.U32 R49, R49, 0x10000, RZ ;  /* 0x0001000031317824 */ /* 0x000fe200078e00ff */
[----:B------:R-:W-:Y:S01]  /*56e0*/  LOP3.LUT R70, R48, 0xffff0000, RZ, 0xc0, !PT ;  /* 0xffff000030467812 */ /* 0x000fe200078ec0ff */
[----:B------:R-:W-:Y:S01]  /*56f0*/  FMUL.FTZ R74, R75, R41 ;  /* 0x000000294b4a7220 */ /* 0x000fe20000410000 */
        /* <DEDUP_REMOVED lines=9> */
[----:B------:R-:W-:Y:S01]  /*5790*/  FFMA.FTZ R41, R68, R72, R42 ;  /* 0x0000004844297223 */ /* 0x000fe2000001002a */
[----:B------:R-:W-:Y:S01]  /*57a0*/  FMUL.FTZ R42, R67, R160 ;  /* 0x000000a0432a7220 */ /* 0x000fe20000410000 */
[----:B------:R-:W-:-:S02]  /*57b0*/  IMAD.U32 R43, R43, 0x10000, RZ ;  /* 0x000100002b2b7824 */ /* 0x000fc400078e00ff */
[----:B------:R-:W-:Y:S01]  /*57c0*/  FFMA.FTZ R76, R68, R73, -R76 ;  /* 0x00000049444c7223 */ /* 0x000fe2000001084c */
[----:B------:R-:W-:Y:S01]  /*57d0*/  FMUL.FTZ R67, R67, R66 ;  /* 0x0000004243437220 */ /* 0x000fe20000410000 */
[----:B------:R-:W-:Y:S01]  /*57e0*/  FFMA.FTZ R74, R69, R70, -R74 ;  /* 0x00000046454a7223 */ /* 0x000fe2000001084a */
[CC--:B------:R-:W-:Y:S01]  /*57f0*/  FMUL.FTZ R68, R40.reuse, R49.reuse ;  /* 0x0000003128447220 */ /* 0x0c0fe20000410000 */
[----:B------:R-:W-:Y:S01]  /*5800*/  FMUL.FTZ R40, R40, R48 ;  /* 0x0000003028287220 */ /* 0x000fe20000410000 */
[C---:B------:R-:W-:Y:S01]  /*5810*/  FFMA.FTZ R42, R43.reuse, R66, -R42 ;  /* 0x000000422b2a7223 */ /* 0x040fe2000001082a */
[----:B------:R-:W-:Y:S01]  /*5820*/  FFMA.FTZ R67, R43, R160, R67 ;  /* 0x000000a02b437223 */ /* 0x000fe20000010043 */
[C---:B------:R-:W-:Y:S01]  /*5830*/  FFMA.FTZ R68, R71.reuse, R48, -R68 ;  /* 0x0000003047447223 */ /* 0x040fe20000010844 */
[----:B------:R-:W-:Y:S01]  /*5840*/  FFMA.FTZ R49, R71, R49, R40 ;  /* 0x0000003147317223 */ /* 0x000fe20000010028 */
[----:B------:R-:W-:Y:S02]  /*5850*/  F2FP.BF16.F32.PACK_AB R74, R75, R74 ;  /* 0x0000004a4b4a723e */ /* 0x000fe400000010ff */
[----:B------:R-:W-:-:S02]  /*5860*/  F2FP.BF16.F32.PACK_AB R43, R67, R42 ;  /* 0x0000002a432b723e */ /* 0x000fc400000010ff */
[----:B------:R-:W-:Y:S01]  /*5870*/  F2FP.BF16.F32.PACK_AB R42, R41, R76 ;  /* 0x0000004c292a723e */ /* 0x000fe200000010ff */
[----:B------:R-:W-:Y:S01]  /*5880*/  IMAD.MOV.U32 R41, RZ, RZ, R74 ;  /* 0x000000ffff297224 */ /* 0x000fe200078e004a */
[----:B------:R-:W-:-:S07]  /*5890*/  F2FP.BF16.F32.PACK_AB R40, R49, R68 ;  /* 0x000000443128723e */ /* 0x000fce00000010ff */
.L_x_475:
[----:B------:R-:W-:Y:S05]  /*58a0*/  BSYNC B2 ;  /* 0x0000000000027941 */ /* 0x000fea0003800000 */
.L_x_474:
[----:B--2---:R1:W-:Y:S02]  /*58b0*/  STG.E.128 desc[UR58][R44.64+0x40], R40 ;  /* 0x000040282c007986 */ /* 0x0043e4000c101d3a */
.L_x_473:
[----:B------:R-:W-:Y:S05]  /*58c0*/  BSYNC B1 ;  /* 0x0000000000017941 */ /* 0x000fea0003800000 */
.L_x_472:
        /* <DEDUP_REMOVED lines=9> */
[----:B------:R-:W-:Y:S02]  /*5960*/  SHF.R.U64 R67, R62, 0x10, R63 ;  /* 0x000000103e437819 */ /* 0x000fe4000000123f */
        /* <DEDUP_REMOVED lines=9> */
[----:B------:R-:W-:Y:S01]  /*5a00*/  LOP3.LUT R69, R64, 0xffff0000, RZ, 0xc0, !PT ;  /* 0xffff000040457812 */ /* 0x000fe200078ec0ff */
[----:B------:R-:W-:Y:S01]  /*5a10*/  IMAD.U32 R67, R156, 0x10000, RZ ;  /* 0x000100009c437824 */ /* 0x000fe200078e00ff */
[----:B------:R-:W-:Y:S01]  /*5a20*/  LOP3.LUT R49, R42, 0xffff0000, RZ, 0xc0, !PT ;  /* 0xffff00002a317812 */ /* 0x000fe200078ec0ff */
[----:B------:R-:W-:Y:S01]  /*5a30*/  IMAD.U32 R41, R40, 0x10000, RZ ;  /* 0x0001000028297824 */ /* 0x000fe200078e00ff */
[----:B------:R-:W-:Y:S01]  /*5a40*/  LOP3.LUT R68, R62, 0xffff0000, RZ, 0xc0, !PT ;  /* 0xffff00003e447812 */ /* 0x000fe200078ec0ff */
[----:B------:R-:W-:Y:S01]  /*5a50*/  FMUL.FTZ R71, R65, R69 ;  /* 0x0000004541477220 */ /* 0x000fe20000410000 */
[----:B------:R-:W-:Y:S01]  /*5a60*/  LOP3.LUT R42, R43, 0xffff0000, RZ, 0xc0, !PT ;  /* 0xffff00002b2a7812 */ /* 0x000fe200078ec0ff */
[----:B------:R-:W-:Y:S01]  /*5a70*/  FMUL.FTZ R73, R49, R63 ;  /* 0x0000003f31497220 */ /* 0x000fe20000410000 */
[----:B------:R-:W-:Y:S01]  /*5a80*/  LOP3.LUT R157, R157, 0xffff0000, RZ, 0xc0, !PT ;  /* 0xffff00009d9d7812 */ /* 0x000fe200078ec0ff */
[----:B------:R-:W-:Y:S01]  /*5a90*/  FMUL.FTZ R70, R65, R68 ;  /* 0x0000004441467220 */ /* 0x000fe20000410000 */
[----:B------:R-:W-:Y:S01]  /*5aa0*/  LOP3.LUT R156, R156, 0xffff0000, RZ, 0xc0, !PT ;  /* 0xffff00009c9c7812 */ /* 0x000fe200078ec0ff */
[----:B------:R-:W-:Y:S01]  /*5ab0*/  FMUL.FTZ R49, R49, R67 ;  /* 0x0000004331317220 */ /* 0x000fe20000410000 */
[----:B------:R-:W-:Y:S01]  /*5ac0*/  LOP3.LUT R40, R40, 0xffff0000, RZ, 0xc0, !PT ;  /* 0xffff000028287812 */ /* 0x000fe200078ec0ff */
[----:B------:R-:W-:-:S02]  /*5ad0*/  IMAD.U32 R64, R64, 0x10000, RZ ;  /* 0x0001000040407824 */ /* 0x000fc400078e00ff */
[----:B------:R-:W-:Y:S01]  /*5ae0*/  FFMA.FTZ R65, R66, R68, -R71 ;  /* 0x0000004442417223 */ /* 0x000fe20000010847 */
[----:B------:R-:W-:Y:S02]  /*5af0*/  IMAD.U32 R62, R62, 0x10000, RZ ;  /* 0x000100003e3e7824 */ /* 0x000fe400078e00ff */
[----:B------:R-:W-:Y:S01]  /*5b00*/  FFMA.FTZ R66, R66, R69, R70 ;  /* 0x0000004542427223 */ /* 0x000fe20000010046 */
[C---:B------:R-:W-:Y:S01]  /*5b10*/  FFMA.FTZ R67, R48.reuse, R67, -R73 ;  /* 0x0000004330437223 */ /* 0x040fe20000010849 */
[----:B------:R-:W-:Y:S01]  /*5b20*/  FFMA.FTZ R48, R48, R63, R49 ;  /* 0x0000003f30307223 */ /* 0x000fe20000010031 */
[C---:B------:R-:W-:Y:S01]  /*5b30*/  FMUL.FTZ R68, R42.reuse, R157 ;  /* 0x0000009d2a447220 */ /* 0x040fe20000410000 */
[----:B------:R-:W-:Y:S01]  /*5b40*/  FMUL.FTZ R70, R42, R156 ;  /* 0x0000009c2a467220 */ /* 0x000fe20000410000 */
[----:B------:R-:W-:Y:S02]  /*5b50*/  IMAD.U32 R43, R43, 0x10000, RZ ;  /* 0x000100002b2b7824 */ /* 0x000fe400078e00ff */
[C---:B------:R-:W-:Y:S01]  /*5b60*/  FMUL.FTZ R42, R40.reuse, R64 ;  /* 0x00000040282a7220 */ /* 0x040fe20000410000 */
[----:B------:R-:W-:Y:S01]  /*5b70*/  FMUL.FTZ R49, R40, R62 ;  /* 0x0000003e28317220 */ /* 0x000fe20000410000 */
[----:B------:R-:W-:Y:S01]  /*5b80*/  F2FP.BF16.F32.PACK_AB R48, R48, R67 ;  /* 0x000000433030723e */ /* 0x000fe200000010ff */
[----:B------:R-:W-:Y:S01]  /*5b90*/  FFMA.FTZ R68, R43, R156, -R68 ;  /* 0x0000009c2b447223 */ /* 0x000fe20000010844 */
[C---:B------:R-:W-:Y:S01]  /*5ba0*/  FFMA.FTZ R42, R41.reuse, R62, -R42 ;  /* 0x0000003e292a7223 */ /* 0x040fe2000001082a */
[----:B------:R-:W-:Y:S01]  /*5bb0*/  FFMA.FTZ R49, R41, R64, R49 ;  /* 0x0000004029317223 */ /* 0x000fe20000010031 */
[----:B------:R-:W-:Y:S01]  /*5bc0*/  FFMA.FTZ R43, R43, R157, R70 ;  /* 0x0000009d2b2b7223 */ /* 0x000fe20000010046 */
[----:B------:R-:W-:-:S03]  /*5bd0*/  F2FP.BF16.F32.PACK_AB R41, R66, R65 ;  /* 0x000000414229723e */ /* 0x000fc600000010ff */
[----:B------:R-:W-:Y:S01]  /*5be0*/  F2FP.BF16.F32.PACK_AB R40, R49, R42 ;  /* 0x0000002a3128723e */ /* 0x000fe200000010ff */
[----:B------:R-:W-:Y:S01]  /*5bf0*/  IMAD.MOV.U32 R42, RZ, RZ, R48 ;  /* 0x000000ffff2a7224 */ /* 0x000fe200078e0030 */
[----:B------:R-:W-:-:S07]  /*5c00*/  F2FP.BF16.F32.PACK_AB R43, R43, R68 ;  /* 0x000000442b2b723e */ /* 0x000fce00000010ff */
.L_x_479:
[----:B------:R-:W-:Y:S05]  /*5c10*/  BSYNC B2 ;  /* 0x0000000000027941 */ /* 0x000fea0003800000 */
.L_x_478:
[----:B--2---:R1:W-:Y:S02]  /*5c20*/  STG.E.128 desc[UR58][R44.64+0x80], R40 ;  /* 0x000080282c007986 */ /* 0x0043e4000c101d3a */
.L_x_477:
[----:B------:R-:W-:Y:S05]  /*5c30*/  BSYNC B1 ;  /* 0x0000000000017941 */ /* 0x000fea0003800000 */
.L_x_476:
        /* <DEDUP_REMOVED lines=9> */
[--C-:B------:R-:W-:Y:S02]  /*5cd0*/  SHF.R.U64 R49, R58, 0x10, R59.reuse ;  /* 0x000000103a317819 */ /* 0x100fe4000000123b */
[----:B------:R-:W-:Y:S02]  /*5ce0*/  SHF.R.U32.HI R59, RZ, 0x10, R59 ;  /* 0x00000010ff3b7819 */ /* 0x000fe4000001163b */
[----:B------:R-:W-:Y:S02]  /*5cf0*/  PRMT R62, R155, 0x5410, R62 ;  /* 0x000054109b3e7816 */ /* 0x000fe4000000003e */
[----:B------:R-:W-:Y:S02]  /*5d00*/  SHF.R.U32.HI R60, RZ, 0x10, R61 ;  /* 0x00000010ff3c7819 */ /* 0x000fe4000001163d */
[----:B------:R-:W-:-:S02]  /*5d10*/  PRMT R49, R154, 0x5410, R49 ;  /* 0x000054109a317816 */ /* 0x000fc40000000031 */
[----:B------:R-:W-:Y:S02]  /*5d20*/  PRMT R154, R154, 0x5432, R59 ;  /* 0x000054329a9a7816 */ /* 0x000fe4000000003b */
[----:B------:R-:W-:Y:S02]  /*5d30*/  LOP3.LUT R59, R41, 0xffff0000, RZ, 0xc0, !PT ;  /* 0xffff0000293b7812 */ /* 0x000fe400078ec0ff */
[----:B------:R-:W-:Y:S01]  /*5d40*/  LOP3.LUT R64, R62, 0xffff0000, RZ, 0xc0, !PT ;  /* 0xffff00003e407812 */ /* 0x000fe200078ec0ff */
[----:B------:R-:W-:Y:S01]  /*5d50*/  IMAD.U32 R63, R154, 0x10000, RZ ;  /* 0x000100009a3f7824 */ /* 0x000fe200078e00ff */
[----:B------:R-:W-:Y:S01]  /*5d60*/  PRMT R155, R155, 0x5432, R60 ;  /* 0x000054329b9b7816 */ /* 0x000fe2000000003c */
[----:B------:R-:W-:Y:S01]  /*5d70*/  IMAD.U32 R60, R41, 0x10000, RZ ;  /* 0x00010000293c7824 */ /* 0x000fe200078e00ff */
[----:B------:R-:W-:Y:S01]  /*5d80*/  LOP3.LUT R61, R49, 0xffff0000, RZ, 0xc0, !PT ;  /* 0xffff0000313d7812 */ /* 0x000fe200078ec0ff */
[----:B------:R-:W-:Y:S01]  /*5d90*/  FMUL.FTZ R67, R59, R64 ;  /* 0x000000403b437220 */ /* 0x000fe20000410000 */
[----:B------:R-:W-:Y:S01]  /*5da0*/  LOP3.LUT R58, R42, 0xffff0000, RZ, 0xc0, !PT ;  /* 0xffff00002a3a7812 */ /* 0x000fe200078ec0ff */
[----:B------:R-:W-:Y:S01]  /*5db0*/  IMAD.U32 R65, R155, 0x10000, RZ ;  /* 0x000100009b417824 */ /* 0x000fe200078e00ff */
[----:B------:R-:W-:Y:S01]  /*5dc0*/  LOP3.LUT R42, R43, 0xffff0000, RZ, 0xc0, !PT ;  /* 0xffff00002b2a7812 */ /* 0x000fe200078ec0ff */
[-C--:B------:R-:W-:Y:S01]  /*5dd0*/  FMUL.FTZ R69, R59, R61.reuse ;  /* 0x0000003d3b457220 */ /* 0x080fe20000410000 */
[C---:B------:R-:W-:Y:S01]  /*5de0*/  IMAD.U32 R41, R40.reuse, 0x10000, RZ ;  /* 0x0001000028297824 */ /* 0x040fe200078e00ff */
[----:B------:R-:W-:Y:S01]  /*5df0*/  LOP3.LUT R59, R40, 0xffff0000, RZ, 0xc0, !PT ;  /* 0xffff0000283b7812 */ /* 0x000fe200078ec0ff */
[----:B------:R-:W-:Y:S01]  /*5e00*/  FFMA.FTZ R40, R60, R61, -R67 ;  /* 0x0000003d3c287223 */ /* 0x000fe20000010843 */
[----:B------:R-:W-:Y:S01]  /*5e10*/  LOP3.LUT R155, R155, 0xffff0000, RZ, 0xc0, !PT ;  /* 0xffff00009b9b7812 */ /* 0x000fe200078ec0ff */
[----:B------:R-:W-:Y:S01]  /*5e20*/  FMUL.FTZ R71, R58, R65 ;  /* 0x000000413a477220 */ /* 0x000fe20000410000 */
[----:B------:R-:W-:Y:S01]  /*5e30*/  LOP3.LUT R154, R154, 0xffff0000, RZ, 0xc0, !PT ;  /* 0xffff00009a9a7812 */ /* 0x000fe200078ec0ff */
[----:B------:R-:W-:Y:S01]  /*5e40*/  FMUL.FTZ R61, R58, R63 ;  /* 0x0000003f3a3d7220 */ /* 0x000fe20000410000 */
[----:B------:R-:W-:-:S02]  /*5e50*/  IMAD.U32 R62, R62, 0x10000, RZ ;  /* 0x000100003e3e7824 */ /* 0x000fc400078e00ff */
[----:B------:R-:W-:Y:S01]  /*5e60*/  FFMA.FTZ R69, R60, R64, R69 ;  /* 0x000000403c457223 */ /* 0x000fe20000010045 */
[----:B------:R-:W-:Y:S02]  /*5e70*/  IMAD.U32 R58, R49, 0x10000, RZ ;  /* 0x00010000313a7824 */ /* 0x000fe400078e00ff */
[C---:B------:R-:W-:Y:S01]  /*5e80*/  FMUL.FTZ R60, R42.reuse, R155 ;  /* 0x0000009b2a3c7220 */ /* 0x040fe20000410000 */
[----:B------:R-:W-:Y:S01]  /*5e90*/  FMUL.FTZ R64, R42, R154 ;  /* 0x0000009a2a407220 */ /* 0x000fe20000410000 */
[C---:B------:R-:W-:Y:S01]  /*5ea0*/  FFMA.FTZ R71, R48.reuse, R63, -R71 ;  /* 0x0000003f30477223 */ /* 0x040fe20000010847 */
[----:B------:R-:W-:Y:S01]  /*5eb0*/  FMUL.FTZ R42, R59, R62 ;  /* 0x0000003e3b2a7220 */ /* 0x000fe20000410000 */
[----:B------:R-:W-:Y:S02]  /*5ec0*/  IMAD.U32 R43, R43, 0x10000, RZ ;  /* 0x000100002b2b7824 */ /* 0x000fe400078e00ff */
[----:B------:R-:W-:Y:S01]  /*5ed0*/  FFMA.FTZ R48, R48, R65, R61 ;  /* 0x0000004130307223 */ /* 0x000fe2000001003d */
[-C--:B------:R-:W-:Y:S01]  /*5ee0*/  FMUL.FTZ R59, R59, R58.reuse ;  /* 0x0000003a3b3b7220 */ /* 0x080fe20000410000 */
[----:B------:R-:W-:Y:S01]  /*5ef0*/  FFMA.FTZ R42, R41, R58, -R42 ;  /* 0x0000003a292a7223 */ /* 0x000fe2000001082a */
[C---:B------:R-:W-:Y:S01]  /*5f00*/  FFMA.FTZ R60, R43.reuse, R154, -R60 ;  /* 0x0000009a2b3c7223 */ /* 0x040fe2000001083c */
[----:B------:R-:W-:Y:S01]  /*5f10*/  FFMA.FTZ R43, R43, R155, R64 ;  /* 0x0000009b2b2b7223 */ /* 0x000fe20000010040 */
[----:B------:R-:W-:Y:S01]  /*5f20*/  FFMA.FTZ R59, R41, R62, R59 ;  /* 0x0000003e293b7223 */ /* 0x000fe2000001003b */
[----:B------:R-:W-:-:S02]  /*5f30*/  F2FP.BF16.F32.PACK_AB R48, R48, R71 ;  /* 0x000000473030723e */ /* 0x000fc400000010ff */
[----:B------:R-:W-:Y:S02]  /*5f40*/  F2FP.BF16.F32.PACK_AB R41, R69, R40 ;  /* 0x000000284529723e */ /* 0x000fe400000010ff */
[----:B------:R-:W-:Y:S01]  /*5f50*/  F2FP.BF16.F32.PACK_AB R40, R59, R42 ;  /* 0x0000002a3b28723e */ /* 0x000fe200000010ff */
[----:B------:R-:W-:Y:S01]  /*5f60*/  IMAD.MOV.U32 R42, RZ, RZ, R48 ;  /* 0x000000ffff2a7224 */ /* 0x000fe200078e0030 */
[----:B------:R-:W-:-:S07]  /*5f70*/  F2FP.BF16.F32.PACK_AB R43, R43, R60 ;  /* 0x0000003c2b2b723e */ /* 0x000fce00000010ff */
.L_x_483:
[----:B------:R-:W-:Y:S05]  /*5f80*/  BSYNC B2 ;  /* 0x0000000000027941 */ /* 0x000fea0003800000 */
.L_x_482:
[----:B--2---:R1:W-:Y:S02]  /*5f90*/  STG.E.128 desc[UR58][R44.64+0xc0], R40 ;  /* 0x0000c0282c007986 */ /* 0x0043e4000c101d3a */
.L_x_481:
[----:B------:R-:W-:Y:S05]  /*5fa0*/  BSYNC B1 ;  /* 0x0000000000017941 */ /* 0x000fea0003800000 */
.L_x_480:
        /* <DEDUP_REMOVED lines=14> */
[----:B------:R-:W-:Y:S02]  /*6090*/  PRMT R91, R91, 0x5432, R56 ;  /* 0x000054325b5b7816 */ /* 0x000fe40000000038 */
[----:B------:R-:W-:Y:S02]  /*60a0*/  PRMT R90, R90, 0x5432, R59 ;  /* 0x000054325a5a7816 */ /* 0x000fe4000000003b */
[----:B------:R-:W-:Y:S01]  /*60b0*/  LOP3.LUT R54, R42, 0xffff0000, RZ, 0xc0, !PT ;  /* 0xffff00002a367812 */ /* 0x000fe200078ec0ff */
[----:B------:R-:W-:Y:S01]  /*60c0*/  IMAD.U32 R60, R91, 0x10000, RZ ;  /* 0x000100005b3c7824 */ /* 0x000fe200078e00ff */
[----:B------:R-:W-:Y:S01]  /*60d0*/  LOP3.LUT R48, R41, 0xffff0000, RZ, 0xc0, !PT ;  /* 0xffff000029307812 */ /* 0x000fe200078ec0ff */
[----:B------:R-:W-:Y:S01]  /*60e0*/  IMAD.U32 R57, R90, 0x10000, RZ ;  /* 0x000100005a397824 */ /* 0x000fe200078e00ff */
[----:B------:R-:W-:Y:S01]  /*60f0*/  LOP3.LUT R59, R58, 0xffff0000, RZ, 0xc0, !PT ;  /* 0xffff00003a3b7812 */ /* 0x000fe200078ec0ff */
[C---:B------:R-:W-:Y:S01]  /*6100*/  FMUL.FTZ R64, R54.reuse, R60 ;  /* 0x0000003c36407220 */ /* 0x040fe20000410000 */
[----:B------:R-:W-:Y:S01]  /*6110*/  LOP3.LUT R56, R55, 0xffff0000, RZ, 0xc0, !PT ;  /* 0xffff000037387812 */ /* 0x000fe200078ec0ff */
[----:B------:R-:W-:Y:S01]  /*6120*/  FMUL.FTZ R54, R54, R57 ;  /* 0x0000003936367220 */ /* 0x000fe20000410000 */
[C---:B------:R-:W-:Y:S01]  /*6130*/  LOP3.LUT R47, R43.reuse, 0xffff0000, RZ, 0xc0, !PT ;  /* 0xffff00002b2f7812 */ /* 0x040fe200078ec0ff */
[----:B------:R-:W-:Y:S01]  /*6140*/  IMAD.U32 R42, R43, 0x10000, RZ ;  /* 0x000100002b2a7824 */ /* 0x000fe200078e00ff */
[----:B------:R-:W-:Y:S01]  /*6150*/  LOP3.LUT R91, R91, 0xffff0000, RZ, 0xc0, !PT ;  /* 0xffff00005b5b7812 */ /* 0x000fe200078ec0ff */
[----:B------:R-:W-:Y:S01]  /*6160*/  IMAD.U32 R43, R41, 0x10000, RZ ;  /* 0x00010000292b7824 */ /* 0x000fe200078e00ff */
[----:B------:R-:W-:Y:S01]  /*6170*/  LOP3.LUT R90, R90, 0xffff0000, RZ, 0xc0, !PT ;  /* 0xffff00005a5a7812 */ /* 0x000fe200078ec0ff */
[----:B------:R-:W-:-:S02]  /*6180*/  IMAD.U32 R41, R40, 0x10000, RZ ;  /* 0x0001000028297824 */ /* 0x000fc400078e00ff */
[C---:B------:R-:W-:Y:S01]  /*6190*/  FMUL.FTZ R62, R48.reuse, R59 ;  /* 0x0000003b303e7220 */ /* 0x040fe20000410000 */
[C---:B------:R-:W-:Y:S01]  /*61a0*/  FFMA.FTZ R64, R49.reuse, R57, -R64 ;  /* 0x0000003931407223 */ /* 0x040fe20000010840 */
[----:B------:R-:W-:Y:S01]  /*61b0*/  FMUL.FTZ R48, R48, R56 ;  /* 0x0000003830307220 */ /* 0x000fe20000410000 */
[----:B------:R-:W-:Y:S01]  /*61c0*/  LOP3.LUT R40, R40, 0xffff0000, RZ, 0xc0, !PT ;  /* 0xffff000028287812 */ /* 0x000fe200078ec0ff */
[----:B------:R-:W-:Y:S01]  /*61d0*/  FFMA.FTZ R49, R49, R60, R54 ;  /* 0x0000003c31317223 */ /* 0x000fe20000010036 */
[----:B------:R-:W-:Y:S02]  /*61e0*/  IMAD.U32 R58, R58, 0x10000, RZ ;  /* 0x000100003a3a7824 */ /* 0x000fe400078e00ff */
[----:B------:R-:W-:Y:S01]  /*61f0*/  FMUL.FTZ R57, R47, R91 ;  /* 0x0000005b2f397220 */ /* 0x000fe20000410000 */
[----:B------:R-:W-:Y:S02]  /*6200*/  IMAD.U32 R55, R55, 0x10000, RZ ;  /* 0x0001000037377824 */ /* 0x000fe400078e00ff */
[----:B------:R-:W-:Y:S01]  /*6210*/  FMUL.FTZ R54, R47, R90 ;  /* 0x0000005a2f367220 */ /* 0x000fe20000410000 */
[C---:B------:R-:W-:Y:S01]  /*6220*/  FFMA.FTZ R62, R43.reuse, R56, -R62 ;  /* 0x000000382b3e7223 */ /* 0x040fe2000001083e */
[----:B------:R-:W-:Y:S01]  /*6230*/  FFMA.FTZ R59, R43, R59, R48 ;  /* 0x0000003b2b3b7223 */ /* 0x000fe20000010030 */
[C---:B------:R-:W-:Y:S01]  /*6240*/  FMUL.FTZ R48, R40.reuse, R58 ;  /* 0x0000003a28307220 */ /* 0x040fe20000410000 */
[----:B------:R-:W-:Y:S01]  /*6250*/  FMUL.FTZ R43, R40, R55 ;  /* 0x00000037282b7220 */ /* 0x000fe20000410000 */
[C---:B------:R-:W-:Y:S01]  /*6260*/  FFMA.FTZ R57, R42.reuse, R90, -R57 ;  /* 0x0000005a2a397223 */ /* 0x040fe20000010839 */
[----:B------:R-:W-:Y:S01]  /*6270*/  FFMA.FTZ R54, R42, R91, R54 ;  /* 0x0000005b2a367223 */ /* 0x000fe20000010036 */
[C---:B------:R-:W-:Y:S01]  /*6280*/  FFMA.FTZ R48, R41.reuse, R55, -R48 ;  /* 0x0000003729307223 */ /* 0x040fe20000010830 */
[----:B------:R-:W-:Y:S01]  /*6290*/  FFMA.FTZ R43, R41, R58, R43 ;  /* 0x0000003a292b7223 */ /* 0x000fe2000001002b */
[----:B------:R-:W-:-:S02]  /*62a0*/  F2FP.BF16.F32.PACK_AB R41, R59, R62 ;  /* 0x0000003e3b29723e */ /* 0x000fc400000010ff */
[----:B------:R-:W-:Y:S02]  /*62b0*/  F2FP.BF16.F32.PACK_AB R54, R54, R57 ;  /* 0x000000393636723e */ /* 0x000fe400000010ff */
[----:B------:R-:W-:Y:S02]  /*62c0*/  F2FP.BF16.F32.PACK_AB R40, R43, R48 ;  /* 0x000000302b28723e */ /* 0x000fe400000010ff */
[----:B------:R-:W-:Y:S01]  /*62d0*/  F2FP.BF16.F32.PACK_AB R42, R49, R64 ;  /* 0x00000040312a723e */ /* 0x000fe200000010ff */
[----:B------:R-:W-:-:S07]  /*62e0*/  IMAD.MOV.U32 R43, RZ, RZ, R54 ;  /* 0x000000ffff2b7224 */ /* 0x000fce00078e0036 */
.L_x_487:
[----:B------:R-:W-:Y:S05]  /*62f0*/  BSYNC B2 ;  /* 0x0000000000027941 */ /* 0x000fea0003800000 */
.L_x_486:
[----:B--2---:R1:W-:Y:S02]  /*6300*/  STG.E.128 desc[UR58][R44.64+0x100], R40 ;  /* 0x000100282c007986 */ /* 0x0043e4000c101d3a */
.L_x_485:
[----:B------:R-:W-:Y:S05]  /*6310*/  BSYNC B1 ;  /* 0x0000000000017941 */ /* 0x000fea0003800000 */
.L_x_484:
[----:B------:R-:W-:-:S13]  /*6320*/  ISETP.NE.AND P3, PT, R98, RZ, PT ;  /* 0x000000ff6200720c */ /* 0x000fda0003f65270 */
        /* <DEDUP_REMOVED lines=13> */
[----:B------:R-:W-:Y:S02]  /*6400*/  PRMT R89, R89, 0x5432, R52 ;  /* 0x0000543259597816 */ /* 0x000fe40000000034 */
[----:B------:R-:W-:Y:S02]  /*6410*/  LOP3.LUT R49, R43, 0xffff0000, RZ, 0xc0, !PT ;  /* 0xffff00002b317812 */ /* 0x000fe400078ec0ff */
[----:B------:R-:W-:Y:S01]  /*6420*/  PRMT R88, R88, 0x5432, R51 ;  /* 0x0000543258587816 */ /* 0x000fe20000000033 */
[----:B------:R-:W-:Y:S01]  /*6430*/  IMAD.U32 R55, R89, 0x10000, RZ ;  /* 0x0001000059377824 */ /* 0x000fe200078e00ff */
[----:B------:R-:W-:Y:S02]  /*6440*/  LOP3.LUT R43, R41, 0xffff0000, RZ, 0xc0, !PT ;  /* 0xffff0000292b7812 */ /* 0x000fe400078ec0ff */
[C---:B------:R-:W-:Y:S01]  /*6450*/  LOP3.LUT R54, R53.reuse, 0xffff0000, RZ, 0xc0, !PT ;  /* 0xffff000035367812 */ /* 0x040fe200078ec0ff */
[----:B------:R-:W-:Y:S01]  /*6460*/  IMAD.U32 R52, R88, 0x10000, RZ ;  /* 0x0001000058347824 */ /* 0x000fe200078e00ff */
[----:B------:R-:W-:Y:S01]  /*6470*/  LOP3.LUT R51, R50, 0xffff0000, RZ, 0xc0, !PT ;  /* 0xffff000032337812 */ /* 0x000fe200078ec0ff */
[----:B------:R-:W-:Y:S01]  /*6480*/  IMAD.U32 R53, R53, 0x10000, RZ ;  /* 0x0001000035357824 */ /* 0x000fe200078e00ff */
[----:B------:R-:W-:Y:S01]  /*6490*/  LOP3.LUT R47, R42, 0xffff0000, RZ, 0xc0, !PT ;  /* 0xffff00002a2f7812 */ /* 0x000fe200078ec0ff */
[----:B------:R-:W-:Y:S01]  /*64a0*/  IMAD.U32 R42, R41, 0x10000, RZ ;  /* 0x00010000292a7824 */ /* 0x000fe200078e00ff */
[C---:B------:R-:W-:Y:S01]  /*64b0*/  SHF.L.U32 R41, R40.reuse, 0x10, RZ ;  /* 0x0000001028297819 */ /* 0x040fe200000006ff */
[C---:B------:R-:W-:Y:S01]  /*64c0*/  FMUL.FTZ R57, R43.reuse, R54 ;  /* 0x000000362b397220 */ /* 0x040fe20000410000 */
[----:B------:R-:W-:Y:S01]  /*64d0*/  FMUL.FTZ R43, R43, R51 ;  /* 0x000000332b2b7220 */ /* 0x000fe20000410000 */
[----:B------:R-:W-:Y:S01]  /*64e0*/  LOP3.LUT R40, R40, 0xffff0000, RZ, 0xc0, !PT ;  /* 0xffff000028287812 */ /* 0x000fe200078ec0ff */
[C---:B------:R-:W-:Y:S01]  /*64f0*/  FMUL.FTZ R59, R47.reuse, R55 ;  /* 0x000000372f3b7220 */ /* 0x040fe20000410000 */
[----:B------:R-:W-:Y:S01]  /*6500*/  FMUL.FTZ R47, R47, R52 ;  /* 0x000000342f2f7220 */ /* 0x000fe20000410000 */
[----:B------:R-:W-:Y:S01]  /*6510*/  LOP3.LUT R89, R89, 0xffff0000, RZ, 0xc0, !PT ;  /* 0xffff000059597812 */ /* 0x000fe200078ec0ff */
[----:B------:R-:W-:Y:S01]  /*6520*/  IMAD.U32 R50, R50, 0x10000, RZ ;  /* 0x0001000032327824 */ /* 0x000fe200078e00ff */
[----:B------:R-:W-:Y:S01]  /*6530*/  LOP3.LUT R88, R88, 0xffff0000, RZ, 0xc0, !PT ;  /* 0xffff000058587812 */ /* 0x000fe200078ec0ff */
[C---:B------:R-:W-:Y:S01]  /*6540*/  FFMA.FTZ R57, R42.reuse, R51, -R57 ;  /* 0x000000332a397223 */ /* 0x040fe20000010839 */
[----:B------:R-:W-:Y:S01]  /*6550*/  FFMA.FTZ R54, R42, R54, R43 ;  /* 0x000000362a367223 */ /* 0x000fe2000001002b */
[----:B------:R-:W-:Y:S01]  /*6560*/  FFMA.FTZ R59, R46, R52, -R59 ;  /* 0x000000342e3b7223 */ /* 0x000fe2000001083b */
[----:B------:R-:W-:Y:S01]  /*6570*/  FMUL.FTZ R42, R40, R53 ;  /* 0x00000035282a7220 */ /* 0x000fe20000410000 */
[----:B------:R-:W-:Y:S01]  /*6580*/  FFMA.FTZ R46, R46, R55, R47 ;  /* 0x000000372e2e7223 */ /* 0x000fe2000001002f */
[----:B------:R-:W-:Y:S01]  /*6590*/  FMUL.FTZ R40, R40, R50 ;  /* 0x0000003228287220 */ /* 0x000fe20000410000 */
        /* <DEDUP_REMOVED lines=8> */
[----:B------:R-:W-:Y:S01]  /*6620*/  F2FP.BF16.F32.PACK_AB R40, R41, R42 ;  /* 0x0000002a2928723e */ /* 0x000fe200000010ff */
[----:B------:R-:W-:Y:S01]  /*6630*/  IMAD.MOV.U32 R41, RZ, RZ, R54 ;  /* 0x000000ffff297224 */ /* 0x000fe200078e0036 */
[----:B------:R-:W-:Y:S01]  /*6640*/  F2FP.BF16.F32.PACK_AB R43, R52, R43 ;  /* 0x0000002b342b723e */ /* 0x000fe200000010ff */
[----:B------:R-:W-:-:S07]  /*6650*/  IMAD.MOV.U32 R42, RZ, RZ, R46 ;  /* 0x000000ffff2a7224 */ /* 0x000fce00078e002e */
.L_x_489:
[----:B------:R-:W-:Y:S05]  /*6660*/  BSYNC B1 ;  /* 0x0000000000017941 */ /* 0x000fea0003800000 */
.L_x_488:
[----:B--2---:R1:W-:Y:S01]  /*6670*/  STG.E.128 desc[UR58][R44.64+0x140], R40 ;  /* 0x000140282c007986 */ /* 0x0043e2000c101d3a */
[----:B------:R-:W-:Y:S05]  /*6680*/  BRA `(.L_x_467) ;  /* 0x0000004000507947 */ /* 0x000fea0003800000 */
.L_x_435:
        /* <DEDUP_REMOVED lines=19> */
[----:B------:R-:W-:Y:S02]  /*67c0*/  CS2R R48, SRZ ;  /* 0x0000000000307805 */ /* 0x000fe4000001ff00 */
[----:B------:R-:W-:Y:S01]  /*67d0*/  CS2R R62, SRZ ;  /* 0x00000000003e7805 */ /* 0x000fe2000001ff00 */
[----:B------:R-:W-:Y:S01]  /*67e0*/  IMAD.X R41, R101, 0x1, R21, P2 ;  /* 0x0000000165297824 */ /* 0x000fe200010e0615 */
[----:B------:R-:W-:Y:S02]  /*67f0*/  LEA R64, P2, R40, UR4, 0x1 ;  /* 0x0000000428407c11 */ /* 0x000fe4000f8408ff */
[----:B------:R-:W-:-:S02]  /*6800*/  CS2R R60, SRZ ;  /* 0x00000000003c7805 */ /* 0x000fc4000001ff00 */
        /* <DEDUP_REMOVED lines=8> */
[----:B------:R-:W-:Y:S02]  /*6890*/  CS2R R44, SRZ ;  /* 0x00000000002c7805 */ /* 0x000fe4000001ff00 */
[----:B------:R-:W-:Y:S02]  /*68a0*/  CS2R R58, SRZ ;  /* 0x00000000003a7805 */ /* 0x000fe4000001ff00 */
[----:B------:R-:W-:-:S05]  /*68b0*/  CS2R R56, SRZ ;  /* 0x0000000000387805 */ /* 0x000fca000001ff00 */
[----:B------:R0:W5:Y:S04]  /*68c0*/  @!P2 LDG.E.128 R48, desc[UR58][R64.64] ;  /* 0x0000003a4030a981 */ /* 0x000168000c1e1d00 */
[----:B------:R0:W5:Y:S01]  /*68d0*/  @!P2 LDG.E.128 R60, desc[UR58][R68.64] ;  /* 0x0000003a443ca981 */ /* 0x000162000c1e1d00 */
[----:B------:R-:W-:Y:S02]  /*68e0*/  ISETP.GE.AND P2, PT, R0, R117, PT ;  /* 0x000000750000720c */ /* 0x000fe40003f46270 */
[----:B------:R-:W-:Y:S02]  /*68f0*/  CS2R R42, SRZ ;  /* 0x00000000002a7805 */ /* 0x000fe4000001ff00 */
[----:B------:R-:W-:Y:S02]  /*6900*/  CS2R R40, SRZ ;  /* 0x0000000000287805 */ /* 0x000fe4000001ff00 */
[----:B------:R-:W-:-:S02]  /*6910*/  CS2R R54, SRZ ;  /* 0x0000000000367805 */ /* 0x000fc4000001ff00 */
[----:B------:R-:W-:-:S05]  /*6920*/  CS2R R52, SRZ ;  /* 0x0000000000347805 */ /* 0x000fca000001ff00 */
[----:B------:R0:W5:Y:S04]  /*6930*/  @!P2 LDG.E.128 R44, desc[UR58][R64.64+0x40] ;  /* 0x0000403a402ca981 */ /* 0x000168000c1e1d00 */
[----:B------:R0:W5:Y:S01]  /*6940*/  @!P2 LDG.E.128 R56, desc[UR58][R68.64+0x40] ;  /* 0x0000403a4438a981 */ /* 0x000162000c1e1d00 */
[----:B------:R-:W-:-:S13]  /*6950*/  ISETP.GE.AND P2, PT, R3, R117, PT ;  /* 0x000000750300720c */ /* 0x000fda0003f46270 */
[----:B------:R0:W5:Y:S04]  /*6960*/  @!P2 LDG.E.128 R40, desc[UR58][R64.64+0x80] ;  /* 0x0000803a4028a981 */ /* 0x000168000c1e1d00 */
[----:B------:R0:W5:Y:S02]  /*6970*/  @!P2 LDG.E.128 R52, desc[UR58][R68.64+0x80] ;  /* 0x0000803a4434a981 */ /* 0x000164000c1e1d00 */
.L_x_491:
[----:B------:R-:W-:Y:S05]  /*6980*/  BSYNC B1 ;  /* 0x0000000000017941 */ /* 0x000fea0003800000 */
.L_x_490:
[----:B------:R-:W-:Y:S01]  /*6990*/  ISETP.GE.AND P3, PT, R207, R100, PT ;  /* 0x00000064cf00720c */ /* 0x000fe20003f66270 */
[----:B------:R-:W-:Y:S01]  /*69a0*/  BSSY B1, `(.L_x_492) ;  /* 0x000002c000017945 */ /* 0x000fe20003800000 */
[----:B0-----:R-:W-:Y:S02]  /*69b0*/  CS2R R64, SRZ ;  /* 0x0000000000407805 */ /* 0x001fe4000001ff00 */
        /* <DEDUP_REMOVED lines=16> */
[----:B------:R-:W-:Y:S02]  /*6ac0*/  CS2R R86, SRZ ;  /* 0x0000000000567805 */ /* 0x000fe4000001ff00 */
[----:B------:R-:W-:-:S02]  /*6ad0*/  IADD3 R64, P2, P5, R104, R88, R14 ;  /* 0x0000005868407210 */ /* 0x000fc40007d5e00e */
[----:B------:R-:W-:Y:S02]  /*6ae0*/  CS2R R84, SRZ ;  /* 0x0000000000547805 */ /* 0x000fe4000001ff00 */
[----:B------:R-:W-:Y:S02]  /*6af0*/  IADD3.X R65, R27, R102, R12, P2, P5 ;  /* 0x000000661b417210 */ /* 0x000fe400017ea40c */
[----:B------:R-:W-:-:S04]  /*6b00*/  LEA R88, P2, R90, UR4, 0x1 ;  /* 0x000000045a587c11 */ /* 0x000fc8000f8408ff */
[----:B------:R-:W-:Y:S01]  /*6b10*/  LEA.HI.X R89, R90, UR5, R101, 0x1, P2 ;  /* 0x000000055a597c11 */ /* 0x000fe200090f0c65 */
[----:B------:R-:W-:Y:S02]  /*6b20*/  ULDC.64 UR4, c[0x0][0x400] ;  /* 0x0001000000047ab9 */ /* 0x000fe40000000a00 */
        /* <DEDUP_REMOVED lines=19> */
.L_x_493:
[----:B------:R-:W-:Y:S05]  /*6c60*/  BSYNC B1 ;  /* 0x0000000000017941 */ /* 0x000fea0003800000 */
.L_x_492:
[----:B0----5:R-:W-:Y:S01]  /*6c70*/  IMAD.MOV.U32 R89, RZ, RZ, R42 ;  /* 0x000000ffff597224 */ /* 0x021fe200078e002a */
[----:B------:R-:W-:Y:S01]  /*6c80*/  UISETP.NE.AND UP0, UPT, UR57, 0x3, UPT ;  /* 0x000000033900788c */ /* 0x000fe2000bf05270 */
[----:B------:R-:W-:Y:S02]  /*6c90*/  IMAD.MOV.U32 R88, RZ, RZ, R43 ;  /* 0x000000ffff587224 */ /* 0x000fe400078e002b */
[----:B------:R-:W-:Y:S02]  /*6ca0*/  IMAD.MOV.U32 R91, RZ, RZ, R40 ;  /* 0x000000ffff5b7224 */ /* 0x000fe400078e0028 */
[----:B------:R-:W-:Y:S01]  /*6cb0*/  IMAD.MOV.U32 R90, RZ, RZ, R41 ;  /* 0x000000ffff5a7224 */ /* 0x000fe200078e0029 */
[----:B------:R-:W-:Y:S01]  /*6cc0*/  PRMT R172, R89, 0x5410, R88 ;  /* 0x0000541059ac7816 */ /* 0x000fe20000000058 */
[----:B------:R-:W-:Y:S01]  /*6cd0*/  IMAD.MOV.U32 R89, RZ, RZ, R46 ;  /* 0x000000ffff597224 */ /* 0x000fe200078e002e */
[----:B------:R-:W-:Y:S01]  /*6ce0*/  PLOP3.LUT P2, PT, PT, PT, UP0, 0x80, 0x0 ;  /* 0x000000000000781c */ /* 0x000fe20003f4f008 */
[----:B------:R-:W-:Y:S01]  /*6cf0*/  IMAD.MOV.U32 R88, RZ, RZ, R47 ;  /* 0x000000ffff587224 */ /* 0x000fe200078e002f */
[----:B------:R-:W-:Y:S01]  /*6d00*/  PRMT R173, R91, 0x5410, R90 ;  /* 0x000054105bad7816 */ /* 0x000fe2000000005a */
[----:B------:R-:W-:-:S02]  /*6d10*/  IMAD.MOV.U32 R90, RZ, RZ, R50 ;  /* 0x000000ffff5a7224 */ /* 0x000fc400078e0032 */
[----:B------:R-:W-:Y:S01]  /*6d20*/  IMAD.MOV.U32 R91, RZ, RZ, R51 ;  /* 0x000000ffff5b7224 */ /* 0x000fe200078e0033 */
[----:B------:R-:W-:Y:S01]  /*6d30*/  PRMT R176, R88, 0x5410, R89 ;  /* 0x0000541058b07816 */ /* 0x000fe20000000059 */
[----:B------:R-:W-:Y:S02]  /*6d40*/  IMAD.MOV.U32 R88, RZ, RZ, R44 ;  /* 0x000000ffff587224 */ /* 0x000fe400078e002c */
[----:B------:R-:W-:Y:S01]  /*6d50*/  IMAD.MOV.U32 R89, RZ, RZ, R45 ;  /* 0x000000ffff597224 */ /* 0x000fe200078e002d */
[----:B------:R-:W-:-:S04]  /*6d60*/  PRMT R163, R91, 0x5410, R90 ;  /* 0x000054105ba37816 */ /* 0x000fc8000000005a */
        /* <DEDUP_REMOVED lines=65> */
.L_x_494:
[----:B------:R-:W-:Y:S01]  /*7180*/  IMAD R101, R16, 0x8, R2 ;  /* 0x0000000810657824 */ /* 0x000fe200078e0202 */
[----:B------:R-:W-:Y:S01]  /*7190*/  SHF.L.U32 R102, R184, 0x1f, RZ ;  /* 0x0000001fb8667819 */ /* 0x000fe200000006ff */
[----:B------:R-:W0:Y:S01]  /*71a0*/  LDC R146, c[0x0][0x2f4] ;  /* 0x0000bd00ff927b82 */ /* 0x000e220000000800 */
[----:B------:R-:W-:Y:S01]  /*71b0*/  BSSY B1, `(.L_x_495) ;  /* 0x0000004000017945 */ /* 0x000fe20003800000 */
[----:B------:R-:W-:Y:S01]  /*71c0*/  IMAD.MOV.U32 R125, RZ, RZ, R92 ;  /* 0x000000ffff7d7224 */ /* 0x000fe200078e005c */
[----:B------:R-:W1:Y:S02]  /*71d0*/  SYNCS.PHASECHK.TRANS64.TRYWAIT P5, [R101+URZ+0x34890], R102 ;  /* 0x03489066650075a7 */ /* 0x000e6400080a017f */
[----:B-1----:R-:W-:Y:S05]  /*71e0*/  @!P5 BRA `(.L_x_496) ;  /* 0x000001b80044d947 */ /* 0x002fea0003800000 */
.L_x_796:
[----:B------:R-:W-:Y:S05]  /*71f0*/  BSYNC B1 ;  /* 0x0000000000017941 */ /* 0x000fea0003800000 */
.L_x_495:
[----:B------:R-:W2:Y:S01]  /*7200*/  LDC.64 R126, c[0x0][0x300] ;  /* 0x0000c000ff7e7b82 */ /* 0x000ea20000000a00 */
[----:B------:R-:W-:Y:S01]  /*7210*/  BSSY B1, `(.L_x_497) ;  /* 0x0000194000017945 */ /* 0x000fe20003800000 */
[----:B0-----:R-:W-:-:S03]  /*7220*/  IMAD.IADD R148, R146, 0x1, -R122 ;  /* 0x0000000192947824 */ /* 0x001fc600078e0a7a */
[----:B------:R-:W-:Y:S05]  /*7230*/  @P4 BRA `(.L_x_498) ;  /* 0x0000001800444947 */ /* 0x000fea0003800000 */
[----:B------:R-:W-:Y:S01]  /*7240*/  ISETP.NE.AND P4, PT, R34, RZ, PT ;  /* 0x000000ff2200720c */ /* 0x000fe20003f85270 */
[-C--:B--2---:R-:W-:Y:S01]  /*7250*/  IMAD R153, R144, R126.reuse, RZ ;  /* 0x0000007e90997224 */ /* 0x084fe200078e02ff */
[----:B------:R-:W-:Y:S01]  /*7260*/  BSSY B2, `(.L_x_499) ;  /* 0x0000085000027945 */ /* 0x000fe20003800000 */
[----:B------:R-:W-:-:S04]  /*7270*/  IMAD.WIDE.U32 R128, R17, R126, R124 ;  /* 0x0000007e11807225 */ /* 0x000fc800078e007c */
[----:B------:R-:W-:-:S04]  /*7280*/  IMAD R153, R17, R127, R153 ;  /* 0x0000007f11997224 */ /* 0x000fc800078e0299 */
[----:B------:R-:W-:Y:S02]  /*7290*/  IMAD.IADD R153, R153, 0x1, R129 ;  /* 0x0000000199997824 */ /* 0x000fe400078e0281 */
[----:B------:R-:W-:Y:S05]  /*72a0*/  @!P4 BRA `(.L_x_500) ;  /* 0x000000080000c947 */ /* 0x000fea0003800000 */
[----:B------:R-:W-:Y:S01]  /*72b0*/  SEL R88, R122, R148, !P0 ;  /* 0x000000947a587207 */ /* 0x000fe20004000000 */
[----:B------:R-:W-:Y:S01]  /*72c0*/  BSSY B3, `(.L_x_501) ;  /* 0x0000072000037945 */ /* 0x000fe20003800000 */
[----:B------:R-:W-:Y:S02]  /*72d0*/  ISETP.GE.AND P4, PT, R18, R117, PT ;  /* 0x000000751200720c */ /* 0x000fe40003f86270 */
[----:B------:R-:W-:-:S04]  /*72e0*/  SHF.R.S32.HI R89, RZ, 0x1f, R88 ;  /* 0x0000001fff597819 */ /* 0x000fc80000011458 */
[----:B------:R-:W-:-:S04]  /*72f0*/  LEA.HI R89, R89, R88, RZ, 0x4 ;  /* 0x0000005859597211 */ /* 0x000fc800078f20ff */
[----:B------:R-:W-:-:S04]  /*7300*/  LEA.HI.SX32 R161, R89, R28, 0x1c ;  /* 0x0000001c59a17211 */ /* 0x000fc800078fe2ff */
[----:B------:R-:W-:-:S04]  /*7310*/  SHF.R.S32.HI R88, RZ, 0x1f, R161 ;  /* 0x0000001fff587819 */ /* 0x000fc800000114a1 */
[----:B------:R-:W-:Y:S01]  /*7320*/  LEA.HI R88, R88, R161, RZ, 0x3 ;  /* 0x000000a158587211 */ /* 0x000fe200078f18ff */
[----:B------:R-:W-:-:S04]  /*7330*/  IMAD.SHL.U32 R161, R161, 0x8, RZ ;  /* 0x00000008a1a17824 */ /* 0x000fc800078e00ff */
[----:B------:R-:W-:Y:S01]  /*7340*/  IMAD.SHL.U32 R88, R88, 0x400, RZ ;  /* 0x0000040058587824 */ /* 0x000fe200078e00ff */
[----:B------:R-:W-:-:S04]  /*7350*/  LOP3.LUT R89, R191, 0x38, R161, 0xf8, !PT ;  /* 0x00000038bf597812 */ /* 0x000fc800078ef8a1 */
[----:B------:R-:W-:Y:S02]  /*7360*/  LOP3.LUT R88, R88, 0x7fffe000, RZ, 0xc0, !PT ;  /* 0x7fffe00058587812 */ /* 0x000fe400078ec0ff */
[----:B------:R-:W-:-:S03]  /*7370*/  LOP3.LUT R89, R89, R193, RZ, 0x3c, !PT ;  /* 0x000000c159597212 */ /* 0x000fc600078e3cff */
[----:B------:R-:W-:-:S04]  /*7380*/  IMAD R88, R192, 0x200, R88 ;  /* 0x00000200c0587824 */ /* 0x000fc800078e0258 */
[----:B------:R-:W-:-:S04]  /*7390*/  IMAD.IADD R88, R88, 0x1, R89 ;  /* 0x0000000158587824 */ /* 0x000fc800078e0259 */
[C---:B------:R-:W-:Y:S02]  /*73a0*/  IMAD R92, R16.reuse, 0x6000, R88 ;  /* 0x00006000105c7824 */ /* 0x040fe400078e0258 */
[----:B------:R-:W-:Y:S02]  /*73b0*/  IMAD R88, R16, 0x6000, R142 ;  /* 0x0000600010587824 */ /* 0x000fe400078e028e */
[--C-:B------:R-:W-:Y:S02]  /*73c0*/  IMAD R92, R92, 0x2, R2.reuse ;  /* 0x000000025c5c7824 */ /* 0x100fe400078e0202 */
[----:B------:R-:W-:-:S04]  /*73d0*/  IMAD R88, R88, 0x2, R2 ;  /* 0x0000000258587824 */ /* 0x000fc800078e0202 */
[----:B------:R-:W0:Y:S04]  /*73e0*/  LDS.128 R92, [R92+0x1c400] ;  /* 0x01c400005c5c7984 */ /* 0x000e280000000c00 */
[----:B------:R-:W2:Y:S01]  /*73f0*/  LDS.128 R88, [R88+0x1c400] ;  /* 0x01c4000058587984 */ /* 0x000ea20000000c00 */
[----:B------:R-:W-:Y:S05]  /*7400*/  @P4 BRA `(.L_x_502) ;  /* 0x0000000400744947 */ /* 0x000fea0003800000 */
[--C-:B------:R-:W-:Y:S01]  /*7410*/  SHF.R.U64 R48, R48, 0x10, R49.reuse ;  /* 0x0000001030307819 */ /* 0x100fe20000001231 */
[----:B0-----:R-:W-:Y:S01]  /*7420*/  IMAD.U32 R166, R93, 0x10000, RZ ;  /* 0x000100005da67824 */ /* 0x001fe200078e00ff */
[----:B------:R-:W-:Y:S02]  /*7430*/  SHF.R.U32.HI R49, RZ, 0x10, R49 ;  /* 0x00000010ff317819 */ /* 0x000fe40000011631 */
[C---:B------:R-:W-:Y:S02]  /*7440*/  PRMT R48, R162.reuse, 0x5432, R48 ;  /* 0x00005432a2307816 */ /* 0x040fe40000000030 */
[----:B------:R-:W-:Y:S02]  /*7450*/  PRMT R49, R162, 0x5410, R49 ;  /* 0x00005410a2317816 */ /* 0x000fe40000000031 */
[----:B------:R-:W-:Y:S02]  /*7460*/  SHF.R.U64 R50, R50, 0x10, R51 ;  /* 0x0000001032327819 */ /* 0x000fe40000001233 */
[----:B------:R-:W-:-:S02]  /*7470*/  SHF.R.U32.HI R162, RZ, 0x10, R61 ;  /* 0x00000010ffa27819 */ /* 0x000fc4000001163d */
[----:B------:R-:W-:Y:S02]  /*7480*/  SHF.R.U64 R60, R60, 0x10, R61 ;  /* 0x000000103c3c7819 */ /* 0x000fe4000000123d */
[--C-:B------:R-:W-:Y:S02]  /*7490*/  SHF.R.U64 R61, R62, 0x10, R63.reuse ;  /* 0x000000103e3d7819 */ /* 0x100fe4000000123f */
[----:B------:R-:W-:Y:S02]  /*74a0*/  PRMT R62, R163, 0x5432, R50 ;  /* 0x00005432a33e7816 */ /* 0x000fe40000000032 */
[----:B------:R-:W-:Y:S02]  /*74b0*/  SHF.R.U32.HI R63, RZ, 0x10, R63 ;  /* 0x00000010ff3f7819 */ /* 0x000fe4000001163f */
[----:B------:R-:W-:Y:S01]  /*74c0*/  PRMT R50, R165, 0x5432, R162 ;  /* 0x00005432a5327816 */ /* 0x000fe200000000a2 */
[----:B------:R-:W-:Y:S01]  /*74d0*/  IMAD.U32 R162, R49, 0x10000, RZ ;  /* 0x0001000031a27824 */ /* 0x000fe200078e00ff */
[----:B------:R-:W-:-:S02]  /*74e0*/  SHF.R.U32.HI R51, RZ, 0x10, R51 ;  /* 0x00000010ff337819 */ /* 0x000fc40000011633 */
[----:B------:R-:W-:Y:S01]  /*74f0*/  PRMT R63, R165, 0x5410, R63 ;  /* 0x00005410a53f7816 */ /* 0x000fe2000000003f */
[----:B------:R-:W-:Y:S01]  /*7500*/  IMAD.U32 R165, R50, 0x10000, RZ ;  /* 0x0001000032a57824 */ /* 0x000fe200078e00ff */
[----:B------:R-:W-:Y:S02]  /*7510*/  PRMT R51, R163, 0x5410, R51 ;  /* 0x00005410a3337816 */ /* 0x000fe40000000033 */
[----:B------:R-:W-:Y:S01]  /*7520*/  PRMT R60, R164, 0x5432, R60 ;  /* 0x00005432a43c7816 */ /* 0x000fe2000000003c */
[-C--:B------:R-:W-:Y:S01]  /*7530*/  FMUL.FTZ R163, R166, R165.reuse ;  /* 0x000000a5a6a37220 */ /* 0x080fe20000410000 */
[----:B------:R-:W-:Y:S01]  /*7540*/  PRMT R61, R164, 0x5410, R61 ;  /* 0x00005410a43d7816 */ /* 0x000fe2000000003d */
[----:B--2---:R-:W-:Y:S01]  /*7550*/  IMAD.U32 R164, R89, 0x10000, RZ ;  /* 0x0001000059a47824 */ /* 0x004fe200078e00ff */
[----:B------:R-:W-:Y:S02]  /*7560*/  LOP3.LUT R50, R50, 0xffff0000, RZ, 0xc0, !PT ;  /* 0xffff000032327812 */ /* 0x000fe400078ec0ff */
[----:B------:R-:W-:Y:S01]  /*7570*/  LOP3.LUT R93, R93, 0xffff0000, RZ, 0xc0, !PT ;  /* 0xffff00005d5d7812 */ /* 0x000fe200078ec0ff */
[-C--:B------:R-:W-:Y:S01]  /*7580*/  FFMA.FTZ R163, R164, R162.reuse, -R163 ;  /* 0x000000a2a4a37223 */ /* 0x080fe200000108a3 */
[----:B------:R-:W-:Y:S01]  /*7590*/  FMUL.FTZ R162, R166, R162 ;  /* 0x000000a2a6a27220 */ /* 0x000fe20000410000 */
[----:B------:R-:W-:Y:S01]  /*75a0*/  LOP3.LUT R89, R89, 0xffff0000, RZ, 0xc0, !PT ;  /* 0xffff000059597812 */ /* 0x000fe200078ec0ff */
[C---:B------:R-:W-:Y:S01]  /*75b0*/  IMAD.U32 R166, R95.reuse, 0x10000, RZ ;  /* 0x000100005fa67824 */ /* 0x040fe200078e00ff */
[----:B------:R-:W-:Y:S01]  /*75c0*/  LOP3.LUT R95, R95, 0xffff0000, RZ, 0xc0, !PT ;  /* 0xffff00005f5f7812 */ /* 0x000fe200078ec0ff */
[----:B------:R-:W-:Y:S01]  /*75d0*/  FFMA.FTZ R162, R164, R165, R162 ;  /* 0x000000a5a4a27223 */ /* 0x000fe200000100a2 */
[----:B------:R-:W-:Y:S01]  /*75e0*/  LOP3.LUT R164, R49, 0xffff0000, RZ, 0xc0, !PT ;  /* 0xffff000031a47812 */ /* 0x000fe200078ec0ff */
[----:B------:R-:W-:Y:S01]  /*75f0*/  FMUL.FTZ R49, R93, R50 ;  /* 0x000000325d317220 */ /* 0x000fe20000410000 */
[C---:B------:R-:W-:Y:S01]  /*7600*/  IMAD.U32 R165, R63.reuse, 0x10000, RZ ;  /* 0x000100003fa57824 */ /* 0x040fe200078e00ff */
[----:B------:R-:W-:-:S02]  /*7610*/  LOP3.LUT R63, R63, 0xffff0000, RZ, 0xc0, !PT ;  /* 0xffff00003f3f7812 */ /* 0x000fc400078ec0ff */
[-C--:B------:R-:W-:Y:S01]  /*7620*/  FMUL.FTZ R93, R93, R164.reuse ;  /* 0x000000a45d5d7220 */ /* 0x080fe20000410000 */
[----:B------:R-:W-:Y:S01]  /*7630*/  FFMA.FTZ R49, R89, R164, -R49 ;  /* 0x000000a459317223 */ /* 0x000fe20000010831 */
[----:B------:R-:W-:Y:S02]  /*7640*/  IMAD.U32 R164, R91, 0x10000, RZ ;  /* 0x000100005ba47824 */ /* 0x000fe400078e00ff */
[----:B------:R-:W-:Y:S01]  /*7650*/  FFMA.FTZ R50, R89, R50, R93 ;  /* 0x0000003259327223 */ /* 0x000fe2000001005d */
[----:B------:R-:W-:Y:S02]  /*7660*/  IMAD.U32 R93, R51, 0x10000, RZ ;  /* 0x00010000335d7824 */ /* 0x000fe400078e00ff */
[----:B------:R-:W-:Y:S01]  /*7670*/  FMUL.FTZ R89, R166, R165 ;  /* 0x000000a5a6597220 */ /* 0x000fe20000410000 */
[----:B------:R-:W-:Y:S02]  /*7680*/  F2FP.BF16.F32.PACK_AB R49, R49, R163 ;  /* 0x000000a33131723e */ /* 0x000fe400000010ff */
[----:B------:R-:W-:Y:S01]  /*7690*/  F2FP.BF16.F32.PACK_AB R50, R50, R162 ;  /* 0x000000a23232723e */ /* 0x000fe200000010ff */
[-C--:B------:R-:W-:Y:S01]  /*76a0*/  FFMA.FTZ R89, R164, R93.reuse, -R89 ;  /* 0x0000005da4597223 */ /* 0x080fe20000010859 */
[----:B------:R-:W-:-:S04]  /*76b0*/  FMUL.FTZ R93, R166, R93 ;  /* 0x0000005da65d7220 */ /* 0x000fc80000410000 */
[----:B------:R-:W-:Y:S01]  /*76c0*/  FFMA.FTZ R93, R164, R165, R93 ;  /* 0x000000a5a45d7223 */ /* 0x000fe2000001005d */
[----:B------:R-:W-:Y:S02]  /*76d0*/  LOP3.LUT R164, R51, 0xffff0000, RZ, 0xc0, !PT ;  /* 0xffff000033a47812 */ /* 0x000fe400078ec0ff */
[----:B------:R-:W-:Y:S01]  /*76e0*/  LOP3.LUT R51, R91, 0xffff0000, RZ, 0xc0, !PT ;  /* 0xffff00005b337812 */ /* 0x000fe200078ec0ff */
[CC--:B------:R-:W-:Y:S02]  /*76f0*/  FMUL.FTZ R91, R95.reuse, R63.reuse ;  /* 0x0000003f5f5b7220 */ /* 0x0c0fe40000410000 */
[-C--:B------:R-:W-:Y:S02]  /*7700*/  FMUL.FTZ R95, R95, R164.reuse ;  /* 0x000000a45f5f7220 */ /* 0x080fe40000410000 */
[C---:B------:R-:W-:Y:S02]  /*7710*/  FFMA.FTZ R91, R51.reuse, R164, -R91 ;  /* 0x000000a4335b7223 */ /* 0x040fe4000001085b */
[----:B------:R-:W-:Y:S01]  /*7720*/  FFMA.FTZ R95, R51, R63, R95 ;  /* 0x0000003f335f7223 */ /* 0x000fe2000001005f */
[C---:B------:R-:W-:Y:S01]  /*7730*/  IMAD.U32 R63, R60.reuse, 0x10000, RZ ;  /* 0x000100003c3f7824 */ /* 0x040fe200078e00ff */
[----:B------:R-:W-:Y:S01]  /*7740*/  LOP3.LUT R60, R60, 0xffff0000, RZ, 0xc0, !PT ;  /* 0xffff00003c3c7812 */ /* 0x000fe200078ec0ff */
[----:B------:R-:W-:Y:S01]  /*7750*/  IMAD.U32 R51, R88, 0x10000, RZ ;  /* 0x0001000058337824 */ /* 0x000fe200078e00ff */
[----:B------:R-:W-:Y:S01]  /*7760*/  F2FP.BF16.F32.PACK_AB R91, R91, R89 ;  /* 0x000000595b5b723e */ /* 0x000fe200000010ff */
[----:B------:R-:W-:Y:S01]  /*7770*/  IMAD.U32 R89, R92, 0x10000, RZ ;  /* 0x000100005c597824 */ /* 0x000fe200078e00ff */
[----:B------:R-:W-:Y:S01]  /*7780*/  F2FP.BF16.F32.PACK_AB R95, R95, R93 ;  /* 0x0000005d5f5f723e */ /* 0x000fe200000010ff */
[C---:B------:R-:W-:Y:S01]  /*7790*/  IMAD.U32 R93, R48.reuse, 0x10000, RZ ;  /* 0x00010000305d7824 */ /* 0x040fe200078e00ff */
[----:B------:R-:W-:Y:S01]  /*77a0*/  LOP3.LUT R48, R48, 0xffff0000, RZ, 0xc0, !PT ;  /* 0xffff000030307812 */ /* 0x000fe200078ec0ff */
[----:B------:R-:W-:-:S02]  /*77b0*/  FMUL.FTZ R162, R89, R63 ;  /* 0x0000003f59a27220 */ /* 0x000fc40000410000 */
[-C--:B------:R-:W-:Y:S02]  /*77c0*/  FMUL.FTZ R89, R89, R93.reuse ;  /* 0x0000005d59597220 */ /* 0x080fe40000410000 */
[C---:B------:R-:W-:Y:S01]  /*77d0*/  FFMA.FTZ R162, R51.reuse, R93, -R162 ;  /* 0x0000005d33a27223 */ /* 0x040fe200000108a2 */
[----:B------:R-:W-:Y:S02]  /*77e0*/  IMAD.U32 R93, R94, 0x10000, RZ ;  /* 0x000100005e5d7824 */ /* 0x000fe400078e00ff */
[----:B------:R-:W-:Y:S01]  /*77f0*/  FFMA.FTZ R89, R51, R63, R89 ;  /* 0x0000003f33597223 */ /* 0x000fe20000010059 */
[----:B------:R-:W-:Y:S02]  /*7800*/  LOP3.LUT R51, R92, 0xffff0000, RZ, 0xc0, !PT ;  /* 0xffff00005c337812 */ /* 0x000fe400078ec0ff */
[----:B------:R-:W-:-:S03]  /*7810*/  LOP3.LUT R63, R88, 0xffff0000, RZ, 0xc0, !PT ;  /* 0xffff0000583f7812 */ /* 0x000fc600078ec0ff */
[C---:B------:R-:W-:Y:S01]  /*7820*/  FMUL.FTZ R88, R51.reuse, R60 ;  /* 0x0000003c33587220 */ /* 0x040fe20000410000 */
[----:B------:R-:W-:-:S03]  /*7830*/  FMUL.FTZ R51, R51, R48 ;  /* 0x0000003033337220 */ /* 0x000fc60000410000 */
[C---:B------:R-:W-:Y:S01]  /*7840*/  FFMA.FTZ R48, R63.reuse, R48, -R88 ;  /* 0x000000303f307223 */ /* 0x040fe20000010858 */
[----:B------:R-:W-:Y:S01]  /*7850*/  FFMA.FTZ R51, R63, R60, R51 ;  /* 0x0000003c3f337223 */ /* 0x000fe20000010033 */
[C---:B------:R-:W-:Y:S01]  /*7860*/  IMAD.U32 R63, R61.reuse, 0x10000, RZ ;  /* 0x000100003d3f7824 */ /* 0x040fe200078e00ff */
[----:B------:R-:W-:Y:S01]  /*7870*/  LOP3.LUT R61, R61, 0xffff0000, RZ, 0xc0, !PT ;  /* 0xffff00003d3d7812 */ /* 0x000fe200078ec0ff */
[C---:B------:R-:W-:Y:S01]  /*7880*/  IMAD.U32 R88, R62.reuse, 0x10000, RZ ;  /* 0x000100003e587824 */ /* 0x040fe200078e00ff */
[----:B------:R-:W-:Y:S01]  /*7890*/  LOP3.LUT R62, R62, 0xffff0000, RZ, 0xc0, !PT ;  /* 0xffff00003e3e7812 */ /* 0x000fe200078ec0ff */
[C---:B------:R-:W-:Y:S01]  /*78a0*/  FMUL.FTZ R92, R93.reuse, R63 ;  /* 0x0000003f5d5c7220 */ /* 0x040fe20000410000 */
[----:B------:R-:W-:Y:S02]  /*78b0*/  IMAD.U32 R60, R90, 0x10000, RZ ;  /* 0x000100005a3c7824 */ /* 0x000fe400078e00ff */
[----:B------:R-:W-:Y:S01]  /*78c0*/  FMUL.FTZ R93, R93, R88 ;  /* 0x000000585d5d7220 */ /* 0x000fe20000410000 */
[----:B------:R-:W-:Y:S01]  /*78d0*/  F2FP.BF16.F32.PACK_AB R48, R48, R162 ;  /* 0x000000a23030723e */ /* 0x000fe200000010ff */
[----:B------:R-:W-:-:S02]  /*78e0*/  FFMA.FTZ R92, R60, R88, -R92 ;  /* 0x000000583c5c7223 */ /* 0x000fc4000001085c */
[----:B------:R-:W-:Y:S01]  /*78f0*/  FFMA.FTZ R93, R60, R63, R93 ;  /* 0x0000003f3c5d7223 */ /* 0x000fe2000001005d */
[----:B------:R-:W-:Y:S02]  /*7900*/  LOP3.LUT R60, R94, 0xffff0000, RZ, 0xc0, !PT ;  /* 0xffff00005e3c7812 */ /* 0x000fe400078ec0ff */
[----:B------:R-:W-:Y:S02]  /*7910*/  LOP3.LUT R63, R90, 0xffff0000, RZ, 0xc0, !PT ;  /* 0xffff00005a3f7812 */ /* 0x000fe400078ec0ff */
[----:B------:R-:W-:Y:S01]  /*7920*/  F2FP.BF16.F32.PACK_AB R51, R51, R89 ;  /* 0x000000593333723e */ /* 0x000fe200000010ff */
[CC--:B------:R-:W-:Y:S01]  /*7930*/  FMUL.FTZ R88, R60.reuse, R61.reuse ;  /* 0x0000003d3c587220 */ /* 0x0c0fe20000410000 */
[-C--:B------:R-:W-:Y:S01]  /*7940*/  FMUL.FTZ R60, R60, R62.reuse ;  /* 0x0000003e3c3c7220 */ /* 0x080fe20000410000 */
[----:B------:R-:W-:Y:S02]  /*7950*/  IMAD.MOV.U32 R89, RZ, RZ, R49 ;  /* 0x000000ffff597224 */ /* 0x000fe400078e0031 */
[C---:B------:R-:W-:Y:S01]  /*7960*/  FFMA.FTZ R88, R63.reuse, R62, -R88 ;  /* 0x0000003e3f587223 */ /* 0x040fe20000010858 */
[----:B------:R-:W-:-:S04]  /*7970*/  FFMA.FTZ R60, R63, R61, R60 ;  /* 0x0000003d3f3c7223 */ /* 0x000fc8000001003c */
[----:B------:R-:W-:Y:S01]  /*7980*/  F2FP.BF16.F32.PACK_AB R90, R88, R92 ;  /* 0x0000005c585a723e */ /* 0x000fe200000010ff */
[----:B------:R-:W-:Y:S01]  /*7990*/  IMAD.MOV.U32 R88, RZ, RZ, R48 ;  /* 0x000000ffff587224 */ /* 0x000fe200078e0030 */
[----:B------:R-:W-:Y:S01]  /*79a0*/  F2FP.BF16.F32.PACK_AB R60, R60, R93 ;  /* 0x0000005d3c3c723e */ /* 0x000fe200000010ff */
[----:B------:R-:W-:Y:S02]  /*79b0*/  IMAD.MOV.U32 R92, RZ, RZ, R51 ;  /* 0x000000ffff5c7224 */ /* 0x000fe400078e0033 */
[----:B------:R-:W-:Y:S02]  /*79c0*/  IMAD.MOV.U32 R93, RZ, RZ, R50 ;  /* 0x000000ffff5d7224 */ /* 0x000fe400078e0032 */
[----:B------:R-:W-:-:S07]  /*79d0*/  IMAD.MOV.U32 R94, RZ, RZ, R60 ;  /* 0x000000ffff5e7224 */ /* 0x000fce00078e003c */
.L_x_502:
[----:B------:R-:W-:Y:S05]  /*79e0*/  BSYNC B3 ;  /* 0x0000000000037941 */ /* 0x000fea0003800000 */
.L_x_501:
[----:B------:R-:W-:-:S13]  /*79f0*/  ISETP.GE.AND P4, PT, R161, R146, PT ;  /* 0x00000092a100720c */ /* 0x000fda0003f86270 */
[--C-:B------:R-:W-:Y:S02]  /*7a00*/  @!P4 SHF.R.S32.HI R51, RZ, 0x1f, R161.reuse ;  /* 0x0000001fff33c819 */ /* 0x100fe400000114a1 */
[----:B------:R-:W-:-:S04]  /*7a10*/  @!P4 IADD3 R161, P5, P6, R114, R128, R161 ;  /* 0x0000008072a1c210 */ /* 0x000fc80007ebe0a1 */
[----:B------:R-:W-:Y:S02]  /*7a20*/  @!P4 IADD3.X R51, R6, R153, R51, P5, P6 ;  /* 0x000000990633c210 */ /* 0x000fe40002fec433 */
[----:B------:R-:W-:-:S04]  /*7a30*/  IADD3 R49, P5, P6, R114, R128, R29 ;  /* 0x0000008072317210 */ /* 0x000fc80007ebe01d */
[----:B------:R-:W-:Y:S02]  /*7a40*/  IADD3.X R50, R6, R153, R35, P5, P6 ;  /* 0x0000009906327210 */ /* 0x000fe40002fec423 */
[----:B------:R-:W-:-:S04]  /*7a50*/  LEA R48, P5, R49, R120, 0x1 ;  /* 0x0000007831307211 */ /* 0x000fc800078a08ff */
[----:B------:R-:W-:Y:S02]  /*7a60*/  LEA.HI.X R49, R49, R121, R50, 0x1, P5 ;  /* 0x0000007931317211 */ /* 0x000fe400028f0c32 */
[----:B------:R-:W-:-:S03]  /*7a70*/  @!P4 LEA R50, P5, R161, R120, 0x1 ;  /* 0x00000078a132c211 */ /* 0x000fc600078a08ff */
[----:B--2---:R2:W-:Y:S01]  /*7a80*/  STG.E.128 desc[UR58][R48.64], R88 ;  /* 0x0000005830007986 */ /* 0x0045e2000c101d3a */
[----:B------:R-:W-:-:S05]  /*7a90*/  @!P4 LEA.HI.X R51, R161, R121, R51, 0x1, P5 ;  /* 0x00000079a133c211 */ /* 0x000fca00028f0c33 */
[----:B0-----:R2:W-:Y:S04]  /*7aa0*/  @!P4 STG.E.128 desc[UR58][R50.64], R92 ;  /* 0x0000005c3200c986 */ /* 0x0015e8000c101d3a */
.L_x_500:
[----:B------:R-:W-:Y:S05]  /*7ab0*/  BSYNC B2 ;  /* 0x0000000000027941 */ /* 0x000fea0003800000 */
.L_x_499:
[----:B------:R-:W-:Y:S01]  /*7ac0*/  ISETP.NE.AND P4, PT, R38, RZ, PT ;  /* 0x000000ff2600720c */ /* 0x000fe20003f85270 */
[----:B------:R-:W-:-:S12]  /*7ad0*/  BSSY B2, `(.L_x_503) ;  /* 0x0000081000027945 */ /* 0x000fd80003800000 */
[----:B------:R-:W-:Y:S05]  /*7ae0*/  @!P4 BRA `(.L_x_504) ;  /* 0x0000000400fcc947 */ /* 0x000fea0003800000 */
[----:B--2---:R-:W-:Y:S01]  /*7af0*/  SEL R48, R122, R148, !P1 ;  /* 0x000000947a307207 */ /* 0x004fe20004800000 */
        /* <DEDUP_REMOVED lines=21> */
[----:B------:R-:W-:Y:S01]  /*7c50*/  SHF.R.U64 R46, R46, 0x10, R47 ;  /* 0x000000102e2e7819 */ /* 0x000fe2000000122f */
[----:B0-----:R-:W-:Y:S01]  /*7c60*/  IMAD.U32 R93, R61, 0x10000, RZ ;  /* 0x000100003d5d7824 */ /* 0x001fe200078e00ff */
[--C-:B------:R-:W-:Y:S01]  /*7c70*/  SHF.R.U32.HI R89, RZ, 0x10, R57.reuse ;  /* 0x00000010ff597819 */ /* 0x100fe20000011639 */
[----:B--2---:R-:W-:Y:S01]  /*7c80*/  IMAD.U32 R91, R49, 0x10000, RZ ;  /* 0x00010000315b7824 */ /* 0x004fe200078e00ff */
[----:B------:R-:W-:Y:S02]  /*7c90*/  SHF.R.U64 R56, R56, 0x10, R57 ;  /* 0x0000001038387819 */ /* 0x000fe40000001239 */
[----:B------:R-:W-:Y:S02]  /*7ca0*/  SHF.R.U64 R57, R58, 0x10, R59 ;  /* 0x000000103a397819 */ /* 0x000fe4000000123b */
[----:B------:R-:W-:Y:S02]  /*7cb0*/  SHF.R.U64 R44, R44, 0x10, R45 ;  /* 0x000000102c2c7819 */ /* 0x000fe4000000122d */
[----:B------:R-:W-:-:S02]  /*7cc0*/  PRMT R58, R176, 0x5432, R46 ;  /* 0x00005432b03a7816 */ /* 0x000fc4000000002e */
[----:B------:R-:W-:Y:S02]  /*7cd0*/  SHF.R.U32.HI R45, RZ, 0x10, R45 ;  /* 0x00000010ff2d7819 */ /* 0x000fe4000001162d */
[----:B------:R-:W-:Y:S02]  /*7ce0*/  PRMT R46, R179, 0x5432, R89 ;  /* 0x00005432b32e7816 */ /* 0x000fe40000000059 */
[----:B------:R-:W-:Y:S02]  /*7cf0*/  PRMT R45, R178, 0x5410, R45 ;  /* 0x00005410b22d7816 */ /* 0x000fe4000000002d */
[----:B------:R-:W-:Y:S01]  /*7d00*/  SHF.R.U32.HI R59, RZ, 0x10, R59 ;  /* 0x00000010ff3b7819 */ /* 0x000fe2000001163b */
[C---:B------:R-:W-:Y:S01]  /*7d10*/  IMAD.U32 R92, R46.reuse, 0x10000, RZ ;  /* 0x000100002e5c7824 */ /* 0x040fe200078e00ff */
[----:B------:R-:W-:Y:S01]  /*7d20*/  LOP3.LUT R46, R46, 0xffff0000, RZ, 0xc0, !PT ;  /* 0xffff00002e2e7812 */ /* 0x000fe200078ec0ff */
[----:B------:R-:W-:Y:S01]  /*7d30*/  IMAD.U32 R89, R45, 0x10000, RZ ;  /* 0x000100002d597824 */ /* 0x000fe200078e00ff */
[----:B------:R-:W-:Y:S01]  /*7d40*/  LOP3.LUT R61, R61, 0xffff0000, RZ, 0xc0, !PT ;  /* 0xffff00003d3d7812 */ /* 0x000fe200078ec0ff */
[----:B------:R-:W-:Y:S01]  /*7d50*/  FMUL.FTZ R90, R93, R92 ;  /* 0x0000005c5d5a7220 */ /* 0x000fe20000410000 */
[----:B------:R-:W-:-:S02]  /*7d60*/  SHF.R.U32.HI R47, RZ, 0x10, R47 ;  /* 0x00000010ff2f7819 */ /* 0x000fc4000001162f */
[----:B------:R-:W-:Y:S01]  /*7d70*/  PRMT R59, R177, 0x5432, R59 ;  /* 0x00005432b13b7816 */ /* 0x000fe2000000003b */
[-C--:B------:R-:W-:Y:S01]  /*7d80*/  FFMA.FTZ R90, R91, R89.reuse, -R90 ;  /* 0x000000595b5a7223 */ /* 0x080fe2000001085a */
[----:B------:R-:W-:Y:S01]  /*7d90*/  FMUL.FTZ R89, R93, R89 ;  /* 0x000000595d597220 */ /* 0x000fe20000410000 */
[----:B------:R-:W-:Y:S01]  /*7da0*/  LOP3.LUT R49, R49, 0xffff0000, RZ, 0xc0, !PT ;  /* 0xffff000031317812 */ /* 0x000fe200078ec0ff */
[----:B------:R-:W-:Y:S01]  /*7db0*/  IMAD.U32 R93, R63, 0x10000, RZ ;  /* 0x000100003f5d7824 */ /* 0x000fe200078e00ff */
[----:B------:R-:W-:Y:S01]  /*7dc0*/  PRMT R47, R176, 0x5410, R47 ;  /* 0x00005410b02f7816 */ /* 0x000fe2000000002f */
[----:B------:R-:W-:Y:S01]  /*7dd0*/  FFMA.FTZ R89, R91, R92, R89 ;  /* 0x0000005c5b597223 */ /* 0x000fe20000010059 */
[----:B------:R-:W-:Y:S01]  /*7de0*/  LOP3.LUT R91, R45, 0xffff0000, RZ, 0xc0, !PT ;  /* 0xffff00002d5b7812 */ /* 0x000fe200078ec0ff */
[----:B------:R-:W-:Y:S01]  /*7df0*/  FMUL.FTZ R45, R61, R46 ;  /* 0x0000002e3d2d7220 */ /* 0x000fe20000410000 */
[C---:B------:R-:W-:Y:S01]  /*7e00*/  IMAD.U32 R92, R59.reuse, 0x10000, RZ ;  /* 0x000100003b5c7824 */ /* 0x040fe200078e00ff */
[----:B------:R-:W-:-:S02]  /*7e10*/  LOP3.LUT R59, R59, 0xffff0000, RZ, 0xc0, !PT ;  /* 0xffff00003b3b7812 */ /* 0x000fc400078ec0ff */
[-C--:B------:R-:W-:Y:S01]  /*7e20*/  FMUL.FTZ R61, R61, R91.reuse ;  /* 0x0000005b3d3d7220 */ /* 0x080fe20000410000 */
[----:B------:R-:W-:Y:S01]  /*7e30*/  FFMA.FTZ R45, R49, R91, -R45 ;  /* 0x0000005b312d7223 */ /* 0x000fe2000001082d */
[----:B------:R-:W-:Y:S01]  /*7e40*/  IMAD.U32 R91, R51, 0x10000, RZ ;  /* 0x00010000335b7824 */ /* 0x000fe200078e00ff */
[----:B------:R-:W-:Y:S01]  /*7e50*/  LOP3.LUT R63, R63, 0xffff0000, RZ, 0xc0, !PT ;  /* 0xffff00003f3f7812 */ /* 0x000fe200078ec0ff */
[----:B------:R-:W-:Y:S01]  /*7e60*/  FFMA.FTZ R46, R49, R46, R61 ;  /* 0x0000002e312e7223 */ /* 0x000fe2000001003d */
[----:B------:R-:W-:Y:S02]  /*7e70*/  IMAD.U32 R61, R47, 0x10000, RZ ;  /* 0x000100002f3d7824 */ /* 0x000fe400078e00ff */
[----:B------:R-:W-:Y:S01]  /*7e80*/  FMUL.FTZ R49, R93, R92 ;  /* 0x0000005c5d317220 */ /* 0x000fe20000410000 */
[----:B------:R-:W-:Y:S02]  /*7e90*/  PRMT R56, R179, 0x5410, R56 ;  /* 0x00005410b3387816 */ /* 0x000fe40000000038 */
[----:B------:R-:W-:Y:S01]  /*7ea0*/  PRMT R44, R178, 0x5432, R44 ;  /* 0x00005432b22c7816 */ /* 0x000fe2000000002c */
[-C--:B------:R-:W-:Y:S01]  /*7eb0*/  FFMA.FTZ R49, R91, R61.reuse, -R49 ;  /* 0x0000003d5b317223 */ /* 0x080fe20000010831 */
[----:B------:R-:W-:Y:S01]  /*7ec0*/  FMUL.FTZ R61, R93, R61 ;  /* 0x0000003d5d3d7220 */ /* 0x000fe20000410000 */
[----:B------:R-:W-:-:S02]  /*7ed0*/  F2FP.BF16.F32.PACK_AB R46, R46, R89 ;  /* 0x000000592e2e723e */ /* 0x000fc400000010ff */
[----:B------:R-:W-:Y:S01]  /*7ee0*/  PRMT R57, R177, 0x5410, R57 ;  /* 0x00005410b1397816 */ /* 0x000fe20000000039 */
[----:B------:R-:W-:Y:S01]  /*7ef0*/  FFMA.FTZ R61, R91, R92, R61 ;  /* 0x0000005c5b3d7223 */ /* 0x000fe2000001003d */
[----:B------:R-:W-:Y:S02]  /*7f00*/  LOP3.LUT R91, R47, 0xffff0000, RZ, 0xc0, !PT ;  /* 0xffff00002f5b7812 */ /* 0x000fe400078ec0ff */
[----:B------:R-:W-:Y:S01]  /*7f10*/  LOP3.LUT R47, R51, 0xffff0000, RZ, 0xc0, !PT ;  /* 0xffff0000332f7812 */ /* 0x000fe200078ec0ff */
[----:B------:R-:W-:Y:S01]  /*7f20*/  FMUL.FTZ R51, R63, R59 ;  /* 0x0000003b3f337220 */ /* 0x000fe20000410000 */
[----:B------:R-:W-:Y:S01]  /*7f30*/  F2FP.BF16.F32.PACK_AB R45, R45, R90 ;  /* 0x0000005a2d2d723e */ /* 0x000fe200000010ff */
[-C--:B------:R-:W-:Y:S02]  /*7f40*/  FMUL.FTZ R63, R63, R91.reuse ;  /* 0x0000005b3f3f7220 */ /* 0x080fe40000410000 */
[C---:B------:R-:W-:Y:S02]  /*7f50*/  FFMA.FTZ R51, R47.reuse, R91, -R51 ;  /* 0x0000005b2f337223 */ /* 0x040fe40000010833 */
[----:B------:R-:W-:Y:S01]  /*7f60*/  FFMA.FTZ R63, R47, R59, R63 ;  /* 0x0000003b2f3f7223 */ /* 0x000fe2000001003f */
[----:B------:R-:W-:-:S02]  /*7f70*/  IMAD.U32 R59, R60, 0x10000, RZ ;  /* 0x000100003c3b7824 */ /* 0x000fc400078e00ff */
[----:B------:R-:W-:Y:S01]  /*7f80*/  F2FP.BF16.F32.PACK_AB R51, R51, R49 ;  /* 0x000000313333723e */ /* 0x000fe200000010ff */
[----:B------:R-:W-:Y:S01]  /*7f90*/  IMAD.U32 R49, R56, 0x10000, RZ ;  /* 0x0001000038317824 */ /* 0x000fe200078e00ff */
[----:B------:R-:W-:Y:S01]  /*7fa0*/  F2FP.BF16.F32.PACK_AB R63, R63, R61 ;  /* 0x0000003d3f3f723e */ /* 0x000fe200000010ff */
[----:B------:R-:W-:Y:S01]  /*7fb0*/  IMAD.U32 R61, R44, 0x10000, RZ ;  /* 0x000100002c3d7824 */ /* 0x000fe200078e00ff */
[----:B------:R-:W-:Y:S01]  /*7fc0*/  LOP3.LUT R56, R56, 0xffff0000, RZ, 0xc0, !PT ;  /* 0xffff000038387812 */ /* 0x000fe200078ec0ff */
[C---:B------:R-:W-:Y:S01]  /*7fd0*/  FMUL.FTZ R89, R59.reuse, R49 ;  /* 0x000000313b597220 */ /* 0x040fe20000410000 */
[----:B------:R-:W-:Y:S02]  /*7fe0*/  IMAD.U32 R47, R48, 0x10000, RZ ;  /* 0x00010000302f7824 */ /* 0x000fe400078e00ff */
[-C--:B------:R-:W-:Y:S01]  /*7ff0*/  FMUL.FTZ R59, R59, R61.reuse ;  /* 0x0000003d3b3b7220 */ /* 0x080fe20000410000 */
[----:B------:R-:W-:Y:S01]  /*8000*/  LOP3.LUT R44, R44, 0xffff0000, RZ, 0xc0, !PT ;  /* 0xffff00002c2c7812 */ /* 0x000fe200078ec0ff */
[----:B------:R-:W-:-:S02]  /*8010*/  FFMA.FTZ R89, R47, R61, -R89 ;  /* 0x0000003d2f597223 */ /* 0x000fc40000010859 */
[----:B------:R-:W-:Y:S01]  /*8020*/  FFMA.FTZ R59, R47, R49, R59 ;  /* 0x000000312f3b7223 */ /* 0x000fe2000001003b */
[----:B------:R-:W-:Y:S01]  /*8030*/  LOP3.LUT R47, R60, 0xffff0000, RZ, 0xc0, !PT ;  /* 0xffff00003c2f7812 */ /* 0x000fe200078ec0ff */
[----:B------:R-:W-:Y:S01]  /*8040*/  IMAD.U32 R61, R62, 0x10000, RZ ;  /* 0x000100003e3d7824 */ /* 0x000fe200078e00ff */
[----:B------:R-:W-:-:S03]  /*8050*/  LOP3.LUT R48, R48, 0xffff0000, RZ, 0xc0, !PT ;  /* 0xffff000030307812 */ /* 0x000fc600078ec0ff */
[C---:B------:R-:W-:Y:S01]  /*8060*/  FMUL.FTZ R49, R47.reuse, R56 ;  /* 0x000000382f317220 */ /* 0x040fe20000410000 */
[----:B------:R-:W-:-:S03]  /*8070*/  FMUL.FTZ R47, R47, R44 ;  /* 0x0000002c2f2f7220 */ /* 0x000fc60000410000 */
[C---:B------:R-:W-:Y:S01]  /*8080*/  FFMA.FTZ R44, R48.reuse, R44, -R49 ;  /* 0x0000002c302c7223 */ /* 0x040fe20000010831 */
[----:B------:R-:W-:Y:S01]  /*8090*/  FFMA.FTZ R47, R48, R56, R47 ;  /* 0x00000038302f7223 */ /* 0x000fe2000001002f */
[C---:B------:R-:W-:Y:S01]  /*80a0*/  IMAD.U32 R49, R57.reuse, 0x10000, RZ ;  /* 0x0001000039317824 */ /* 0x040fe200078e00ff */
[----:B------:R-:W-:Y:S01]  /*80b0*/  SHF.L.U32 R56, R58, 0x10, RZ ;  /* 0x000000103a387819 */ /* 0x000fe200000006ff */
[----:B------:R-:W-:Y:S01]  /*80c0*/  IMAD.U32 R48, R50, 0x10000, RZ ;  /* 0x0001000032307824 */ /* 0x000fe200078e00ff */
[----:B------:R-:W-:Y:S01]  /*80d0*/  LOP3.LUT R57, R57, 0xffff0000, RZ, 0xc0, !PT ;  /* 0xffff000039397812 */ /* 0x000fe200078ec0ff */
[C---:B------:R-:W-:Y:S01]  /*80e0*/  FMUL.FTZ R60, R61.reuse, R49 ;  /* 0x000000313d3c7220 */ /* 0x040fe20000410000 */
[----:B------:R-:W-:Y:S01]  /*80f0*/  LOP3.LUT R58, R58, 0xffff0000, RZ, 0xc0, !PT ;  /* 0xffff00003a3a7812 */ /* 0x000fe200078ec0ff */
[-C--:B------:R-:W-:Y:S01]  /*8100*/  FMUL.FTZ R61, R61, R56.reuse ;  /* 0x000000383d3d7220 */ /* 0x080fe20000410000 */
[----:B------:R-:W-:Y:S01]  /*8110*/  F2FP.BF16.F32.PACK_AB R44, R44, R89 ;  /* 0x000000592c2c723e */ /* 0x000fe200000010ff */
[C---:B------:R-:W-:Y:S01]  /*8120*/  FFMA.FTZ R60, R48.reuse, R56, -R60 ;  /* 0x00000038303c7223 */ /* 0x040fe2000001083c */
[----:B------:R-:W-:Y:S01]  /*8130*/  F2FP.BF16.F32.PACK_AB R47, R47, R59 ;  /* 0x0000003b2f2f723e */ /* 0x000fe200000010ff */
[----:B------:R-:W-:Y:S01]  /*8140*/  FFMA.FTZ R61, R48, R49, R61 ;  /* 0x00000031303d7223 */ /* 0x000fe2000001003d */
[----:B------:R-:W-:-:S02]  /*8150*/  LOP3.LUT R48, R62, 0xffff0000, RZ, 0xc0, !PT ;  /* 0xffff00003e307812 */ /* 0x000fc400078ec0ff */
[----:B------:R-:W-:-:S03]  /*8160*/  LOP3.LUT R49, R50, 0xffff0000, RZ, 0xc0, !PT ;  /* 0xffff000032317812 */ /* 0x000fc600078ec0ff */
[C---:B------:R-:W-:Y:S01]  /*8170*/  FMUL.FTZ R50, R48.reuse, R57 ;  /* 0x0000003930327220 */ /* 0x040fe20000410000 */
[----:B------:R-:W-:-:S03]  /*8180*/  FMUL.FTZ R48, R48, R58 ;  /* 0x0000003a30307220 */ /* 0x000fc60000410000 */
[C---:B------:R-:W-:Y:S01]  /*8190*/  FFMA.FTZ R50, R49.reuse, R58, -R50 ;  /* 0x0000003a31327223 */ /* 0x040fe20000010832 */
[----:B------:R-:W-:Y:S01]  /*81a0*/  FFMA.FTZ R48, R49, R57, R48 ;  /* 0x0000003931307223 */ /* 0x000fe20000010030 */
[----:B------:R-:W-:-:S03]  /*81b0*/  IMAD.MOV.U32 R49, RZ, RZ, R45 ;  /* 0x000000ffff317224 */ /* 0x000fc600078e002d */
[----:B------:R-:W-:Y:S01]  /*81c0*/  F2FP.BF16.F32.PACK_AB R50, R50, R60 ;  /* 0x0000003c3232723e */ /* 0x000fe200000010ff */
[----:B------:R-:W-:Y:S01]  /*81d0*/  IMAD.MOV.U32 R60, RZ, RZ, R47 ;  /* 0x000000ffff3c7224 */ /* 0x000fe200078e002f */
[----:B------:R-:W-:Y:S01]  /*81e0*/  F2FP.BF16.F32.PACK_AB R62, R48, R61 ;  /* 0x0000003d303e723e */ /* 0x000fe200000010ff */
[----:B------:R-:W-:Y:S02]  /*81f0*/  IMAD.MOV.U32 R48, RZ, RZ, R44 ;  /* 0x000000ffff307224 */ /* 0x000fe400078e002c */
[----:B------:R-:W-:-:S07]  /*8200*/  IMAD.MOV.U32 R61, RZ, RZ, R46 ;  /* 0x000000ffff3d7224 */ /* 0x000fce00078e002e */
.L_x_506:
[----:B------:R-:W-:Y:S05]  /*8210*/  BSYNC B3 ;  /* 0x0000000000037941 */ /* 0x000fea0003800000 */
.L_x_505:
        /* <DEDUP_REMOVED lines=12> */
.L_x_504:
[----:B------:R-:W-:Y:S05]  /*82e0*/  BSYNC B2 ;  /* 0x0000000000027941 */ /* 0x000fea0003800000 */
.L_x_503:
[----:B------:R-:W-:-:S13]  /*82f0*/  ISETP.NE.AND P4, PT, R39, RZ, PT ;  /* 0x000000ff2700720c */ /* 0x000fda0003f85270 */
[----:B------:R-:W-:Y:S05]  /*8300*/  @!P4 BRA `(.L_x_498) ;  /* 0x000000080010c947 */ /* 0x000fea0003800000 */
[----:B---3--:R-:W3:Y:S01]  /*8310*/  LDL R44, [R1+0x14] ;  /* 0x00001400012c7983 */ /* 0x008ee20000100800 */
[----:B------:R-:W-:Y:S01]  /*8320*/  ISETP.GE.AND P4, PT, R3, R117, PT ;  /* 0x000000750300720c */ /* 0x000fe20003f86270 */
[----:B------:R-:W-:Y:S01]  /*8330*/  BSSY B2, `(.L_x_507) ;  /* 0x0000075000027945 */ /* 0x000fe20003800000 */
[----:B---3--:R-:W-:-:S04]  /*8340*/  LOP3.LUT P5, RZ, R44, 0x1, RZ, 0xc0, !PT ;  /* 0x000000012cff7812 */ /* 0x008fc800078ac0ff */
[----:B------:R-:W-:-:S04]  /*8350*/  SEL R44, R122, R148, !P5 ;  /* 0x000000947a2c7207 */ /* 0x000fc80006800000 */
        /* <DEDUP_REMOVED lines=12> */
[C---:B--2---:R-:W-:Y:S02]  /*8420*/  IMAD R48, R16.reuse, 0x6000, R44 ;  /* 0x0000600010307824 */ /* 0x044fe400078e022c */
        /* <DEDUP_REMOVED lines=8> */
[----:B------:R-:W-:Y:S01]  /*84b0*/  SHF.R.U32.HI R57, RZ, 0x10, R43 ;  /* 0x00000010ff397819 */ /* 0x000fe2000001162b */
[----:B--2---:R-:W-:Y:S01]  /*84c0*/  IMAD.U32 R58, R45, 0x10000, RZ ;  /* 0x000100002d3a7824 */ /* 0x004fe200078e00ff */
[--C-:B------:R-:W-:Y:S02]  /*84d0*/  SHF.R.U64 R43, R52, 0x10, R53.reuse ;  /* 0x00000010342b7819 */ /* 0x100fe40000001235 */
[----:B------:R-:W-:Y:S02]  /*84e0*/  SHF.R.U32.HI R53, RZ, 0x10, R53 ;  /* 0x00000010ff357819 */ /* 0x000fe40000011635 */
[----:B------:R-:W-:Y:S02]  /*84f0*/  SHF.R.U64 R40, R40, 0x10, R41 ;  /* 0x0000001028287819 */ /* 0x000fe40000001229 */
[----:B------:R-:W-:-:S02]  /*8500*/  PRMT R43, R175, 0x5410, R43 ;  /* 0x00005410af2b7816 */ /* 0x000fc4000000002b */
[----:B------:R-:W-:Y:S02]  /*8510*/  SHF.R.U32.HI R41, RZ, 0x10, R41 ;  /* 0x00000010ff297819 */ /* 0x000fe40000011629 */
[----:B------:R-:W-:Y:S02]  /*8520*/  PRMT R175, R175, 0x5432, R53 ;  /* 0x00005432afaf7816 */ /* 0x000fe40000000035 */
[----:B------:R-:W-:Y:S02]  /*8530*/  PRMT R41, R173, 0x5432, R41 ;  /* 0x00005432ad297816 */ /* 0x000fe40000000029 */
[--C-:B------:R-:W-:Y:S01]  /*8540*/  SHF.R.U64 R52, R54, 0x10, R55.reuse ;  /* 0x0000001036347819 */ /* 0x100fe20000001237 */
[----:B------:R-:W-:Y:S01]  /*8550*/  IMAD.U32 R59, R175, 0x10000, RZ ;  /* 0x00010000af3b7824 */ /* 0x000fe200078e00ff */
[----:B------:R-:W-:Y:S01]  /*8560*/  SHF.R.U32.HI R54, RZ, 0x10, R55 ;  /* 0x00000010ff367819 */ /* 0x000fe20000011637 */
[----:B------:R-:W-:Y:S01]  /*8570*/  IMAD.U32 R53, R41, 0x10000, RZ ;  /* 0x0001000029357824 */ /* 0x000fe200078e00ff */
[----:B------:R-:W-:Y:S01]  /*8580*/  LOP3.LUT R175, R175, 0xffff0000, RZ, 0xc0, !PT ;  /* 0xffff0000afaf7812 */ /* 0x000fe200078ec0ff */
[----:B------:R-:W-:Y:S01]  /*8590*/  FMUL.FTZ R55, R60, R59 ;  /* 0x0000003b3c377220 */ /* 0x000fe20000410000 */
[----:B------:R-:W-:-:S02]  /*85a0*/  LOP3.LUT R49, R49, 0xffff0000, RZ, 0xc0, !PT ;  /* 0xffff000031317812 */ /* 0x000fc400078ec0ff */
        /* <DEDUP_REMOVED lines=14> */
[----:B------:R-:W-:Y:S01]  /*8690*/  FMUL.FTZ R61, R60, R59 ;  /* 0x0000003b3c3d7220 */ /* 0x000fe20000410000 */
[----:B------:R-:W-:Y:S01]  /*86a0*/  FFMA.FTZ R45, R45, R175, R49 ;  /* 0x000000af2d2d7223 */ /* 0x000fe20000010031 */
[C---:B------:R-:W-:Y:S01]  /*86b0*/  IMAD.U32 R49, R57.reuse, 0x10000, RZ ;  /* 0x0001000039317824 */ /* 0x040fe200078e00ff */
[----:B------:R-:W-:Y:S02]  /*86c0*/  LOP3.LUT R57, R57, 0xffff0000, RZ, 0xc0, !PT ;  /* 0xffff000039397812 */ /* 0x000fe400078ec0ff */
[----:B------:R-:W-:Y:S01]  /*86d0*/  LOP3.LUT R47, R47, 0xffff0000, RZ, 0xc0, !PT ;  /* 0xffff00002f2f7812 */ /* 0x000fe200078ec0ff */
[-C--:B------:R-:W-:Y:S01]  /*86e0*/  FFMA.FTZ R61, R58, R49.reuse, -R61 ;  /* 0x000000313a3d7223 */ /* 0x080fe2000001083d */
[----:B------:R-:W-:Y:S01]  /*86f0*/  FMUL.FTZ R49, R60, R49 ;  /* 0x000000313c317220 */ /* 0x000fe20000410000 */
[----:B------:R-:W-:-:S02]  /*8700*/  PRMT R40, R173, 0x5410, R40 ;  /* 0x00005410ad287816 */ /* 0x000fc40000000028 */
[----:B------:R-:W-:Y:S01]  /*8710*/  F2FP.BF16.F32.PACK_AB R41, R41, R55 ;  /* 0x000000372929723e */ /* 0x000fe200000010ff */
[----:B------:R-:W-:Y:S01]  /*8720*/  FFMA.FTZ R58, R58, R59, R49 ;  /* 0x0000003b3a3a7223 */ /* 0x000fe20000010031 */
[----:B------:R-:W-:Y:S02]  /*8730*/  LOP3.LUT R49, R51, 0xffff0000, RZ, 0xc0, !PT ;  /* 0xffff000033317812 */ /* 0x000fe400078ec0ff */
[----:B------:R-:W-:Y:S01]  /*8740*/  F2FP.BF16.F32.PACK_AB R53, R45, R53 ;  /* 0x000000352d35723e */ /* 0x000fe200000010ff */
[C---:B------:R-:W-:Y:S01]  /*8750*/  IMAD.U32 R45, R44.reuse, 0x10000, RZ ;  /* 0x000100002c2d7824 */ /* 0x040fe200078e00ff */
[----:B------:R-:W-:Y:S01]  /*8760*/  LOP3.LUT R44, R44, 0xffff0000, RZ, 0xc0, !PT ;  /* 0xffff00002c2c7812 */ /* 0x000fe200078ec0ff */
[CC--:B------:R-:W-:Y:S01]  /*8770*/  FMUL.FTZ R51, R49.reuse, R54.reuse ;  /* 0x0000003631337220 */ /* 0x0c0fe20000410000 */
[-C--:B------:R-:W-:Y:S01]  /*8780*/  FMUL.FTZ R49, R49, R57.reuse ;  /* 0x0000003931317220 */ /* 0x080fe20000410000 */
[----:B------:R-:W-:Y:S02]  /*8790*/  PRMT R52, R174, 0x5410, R52 ;  /* 0x00005410ae347816 */ /* 0x000fe40000000034 */
[C---:B------:R-:W-:Y:S01]  /*87a0*/  FFMA.FTZ R51, R47.reuse, R57, -R51 ;  /* 0x000000392f337223 */ /* 0x040fe20000010833 */
[----:B------:R-:W-:Y:S01]  /*87b0*/  FFMA.FTZ R49, R47, R54, R49 ;  /* 0x000000362f317223 */ /* 0x000fe20000010031 */
[C---:B------:R-:W-:Y:S01]  /*87c0*/  IMAD.U32 R47, R43.reuse, 0x10000, RZ ;  /* 0x000100002b2f7824 */ /* 0x040fe200078e00ff */
[----:B------:R-:W-:Y:S01]  /*87d0*/  LOP3.LUT R43, R43, 0xffff0000, RZ, 0xc0, !PT ;  /* 0xffff00002b2b7812 */ /* 0x000fe200078ec0ff */
[C---:B------:R-:W-:Y:S01]  /*87e0*/  IMAD.U32 R54, R40.reuse, 0x10000, RZ ;  /* 0x0001000028367824 */ /* 0x040fe200078e00ff */
[----:B------:R-:W-:-:S02]  /*87f0*/  LOP3.LUT R40, R40, 0xffff0000, RZ, 0xc0, !PT ;  /* 0xffff000028287812 */ /* 0x000fc400078ec0ff */
[----:B------:R-:W-:Y:S01]  /*8800*/  F2FP.BF16.F32.PACK_AB R58, R49, R58 ;  /* 0x0000003a313a723e */ /* 0x000fe200000010ff */
[----:B------:R-:W-:Y:S01]  /*8810*/  IMAD.U32 R49, R48, 0x10000, RZ ;  /* 0x0001000030317824 */ /* 0x000fe200078e00ff */
[----:B------:R-:W-:Y:S02]  /*8820*/  PRMT R42, R172, 0x5410, R42 ;  /* 0x00005410ac2a7816 */ /* 0x000fe4000000002a */
[----:B------:R-:W-:Y:S01]  /*8830*/  F2FP.BF16.F32.PACK_AB R51, R51, R61 ;  /* 0x0000003d3333723e */ /* 0x000fe200000010ff */
[C---:B------:R-:W-:Y:S01]  /*8840*/  FMUL.FTZ R55, R49.reuse, R47 ;  /* 0x0000002f31377220 */ /* 0x040fe20000410000 */
[----:B------:R-:W-:-:S03]  /*8850*/  FMUL.FTZ R49, R49, R54 ;  /* 0x0000003631317220 */ /* 0x000fc60000410000 */
[C---:B------:R-:W-:Y:S01]  /*8860*/  FFMA.FTZ R55, R45.reuse, R54, -R55 ;  /* 0x000000362d377223 */ /* 0x040fe20000010837 */
[----:B------:R-:W-:Y:S01]  /*8870*/  FFMA.FTZ R49, R45, R47, R49 ;  /* 0x0000002f2d317223 */ /* 0x000fe20000010031 */
[----:B------:R-:W-:Y:S01]  /*8880*/  LOP3.LUT R45, R48, 0xffff0000, RZ, 0xc0, !PT ;  /* 0xffff0000302d7812 */ /* 0x000fe200078ec0ff */
[----:B------:R-:W-:-:S04]  /*8890*/  IMAD.U32 R54, R50, 0x10000, RZ ;  /* 0x0001000032367824 */ /* 0x000fc800078e00ff */
        /* <DEDUP_REMOVED lines=8> */
[----:B------:R-:W-:Y:S01]  /*8920*/  FMUL.FTZ R48, R54, R45 ;  /* 0x0000002d36307220 */ /* 0x000fe20000410000 */
[----:B------:R-:W-:Y:S02]  /*8930*/  IMAD.U32 R44, R46, 0x10000, RZ ;  /* 0x000100002e2c7824 */ /* 0x000fe400078e00ff */
[----:B------:R-:W-:Y:S01]  /*8940*/  FMUL.FTZ R54, R54, R47 ;  /* 0x0000002f36367220 */ /* 0x000fe20000410000 */
[----:B------:R-:W-:Y:S01]  /*8950*/  F2FP.BF16.F32.PACK_AB R49, R43, R49 ;  /* 0x000000312b31723e */ /* 0x000fe200000010ff */
[----:B------:R-:W-:-:S02]  /*8960*/  FFMA.FTZ R48, R44, R47, -R48 ;  /* 0x0000002f2c307223 */ /* 0x000fc40000010830 */
[----:B------:R-:W-:Y:S01]  /*8970*/  FFMA.FTZ R54, R44, R45, R54 ;  /* 0x0000002d2c367223 */ /* 0x000fe20000010036 */
[----:B------:R-:W-:Y:S01]  /*8980*/  LOP3.LUT R44, R50, 0xffff0000, RZ, 0xc0, !PT ;  /* 0xffff0000322c7812 */ /* 0x000fe200078ec0ff */
[----:B------:R-:W-:Y:S01]  /*8990*/  IMAD.MOV.U32 R47, RZ, RZ, R51 ;  /* 0x000000ffff2f7224 */ /* 0x000fe200078e0033 */
[----:B------:R-:W-:Y:S01]  /*89a0*/  LOP3.LUT R45, R46, 0xffff0000, RZ, 0xc0, !PT ;  /* 0xffff00002e2d7812 */ /* 0x000fe200078ec0ff */
[----:B------:R-:W-:Y:S01]  /*89b0*/  IMAD.MOV.U32 R51, RZ, RZ, R58 ;  /* 0x000000ffff337224 */ /* 0x000fe200078e003a */
[----:B------:R-:W-:Y:S01]  /*89c0*/  F2FP.BF16.F32.PACK_AB R40, R40, R55 ;  /* 0x000000372828723e */ /* 0x000fe200000010ff */
        /* <DEDUP_REMOVED lines=9> */
[----:B------:R-:W-:Y:S02]  /*8a60*/  IMAD.MOV.U32 R49, RZ, RZ, R53 ;  /* 0x000000ffff317224 */ /* 0x000fe400078e0035 */
[----:B------:R-:W-:-:S07]  /*8a70*/  IMAD.MOV.U32 R50, RZ, RZ, R54 ;  /* 0x000000ffff327224 */ /* 0x000fce00078e0036 */
.L_x_508:
[----:B------:R-:W-:Y:S05]  /*8a80*/  BSYNC B2 ;  /* 0x0000000000027941 */ /* 0x000fea0003800000 */
.L_x_507:
        /* <DEDUP_REMOVED lines=12> */
.L_x_498:
[----:B------:R-:W-:Y:S05]  /*8b50*/  BSYNC B1 ;  /* 0x0000000000017941 */ /* 0x000fea0003800000 */
.L_x_497:
[-C--:B--2-4-:R-:W-:Y:S02]  /*8b60*/  IMAD R40, R147, R126.reuse, RZ ;  /* 0x0000007e93287224 */ /* 0x094fe400078e02ff */
[----:B------:R-:W-:-:S04]  /*8b70*/  IMAD.WIDE.U32 R124, R207, R126, R124 ;  /* 0x0000007ecf7c7225 */ /* 0x000fc800078e007c */
[----:B------:R-:W-:Y:S01]  /*8b80*/  IMAD R40, R207, R127, R40 ;  /* 0x0000007fcf287224 */ /* 0x000fe200078e0228 */
[----:B------:R-:W-:Y:S06]  /*8b90*/  @P3 BRA `(.L_x_467) ;  /* 0x0000001c000c3947 */ /* 0x000fec0003800000 */
[----:B------:R-:W-:Y:S01]  /*8ba0*/  ISETP.NE.AND P3, PT, R34, RZ, PT ;  /* 0x000000ff2200720c */ /* 0x000fe20003f65270 */
[----:B------:R-:W-:Y:S01]  /*8bb0*/  BSSY B1, `(.L_x_509) ;  /* 0x0000084000017945 */ /* 0x000fe20003800000 */
[----:B------:R-:W-:-:S11]  /*8bc0*/  IMAD.IADD R52, R125, 0x1, R40 ;  /* 0x000000017d347824 */ /* 0x000fd600078e0228 */
[----:B------:R-:W-:Y:S05]  /*8bd0*/  @!P3 BRA `(.L_x_510) ;  /* 0x000000080004b947 */ /* 0x000fea0003800000 */
[----:B------:R-:W-:Y:S01]  /*8be0*/  SEL R40, R122, R148, !P0 ;  /* 0x000000947a287207 */ /* 0x000fe20004000000 */
[----:B------:R-:W-:Y:S01]  /*8bf0*/  BSSY B2, `(.L_x_511) ;  /* 0x000007d000027945 */ /* 0x000fe20003800000 */
[----:B---3--:R-:W-:Y:S02]  /*8c00*/  IADD3 R44, P3, P4, R114, R124, R29 ;  /* 0x0000007c722c7210 */ /* 0x008fe40007c7e01d */
[----:B------:R-:W-:Y:S02]  /*8c10*/  SHF.R.S32.HI R41, RZ, 0x1f, R40 ;  /* 0x0000001fff297819 */ /* 0x000fe40000011428 */
[----:B------:R-:W-:Y:S02]  /*8c20*/  IADD3.X R45, R6, R52, R35, P3, P4 ;  /* 0x00000034062d7210 */ /* 0x000fe40001fe8423 */
[----:B------:R-:W-:Y:S02]  /*8c30*/  LEA.HI R40, R41, R40, RZ, 0x4 ;  /* 0x0000002829287211 */ /* 0x000fe400078f20ff */
[----:B------:R-:W-:-:S02]  /*8c40*/  SHF.R.U32.HI R46, RZ, 0x3, R185 ;  /* 0x00000003ff2e7819 */ /* 0x000fc400000116b9 */
[----:B------:R-:W-:-:S05]  /*8c50*/  LEA.HI.SX32 R40, R40, R28, 0x1c ;  /* 0x0000001c28287211 */ /* 0x000fca00078fe2ff */
[----:B------:R-:W-:-:S05]  /*8c60*/  IMAD.SHL.U32 R41, R40, 0x8, RZ ;  /* 0x0000000828297824 */ /* 0x000fca00078e00ff */
[----:B------:R-:W-:-:S13]  /*8c70*/  ISETP.GE.AND P3, PT, R41, R146, PT ;  /* 0x000000922900720c */ /* 0x000fda0003f66270 */
[--C-:B------:R-:W-:Y:S02]  /*8c80*/  @!P3 SHF.R.S32.HI R43, RZ, 0x1f, R41.reuse ;  /* 0x0000001fff2bb819 */ /* 0x100fe40000011429 */
[--C-:B------:R-:W-:Y:S02]  /*8c90*/  @!P3 IADD3 R42, P4, P5, R114, R124, R41.reuse ;  /* 0x0000007c722ab210 */ /* 0x100fe40007d9e029 */
[----:B------:R-:W-:Y:S02]  /*8ca0*/  LOP3.LUT R41, R185, 0x38, R41, 0xf8, !PT ;  /* 0x00000038b9297812 */ /* 0x000fe400078ef829 */
[----:B------:R-:W-:Y:S02]  /*8cb0*/  @!P3 IADD3.X R43, R6, R52, R43, P4, P5 ;  /* 0x00000034062bb210 */ /* 0x000fe400027ea42b */
[----:B------:R-:W-:Y:S02]  /*8cc0*/  LEA R48, P4, R44, R120, 0x1 ;  /* 0x000000782c307211 */ /* 0x000fe400078808ff */
[----:B------:R-:W-:-:S02]  /*8cd0*/  LOP3.LUT R41, R41, R46, RZ, 0x3c, !PT ;  /* 0x0000002e29297212 */ /* 0x000fc400078e3cff */
[----:B------:R-:W-:Y:S02]  /*8ce0*/  LEA.HI.X R49, R44, R121, R45, 0x1, P4 ;  /* 0x000000792c317211 */ /* 0x000fe400020f0c2d */
[----:B------:R-:W-:-:S04]  /*8cf0*/  @!P3 LEA R50, P4, R42, R120, 0x1 ;  /* 0x000000782a32b211 */ /* 0x000fc800078808ff */
[----:B------:R-:W-:Y:S02]  /*8d00*/  @!P3 LEA.HI.X R51, R42, R121, R43, 0x1, P4 ;  /* 0x000000792a33b211 */ /* 0x000fe400020f0c2b */
[----:B------:R-:W-:Y:S02]  /*8d10*/  SHF.R.S32.HI R42, RZ, 0x1f, R40 ;  /* 0x0000001fff2a7819 */ /* 0x000fe40000011428 */
[----:B------:R-:W-:Y:S02]  /*8d20*/  ISETP.GE.AND P4, PT, R18, R117, PT ;  /* 0x000000751200720c */ /* 0x000fe40003f86270 */
[----:B------:R-:W-:Y:S01]  /*8d30*/  LEA.HI R42, R42, R40, RZ, 0x3 ;  /* 0x000000282a2a7211 */ /* 0x000fe200078f18ff */
[----:B------:R-:W-:-:S04]  /*8d40*/  IMAD R40, R16, 0x6000, R140 ;  /* 0x0000600010287824 */ /* 0x000fc800078e028c */
[----:B------:R-:W-:Y:S02]  /*8d50*/  IMAD.SHL.U32 R42, R42, 0x400, RZ ;  /* 0x000004002a2a7824 */ /* 0x000fe400078e00ff */
[----:B------:R-:W-:-:S03]  /*8d60*/  IMAD R40, R40, 0x2, R2 ;  /* 0x0000000228287824 */ /* 0x000fc600078e0202 */
[----:B------:R-:W-:-:S04]  /*8d70*/  LOP3.LUT R42, R42, 0x7fffe000, RZ, 0xc0, !PT ;  /* 0x7fffe0002a2a7812 */ /* 0x000fc800078ec0ff */
[----:B------:R-:W-:-:S05]  /*8d80*/  IADD3 R41, R41, R42, R195 ;  /* 0x0000002a29297210 */ /* 0x000fca0007ffe0c3 */
[----:B------:R-:W-:Y:S02]  /*8d90*/  IMAD R44, R16, 0x6000, R41 ;  /* 0x00006000102c7824 */ /* 0x000fe400078e0229 */
[----:B------:R-:W0:Y:S02]  /*8da0*/  LDS.128 R40, [R40+0x1c400] ;  /* 0x01c4000028287984 */ /* 0x000e240000000c00 */
[----:B------:R-:W-:-:S06]  /*8db0*/  IMAD R44, R44, 0x2, R2 ;  /* 0x000000022c2c7824 */ /* 0x000fcc00078e0202 */
[----:B------:R-:W2:Y:S01]  /*8dc0*/  LDS.128 R44, [R44+0x1c400] ;  /* 0x01c400002c2c7984 */ /* 0x000ea20000000c00 */
[----:B------:R-:W-:Y:S05]  /*8dd0*/  @P4 BRA `(.L_x_512) ;  /* 0x0000000400784947 */ /* 0x000fea0003800000 */
[----:B------:R-:W-:Y:S01]  /*8de0*/  SHF.R.U32.HI R55, RZ, 0x10, R85 ;  /* 0x00000010ff377819 */ /* 0x000fe20000011655 */
[----:B--2---:R-:W-:Y:S01]  /*8df0*/  IMAD.U32 R58, R45, 0x10000, RZ ;  /* 0x000100002d3a7824 */ /* 0x004fe200078e00ff */
[----:B------:R-:W-:Y:S01]  /*8e00*/  SHF.R.U32.HI R57, RZ, 0x10, R73 ;  /* 0x00000010ff397819 */ /* 0x000fe20000011649 */
[----:B0-----:R-:W-:Y:S01]  /*8e10*/  IMAD.U32 R53, R41, 0x10000, RZ ;  /* 0x0001000029357824 */ /* 0x001fe200078e00ff */
[----:B------:R-:W-:Y:S01]  /*8e20*/  PRMT R55, R171, 0x5432, R55 ;  /* 0x00005432ab377816 */ /* 0x000fe20000000037 */
[----:B------:R-:W-:Y:S01]  /*8e30*/  IMAD.U32 R61, R47, 0x10000, RZ ;  /* 0x000100002f3d7824 */ /* 0x000fe200078e00ff */
[----:B------:R-:W-:Y:S01]  /*8e40*/  PRMT R57, R169, 0x5432, R57 ;  /* 0x00005432a9397816 */ /* 0x000fe20000000039 */
[----:B------:R-:W-:Y:S01]  /*8e50*/  IMAD.U32 R63, R46, 0x10000, RZ ;  /* 0x000100002e3f7824 */ /* 0x000fe200078e00ff */
[----:B------:R-:W-:Y:S01]  /*8e60*/  LOP3.LUT R41, R41, 0xffff0000, RZ, 0xc0, !PT ;  /* 0xffff000029297812 */ /* 0x000fe200078ec0ff */
[C---:B------:R-:W-:Y:S01]  /*8e70*/  IMAD.U32 R56, R55.reuse, 0x10000, RZ ;  /* 0x0001000037387824 */ /* 0x040fe200078e00ff */
[----:B------:R-:W-:Y:S01]  /*8e80*/  LOP3.LUT R55, R55, 0xffff0000, RZ, 0xc0, !PT ;  /* 0xffff000037377812 */ /* 0x000fe200078ec0ff */
[C---:B------:R-:W-:Y:S01]  /*8e90*/  IMAD.U32 R54, R57.reuse, 0x10000, RZ ;  /* 0x0001000039367824 */ /* 0x040fe200078e00ff */
[----:B------:R-:W-:Y:S01]  /*8ea0*/  LOP3.LUT R57, R57, 0xffff0000, RZ, 0xc0, !PT ;  /* 0xffff000039397812 */ /* 0x000fe200078ec0ff */
[----:B------:R-:W-:Y:S01]  /*8eb0*/  FMUL.FTZ R59, R58, R56 ;  /* 0x000000383a3b7220 */ /* 0x000fe20000410000 */
[----:B------:R-:W-:Y:S01]  /*8ec0*/  SHF.R.U64 R84, R84, 0x10, R85 ;  /* 0x0000001054547819 */ /* 0x000fe20000001255 */
[-C--:B------:R-:W-:Y:S01]  /*8ed0*/  FMUL.FTZ R58, R58, R54.reuse ;  /* 0x000000363a3a7220 */ /* 0x080fe20000410000 */
[----:B------:R-:W-:Y:S01]  /*8ee0*/  SHF.R.U64 R72, R72, 0x10, R73 ;  /* 0x0000001048487819 */ /* 0x000fe20000001249 */
[----:B------:R-:W-:Y:S01]  /*8ef0*/  FFMA.FTZ R54, R53, R54, -R59 ;  /* 0x0000003635367223 */ /* 0x000fe2000001083b */
[----:B------:R-:W-:Y:S01]  /*8f00*/  PRMT R84, R171, 0x5410, R84 ;  /* 0x00005410ab547816 */ /* 0x000fe20000000054 */
[----:B------:R-:W-:Y:S01]  /*8f10*/  FFMA.FTZ R53, R53, R56, R58 ;  /* 0x0000003835357223 */ /* 0x000fe2000001003a */
[----:B------:R-:W-:-:S02]  /*8f20*/  LOP3.LUT R56, R45, 0xffff0000, RZ, 0xc0, !PT ;  /* 0xffff00002d387812 */ /* 0x000fc400078ec0ff */
[----:B------:R-:W-:Y:S02]  /*8f30*/  PRMT R72, R169, 0x5410, R72 ;  /* 0x00005410a9487816 */ /* 0x000fe40000000048 */
[----:B------:R-:W-:Y:S01]  /*8f40*/  SHF.R.U64 R86, R86, 0x10, R87 ;  /* 0x0000001056567819 */ /* 0x000fe20000001257 */
[C---:B------:R-:W-:Y:S01]  /*8f50*/  FMUL.FTZ R45, R56.reuse, R55 ;  /* 0x00000037382d7220 */ /* 0x040fe20000410000 */
[-C--:B------:R-:W-:Y:S01]  /*8f60*/  FMUL.FTZ R56, R56, R57.reuse ;  /* 0x0000003938387220 */ /* 0x080fe20000410000 */
[----:B------:R-:W-:Y:S02]  /*8f70*/  SHF.R.U64 R74, R74, 0x10, R75 ;  /* 0x000000104a4a7819 */ /* 0x000fe4000000124b */
[C---:B------:R-:W-:Y:S01]  /*8f80*/  FFMA.FTZ R45, R41.reuse, R57, -R45 ;  /* 0x00000039292d7223 */ /* 0x040fe2000001082d */
[----:B------:R-:W-:Y:S01]  /*8f90*/  FFMA.FTZ R41, R41, R55, R56 ;  /* 0x0000003729297223 */ /* 0x000fe20000010038 */
[----:B------:R-:W-:Y:S01]  /*8fa0*/  SHF.R.U32.HI R56, RZ, 0x10, R87 ;  /* 0x00000010ff387819 */ /* 0x000fe20000011657 */
[----:B------:R-:W-:Y:S01]  /*8fb0*/  IMAD.U32 R57, R43, 0x10000, RZ ;  /* 0x000100002b397824 */ /* 0x000fe200078e00ff */
[----:B------:R-:W-:-:S02]  /*8fc0*/  SHF.R.U32.HI R55, RZ, 0x10, R75 ;  /* 0x00000010ff377819 */ /* 0x000fc4000001164b */
[----:B------:R-:W-:Y:S02]  /*8fd0*/  PRMT R56, R170, 0x5432, R56 ;  /* 0x00005432aa387816 */ /* 0x000fe40000000038 */
[----:B------:R-:W-:Y:S02]  /*8fe0*/  PRMT R55, R168, 0x5432, R55 ;  /* 0x00005432a8377816 */ /* 0x000fe40000000037 */
[----:B------:R-:W-:Y:S01]  /*8ff0*/  LOP3.LUT R43, R43, 0xffff0000, RZ, 0xc0, !PT ;  /* 0xffff00002b2b7812 */ /* 0x000fe200078ec0ff */
[C---:B------:R-:W-:Y:S01]  /*9000*/  IMAD.U32 R58, R56.reuse, 0x10000, RZ ;  /* 0x00010000383a7824 */ /* 0x040fe200078e00ff */
[----:B------:R-:W-:Y:S01]  /*9010*/  LOP3.LUT R56, R56, 0xffff0000, RZ, 0xc0, !PT ;  /* 0xffff000038387812 */ /* 0x000fe200078ec0ff */
[C---:B------:R-:W-:Y:S01]  /*9020*/  IMAD.U32 R59, R55.reuse, 0x10000, RZ ;  /* 0x00010000373b7824 */ /* 0x040fe200078e00ff */
[----:B------:R-:W-:Y:S01]  /*9030*/  LOP3.LUT R55, R55, 0xffff0000, RZ, 0xc0, !PT ;  /* 0xffff000037377812 */ /* 0x000fe200078ec0ff */
[C---:B------:R-:W-:Y:S01]  /*9040*/  FMUL.FTZ R60, R61.reuse, R58 ;  /* 0x0000003a3d3c7220 */ /* 0x040fe20000410000 */
[----:B------:R-:W-:Y:S01]  /*9050*/  PRMT R86, R170, 0x5410, R86 ;  /* 0x00005410aa567816 */ /* 0x000fe20000000056 */
[-C--:B------:R-:W-:Y:S01]  /*9060*/  FMUL.FTZ R61, R61, R59.reuse ;  /* 0x0000003b3d3d7220 */ /* 0x080fe20000410000 */
[----:B------:R-:W-:Y:S01]  /*9070*/  PRMT R74, R168, 0x5410, R74 ;  /* 0x00005410a84a7816 */ /* 0x000fe2000000004a */
[----:B------:R-:W-:Y:S01]  /*9080*/  FFMA.FTZ R60, R57, R59, -R60 ;  /* 0x0000003b393c7223 */ /* 0x000fe2000001083c */
[----:B------:R-:W-:-:S02]  /*9090*/  IMAD.U32 R59, R44, 0x10000, RZ ;  /* 0x000100002c3b7824 */ /* 0x000fc400078e00ff */
[----:B------:R-:W-:Y:S01]  /*90a0*/  FFMA.FTZ R61, R57, R58, R61 ;  /* 0x0000003a393d7223 */ /* 0x000fe2000001003d */
[----:B------:R-:W-:Y:S02]  /*90b0*/  LOP3.LUT R57, R47, 0xffff0000, RZ, 0xc0, !PT ;  /* 0xffff00002f397812 */ /* 0x000fe400078ec0ff */
[----:B------:R-:W-:Y:S02]  /*90c0*/  LOP3.LUT R44, R44, 0xffff0000, RZ, 0xc0, !PT ;  /* 0xffff00002c2c7812 */ /* 0x000fe400078ec0ff */
[----:B------:R-:W-:Y:S01]  /*90d0*/  LOP3.LUT R46, R46, 0xffff0000, RZ, 0xc0, !PT ;  /* 0xffff00002e2e7812 */ /* 0x000fe200078ec0ff */
[C---:B------:R-:W-:Y:S01]  /*90e0*/  FMUL.FTZ R47, R57.reuse, R56 ;  /* 0x00000038392f7220 */ /* 0x040fe20000410000 */
[-C--:B------:R-:W-:Y:S01]  /*90f0*/  FMUL.FTZ R57, R57, R55.reuse ;  /* 0x0000003739397220 */ /* 0x080fe20000410000 */
[----:B------:R-:W-:Y:S02]  /*9100*/  F2FP.BF16.F32.PACK_AB R45, R45, R54 ;  /* 0x000000362d2d723e */ /* 0x000fe400000010ff */
[C---:B------:R-:W-:Y:S01]  /*9110*/  FFMA.FTZ R47, R43.reuse, R55, -R47 ;  /* 0x000000372b2f7223 */ /* 0x040fe2000001082f */
[----:B------:R-:W-:Y:S01]  /*9120*/  FFMA.FTZ R57, R43, R56, R57 ;  /* 0x000000382b397223 */ /* 0x000fe20000010039 */
[C---:B------:R-:W-:Y:S01]  /*9130*/  IMAD.U32 R55, R84.reuse, 0x10000, RZ ;  /* 0x0001000054377824 */ /* 0x040fe200078e00ff */
[----:B------:R-:W-:Y:S01]  /*9140*/  LOP3.LUT R84, R84, 0xffff0000, RZ, 0xc0, !PT ;  /* 0xffff000054547812 */ /* 0x000fe200078ec0ff */
[C---:B------:R-:W-:Y:S01]  /*9150*/  IMAD.U32 R56, R72.reuse, 0x10000, RZ ;  /* 0x0001000048387824 */ /* 0x040fe200078e00ff */
[----:B------:R-:W-:Y:S01]  /*9160*/  LOP3.LUT R72, R72, 0xffff0000, RZ, 0xc0, !PT ;  /* 0xffff000048487812 */ /* 0x000fe200078ec0ff */
[----:B------:R-:W-:Y:S01]  /*9170*/  FMUL.FTZ R58, R59, R55 ;  /* 0x000000373b3a7220 */ /* 0x000fe20000410000 */
[----:B------:R-:W-:-:S02]  /*9180*/  IMAD.U32 R43, R40, 0x10000, RZ ;  /* 0x00010000282b7824 */ /* 0x000fc400078e00ff */
[-C--:B------:R-:W-:Y:S01]  /*9190*/  FMUL.FTZ R59, R59, R56.reuse ;  /* 0x000000383b3b7220 */ /* 0x080fe20000410000 */
[----:B------:R-:W-:Y:S01]  /*91a0*/  LOP3.LUT R40, R40, 0xffff0000, RZ, 0xc0, !PT ;  /* 0xffff000028287812 */ /* 0x000fe200078ec0ff */
[C---:B------:R-:W-:Y:S02]  /*91b0*/  FFMA.FTZ R58, R43.reuse, R56, -R58 ;  /* 0x000000382b3a7223 */ /* 0x040fe4000001083a */
[----:B------:R-:W-:Y:S01]  /*91c0*/  FFMA.FTZ R59, R43, R55, R59 ;  /* 0x000000372b3b7223 */ /* 0x000fe2000001003b */
[C---:B------:R-:W-:Y:S01]  /*91d0*/  FMUL.FTZ R43, R44.reuse, R84 ;  /* 0x000000542c2b7220 */ /* 0x040fe20000410000 */
[-C--:B------:R-:W-:Y:S01]  /*91e0*/  FMUL.FTZ R44, R44, R72.reuse ;  /* 0x000000482c2c7220 */ /* 0x080fe20000410000 */
[C---:B------:R-:W-:Y:S01]  /*91f0*/  IMAD.U32 R55, R86.reuse, 0x10000, RZ ;  /* 0x0001000056377824 */ /* 0x040fe200078e00ff */
[----:B------:R-:W-:Y:S01]  /*9200*/  LOP3.LUT R86, R86, 0xffff0000, RZ, 0xc0, !PT ;  /* 0xffff000056567812 */ /* 0x000fe200078ec0ff */
[----:B------:R-:W-:Y:S02]  /*9210*/  IMAD.U32 R56, R74, 0x10000, RZ ;  /* 0x000100004a387824 */ /* 0x000fe400078e00ff */
[C---:B------:R-:W-:Y:S01]  /*9220*/  FFMA.FTZ R43, R40.reuse, R72, -R43 ;  /* 0x00000048282b7223 */ /* 0x040fe2000001082b */
[----:B------:R-:W-:Y:S01]  /*9230*/  FFMA.FTZ R44, R40, R84, R44 ;  /* 0x00000054282c7223 */ /* 0x000fe2000001002c */
[----:B------:R-:W-:Y:S01]  /*9240*/  FMUL.FTZ R62, R63, R55 ;  /* 0x000000373f3e7220 */ /* 0x000fe20000410000 */
[----:B------:R-:W-:-:S02]  /*9250*/  IMAD.U32 R40, R42, 0x10000, RZ ;  /* 0x000100002a287824 */ /* 0x000fc400078e00ff */
[-C--:B------:R-:W-:Y:S01]  /*9260*/  FMUL.FTZ R63, R63, R56.reuse ;  /* 0x000000383f3f7220 */ /* 0x080fe20000410000 */
[----:B------:R-:W-:Y:S01]  /*9270*/  LOP3.LUT R74, R74, 0xffff0000, RZ, 0xc0, !PT ;  /* 0xffff00004a4a7812 */ /* 0x000fe200078ec0ff */
[C---:B------:R-:W-:Y:S02]  /*9280*/  FFMA.FTZ R62, R40.reuse, R56, -R62 ;  /* 0x00000038283e7223 */ /* 0x040fe4000001083e */
[----:B------:R-:W-:Y:S01]  /*9290*/  FFMA.FTZ R63, R40, R55, R63 ;  /* 0x00000037283f7223 */ /* 0x000fe2000001003f */
[----:B------:R-:W-:Y:S01]  /*92a0*/  LOP3.LUT R42, R42, 0xffff0000, RZ, 0xc0, !PT ;  /* 0xffff00002a2a7812 */ /* 0x000fe200078ec0ff */
[C---:B------:R-:W-:Y:S01]  /*92b0*/  FMUL.FTZ R40, R46.reuse, R86 ;  /* 0x000000562e287220 */ /* 0x040fe20000410000 */
[----:B------:R-:W-:Y:S01]  /*92c0*/  FMUL.FTZ R46, R46, R74 ;  /* 0x0000004a2e2e7220 */ /* 0x000fe20000410000 */
[----:B------:R-:W-:Y:S02]  /*92d0*/  F2FP.BF16.F32.PACK_AB R43, R43, R58 ;  /* 0x0000003a2b2b723e */ /* 0x000fe400000010ff */
[C---:B------:R-:W-:Y:S01]  /*92e0*/  FFMA.FTZ R40, R42.reuse, R74, -R40 ;  /* 0x0000004a2a287223 */ /* 0x040fe20000010828 */
[----:B------:R-:W-:Y:S01]  /*92f0*/  F2FP.BF16.F32.PACK_AB R47, R47, R60 ;  /* 0x0000003c2f2f723e */ /* 0x000fe200000010ff */
[----:B------:R-:W-:Y:S01]  /*9300*/  FFMA.FTZ R46, R42, R86, R46 ;  /* 0x000000562a2e7223 */ /* 0x000fe2000001002e */
[----:B------:R-:W-:Y:S01]  /*9310*/  F2FP.BF16.F32.PACK_AB R53, R41, R53 ;  /* 0x000000352935723e */ /* 0x000fe200000010ff */
[----:B------:R-:W-:Y:S01]  /*9320*/  IMAD.MOV.U32 R41, RZ, RZ, R45 ;  /* 0x000000ffff297224 */ /* 0x000fe200078e002d */
[----:B------:R-:W-:-:S02]  /*9330*/  F2FP.BF16.F32.PACK_AB R57, R57, R61 ;  /* 0x0000003d3939723e */ /* 0x000fc400000010ff */
[----:B------:R-:W-:Y:S01]  /*9340*/  F2FP.BF16.F32.PACK_AB R62, R40, R62 ;  /* 0x0000003e283e723e */ /* 0x000fe200000010ff */
[----:B------:R-:W-:Y:S01]  /*9350*/  IMAD.MOV.U32 R40, RZ, RZ, R43 ;  /* 0x000000ffff287224 */ /* 0x000fe200078e002b */
[----:B------:R-:W-:Y:S01]  /*9360*/  F2FP.BF16.F32.PACK_AB R44, R44, R59 ;  /* 0x0000003b2c2c723e */ /* 0x000fe200000010ff */
[----:B------:R-:W-:Y:S01]  /*9370*/  IMAD.MOV.U32 R43, RZ, RZ, R47 ;  /* 0x000000ffff2b7224 */ /* 0x000fe200078e002f */
[----:B------:R-:W-:Y:S01]  /*9380*/  F2FP.BF16.F32.PACK_AB R46, R46, R63 ;  /* 0x0000003f2e2e723e */ /* 0x000fe200000010ff */
[----:B------:R-:W-:Y:S02]  /*9390*/  IMAD.MOV.U32 R45, RZ, RZ, R53 ;  /* 0x000000ffff2d7224 */ /* 0x000fe400078e0035 */
[----:B------:R-:W-:Y:S02]  /*93a0*/  IMAD.MOV.U32 R42, RZ, RZ, R62 ;  /* 0x000000ffff2a7224 */ /* 0x000fe400078e003e */
[----:B------:R-:W-:-:S07]  /*93b0*/  IMAD.MOV.U32 R47, RZ, RZ, R57 ;  /* 0x000000ffff2f7224 */ /* 0x000fce00078e0039 */
.L_x_512:
[----:B------:R-:W-:Y:S05]  /*93c0*/  BSYNC B2 ;  /* 0x0000000000027941 */ /* 0x000fea0003800000 */
.L_x_511:
[----:B0-----:R0:W-:Y:S04]  /*93d0*/  STG.E.128 desc[UR58][R48.64], R40 ;  /* 0x0000002830007986 */ /* 0x0011e8000c101d3a */
[----:B--2---:R0:W-:Y:S02]  /*93e0*/  @!P3 STG.E.128 desc[UR58][R50.64], R44 ;  /* 0x0000002c3200b986 */ /* 0x0041e4000c101d3a */
.L_x_510:
[----:B------:R-:W-:Y:S05]  /*93f0*/  BSYNC B1 ;  /* 0x0000000000017941 */ /* 0x000fea0003800000 */
.L_x_509:
[----:B------:R-:W-:Y:S01]  /*9400*/  ISETP.NE.AND P3, PT, R38, RZ, PT ;  /* 0x000000ff2600720c */ /* 0x000fe20003f65270 */
[----:B------:R-:W-:-:S12]  /*9410*/  BSSY B1, `(.L_x_513) ;  /* 0x0000080000017945 */ /* 0x000fd80003800000 */
[----:B------:R-:W-:Y:S05]  /*9420*/  @!P3 BRA `(.L_x_514) ;  /* 0x0000000400f8b947 */ /* 0x000fea0003800000 */
[----:B0-----:R-:W-:Y:S01]  /*9430*/  SEL R41, R122, R148, !P1 ;  /* 0x000000947a297207 */ /* 0x001fe20004800000 */
[----:B------:R-:W-:Y:S01]  /*9440*/  BSSY B2, `(.L_x_515) ;  /* 0x000007a000027945 */ /* 0x000fe20003800000 */
[----:B------:R-:W-:Y:S02]  /*9450*/  IADD3 R43, P3, P4, R114, R124, R31 ;  /* 0x0000007c722b7210 */ /* 0x000fe40007c7e01f */
[----:B------:R-:W-:Y:S02]  /*9460*/  SHF.R.S32.HI R42, RZ, 0x1f, R41 ;  /* 0x0000001fff2a7819 */ /* 0x000fe40000011429 */
[----:B------:R-:W-:Y:S02]  /*9470*/  IADD3.X R40, R6, R52, R36, P3, P4 ;  /* 0x0000003406287210 */ /* 0x000fe40001fe8424 */
[----:B------:R-:W-:Y:S02]  /*9480*/  LEA.HI R41, R42, R41, RZ, 0x4 ;  /* 0x000000292a297211 */ /* 0x000fe400078f20ff */
[----:B---3--:R-:W-:-:S02]  /*9490*/  SHF.R.U32.HI R46, RZ, 0x3, R185 ;  /* 0x00000003ff2e7819 */ /* 0x008fc400000116b9 */
[----:B------:R-:W-:-:S05]  /*94a0*/  LEA.HI.SX32 R42, R41, R30, 0x1c ;  /* 0x0000001e292a7211 */ /* 0x000fca00078fe2ff */
[----:B------:R-:W-:-:S05]  /*94b0*/  IMAD.SHL.U32 R41, R42, 0x8, RZ ;  /* 0x000000082a297824 */ /* 0x000fca00078e00ff */
[----:B------:R-:W-:-:S13]  /*94c0*/  ISETP.GE.AND P3, PT, R41, R146, PT ;  /* 0x000000922900720c */ /* 0x000fda0003f66270 */
[--C-:B------:R-:W-:Y:S02]  /*94d0*/  @!P3 SHF.R.S32.HI R45, RZ, 0x1f, R41.reuse ;  /* 0x0000001fff2db819 */ /* 0x100fe40000011429 */
[--C-:B------:R-:W-:Y:S02]  /*94e0*/  @!P3 IADD3 R44, P4, P5, R114, R124, R41.reuse ;  /* 0x0000007c722cb210 */ /* 0x100fe40007d9e029 */
[----:B------:R-:W-:Y:S02]  /*94f0*/  LOP3.LUT R41, R185, 0x38, R41, 0xf8, !PT ;  /* 0x00000038b9297812 */ /* 0x000fe400078ef829 */
[----:B------:R-:W-:Y:S02]  /*9500*/  @!P3 IADD3.X R45, R6, R52, R45, P4, P5 ;  /* 0x00000034062db210 */ /* 0x000fe400027ea42d */
[----:B------:R-:W-:-:S04]  /*9510*/  LEA R48, P4, R43, R120, 0x1 ;  /* 0x000000782b307211 */ /* 0x000fc800078808ff */
[-C--:B------:R-:W-:Y:S02]  /*9520*/  LEA.HI.X R49, R43, R121.reuse, R40, 0x1, P4 ;  /* 0x000000792b317211 */ /* 0x080fe400020f0c28 */
[----:B------:R-:W-:Y:S02]  /*9530*/  SHF.R.S32.HI R43, RZ, 0x1f, R42 ;  /* 0x0000001fff2b7819 */ /* 0x000fe4000001142a */
[----:B------:R-:W-:Y:S01]  /*9540*/  LOP3.LUT R40, R41, R46, RZ, 0x3c, !PT ;  /* 0x0000002e29287212 */ /* 0x000fe200078e3cff */
[----:B------:R-:W-:Y:S01]  /*9550*/  IMAD R41, R16, 0x6000, R138 ;  /* 0x0000600010297824 */ /* 0x000fe200078e028a */
[----:B------:R-:W-:Y:S02]  /*9560*/  LEA.HI R43, R43, R42, RZ, 0x3 ;  /* 0x0000002a2b2b7211 */ /* 0x000fe400078f18ff */
[C---:B------:R-:W-:Y:S01]  /*9570*/  @!P3 LEA R50, P4, R44.reuse, R120, 0x1 ;  /* 0x000000782c32b211 */ /* 0x040fe200078808ff */
[----:B------:R-:W-:Y:S02]  /*9580*/  IMAD R41, R41, 0x2, R2 ;  /* 0x0000000229297824 */ /* 0x000fe400078e0202 */
[----:B------:R-:W-:Y:S01]  /*9590*/  IMAD.SHL.U32 R43, R43, 0x400, RZ ;  /* 0x000004002b2b7824 */ /* 0x000fe200078e00ff */
[----:B------:R-:W-:-:S02]  /*95a0*/  @!P3 LEA.HI.X R51, R44, R121, R45, 0x1, P4 ;  /* 0x000000792c33b211 */ /* 0x000fc400020f0c2d */
[----:B------:R-:W-:Y:S02]  /*95b0*/  ISETP.GE.AND P4, PT, R0, R117, PT ;  /* 0x000000750000720c */ /* 0x000fe40003f86270 */
[----:B------:R-:W-:-:S04]  /*95c0*/  LOP3.LUT R43, R43, 0x7fffe000, RZ, 0xc0, !PT ;  /* 0x7fffe0002b2b7812 */ /* 0x000fc800078ec0ff */
[----:B------:R-:W-:-:S05]  /*95d0*/  IADD3 R43, R40, R43, R195 ;  /* 0x0000002b282b7210 */ /* 0x000fca0007ffe0c3 */
[----:B------:R-:W-:-:S04]  /*95e0*/  IMAD R43, R16, 0x6000, R43 ;  /* 0x00006000102b7824 */ /* 0x000fc800078e022b */
[----:B------:R-:W-:Y:S02]  /*95f0*/  IMAD R44, R43, 0x2, R2 ;  /* 0x000000022b2c7824 */ /* 0x000fe400078e0202 */
[----:B------:R-:W0:Y:S04]  /*9600*/  LDS.128 R40, [R41+0x1c400] ;  /* 0x01c4000029287984 */ /* 0x000e280000000c00 */
[----:B------:R-:W2:Y:S01]  /*9610*/  LDS.128 R44, [R44+0x1c400] ;  /* 0x01c400002c2c7984 */ /* 0x000ea20000000c00 */
[----:B------:R-:W-:Y:S05]  /*9620*/  @P4 BRA `(.L_x_516) ;  /* 0x00000004006c4947 */ /* 0x000fea0003800000 */
[----:B------:R-:W-:Y:S01]  /*9630*/  SHF.R.U64 R55, R80, 0x10, R81 ;  /* 0x0000001050377819 */ /* 0x000fe20000001251 */
[----:B--2---:R-:W-:Y:S01]  /*9640*/  IMAD.U32 R59, R45, 0x10000, RZ ;  /* 0x000100002d3b7824 */ /* 0x004fe200078e00ff */
[----:B------:R-:W-:Y:S01]  /*9650*/  SHF.R.U64 R53, R68, 0x10, R69 ;  /* 0x0000001044357819 */ /* 0x000fe20000001245 */
[----:B0-----:R-:W-:Y:S01]  /*9660*/  IMAD.U32 R57, R41, 0x10000, RZ ;  /* 0x0001000029397824 */ /* 0x001fe200078e00ff */
[----:B------:R-:W-:Y:S01]  /*9670*/  SHF.R.U32.HI R80, RZ, 0x10, R81 ;  /* 0x00000010ff507819 */ /* 0x000fe20000011651 */
[----:B------:R-:W-:Y:S01]  /*9680*/  IMAD.U32 R63, R47, 0x10000, RZ ;  /* 0x000100002f3f7824 */ /* 0x000fe200078e00ff */
[----:B------:R-:W-:Y:S01]  /*9690*/  SHF.R.U32.HI R68, RZ, 0x10, R69 ;  /* 0x00000010ff447819 */ /* 0x000fe20000011645 */
[----:B------:R-:W-:Y:S01]  /*96a0*/  IMAD.U32 R62, R43, 0x10000, RZ ;  /* 0x000100002b3e7824 */ /* 0x000fe200078e00ff */
[----:B------:R-:W-:Y:S01]  /*96b0*/  PRMT R80, R167, 0x5432, R80 ;  /* 0x00005432a7507816 */ /* 0x000fe20000000050 */
[----:B------:R-:W-:Y:S01]  /*96c0*/  IMAD.U32 R69, R46, 0x10000, RZ ;  /* 0x000100002e457824 */ /* 0x000fe200078e00ff */
[----:B------:R-:W-:Y:S01]  /*96d0*/  PRMT R68, R159, 0x5432, R68 ;  /* 0x000054329f447816 */ /* 0x000fe20000000044 */
[----:B------:R-:W-:Y:S01]  /*96e0*/  IMAD.U32 R61, R42, 0x10000, RZ ;  /* 0x000100002a3d7824 */ /* 0x000fe200078e00ff */
[----:B------:R-:W-:-:S02]  /*96f0*/  SHF.R.U64 R54, R70, 0x10, R71 ;  /* 0x0000001046367819 */ /* 0x000fc40000001247 */
[----:B------:R-:W-:Y:S01]  /*9700*/  SHF.R.U32.HI R70, RZ, 0x10, R71 ;  /* 0x00000010ff467819 */ /* 0x000fe20000011647 */
[----:B------:R-:W-:Y:S01]  /*9710*/  IMAD.U32 R71, R80, 0x10000, RZ ;  /* 0x0001000050477824 */ /* 0x000fe200078e00ff */
[--C-:B------:R-:W-:Y:S01]  /*9720*/  SHF.R.U64 R56, R82, 0x10, R83.reuse ;  /* 0x0000001052387819 */ /* 0x100fe20000001253 */
[----:B------:R-:W-:Y:S01]  /*9730*/  IMAD.U32 R72, R68, 0x10000, RZ ;  /* 0x0001000044487824 */ /* 0x000fe200078e00ff */
[----:B------:R-:W-:Y:S02]  /*9740*/  SHF.R.U32.HI R82, RZ, 0x10, R83 ;  /* 0x00000010ff527819 */ /* 0x000fe40000011653 */
[----:B------:R-:W-:Y:S01]  /*9750*/  LOP3.LUT R60, R45, 0xffff0000, RZ, 0xc0, !PT ;  /* 0xffff00002d3c7812 */ /* 0x000fe200078ec0ff */
[----:B------:R-:W-:Y:S01]  /*9760*/  IMAD.U32 R45, R44, 0x10000, RZ ;  /* 0x000100002c2d7824 */ /* 0x000fe200078e00ff */
[----:B------:R-:W-:Y:S01]  /*9770*/  PRMT R73, R160, 0x5410, R56 ;  /* 0x00005410a0497816 */ /* 0x000fe20000000038 */
[CC--:B------:R-:W-:Y:S01]  /*9780*/  FMUL.FTZ R56, R59.reuse, R71.reuse ;  /* 0x000000473b387220 */ /* 0x0c0fe20000410000 */
[----:B------:R-:W-:Y:S01]  /*9790*/  LOP3.LUT R80, R80, 0xffff0000, RZ, 0xc0, !PT ;  /* 0xffff000050507812 */ /* 0x000fe200078ec0ff */
[-C--:B------:R-:W-:Y:S01]  /*97a0*/  FMUL.FTZ R59, R59, R72.reuse ;  /* 0x000000483b3b7220 */ /* 0x080fe20000410000 */
[----:B------:R-:W-:Y:S01]  /*97b0*/  PRMT R82, R160, 0x5432, R82 ;  /* 0x00005432a0527816 */ /* 0x000fe20000000052 */
[----:B------:R-:W-:Y:S01]  /*97c0*/  FFMA.FTZ R56, R57, R72, -R56 ;  /* 0x0000004839387223 */ /* 0x000fe20000010838 */
[----:B------:R-:W-:Y:S01]  /*97d0*/  PRMT R70, R158, 0x5410, R70 ;  /* 0x000054109e467816 */ /* 0x000fe20000000046 */
[----:B------:R-:W-:Y:S01]  /*97e0*/  FMUL.FTZ R74, R60, R80 ;  /* 0x000000503c4a7220 */ /* 0x000fe20000410000 */
[----:B------:R-:W-:Y:S01]  /*97f0*/  LOP3.LUT R58, R41, 0xffff0000, RZ, 0xc0, !PT ;  /* 0xffff0000293a7812 */ /* 0x000fe200078ec0ff */
[----:B------:R-:W-:Y:S01]  /*9800*/  IMAD.U32 R72, R82, 0x10000, RZ ;  /* 0x0001000052487824 */ /* 0x000fe200078e00ff */
[----:B------:R-:W-:Y:S01]  /*9810*/  LOP3.LUT R68, R68, 0xffff0000, RZ, 0xc0, !PT ;  /* 0xffff000044447812 */ /* 0x000fe200078ec0ff */
[----:B------:R-:W-:Y:S01]  /*9820*/  FFMA.FTZ R59, R57, R71, R59 ;  /* 0x00000047393b7223 */ /* 0x000fe2000001003b */
[----:B------:R-:W-:Y:S01]  /*9830*/  IMAD.U32 R57, R70, 0x10000, RZ ;  /* 0x0001000046397824 */ /* 0x000fe200078e00ff */
[----:B------:R-:W-:Y:S01]  /*9840*/  LOP3.LUT R47, R47, 0xffff0000, RZ, 0xc0, !PT ;  /* 0xffff00002f2f7812 */ /* 0x000fe200078ec0ff */
[----:B------:R-:W-:-:S02]  /*9850*/  IMAD.U32 R41, R40, 0x10000, RZ ;  /* 0x0001000028297824 */ /* 0x000fc400078e00ff */
[-C--:B------:R-:W-:Y:S01]  /*9860*/  FMUL.FTZ R60, R60, R68.reuse ;  /* 0x000000443c3c7220 */ /* 0x080fe20000410000 */
[----:B------:R-:W-:Y:S01]  /*9870*/  FFMA.FTZ R74, R58, R68, -R74 ;  /* 0x000000443a4a7223 */ /* 0x000fe2000001084a */
[CC--:B------:R-:W-:Y:S01]  /*9880*/  FMUL.FTZ R68, R63.reuse, R72.reuse ;  /* 0x000000483f447220 */ /* 0x0c0fe20000410000 */
[----:B------:R-:W-:Y:S01]  /*9890*/  LOP3.LUT R82, R82, 0xffff0000, RZ, 0xc0, !PT ;  /* 0xffff000052527812 */ /* 0x000fe200078ec0ff */
[-C--:B------:R-:W-:Y:S01]  /*98a0*/  FMUL.FTZ R63, R63, R57.reuse ;  /* 0x000000393f3f7220 */ /* 0x080fe20000410000 */
[----:B------:R-:W-:Y:S01]  /*98b0*/  PRMT R55, R167, 0x5410, R55 ;  /* 0x00005410a7377816 */ /* 0x000fe20000000037 */
[C---:B------:R-:W-:Y:S01]  /*98c0*/  FFMA.FTZ R68, R62.reuse, R57, -R68 ;  /* 0x000000393e447223 */ /* 0x040fe20000010844 */
[----:B------:R-:W-:Y:S01]  /*98d0*/  PRMT R53, R159, 0x5410, R53 ;  /* 0x000054109f357816 */ /* 0x000fe20000000035 */
[----:B------:R-:W-:Y:S01]  /*98e0*/  FFMA.FTZ R63, R62, R72, R63 ;  /* 0x000000483e3f7223 */ /* 0x000fe2000001003f */
[----:B------:R-:W-:Y:S01]  /*98f0*/  LOP3.LUT R43, R43, 0xffff0000, RZ, 0xc0, !PT ;  /* 0xffff00002b2b7812 */ /* 0x000fe200078ec0ff */
[----:B------:R-:W-:Y:S01]  /*9900*/  FMUL.FTZ R62, R47, R82 ;  /* 0x000000522f3e7220 */ /* 0x000fe20000410000 */
[----:B------:R-:W-:Y:S01]  /*9910*/  LOP3.LUT R70, R70, 0xffff0000, RZ, 0xc0, !PT ;  /* 0xffff000046467812 */ /* 0x000fe200078ec0ff */
[----:B------:R-:W-:Y:S01]  /*9920*/  FFMA.FTZ R60, R58, R80, R60 ;  /* 0x000000503a3c7223 */ /* 0x000fe2000001003c */
[----:B------:R-:W-:Y:S01]  /*9930*/  IMAD.U32 R58, R55, 0x10000, RZ ;  /* 0x00010000373a7824 */ /* 0x000fe200078e00ff */
[----:B------:R-:W-:Y:S01]  /*9940*/  LOP3.LUT R44, R44, 0xffff0000, RZ, 0xc0, !PT ;  /* 0xffff00002c2c7812 */ /* 0x000fe200078ec0ff */
[----:B------:R-:W-:-:S02]  /*9950*/  IMAD.U32 R57, R53, 0x10000, RZ ;  /* 0x0001000035397824 */ /* 0x000fc400078e00ff */
[-C--:B------:R-:W-:Y:S01]  /*9960*/  FMUL.FTZ R47, R47, R70.reuse ;  /* 0x000000462f2f7220 */ /* 0x080fe20000410000 */
[----:B------:R-:W-:Y:S01]  /*9970*/  FFMA.FTZ R62, R43, R70, -R62 ;  /* 0x000000462b3e7223 */ /* 0x000fe2000001083e */
[----:B------:R-:W-:Y:S02]  /*9980*/  LOP3.LUT R55, R55, 0xffff0000, RZ, 0xc0, !PT ;  /* 0xffff000037377812 */ /* 0x000fe400078ec0ff */
[----:B------:R-:W-:Y:S01]  /*9990*/  LOP3.LUT R70, R53, 0xffff0000, RZ, 0xc0, !PT ;  /* 0xffff000035467812 */ /* 0x000fe200078ec0ff */
[C---:B------:R-:W-:Y:S01]  /*99a0*/  FMUL.FTZ R53, R45.reuse, R58 ;  /* 0x0000003a2d357220 */ /* 0x040fe20000410000 */
[----:B------:R-:W-:Y:S01]  /*99b0*/  FMUL.FTZ R45, R45, R57 ;  /* 0x000000392d2d7220 */ /* 0x000fe20000410000 */
[----:B------:R-:W-:Y:S01]  /*99c0*/  LOP3.LUT R40, R40, 0xffff0000, RZ, 0xc0, !PT ;  /* 0xffff000028287812 */ /* 0x000fe200078ec0ff */
[----:B------:R-:W-:Y:S01]  /*99d0*/  FFMA.FTZ R47, R43, R82, R47 ;  /* 0x000000522b2f7223 */ /* 0x000fe2000001002f */
[----:B------:R-:W-:Y:S01]  /*99e0*/  FMUL.FTZ R43, R44, R55 ;  /* 0x000000372c2b7220 */ /* 0x000fe20000410000 */
[----:B------:R-:W-:Y:S01]  /*99f0*/  PRMT R54, R158, 0x5432, R54 ;  /* 0x000054329e367816 */ /* 0x000fe20000000036 */
[C---:B------:R-:W-:Y:S01]  /*9a00*/  FFMA.FTZ R53, R41.reuse, R57, -R53 ;  /* 0x0000003929357223 */ /* 0x040fe20000010835 */
[----:B------:R-:W-:Y:S01]  /*9a10*/  FFMA.FTZ R45, R41, R58, R45 ;  /* 0x0000003a292d7223 */ /* 0x000fe2000001002d */
[-C--:B------:R-:W-:Y:S01]  /*9a20*/  FMUL.FTZ R41, R44, R70.reuse ;  /* 0x000000462c297220 */ /* 0x080fe20000410000 */
[C---:B------:R-:W-:Y:S01]  /*9a30*/  IMAD.U32 R44, R73.reuse, 0x10000, RZ ;  /* 0x00010000492c7824 */ /* 0x040fe200078e00ff */
[----:B------:R-:W-:Y:S01]  /*9a40*/  LOP3.LUT R46, R46, 0xffff0000, RZ, 0xc0, !PT ;  /* 0xffff00002e2e7812 */ /* 0x000fe200078ec0ff */
[----:B------:R-:W-:Y:S01]  /*9a50*/  FFMA.FTZ R70, R40, R70, -R43 ;  /* 0x0000004628467223 */ /* 0x000fe2000001082b */
[----:B------:R-:W-:Y:S01]  /*9a60*/  LOP3.LUT R73, R73, 0xffff0000, RZ, 0xc0, !PT ;  /* 0xffff000049497812 */ /* 0x000fe200078ec0ff */
[C---:B------:R-:W-:Y:S01]  /*9a70*/  IMAD.U32 R58, R54.reuse, 0x10000, RZ ;  /* 0x00010000363a7824 */ /* 0x040fe200078e00ff */
[----:B------:R-:W-:Y:S01]  /*9a80*/  LOP3.LUT R43, R54, 0xffff0000, RZ, 0xc0, !PT ;  /* 0xffff0000362b7812 */ /* 0x000fe200078ec0ff */
[----:B------:R-:W-:Y:S01]  /*9a90*/  FFMA.FTZ R40, R40, R55, R41 ;  /* 0x0000003728287223 */ /* 0x000fe20000010029 */
[----:B------:R-:W-:Y:S01]  /*9aa0*/  LOP3.LUT R42, R42, 0xffff0000, RZ, 0xc0, !PT ;  /* 0xffff00002a2a7812 */ /* 0x000fe200078ec0ff */
[C---:B------:R-:W-:Y:S01]  /*9ab0*/  FMUL.FTZ R54, R69.reuse, R44 ;  /* 0x0000002c45367220 */ /* 0x040fe20000410000 */
[C---:B------:R-:W-:Y:S01]  /*9ac0*/  FMUL.FTZ R41, R46.reuse, R73 ;  /* 0x000000492e297220 */ /* 0x040fe20000410000 */
[-C--:B------:R-:W-:Y:S01]  /*9ad0*/  FMUL.FTZ R69, R69, R58.reuse ;  /* 0x0000003a45457220 */ /* 0x080fe20000410000 */
[-C--:B------:R-:W-:Y:S01]  /*9ae0*/  FMUL.FTZ R46, R46, R43.reuse ;  /* 0x0000002b2e2e7220 */ /* 0x080fe20000410000 */
[C---:B------:R-:W-:Y:S01]  /*9af0*/  FFMA.FTZ R54, R61.reuse, R58, -R54 ;  /* 0x0000003a3d367223 */ /* 0x040fe20000010836 */
[C---:B------:R-:W-:Y:S01]  /*9b00*/  FFMA.FTZ R41, R42.reuse, R43, -R41 ;  /* 0x0000002b2a297223 */ /* 0x040fe20000010829 */
[----:B------:R-:W-:Y:S01]  /*9b10*/  FFMA.FTZ R69, R61, R44, R69 ;  /* 0x0000002c3d457223 */ /* 0x000fe20000010045 */
[----:B------:R-:W-:Y:S01]  /*9b20*/  FFMA.FTZ R46, R42, R73, R46 ;  /* 0x000000492a2e7223 */ /* 0x000fe2000001002e */
[----:B------:R-:W-:-:S02]  /*9b30*/  F2FP.BF16.F32.PACK_AB R56, R74, R56 ;  /* 0x000000384a38723e */ /* 0x000fc400000010ff */
[----:B------:R-:W-:Y:S02]  /*9b40*/  F2FP.BF16.F32.PACK_AB R59, R60, R59 ;  /* 0x0000003b3c3b723e */ /* 0x000fe400000010ff */
[----:B------:R-:W-:Y:S02]  /*9b50*/  F2FP.BF16.F32.PACK_AB R53, R70, R53 ;  /* 0x000000354635723e */ /* 0x000fe400000010ff */
[----:B------:R-:W-:Y:S01]  /*9b60*/  F2FP.BF16.F32.PACK_AB R44, R40, R45 ;  /* 0x0000002d282c723e */ /* 0x000fe200000010ff */
[----:B------:R-:W-:Y:S01]  /*9b70*/  IMAD.MOV.U32 R45, RZ, RZ, R59 ;  /* 0x000000ffff2d7224 */ /* 0x000fe200078e003b */
[----:B------:R-:W-:Y:S01]  /*9b80*/  F2FP.BF16.F32.PACK_AB R42, R41, R54 ;  /* 0x00000036292a723e */ /* 0x000fe200000010ff */
[----:B------:R-:W-:Y:S01]  /*9b90*/  IMAD.MOV.U32 R40, RZ, RZ, R53 ;  /* 0x000000ffff287224 */ /* 0x000fe200078e0035 */
[----:B------:R-:W-:Y:S01]  /*9ba0*/  F2FP.BF16.F32.PACK_AB R43, R62, R68 ;  /* 0x000000443e2b723e */ /* 0x000fe200000010ff */
[----:B------:R-:W-:Y:S01]  /*9bb0*/  IMAD.MOV.U32 R41, RZ, RZ, R56 ;  /* 0x000000ffff297224 */ /* 0x000fe200078e0038 */
[----:B------:R-:W-:-:S02]  /*9bc0*/  F2FP.BF16.F32.PACK_AB R47, R47, R63 ;  /* 0x0000003f2f2f723e */ /* 0x000fc400000010ff */
[----:B------:R-:W-:-:S07]  /*9bd0*/  F2FP.BF16.F32.PACK_AB R46, R46, R69 ;  /* 0x000000452e2e723e */ /* 0x000fce00000010ff */
.L_x_516:
[----:B------:R-:W-:Y:S05]  /*9be0*/  BSYNC B2 ;  /* 0x0000000000027941 */ /* 0x000fea0003800000 */
.L_x_515:
[----:B0-----:R4:W-:Y:S04]  /*9bf0*/  STG.E.128 desc[UR58][R48.64], R40 ;  /* 0x0000002830007986 */ /* 0x0019e8000c101d3a */
[----:B--2---:R4:W-:Y:S02]  /*9c00*/  @!P3 STG.E.128 desc[UR58][R50.64], R44 ;  /* 0x0000002c3200b986 */ /* 0x0049e4000c101d3a */
.L_x_514:
[----:B------:R-:W-:Y:S05]  /*9c10*/  BSYNC B1 ;  /* 0x0000000000017941 */ /* 0x000fea0003800000 */
.L_x_513:
[----:B------:R-:W-:-:S13]  /*9c20*/  ISETP.NE.AND P3, PT, R39, RZ, PT ;  /* 0x000000ff2700720c */ /* 0x000fda0003f65270 */
[----:B------:R-:W-:Y:S05]  /*9c30*/  @!P3 BRA `(.L_x_467) ;  /* 0x0000000800e4b947 */ /* 0x000fea0003800000 */
[----:B0---4-:R-:W2:Y:S01]  /*9c40*/  LDL R40, [R1+0x14] ;  /* 0x0000140001287983 */ /* 0x011ea20000100800 */
[----:B------:R-:W-:Y:S01]  /*9c50*/  SHF.R.U32.HI R43, RZ, 0x3, R185 ;  /* 0x00000003ff2b7819 */ /* 0x000fe200000116b9 */
[----:B------:R-:W-:Y:S01]  /*9c60*/  BSSY B1, `(.L_x_517) ;  /* 0x0000076000017945 */ /* 0x000fe20003800000 */
[----:B------:R-:W-:-:S04]  /*9c70*/  IADD3 R42, P3, P4, R114, R124, R33 ;  /* 0x0000007c722a7210 */ /* 0x000fc80007c7e021 */
[----:B---3--:R-:W-:Y:S02]  /*9c80*/  IADD3.X R45, R6, R52, R37, P3, P4 ;  /* 0x00000034062d7210 */ /* 0x008fe40001fe8425 */
[----:B------:R-:W-:-:S04]  /*9c90*/  LEA R48, P3, R42, R120, 0x1 ;  /* 0x000000782a307211 */ /* 0x000fc800078608ff */
[----:B------:R-:W-:Y:S02]  /*9ca0*/  LEA.HI.X R49, R42, R121, R45, 0x1, P3 ;  /* 0x000000792a317211 */ /* 0x000fe400018f0c2d */
[----:B------:R-:W-:Y:S02]  /*9cb0*/  ISETP.GE.AND P3, PT, R3, R117, PT ;  /* 0x000000750300720c */ /* 0x000fe40003f66270 */
[----:B--2---:R-:W-:-:S04]  /*9cc0*/  LOP3.LUT P5, RZ, R40, 0x1, RZ, 0xc0, !PT ;  /* 0x0000000128ff7812 */ /* 0x004fc800078ac0ff */
[----:B------:R-:W-:-:S04]  /*9cd0*/  SEL R148, R122, R148, !P5 ;  /* 0x000000947a947207 */ /* 0x000fc80006800000 */
[----:B------:R-:W-:-:S04]  /*9ce0*/  SHF.R.S32.HI R41, RZ, 0x1f, R148 ;  /* 0x0000001fff297819 */ /* 0x000fc80000011494 */
[----:B------:R-:W-:-:S04]  /*9cf0*/  LEA.HI R41, R41, R148, RZ, 0x4 ;  /* 0x0000009429297211 */ /* 0x000fc800078f20ff */
[----:B------:R-:W-:-:S04]  /*9d00*/  LEA.HI.SX32 R41, R41, R32, 0x1c ;  /* 0x0000002029297211 */ /* 0x000fc800078fe2ff */
[----:B------:R-:W-:Y:S01]  /*9d10*/  SHF.R.S32.HI R40, RZ, 0x1f, R41 ;  /* 0x0000001fff287819 */ /* 0x000fe20000011429 */
[----:B------:R-:W-:-:S03]  /*9d20*/  IMAD.SHL.U32 R51, R41, 0x8, RZ ;  /* 0x0000000829337824 */ /* 0x000fc600078e00ff */
[----:B------:R-:W-:Y:S02]  /*9d30*/  LEA.HI R41, R40, R41, RZ, 0x3 ;  /* 0x0000002928297211 */ /* 0x000fe400078f18ff */
[----:B------:R-:W-:-:S03]  /*9d40*/  LOP3.LUT R40, R185, 0x38, R51, 0xf8, !PT ;  /* 0x00000038b9287812 */ /* 0x000fc600078ef833 */
[----:B------:R-:W-:Y:S01]  /*9d50*/  IMAD.SHL.U32 R41, R41, 0x400, RZ ;  /* 0x0000040029297824 */ /* 0x000fe200078e00ff */
[----:B------:R-:W-:-:S04]  /*9d60*/  LOP3.LUT R40, R40, R43, RZ, 0x3c, !PT ;  /* 0x0000002b28287212 */ /* 0x000fc800078e3cff */
[----:B------:R-:W-:-:S04]  /*9d70*/  LOP3.LUT R41, R41, 0x7fffe000, RZ, 0xc0, !PT ;  /* 0x7fffe00029297812 */ /* 0x000fc800078ec0ff */
[----:B------:R-:W-:Y:S01]  /*9d80*/  IADD3 R43, R40, R41, R195 ;  /* 0x00000029282b7210 */ /* 0x000fe20007ffe0c3 */
[----:B------:R-:W-:-:S04]  /*9d90*/  IMAD R41, R16, 0x6000, R137 ;  /* 0x0000600010297824 */ /* 0x000fc800078e0289 */
[----:B------:R-:W-:Y:S02]  /*9da0*/  IMAD R43, R16, 0x6000, R43 ;  /* 0x00006000102b7824 */ /* 0x000fe400078e022b */
[--C-:B------:R-:W-:Y:S02]  /*9db0*/  IMAD R41, R41, 0x2, R2.reuse ;  /* 0x0000000229297824 */ /* 0x100fe400078e0202 */
[----:B------:R-:W-:-:S04]  /*9dc0*/  IMAD R44, R43, 0x2, R2 ;  /* 0x000000022b2c7824 */ /* 0x000fc800078e0202 */
        /* <DEDUP_REMOVED lines=13> */
[----:B------:R-:W-:-:S02]  /*9ea0*/  SHF.R.U64 R55, R78, 0x10, R79 ;  /* 0x000000104e377819 */ /* 0x000fc4000000124f */
[----:B------:R-:W-:Y:S01]  /*9eb0*/  PRMT R64, R155, 0x5432, R64 ;  /* 0x000054329b407816 */ /* 0x000fe20000000040 */
[----:B------:R-:W-:Y:S01]  /*9ec0*/  IMAD.U32 R69, R76, 0x10000, RZ ;  /* 0x000100004c457824 */ /* 0x000fe200078e00ff */
[----:B------:R-:W-:Y:S02]  /*9ed0*/  SHF.R.U64 R53, R66, 0x10, R67 ;  /* 0x0000001042357819 */ /* 0x000fe40000001243 */
[----:B------:R-:W-:Y:S01]  /*9ee0*/  SHF.R.U32.HI R79, RZ, 0x10, R79 ;  /* 0x00000010ff4f7819 */ /* 0x000fe2000001164f */
[----:B------:R-:W-:Y:S01]  /*9ef0*/  IMAD.U32 R65, R64, 0x10000, RZ ;  /* 0x0001000040417824 */ /* 0x000fe200078e00ff */
[----:B------:R-:W-:Y:S01]  /*9f00*/  SHF.R.U32.HI R67, RZ, 0x10, R67 ;  /* 0x00000010ff437819 */ /* 0x000fe20000011643 */
[----:B------:R-:W-:Y:S01]  /*9f10*/  FMUL.FTZ R71, R62, R69 ;  /* 0x000000453e477220 */ /* 0x000fe20000410000 */
[----:B------:R-:W-:Y:S01]  /*9f20*/  PRMT R79, R156, 0x5432, R79 ;  /* 0x000054329c4f7816 */ /* 0x000fe2000000004f */
[----:B------:R-:W-:Y:S01]  /*9f30*/  FMUL.FTZ R73, R62, R65 ;  /* 0x000000413e497220 */ /* 0x000fe20000410000 */
[----:B------:R-:W-:-:S02]  /*9f40*/  PRMT R67, R154, 0x5432, R67 ;  /* 0x000054329a437816 */ /* 0x000fc40000000043 */
        /* <DEDUP_REMOVED lines=8> */
[----:B------:R-:W-:Y:S01]  /*9fd0*/  PRMT R157, R157, 0x5410, R54 ;  /* 0x000054109d9d7816 */ /* 0x000fe20000000036 */
[C---:B------:R-:W-:Y:S01]  /*9fe0*/  FFMA.FTZ R54, R56.reuse, R65, -R71 ;  /* 0x0000004138367223 */ /* 0x040fe20000010847 */
[----:B------:R-:W-:Y:S01]  /*9ff0*/  FFMA.FTZ R56, R56, R69, R73 ;  /* 0x0000004538387223 */ /* 0x000fe20000010049 */
[----:B------:R-:W-:Y:S01]  /*a000*/  FMUL.FTZ R58, R58, R64 ;  /* 0x000000403a3a7220 */ /* 0x000fe20000410000 */
[----:B------:R-:W-:Y:S01]  /*a010*/  FMUL.FTZ R69, R63, R66 ;  /* 0x000000423f457220 */ /* 0x000fe20000410000 */
[----:B------:R-:W-:Y:S01]  /*a020*/  PRMT R50, R155, 0x5410, R50 ;  /* 0x000054109b327816 */ /* 0x000fe20000000032 */
[----:B------:R-:W-:Y:S01]  /*a030*/  FMUL.FTZ R63, R63, R62 ;  /* 0x0000003e3f3f7220 */ /* 0x000fe20000410000 */
[C---:B------:R-:W-:Y:S01]  /*a040*/  FFMA.FTZ R65, R57.reuse, R64, -R68 ;  /* 0x0000004039417223 */ /* 0x040fe20000010844 */
[----:B------:R-:W-:Y:S01]  /*a050*/  FFMA.FTZ R57, R57, R76, R58 ;  /* 0x0000004c39397223 */ /* 0x000fe2000001003a */
[C---:B------:R-:W-:Y:S01]  /*a060*/  FFMA.FTZ R58, R60.reuse, R62, -R69 ;  /* 0x0000003e3c3a7223 */ /* 0x040fe20000010845 */
[----:B------:R-:W-:Y:S01]  /*a070*/  FFMA.FTZ R60, R60, R66, R63 ;  /* 0x000000423c3c7223 */ /* 0x000fe2000001003f */
[----:B------:R-:W-:Y:S01]  /*a080*/  IMAD.U32 R62, R50, 0x10000, RZ ;  /* 0x00010000323e7824 */ /* 0x000fe200078e00ff */
[----:B------:R-:W-:Y:S01]  /*a090*/  LOP3.LUT R44, R44, 0xffff0000, RZ, 0xc0, !PT ;  /* 0xffff00002c2c7812 */ /* 0x000fe200078ec0ff */
[C---:B------:R-:W-:Y:S01]  /*a0a0*/  IMAD.U32 R66, R157.reuse, 0x10000, RZ ;  /* 0x000100009d427824 */ /* 0x040fe200078e00ff */
[----:B------:R-:W-:Y:S01]  /*a0b0*/  LOP3.LUT R157, R157, 0xffff0000, RZ, 0xc0, !PT ;  /* 0xffff00009d9d7812 */ /* 0x000fe200078ec0ff */
[----:B------:R-:W-:Y:S01]  /*a0c0*/  IMAD.U32 R41, R40, 0x10000, RZ ;  /* 0x0001000028297824 */ /* 0x000fe200078e00ff */
[----:B------:R-:W-:Y:S01]  /*a0d0*/  LOP3.LUT R63, R50, 0xffff0000, RZ, 0xc0, !PT ;  /* 0xffff0000323f7812 */ /* 0x000fe200078ec0ff */
[----:B------:R-:W-:Y:S01]  /*a0e0*/  FMUL.FTZ R50, R45, R66 ;  /* 0x000000422d327220 */ /* 0x000fe20000410000 */
[----:B------:R-:W-:Y:S01]  /*a0f0*/  PRMT R55, R156, 0x5410, R55 ;  /* 0x000054109c377816 */ /* 0x000fe20000000037 */
[C---:B------:R-:W-:Y:S01]  /*a100*/  FMUL.FTZ R69, R44.reuse, R157 ;  /* 0x0000009d2c457220 */ /* 0x040fe20000410000 */
[----:B------:R-:W-:Y:S01]  /*a110*/  LOP3.LUT R64, R67, 0xffff0000, RZ, 0xc0, !PT ;  /* 0xffff000043407812 */ /* 0x000fe200078ec0ff */
[-C--:B------:R-:W-:Y:S01]  /*a120*/  FMUL.FTZ R67, R45, R62.reuse ;  /* 0x0000003e2d437220 */ /* 0x080fe20000410000 */
[----:B------:R-:W-:Y:S01]  /*a130*/  LOP3.LUT R47, R47, 0xffff0000, RZ, 0xc0, !PT ;  /* 0xffff00002f2f7812 */ /* 0x000fe200078ec0ff */
[-C--:B------:R-:W-:Y:S01]  /*a140*/  FMUL.FTZ R71, R44, R63.reuse ;  /* 0x0000003f2c477220 */ /* 0x080fe20000410000 */
[----:B------:R-:W-:Y:S01]  /*a150*/  PRMT R53, R154, 0x5410, R53 ;  /* 0x000054109a357816 */ /* 0x000fe20000000035 */
[----:B------:R-:W-:Y:S01]  /*a160*/  FFMA.FTZ R45, R41, R62, -R50 ;  /* 0x0000003e292d7223 */ /* 0x000fe20000010832 */
[----:B------:R-:W-:Y:S01]  /*a170*/  LOP3.LUT R68, R79, 0xffff0000, RZ, 0xc0, !PT ;  /* 0xffff00004f447812 */ /* 0x000fe200078ec0ff */
[----:B------:R-:W-:Y:S01]  /*a180*/  FFMA.FTZ R67, R41, R66, R67 ;  /* 0x0000004229437223 */ /* 0x000fe20000010043 */
[----:B------:R-:W-:Y:S01]  /*a190*/  LOP3.LUT R40, R40, 0xffff0000, RZ, 0xc0, !PT ;  /* 0xffff000028287812 */ /* 0x000fe200078ec0ff */
[----:B------:R-:W-:Y:S01]  /*a1a0*/  IMAD.U32 R44, R55, 0x10000, RZ ;  /* 0x00010000372c7824 */ /* 0x000fe200078e00ff */
[----:B------:R-:W-:Y:S01]  /*a1b0*/  LOP3.LUT R61, R42, 0xffff0000, RZ, 0xc0, !PT ;  /* 0xffff00002a3d7812 */ /* 0x000fe200078ec0ff */
[C---:B------:R-:W-:Y:S01]  /*a1c0*/  IMAD.U32 R42, R46.reuse, 0x10000, RZ ;  /* 0x000100002e2a7824 */ /* 0x040fe200078e00ff */
[----:B------:R-:W-:Y:S01]  /*a1d0*/  LOP3.LUT R43, R43, 0xffff0000, RZ, 0xc0, !PT ;  /* 0xffff00002b2b7812 */ /* 0x000fe200078ec0ff */
[----:B------:R-:W-:Y:S01]  /*a1e0*/  FMUL.FTZ R70, R47, R68 ;  /* 0x000000442f467220 */ /* 0x000fe20000410000 */
[----:B------:R-:W-:Y:S01]  /*a1f0*/  LOP3.LUT R46, R46, 0xffff0000, RZ, 0xc0, !PT ;  /* 0xffff00002e2e7812 */ /* 0x000fe200078ec0ff */
[----:B------:R-:W-:Y:S01]  /*a200*/  IMAD.U32 R41, R53, 0x10000, RZ ;  /* 0x0001000035297824 */ /* 0x000fe200078e00ff */
[----:B------:R-:W-:Y:S01]  /*a210*/  LOP3.LUT R55, R55, 0xffff0000, RZ, 0xc0, !PT ;  /* 0xffff000037377812 */ /* 0x000fe200078ec0ff */
[-C--:B------:R-:W-:Y:S01]  /*a220*/  FMUL.FTZ R72, R47, R64.reuse ;  /* 0x000000402f487220 */ /* 0x080fe20000410000 */
[----:B------:R-:W-:Y:S01]  /*a230*/  LOP3.LUT R53, R53, 0xffff0000, RZ, 0xc0, !PT ;  /* 0xffff000035357812 */ /* 0x000fe200078ec0ff */
[----:B------:R-:W-:Y:S01]  /*a240*/  FFMA.FTZ R50, R40, R63, -R69 ;  /* 0x0000003f28327223 */ /* 0x000fe20000010845 */
[C---:B------:R-:W-:Y:S01]  /*a250*/  FFMA.FTZ R47, R43.reuse, R64, -R70 ;  /* 0x000000402b2f7223 */ /* 0x040fe20000010846 */
[C---:B------:R-:W-:Y:S01]  /*a260*/  FMUL.FTZ R62, R42.reuse, R44 ;  /* 0x0000002c2a3e7220 */ /* 0x040fe20000410000 */
[----:B------:R-:W-:Y:S01]  /*a270*/  FMUL.FTZ R63, R42, R41 ;  /* 0x000000292a3f7220 */ /* 0x000fe20000410000 */
[C---:B------:R-:W-:Y:S01]  /*a280*/  FMUL.FTZ R42, R46.reuse, R55 ;  /* 0x000000372e2a7220 */ /* 0x040fe20000410000 */
[----:B------:R-:W-:Y:S01]  /*a290*/  FFMA.FTZ R43, R43, R68, R72 ;  /* 0x000000442b2b7223 */ /* 0x000fe20000010048 */
[----:B------:R-:W-:Y:S01]  /*a2a0*/  FMUL.FTZ R46, R46, R53 ;  /* 0x000000352e2e7220 */ /* 0x000fe20000410000 */
[----:B------:R-:W-:Y:S01]  /*a2b0*/  FFMA.FTZ R40, R40, R157, R71 ;  /* 0x0000009d28287223 */ /* 0x000fe20000010047 */
[----:B------:R-:W-:Y:S01]  /*a2c0*/  F2FP.BF16.F32.PACK_AB R47, R47, R58 ;  /* 0x0000003a2f2f723e */ /* 0x000fe200000010ff */
        /* <DEDUP_REMOVED lines=9> */
[----:B------:R-:W-:Y:S01]  /*a360*/  IMAD.MOV.U32 R40, RZ, RZ, R50 ;  /* 0x000000ffff287224 */ /* 0x000fe200078e0032 */
[----:B------:R-:W-:Y:S01]  /*a370*/  F2FP.BF16.F32.PACK_AB R41, R65, R54 ;  /* 0x000000364129723e */ /* 0x000fe200000010ff */
[----:B------:R-:W-:Y:S01]  /*a380*/  IMAD.MOV.U32 R45, RZ, RZ, R56 ;  /* 0x000000ffff2d7224 */ /* 0x000fe200078e0038 */
[----:B------:R-:W-:Y:S02]  /*a390*/  F2FP.BF16.F32.PACK_AB R42, R53, R62 ;  /* 0x0000003e352a723e */ /* 0x000fe400000010ff */
[----:B------:R-:W-:-:S02]  /*a3a0*/  F2FP.BF16.F32.PACK_AB R46, R46, R63 ;  /* 0x0000003f2e2e723e */ /* 0x000fc400000010ff */
[----:B------:R-:W-:-:S07]  /*a3b0*/  MOV R47, R60 ;  /* 0x0000003c002f7202 */ /* 0x000fce0000000f00 */
.L_x_518:
[----:B------:R-:W-:Y:S05]  /*a3c0*/  BSYNC B1 ;  /* 0x0000000000017941 */ /* 0x000fea0003800000 */
.L_x_517:
[----:B0-----:R0:W-:Y:S01]  /*a3d0*/  STG.E.128 desc[UR58][R48.64], R40 ;  /* 0x0000002830007986 */ /* 0x0011e2000c101d3a */
[----:B------:R-:W-:-:S13]  /*a3e0*/  ISETP.GE.AND P3, PT, R51, R146, PT ;  /* 0x000000923300720c */ /* 0x000fda0003f66270 */
[----:B------:R-:W-:Y:S05]  /*a3f0*/  @P3 BRA `(.L_x_467) ;  /* 0x0000000000f43947 */ /* 0x000fea0003800000 */
[--C-:B0-----:R-:W-:Y:S02]  /*a400*/  SHF.R.S32.HI R41, RZ, 0x1f, R51.reuse ;  /* 0x0000001fff297819 */ /* 0x101fe40000011433 */
[----:B------:R-:W-:-:S04]  /*a410*/  IADD3 R51, P3, P4, R114, R124, R51 ;  /* 0x0000007c72337210 */ /* 0x000fc80007c7e033 */
[----:B------:R-:W-:Y:S02]  /*a420*/  IADD3.X R52, R6, R52, R41, P3, P4 ;  /* 0x0000003406347210 */ /* 0x000fe40001fe8429 */
[----:B------:R-:W-:-:S04]  /*a430*/  LEA R120, P3, R51, R120, 0x1 ;  /* 0x0000007833787211 */ /* 0x000fc800078608ff */
[----:B------:R-:W-:-:S05]  /*a440*/  LEA.HI.X R121, R51, R121, R52, 0x1, P3 ;  /* 0x0000007933797211 */ /* 0x000fca00018f0c34 */
[----:B--2---:R0:W-:Y:S01]  /*a450*/  STG.E.128 desc[UR58][R120.64], R44 ;  /* 0x0000002c78007986 */ /* 0x0041e2000c101d3a */
[----:B------:R-:W-:Y:S05]  /*a460*/  BRA `(.L_x_467) ;  /* 0x0000000000d87947 */ /* 0x000fea0003800000 */
.L_x_434:
[----:B------:R-:W-:-:S06]  /*a470*/  UISETP.NE.AND UP0, UPT, UR57, 0x3, UPT ;  /* 0x000000033900788c */ /* 0x000fcc000bf05270 */
[----:B------:R-:W-:-:S13]  /*a480*/  PLOP3.LUT P2, PT, PT, PT, UP0, 0x80, 0x0 ;  /* 0x000000000000781c */ /* 0x000fda0003f4f008 */
[----:B------:R-:W-:Y:S05]  /*a490*/  @!P2 BRA `(.L_x_519) ;  /* 0x000000000004a947 */ /* 0x000fea0003800000 */
[----:B------:R-:W-:Y:S01]  /*a4a0*/  BPT.TRAP 0x1 ;  /* 0x000000040000795c */ /* 0x000fe20000300000 */
.L_x_519:
[----:B------:R-:W-:Y:S01]  /*a4b0*/  IMAD R101, R16, 0x8, R2 ;  /* 0x0000000810657824 */ /* 0x000fe200078e0202 */
[----:B------:R-:W-:Y:S01]  /*a4c0*/  SHF.L.U32 R102, R184, 0x1f, RZ ;  /* 0x0000001fb8667819 */ /* 0x000fe200000006ff */
[----:B------:R-:W-:Y:S01]  /*a4d0*/  IMAD R100, R25, -0x80, R24 ;  /* 0xffffff8019647824 */ /* 0x000fe200078e0218 */
[----:B------:R-:W-:Y:S02]  /*a4e0*/  BSSY B1, `(.L_x_520) ;  /* 0x0000004000017945 */ /* 0x000fe40003800000 */
[----:B------:R-:W0:Y:S02]  /*a4f0*/  SYNCS.PHASECHK.TRANS64.TRYWAIT P3, [R101+URZ+0x34890], R102 ;  /* 0x03489066650075a7 */ /* 0x000e24000806017f */
[----:B------:R-:W-:Y:S01]  /*a500*/  VIMNMX R100, R100, 0x80, PT ;  /* 0x0000008064647848 */ /* 0x000fe20003fe0100 */
[----:B0-----:R-:W-:Y:S06]  /*a510*/  @!P3 BRA `(.L_x_521) ;  /* 0x00000184008cb947 */ /* 0x001fec0003800000 */
.L_x_797:
[----:B------:R-:W-:Y:S05]  /*a520*/  BSYNC B1 ;  /* 0x0000000000017941 */ /* 0x000fea0003800000 */
.L_x_520:
[----:B------:R-:W-:Y:S01]  /*a530*/  ISETP.GE.AND P3, PT, R17, R100, PT ;  /* 0x000000641100720c */ /* 0x000fe20003f66270 */
[----:B------:R-:W-:-:S12]  /*a540*/  BSSY B1, `(.L_x_522) ;  /* 0x0000014000017945 */ /* 0x000fd80003800000 */
[----:B------:R-:W-:Y:S05]  /*a550*/  @P3 BRA `(.L_x_523) ;  /* 0x0000000000483947 */ /* 0x000fea0003800000 */
[----:B------:R-:W-:-:S13]  /*a560*/  ISETP.NE.AND P3, PT, R34, RZ, PT ;  /* 0x000000ff2200720c */ /* 0x000fda0003f65270 */
[----:B------:R-:W1:Y:S04]  /*a570*/  @P3 LDS.128 R40, [R47] ;  /* 0x000000002f283984 */ /* 0x000e680000000c00 */
[----:B-1----:R-:W-:Y:S01]  /*a580*/  @P3 STG.E.128 desc[UR58][R48.64], R40 ;  /* 0x0000002830003986 */ /* 0x002fe2000c101d3a */
[----:B------:R-:W-:-:S13]  /*a590*/  ISETP.NE.AND P3, PT, R38, RZ, PT ;  /* 0x000000ff2600720c */ /* 0x000fda0003f65270 */
[----:B------:R-:W1:Y:S04]  /*a5a0*/  @P3 LDS.128 R40, [R46] ;  /* 0x000000002e283984 */ /* 0x000e680000000c00 */
[----:B-1----:R-:W-:Y:S01]  /*a5b0*/  @P3 STG.E.128 desc[UR58][R48.64+0x40], R40 ;  /* 0x0000402830003986 */ /* 0x002fe2000c101d3a */
[----:B------:R-:W-:-:S13]  /*a5c0*/  ISETP.NE.AND P3, PT, R39, RZ, PT ;  /* 0x000000ff2700720c */ /* 0x000fda0003f65270 */
[----:B------:R-:W1:Y:S04]  /*a5d0*/  @P3 LDS.128 R40, [R47+0x4000] ;  /* 0x004000002f283984 */ /* 0x000e680000000c00 */
        /* <DEDUP_REMOVED lines=9> */
[----:B-1----:R1:W-:Y:S02]  /*a670*/  @P3 STG.E.128 desc[UR58][R48.64+0x140], R40 ;  /* 0x0001402830003986 */ /* 0x0023e4000c101d3a */
.L_x_523:
[----:B------:R-:W-:Y:S05]  /*a680*/  BSYNC B1 ;  /* 0x0000000000017941 */ /* 0x000fea0003800000 */
.L_x_522:
[----:B------:R-:W-:-:S13]  /*a690*/  ISETP.GE.AND P3, PT, R207, R100, PT ;  /* 0x00000064cf00720c */ /* 0x000fda0003f66270 */
[----:B------:R-:W-:Y:S05]  /*a6a0*/  @P3 BRA `(.L_x_467) ;  /* 0x0000000000483947 */ /* 0x000fea0003800000 */
[----:B------:R-:W-:-:S13]  /*a6b0*/  ISETP.NE.AND P3, PT, R34, RZ, PT ;  /* 0x000000ff2200720c */ /* 0x000fda0003f65270 */
[----:B-1----:R-:W1:Y:S04]  /*a6c0*/  @P3 LDS.128 R40, [R47+0x2000] ;  /* 0x002000002f283984 */ /* 0x002e680000000c00 */
        /* <DEDUP_REMOVED lines=16> */
.L_x_467:
[----:B------:R-:W-:Y:S05]  /*a7d0*/  BSYNC B0 ;  /* 0x0000000000007941 */ /* 0x000fea0003800000 */
.L_x_433:
[----:B01234-:R-:W0:Y:S01]  /*a7e0*/  S2R R40, SR_TID.X ;  /* 0x0000000000287919 */ /* 0x01fe220000002100 */
[----:B------:R-:W-:Y:S01]  /*a7f0*/  @!PT LDS RZ, [RZ] ;  /* 0x00000000fffff984 */ /* 0x000fe20000000800 */
[----:B------:R-:W-:Y:S01]  /*a800*/  @!PT LDS RZ, [RZ] ;  /* 0x00000000fffff984 */ /* 0x000fe20000000800 */
[----:B------:R-:W-:Y:S01]  /*a810*/  @!PT LDS RZ, [RZ] ;  /* 0x00000000fffff984 */ /* 0x000fe20000000800 */
[----:B------:R-:W-:Y:S01]  /*a820*/  @!PT LDS RZ, [RZ] ;  /* 0x00000000fffff984 */ /* 0x000fe20000000800 */
[----:B------:R1:W-:Y:S06]  /*a830*/  MEMBAR.ALL.CTA ;  /* 0x0000000000007992 */ /* 0x0003ec0000008000 */
[----:B-1----:R-:W1:Y:S01]  /*a840*/  FENCE.VIEW.ASYNC.S ;  /* 0x00000000000073c6 */ /* 0x002e620000000000 */
[----:B------:R-:W-:Y:S05]  /*a850*/  WARPSYNC.ALL ;  /* 0x0000000000007948 */ /* 0x000fea0003800000 */
[----:B------:R-:W-:Y:S01]  /*a860*/  BSSY B0, `(.L_x_524) ;  /* 0x0000009000007945 */ /* 0x000fe20003800000 */
[----:B0-----:R-:W-:Y:S01]  /*a870*/  LOP3.LUT R40, R40, 0x7f, RZ, 0xc0, !PT ;  /* 0x0000007f28287812 */ /* 0x001fe200078ec0ff */
[----:B-1----:R0:W-:Y:S03]  /*a880*/  BAR.SYNC.DEFER_BLOCKING R151, 0x80 ;  /* 0x000200970000751d */ /* 0x0021e60000010000 */
[----:B------:R-:W-:-:S13]  /*a890*/  ISETP.NE.AND P3, PT, R40, RZ, PT ;  /* 0x000000ff2800720c */ /* 0x000fda0003f65270 */
[----:B------:R-:W-:-:S05]  /*a8a0*/  @!P3 VIADD R40, R101, 0x348a0 ;  /* 0x000348a06528b836 */ /* 0x000fca0000000000 */
[----:B------:R-:W-:-:S04]  /*a8b0*/  @!P3 PRMT R40, RZ, 0x654, R40 ;  /* 0x00000654ff28b816 */ /* 0x000fc80000000028 */
[----:B------:R0:W-:Y:S01]  /*a8c0*/  @!P3 SYNCS.ARRIVE.TRANS64.RED.A1T0 RZ, [R40+URZ], RZ ;  /* 0x000000ff28ffb9a7 */ /* 0x0001e2000810043f */
[----:B------:R-:W-:Y:S05]  /*a8d0*/  @!P2 BRA `(.L_x_525) ;  /* 0x000000000004a947 */ /* 0x000fea0003800000 */
[----:B------:R-:W-:Y:S01]  /*a8e0*/  BPT.TRAP 0x1 ;  /* 0x000000040000795c */ /* 0x000fe20000300000 */
.L_x_525:
[----:B------:R-:W-:Y:S05]  /*a8f0*/  BSYNC B0 ;  /* 0x0000000000007941 */ /* 0x000fea0003800000 */
.L_x_524:
[----:B------:R-:W1:Y:S01]  /*a900*/  SYNCS.PHASECHK.TRANS64.TRYWAIT P2, [R101+URZ+0x348b0], R102 ;  /* 0x0348b066650075a7 */ /* 0x000e62000804017f */
[----:B------:R-:W-:Y:S01]  /*a910*/  ULDC UR60, c[0x0][0x320] ;  /* 0x0000c800003c7ab9 */ /* 0x000fe20000000800 */
[----:B------:R-:W-:Y:S01]  /*a920*/  ULDC.64 UR38, c[0x0][0x328] ;  /* 0x0000ca0000267ab9 */ /* 0x000fe20000000a00 */
[----:B------:R-:W-:Y:S01]  /*a930*/  ULDC.64 UR36, c[0x0][0x318] ;  /* 0x0000c60000247ab9 */ /* 0x000fe20000000a00 */
[----:B------:R-:W-:Y:S04]  /*a940*/  BSSY B0, `(.L_x_526) ;  /* 0x0000002000007945 */ /* 0x000fe80003800000 */
[----:B-1----:R-:W-:Y:S05]  /*a950*/  @!P2 BRA `(.L_x_527) ;  /* 0x000001800090a947 */ /* 0x002fea0003800000 */
.L_x_798:
[----:B------:R-:W-:Y:S05]  /*a960*/  BSYNC B0 ;  /* 0x0000000000007941 */ /* 0x000fea0003800000 */
.L_x_526:
[----:B------:R-:W-:Y:S01]  /*a970*/  ISETP.GE.AND P2, PT, R17, R100, PT ;  /* 0x000000641100720c */ /* 0x000fe20003f46270 */
[----:B0-----:R-:W-:Y:S01]  /*a980*/  IMAD R40, R16, 0x4000, R15 ;  /* 0x0000400010287824 */ /* 0x001fe200078e020f */
[----:B------:R-:W-:Y:S01]  /*a990*/  BSSY B0, `(.L_x_528) ;  /* 0x000001a000007945 */ /* 0x000fe20003800000 */
[----:B------:R-:W-:-:S04]  /*a9a0*/  IMAD.WIDE R44, R25, 0x80, R118 ;  /* 0x00000080192c7825 */ /* 0x000fc800078e0276 */
[----:B------:R-:W-:Y:S02]  /*a9b0*/  IMAD.IADD R42, R130, 0x1, R40 ;  /* 0x00000001822a7824 */ /* 0x000fe400078e0228 */
[--C-:B------:R-:W-:Y:S02]  /*a9c0*/  IMAD R48, R40, 0x2, R103.reuse ;  /* 0x0000000228307824 */ /* 0x100fe400078e0267 */
[----:B------:R-:W-:Y:S02]  /*a9d0*/  IMAD R49, R42, 0x2, R103 ;  /* 0x000000022a317824 */ /* 0x000fe400078e0267 */
[----:B------:R-:W-:Y:S05]  /*a9e0*/  @P2 BRA `(.L_x_529) ;  /* 0x0000000000502947 */ /* 0x000fea0003800000 */
[----:B------:R-:W-:Y:S02]  /*a9f0*/  IMAD R43, R45, UR38, RZ ;  /* 0x000000262d2b7c24 */ /* 0x000fe4000f8e02ff */
[----:B------:R-:W-:Y:S02]  /*aa00*/  IMAD.MOV.U32 R40, RZ, RZ, R112 ;  /* 0x000000ffff287224 */ /* 0x000fe400078e0070 */
[----:B------:R-:W-:Y:S02]  /*aa10*/  IMAD.MOV.U32 R41, RZ, RZ, R99 ;  /* 0x000000ffff297224 */ /* 0x000fe400078e0063 */
[C---:B------:R-:W-:Y:S02]  /*aa20*/  IMAD R43, R44.reuse, UR39, R43 ;  /* 0x000000272c2b7c24 */ /* 0x040fe4000f8e022b */
[----:B------:R-:W-:-:S04]  /*aa30*/  IMAD.WIDE.U32 R40, R44, UR38, R40 ;  /* 0x000000262c287c25 */ /* 0x000fc8000f8e0028 */
[----:B------:R-:W-:Y:S01]  /*aa40*/  IMAD.IADD R41, R41, 0x1, R43 ;  /* 0x0000000129297824 */ /* 0x000fe200078e022b */
[----:B------:R-:W-:-:S04]  /*aa50*/  LEA R46, P2, R40, UR36, 0x1 ;  /* 0x00000024282e7c11 */ /* 0x000fc8000f8408ff */
[----:B------:R-:W-:Y:S02]  /*aa60*/  LEA.HI.X R47, R40, UR37, R41, 0x1, P2 ;  /* 0x00000025282f7c11 */ /* 0x000fe400090f0c29 */
[----:B------:R-:W-:-:S13]  /*aa70*/  ISETP.GE.AND P2, PT, R18, UR60, PT ;  /* 0x0000003c12007c0c */ /* 0x000fda000bf46270 */
[----:B------:R-:W0:Y:S04]  /*aa80*/  @!P2 LDS.128 R40, [R48] ;  /* 0x000000003028a984 */ /* 0x000e280000000c00 */
[----:B0-----:R-:W-:Y:S01]  /*aa90*/  @!P2 STG.E.128 desc[UR58][R46.64], R40 ;  /* 0x000000282e00a986 */ /* 0x001fe2000c101d3a */
[----:B------:R-:W-:-:S13]  /*aaa0*/  ISETP.GE.AND P2, PT, R0, UR60, PT ;  /* 0x0000003c00007c0c */ /* 0x000fda000bf46270 */
[----:B------:R-:W0:Y:S04]  /*aab0*/  @!P2 LDS.128 R40, [R49] ;  /* 0x000000003128a984 */ /* 0x000e280000000c00 */
[----:B0-----:R-:W-:Y:S01]  /*aac0*/  @!P2 STG.E.128 desc[UR58][R46.64+0x40], R40 ;  /* 0x000040282e00a986 */ /* 0x001fe2000c101d3a */
[----:B------:R-:W-:-:S13]  /*aad0*/  ISETP.GE.AND P2, PT, R3, UR60, PT ;  /* 0x0000003c03007c0c */ /* 0x000fda000bf46270 */
[----:B------:R-:W0:Y:S04]  /*aae0*/  @!P2 LDS.128 R40, [R48+0x4000] ;  /* 0x004000003028a984 */ /* 0x000e280000000c00 */
[----:B0-----:R-:W-:Y:S01]  /*aaf0*/  @!P2 STG.E.128 desc[UR58][R46.64+0x80], R40 ;  /* 0x000080282e00a986 */ /* 0x001fe2000c101d3a */
[----:B------:R-:W-:-:S13]  /*ab00*/  ISETP.GE.AND P2, PT, R4, UR60, PT ;  /* 0x0000003c04007c0c */ /* 0x000fda000bf46270 */
[----:B------:R-:W0:Y:S04]  /*ab10*/  @!P2 LDS.128 R40, [R49+0x4000] ;  /* 0x004000003128a984 */ /* 0x000e280000000c00 */
[----:B0-----:R0:W-:Y:S02]  /*ab20*/  @!P2 STG.E.128 desc[UR58][R46.64+0xc0], R40 ;  /* 0x0000c0282e00a986 */ /* 0x0011e4000c101d3a */
.L_x_529:
[----:B------:R-:W-:Y:S05]  /*ab30*/  BSYNC B0 ;  /* 0x0000000000007941 */ /* 0x000fea0003800000 */
.L_x_528:
[----:B------:R-:W-:Y:S01]  /*ab40*/  ISETP.GE.AND P2, PT, R207, R100, PT ;  /* 0x00000064cf00720c */ /* 0x000fe20003f46270 */
[----:B------:R-:W-:-:S12]  /*ab50*/  BSSY B0, `(.L_x_530) ;  /* 0x0000018000007945 */ /* 0x000fd80003800000 */
[----:B------:R-:W-:Y:S05]  /*ab60*/  @P2 BRA `(.L_x_531) ;  /* 0x0000000000582947 */ /* 0x000fea0003800000 */
[----:B0-----:R-:W-:Y:S01]  /*ab70*/  IADD3 R43, P2, R44, 0x40, RZ ;  /* 0x000000402c2b7810 */ /* 0x001fe20007f5e0ff */
[----:B------:R-:W-:Y:S02]  /*ab80*/  IMAD.MOV.U32 R40, RZ, RZ, R112 ;  /* 0x000000ffff287224 */ /* 0x000fe400078e0070 */
[----:B------:R-:W-:Y:S02]  /*ab90*/  IMAD.MOV.U32 R41, RZ, RZ, R99 ;  /* 0x000000ffff297224 */ /* 0x000fe400078e0063 */
[----:B------:R-:W-:Y:S02]  /*aba0*/  IMAD.X R44, RZ, RZ, R45, P2 ;  /* 0x000000ffff2c7224 */ /* 0x000fe400010e062d */
[----:B------:R-:W-:-:S04]  /*abb0*/  IMAD.WIDE.U32 R40, R43, UR38, R40 ;  /* 0x000000262b287c25 */ /* 0x000fc8000f8e0028 */
[----:B------:R-:W-:-:S04]  /*abc0*/  IMAD R44, R44, UR38, RZ ;  /* 0x000000262c2c7c24 */ /* 0x000fc8000f8e02ff */
[----:B------:R-:W-:Y:S01]  /*abd0*/  IMAD R43, R43, UR39, R44 ;  /* 0x000000272b2b7c24 */ /* 0x000fe2000f8e022c */
[----:B------:R-:W-:-:S03]  /*abe0*/  LEA R44, P2, R40, UR36, 0x1 ;  /* 0x00000024282c7c11 */ /* 0x000fc6000f8408ff */
[----:B------:R-:W-:-:S05]  /*abf0*/  IMAD.IADD R41, R41, 0x1, R43 ;  /* 0x0000000129297824 */ /* 0x000fca00078e022b */
[----:B------:R-:W-:Y:S02]  /*ac00*/  LEA.HI.X R45, R40, UR37, R41, 0x1, P2 ;  /* 0x00000025282d7c11 */ /* 0x000fe400090f0c29 */
[----:B------:R-:W-:-:S13]  /*ac10*/  ISETP.GE.AND P2, PT, R18, UR60, PT ;  /* 0x0000003c12007c0c */ /* 0x000fda000bf46270 */
[----:B------:R-:W0:Y:S04]  /*ac20*/  @!P2 LDS.128 R40, [R48+0x2000] ;  /* 0x002000003028a984 */ /* 0x000e280000000c00 */
[----:B0-----:R-:W-:Y:S01]  /*ac30*/  @!P2 STG.E.128 desc[UR58][R44.64], R40 ;  /* 0x000000282c00a986 */ /* 0x001fe2000c101d3a */
        /* <DEDUP_REMOVED lines=8> */
[----:B0-----:R2:W-:Y:S02]  /*acc0*/  @!P2 STG.E.128 desc[UR58][R44.64+0xc0], R40 ;  /* 0x0000c0282c00a986 */ /* 0x0015e4000c101d3a */
.L_x_531:
[----:B------:R-:W-:Y:S05]  /*acd0*/  BSYNC B0 ;  /* 0x0000000000007941 */ /* 0x000fea0003800000 */
.L_x_530:
[----:B0-2---:R-:W2:Y:S01]  /*ace0*/  LDL R40, [R1+0x14] ;  /* 0x0000140001287983 */ /* 0x005ea20000100800 */
[----:B-1----:R-:W-:Y:S01]  /*acf0*/  @!P3 VIADD R101, R101, 0x348c0 ;  /* 0x000348c06565b836 */ /* 0x002fe20000000000 */
[----:B------:R-:W-:Y:S01]  /*ad00*/  PLOP3.LUT P2, PT, PT, PT, PT, 0x8, 0x0 ;  /* 0x000000000000781c */ /* 0x000fe20003f4e170 */
[----:B------:R-:W-:Y:S01]  /*ad10*/  VIADD R16, R16, 0x1 ;  /* 0x0000000110107836 */ /* 0x000fe20000000000 */
[----:B------:R-:W-:Y:S01]  /*ad20*/  @!PT LDS RZ, [RZ] ;  /* 0x00000000fffff984 */ /* 0x000fe20000000800 */
[----:B------:R-:W-:Y:S01]  /*ad30*/  @!PT LDS RZ, [RZ] ;  /* 0x00000000fffff984 */ /* 0x000fe20000000800 */
[----:B------:R-:W-:Y:S01]  /*ad40*/  @!PT LDS RZ, [RZ] ;  /* 0x00000000fffff984 */ /* 0x000fe20000000800 */
[----:B------:R-:W-:Y:S01]  /*ad50*/  @!PT LDS RZ, [RZ] ;  /* 0x00000000fffff984 */ /* 0x000fe20000000800 */
[----:B------:R0:W-:Y:S06]  /*ad60*/  MEMBAR.ALL.CTA ;  /* 0x0000000000007992 */ /* 0x0001ec0000008000 */
[----:B0-----:R-:W0:Y:S01]  /*ad70*/  FENCE.VIEW.ASYNC.S ;  /* 0x00000000000073c6 */ /* 0x001e220000000000 */
[----:B------:R-:W-:Y:S01]  /*ad80*/  @!P3 PRMT R101, RZ, 0x654, R101 ;  /* 0x00000654ff65b816 */ /* 0x000fe20000000065 */
[----:B0-----:R1:W-:Y:S06]  /*ad90*/  BAR.SYNC.DEFER_BLOCKING R151, 0x80 ;  /* 0x000200970000751d */ /* 0x0013ec0000010000 */
[----:B------:R1:W-:Y:S01]  /*ada0*/  @!P3 SYNCS.ARRIVE.TRANS64.RED.A1T0 RZ, [R101+URZ], RZ ;  /* 0x000000ff65ffb9a7 */ /* 0x0003e2000810043f */
[----:B------:R-:W-:-:S04]  /*adb0*/  ISETP.NE.AND P3, PT, R16, 0x2, PT ;  /* 0x000000021000780c */ /* 0x000fc80003f65270 */
[----:B------:R-:W-:Y:S02]  /*adc0*/  SEL R41, RZ, 0x1, P3 ;  /* 0x00000001ff297807 */ /* 0x000fe40001800000 */
[----:B------:R-:W-:Y:S02]  /*add0*/  SEL R16, R16, RZ, P3 ;  /* 0x000000ff10107207 */ /* 0x000fe40001800000 */
[----:B------:R-:W-:Y:S02]  /*ade0*/  LOP3.LUT R184, R184, R41, RZ, 0x3c, !PT ;  /* 0x00000029b8b87212 */ /* 0x000fe400078e3cff */
[----:B--2---:R-:W-:-:S13]  /*adf0*/  LOP3.LUT P4, RZ, R40, 0x2, RZ, 0xc0, !PT ;  /* 0x0000000228ff7812 */ /* 0x004fda000788c0ff */
[----:B-1----:R-:W-:Y:S05]  /*ae00*/  @P4 BRA `(.L_x_532) ;  /* 0xffffff7c00a84947 */ /* 0x002fea000383ffff */
.L_x_428:
[----:B------:R-:W-:Y:S01]  /*ae10*/  BSSY B0, `(.L_x_533) ;  /* 0x0000005000007945 */ /* 0x000fe20003800000 */
[----:B------:R-:W-:-:S03]  /*ae20*/  IMAD.MOV.U32 R4, RZ, RZ, RZ ;  /* 0x000000ffff047224 */ /* 0x000fc600078e00ff */
[----:B------:R-:W-:Y:S05]  /*ae30*/  @P2 BRA `(.L_x_534) ;  /* 0x0000000000082947 */ /* 0x000fea0003800000 */
[----:B------:R-:W1:Y:S02]  /*ae40*/  FENCE.VIEW.ASYNC.G ;  /* 0x00000000000073c6 */ /* 0x000e640000000100 */
[----:B-1----:R-:W-:Y:S06]  /*ae50*/  BAR.ARV 0xc, 0x180 ;  /* 0x0306000000007b1d */ /* 0x002fec0000002000 */
.L_x_534:
[----:B------:R-:W-:Y:S05]  /*ae60*/  BSYNC B0 ;  /* 0x0000000000007941 */ /* 0x000fea0003800000 */
.L_x_533:
[----:B------:R-:W2:Y:S01]  /*ae70*/  LDL R0, [R1+0x14] ;  /* 0x0000140001007983 */ /* 0x000ea20000100800 */
[----:B------:R-:W-:Y:S01]  /*ae80*/  BSSY B0, `(.L_x_535) ;  /* 0x0000020000007945 */ /* 0x000fe20003800000 */
[----:B--2---:R-:W-:-:S13]  /*ae90*/  LOP3.LUT P0, RZ, R0, 0x4, RZ, 0xc0, !PT ;  /* 0x0000000400ff7812 */ /* 0x004fda000780c0ff */
        /* <DEDUP_REMOVED lines=30> */
.L_x_536:
[----:B------:R-:W-:Y:S05]  /*b080*/  BSYNC B0 ;  /* 0x0000000000007941 */ /* 0x000fea0003800000 */
.L_x_535:
[-C--:B------:R-:W-:Y:S01]  /*b090*/  IMAD R197, R210, R4.reuse, RZ ;  /* 0x00000004d2c57224 */ /* 0x080fe200078e02ff */
[----:B------:R-:W-:Y:S01]  /*b0a0*/  PLOP3.LUT P0, PT, PT, PT, PT, 0x80, 0x0 ;  /* 0x000000000000781c */ /* 0x000fe20003f0f070 */
[----:B------:R-:W-:Y:S01]  /*b0b0*/  IMAD.MOV.U32 R0, RZ, RZ, RZ ;  /* 0x000000ffff007224 */ /* 0x000fe200078e00ff */
[----:B------:R-:W-:Y:S01]  /*b0c0*/  CS2R R86, SRZ ;  /* 0x0000000000567805 */ /* 0x000fe2000001ff00 */
[----:B------:R-:W-:Y:S01]  /*b0d0*/  IMAD.MOV.U32 R3, RZ, RZ, RZ ;  /* 0x000000ffff037224 */ /* 0x000fe200078e00ff */
[----:B------:R-:W-:Y:S02]  /*b0e0*/  VIADDMNMX R149, R197, R4, R149, PT ;  /* 0x00000004c5957246 */ /* 0x000fe40003800195 */
[----:B------:R-:W-:Y:S02]  /*b0f0*/  CS2R R84, SRZ ;  /* 0x0000000000547805 */ /* 0x000fe4000001ff00 */
[----:B------:R-:W-:Y:S02]  /*b100*/  CS2R R82, SRZ ;  /* 0x0000000000527805 */ /* 0x000fe4000001ff00 */
[----:B------:R-:W-:-:S02]  /*b110*/  CS2R R80, SRZ ;  /* 0x0000000000507805 */ /* 0x000fc4000001ff00 */
[----:B------:R-:W-:Y:S02]  /*b120*/  ISETP.GT.AND P1, PT, R149, R197, PT ;  /* 0x000000c59500720c */ /* 0x000fe40003f24270 */
        /* <DEDUP_REMOVED lines=28> */
[----:B------:R-:W-:Y:S06]  /*b2f0*/  @!P1 BRA `(.L_x_537) ;  /* 0x000000c800709947 */ /* 0x000fec0003800000 */
[----:B0-----:R-:W2:Y:S01]  /*b300*/  LDL R6, [R1+0x88] ;  /* 0x0000880001067983 */ /* 0x001ea20000100800 */
[----:B------:R-:W0:Y:S02]  /*b310*/  S2R R7, SR_TID.X ;  /* 0x0000000000077919 */ /* 0x000e240000002100 */
[----:B0-----:R-:W-:-:S05]  /*b320*/  VIADD R7, R7, 0xffffff80 ;  /* 0xffffff8007077836 */ /* 0x001fca0000000000 */
[----:B------:R-:W-:-:S04]  /*b330*/  SHF.R.S32.HI R5, RZ, 0x1f, R7 ;  /* 0x0000001fff057819 */ /* 0x000fc80000011407 */
[----:B------:R-:W-:-:S04]  /*b340*/  LEA.HI R5, R5, R7, RZ, 0x7 ;  /* 0x0000000705057211 */ /* 0x000fc800078f38ff */
[----:B------:R-:W-:-:S05]  /*b350*/  SHF.R.S32.HI R5, RZ, 0x7, R5 ;  /* 0x00000007ff057819 */ /* 0x000fca0000011405 */
[----:B------:R-:W0:Y:S02]  /*b360*/  SHFL.IDX PT, R0, R5, RZ, 0x1f ;  /* 0x00001fff05007589 */ /* 0x000e2400000e0000 */
[----:B0-----:R-:W-:-:S04]  /*b370*/  LEA.HI R3, R0, R0, RZ, 0x1 ;  /* 0x0000000000037211 */ /* 0x001fc800078f08ff */
[----:B------:R-:W-:-:S05]  /*b380*/  LOP3.LUT R3, R3, 0x1e, RZ, 0xc0, !PT ;  /* 0x0000001e03037812 */ /* 0x000fca00078ec0ff */
[----:B------:R-:W-:Y:S01]  /*b390*/  IMAD.IADD R3, R0, 0x1, -R3 ;  /* 0x0000000100037824 */ /* 0x000fe200078e0a03 */
[----:B--2---:R-:W-:-:S13]  /*b3a0*/  R2UR UR4, R6 ;  /* 0x00000000060472ca */ /* 0x004fda00000e0000 */
[----:B------:R-:W-:-:S05]  /*b3b0*/  IMAD.U32 R0, RZ, RZ, UR4 ;  /* 0x00000004ff007e24 */ /* 0x000fca000f8e00ff */
[----:B------:R-:W-:Y:S02]  /*b3c0*/  LOP3.LUT P0, RZ, R0, 0x3ff, RZ, 0xc0, !PT ;  /* 0x000003ff00ff7812 */ /* 0x000fe4000780c0ff */
[----:B------:R-:W-:-:S04]  /*b3d0*/  LEA R3, R3, UR4, 0xd ;  /* 0x0000000403037c11 */ /* 0x000fc8000f8e68ff */
[----:B------:R-:W-:Y:S02]  /*b3e0*/  SHF.R.U32.HI R3, RZ, 0x4, R3 ;  /* 0x00000004ff037819 */ /* 0x000fe40000011603 */
[----:B------:R-:W-:Y:S02]  /*b3f0*/  P2R R24, PR, RZ, 0x1 ;  /* 0x00000001ff187803 */ /* 0x000fe40000000000 */
[----:B------:R-:W-:-:S03]  /*b400*/  LOP3.LUT R36, R3, 0x3fff, RZ, 0xc0, !PT ;  /* 0x00003fff03247812 */ /* 0x000fc600078ec0ff */
[----:B------:R-:W-:Y:S05]  /*b410*/  @!P0 BRA `(.L_x_538) ;  /* 0x0000000000408947 */ /* 0x000fea0003800000 */
[----:B------:R-:W-:Y:S01]  /*b420*/  MOV R14, 0x0 ;  /* 0x00000000000e7802 */ /* 0x000fe20000000f00 */
[----:B------:R-:W-:Y:S01]  /*b430*/  ULDC.64 UR4, c[0x4][0xb8] ;  /* 0x01002e0000047ab9 */ /* 0x000fe20000000a00 */
[----:B------:R-:W-:Y:S01]  /*b440*/  ULDC.64 UR6, c[0x4][0xc0] ;  /* 0x0100300000067ab9 */ /* 0x000fe20000000a00 */
[----:B------:R-:W-:Y:S02]  /*b450*/  IMAD.U32 R4, RZ, RZ, UR4 ;  /* 0x00000004ff047e24 */ /* 0x000fe4000f8e00ff */
[----:B------:R-:W-:Y:S01]  /*b460*/  IMAD.U32 R5, RZ, RZ, UR5 ;  /* 0x00000005ff057e24 */ /* 0x000fe2000f8e00ff */
[----:B------:R-:W0:Y:S01]  /*b470*/  LDC.64 R14, c[0x4][R14] ;  /* 0x010000000e0e7b82 */ /* 0x000e220000000a00 */
[----:B------:R-:W-:Y:S01]  /*b480*/  ULDC.64 UR4, c[0x4][0x30] ;  /* 0x01000c0000047ab9 */ /* 0x000fe20000000a00 */
        /* <DEDUP_REMOVED lines=8> */
[----:B0----5:R-:W-:Y:S05]  /*b510*/  CALL.ABS.NOINC R14 ;  /* 0x000000000e007343 */ /* 0x021fea0003c00000 */
.L_x_538:
[----:B------:R-:W-:Y:S02]  /*b520*/  ULDC UR4, c[0x0][0x3f4] ;  /* 0x0000fd0000047ab9 */ /* 0x000fe40000000800 */
[----:B------:R-:W-:-:S13]  /*b530*/  ISETP.LT.AND P0, PT, RZ, UR4, PT ;  /* 0x00000004ff007c0c */ /* 0x000fda000bf01270 */
[----:B------:R-:W-:Y:S05]  /*b540*/  @P0 BRA `(.L_x_539) ;  /* 0x00000000003c0947 */ /* 0x000fea0003800000 */
[----:B------:R-:W-:-:S04]  /*b550*/  LEA.HI R0, R206, R206, RZ, 0x1 ;  /* 0x000000cece007211 */ /* 0x000fc800078f08ff */
[----:B------:R-:W-:-:S05]  /*b560*/  LOP3.LUT R3, R0, 0xfffffffe, RZ, 0xc0, !PT ;  /* 0xfffffffe00037812 */ /* 0x000fca00078ec0ff */
[----:B------:R-:W-:-:S05]  /*b570*/  IMAD.IADD R3, R206, 0x1, -R3 ;  /* 0x00000001ce037824 */ /* 0x000fca00078e0a03 */
[----:B------:R-:W-:-:S04]  /*b580*/  SHF.L.U32 R3, R3, 0x1f, RZ ;  /* 0x0000001f03037819 */ /* 0x000fc800000006ff */
[----:B------:R0:W1:Y:S03]  /*b590*/  SYNCS.PHASECHK.TRANS64.TRYWAIT P0, [R2+URZ+0x34800], R3 ;  /* 0x03480003020075a7 */ /* 0x000066000800017f */
[----:B-1----:R-:W-:Y:S05]  /*b5a0*/  @!P0 NANOSLEEP.SYNCS 0x989680 ;  /* 0x009896800000895d */ /* 0x002fea0003900000 */
[----:B------:R-:W1:Y:S01]  /*b5b0*/  @!P0 SYNCS.PHASECHK.TRANS64 P0, [R2+URZ+0x34800], R3 ;  /* 0x03480003020085a7 */ /* 0x000e62000800007f */
[----:B------:R-:W-:Y:S04]  /*b5c0*/  BSSY B0, `(.L_x_540) ;  /* 0x0000006000007945 */ /* 0x000fe80003800000 */
[----:B-1----:R-:W-:Y:S05]  /*b5d0*/  @P0 BRA `(.L_x_541) ;  /* 0x0000000000100947 */ /* 0x002fea0003800000 */
.L_x_542:
[----:B-1----:R1:W2:Y:S02]  /*b5e0*/  SYNCS.PHASECHK.TRANS64.TRYWAIT P0, [R2+URZ+0x34800], R3 ;  /* 0x03480003020075a7 */ /* 0x0022a4000800017f */
[----:B--2---:R-:W-:Y:S05]  /*b5f0*/  @!P0 NANOSLEEP.SYNCS 0x989680 ;  /* 0x009896800000895d */ /* 0x004fea0003900000 */
[----:B------:R-:W2:Y:S02]  /*b600*/  @!P0 SYNCS.PHASECHK.TRANS64 P0, [R2+URZ+0x34800], R3 ;  /* 0x03480003020085a7 */ /* 0x000ea4000800007f */
[----:B--2---:R-:W-:Y:S05]  /*b610*/  @!P0 BRA `(.L_x_542) ;  /* 0xfffffffc00f08947 */ /* 0x004fea000383ffff */
.L_x_541:
[----:B------:R-:W-:Y:S05]  /*b620*/  BSYNC B0 ;  /* 0x0000000000007941 */ /* 0x000fea0003800000 */
.L_x_540:
[----:B------:R-:W-:Y:S05]  /*b630*/  BRA `(.L_x_543) ;  /* 0x00000058005c7947 */ /* 0x000fea0003800000 */
.L_x_539:
[----:B-----5:R-:W-:Y:S01]  /*b640*/  SHF.R.S32.HI R0, RZ, 0x1f, R143 ;  /* 0x0000001fff007819 */ /* 0x020fe2000001148f */
[----:B------:R-:W-:Y:S01]  /*b650*/  ULDC.64 UR4, c[0x0][0x3f8] ;  /* 0x0000fe0000047ab9 */ /* 0x000fe20000000a00 */
[----:B------:R-:W-:Y:S01]  /*b660*/  ULDC.64 UR6, c[0x0][0x408] ;  /* 0x0001020000067ab9 */ /* 0x000fe20000000a00 */
[----:B------:R-:W-:Y:S01]  /*b670*/  ISETP.NE.AND P2, PT, R24, RZ, PT ;  /* 0x000000ff1800720c */ /* 0x000fe20003f45270 */
[----:B------:R-:W-:-:S04]  /*b680*/  IMAD.WIDE.U32 R42, R143, UR4, RZ ;  /* 0x000000048f2a7c25 */ /* 0x000fc8000f8e00ff */
[C---:B------:R-:W-:Y:S02]  /*b690*/  IMAD R4, R0.reuse, UR4, RZ ;  /* 0x0000000400047c24 */ /* 0x040fe4000f8e02ff */
[----:B------:R-:W-:Y:S02]  /*b6a0*/  IMAD R0, R0, UR6, RZ ;  /* 0x0000000600007c24 */ /* 0x000fe4000f8e02ff */
[C---:B------:R-:W-:Y:S01]  /*b6b0*/  IMAD R5, R143.reuse, UR5, R4 ;  /* 0x000000058f057c24 */ /* 0x040fe2000f8e0204 */
[----:B------:R-:W-:Y:S01]  /*b6c0*/  ULDC.64 UR4, c[0x0][0x3e8] ;  /* 0x0000fa0000047ab9 */ /* 0x000fe20000000a00 */
[----:B------:R-:W-:Y:S01]  /*b6d0*/  IMAD.WIDE.U32 R50, R143, UR6, RZ ;  /* 0x000000068f327c25 */ /* 0x000fe2000f8e00ff */
[----:B------:R-:W-:-:S03]  /*b6e0*/  LEA R39, P0, R42, UR4, 0x1 ;  /* 0x000000042a277c11 */ /* 0x000fc6000f8008ff */
[----:B------:R-:W-:Y:S01]  /*b6f0*/  IMAD R3, R143, UR7, R0 ;  /* 0x000000078f037c24 */ /* 0x000fe2000f8e0200 */
[----:B------:R-:W-:Y:S01]  /*b700*/  ULDC.64 UR6, c[0x0][0x400] ;  /* 0x0001000000067ab9 */ /* 0x000fe20000000a00 */
[----:B------:R-:W-:Y:S01]  /*b710*/  IMAD.IADD R5, R5, 0x1, R43 ;  /* 0x0000000105057824 */ /* 0x000fe200078e022b */
[----:B------:R-:W-:Y:S01]  /*b720*/  LEA R24, P1, R50, UR6, 0x1 ;  /* 0x0000000632187c11 */ /* 0x000fe2000f8208ff */
[----:B------:R-:W-:-:S03]  /*b730*/  IMAD.IADD R3, R3, 0x1, R51 ;  /* 0x0000000103037824 */ /* 0x000fc600078e0233 */
[----:B------:R-:W-:Y:S02]  /*b740*/  LEA.HI.X R42, R42, UR5, R5, 0x1, P0 ;  /* 0x000000052a2a7c11 */ /* 0x000fe400080f0c05 */
[----:B------:R-:W-:Y:S01]  /*b750*/  LEA.HI.X R50, R50, UR7, R3, 0x1, P1 ;  /* 0x0000000732327c11 */ /* 0x000fe200088f0c03 */
[----:B------:R-:W-:Y:S06]  /*b760*/  @!P2 BRA `(.L_x_544) ;  /* 0x000000000040a947 */ /* 0x000fec0003800000 */
        /* <DEDUP_REMOVED lines=16> */
.L_x_544:
[----:B------:R-:W-:Y:S01]  /*b870*/  ULDC.U8 UR4, c[0x0][0x410] ;  /* 0x0001040000047ab9 */ /* 0x000fe20000000000 */
[----:B------:R-:W-:Y:S01]  /*b880*/  BSSY B0, `(.L_x_545) ;  /* 0x000056a000007945 */ /* 0x000fe20003800000 */
[----:B------:R-:W-:Y:S01]  /*b890*/  ISETP.NE.AND P0, PT, RZ, UR4, PT ;  /* 0x00000004ff007c0c */ /* 0x000fe2000bf05270 */
[----:B------:R-:W-:-:S12]  /*b8a0*/  IMAD R0, R145, 0x80, R17 ;  /* 0x0000008091007824 */ /* 0x000fd800078e0211 */
[----:B------:R-:W-:Y:S05]  /*b8b0*/  @!P0 BRA `(.L_x_546) ;  /* 0x0000002800ac8947 */ /* 0x000fea0003800000 */
[----:B------:R-:W-:-:S03]  /*b8c0*/  UMOV UR4, 0xffffffff ;  /* 0xffffffff00047882 */ /* 0x000fc60000000000 */
[----:B------:R-:W-:Y:S05]  /*b8d0*/  BRA.DIV UR4, `(.L_x_547) ;  /* 0x0000017204c47947 */ /* 0x000fea000b800000 */
[----:B------:R-:W0:Y:S04]  /*b8e0*/  SHFL.IDX PT, R42, R42, RZ, 0x1c1f ;  /* 0x001c1fff2a2a7589 */ /* 0x000e2800000e0000 */
[----:B------:R-:W1:Y:S04]  /*b8f0*/  SHFL.IDX PT, R39, R39, RZ, 0x1c1f ;  /* 0x001c1fff27277589 */ /* 0x000e6800000e0000 */
[----:B------:R-:W2:Y:S04]  /*b900*/  SHFL.IDX PT, R50, R50, RZ, 0x1c1f ;  /* 0x001c1fff32327589 */ /* 0x000ea800000e0000 */
[----:B------:R3:W4:Y:S02]  /*b910*/  SHFL.IDX PT, R41, R24, RZ, 0x1c1f ;  /* 0x001c1fff18297589 */ /* 0x00072400000e0000 */
.L_x_804:
[----:B------:R-:W-:Y:S01]  /*b920*/  ULDC UR4, c[0x0][0x448] ;  /* 0x0001120000047ab9 */ /* 0x000fe20000000800 */
[----:B------:R-:W-:Y:S01]  /*b930*/  LOP3.LUT R8, R191, 0x18, R18, 0xf8, !PT ;  /* 0x00000018bf087812 */ /* 0x000fe200078ef812 */
[----:B------:R-:W-:Y:S01]  /*b940*/  IMAD R37, R150, UR4, RZ ;  /* 0x0000000496257c24 */ /* 0x000fe2000f8e02ff */
[----:B------:R-:W-:Y:S01]  /*b950*/  BSSY B1, `(.L_x_548) ;  /* 0x0000052000017945 */ /* 0x000fe20003800000 */
[----:B------:R-:W-:Y:S02]  /*b960*/  LOP3.LUT P0, RZ, R229, 0x4, RZ, 0xc0, !PT ;  /* 0x00000004e5ff7812 */ /* 0x000fe4000780c0ff */
[----:B------:R-:W-:Y:S02]  /*b970*/  CS2R R4, SRZ ;  /* 0x0000000000047805 */ /* 0x000fe4000001ff00 */
[----:B------:R-:W-:Y:S02]  /*b980*/  LOP3.LUT R3, R8, R193, RZ, 0x3c, !PT ;  /* 0x000000c108037212 */ /* 0x000fe400078e3cff */
[----:B------:R-:W-:-:S02]  /*b990*/  CS2R R6, SRZ ;  /* 0x0000000000067805 */ /* 0x000fc4000001ff00 */
[----:B------:R-:W-:Y:S01]  /*b9a0*/  ISETP.GE.AND P1, PT, R0, R37, PT ;  /* 0x000000250000720c */ /* 0x000fe20003f26270 */
[----:B------:R-:W-:Y:S01]  /*b9b0*/  IMAD R37, R145, -0x80, R37 ;  /* 0xffffff8091257824 */ /* 0x000fe200078e0225 */
[----:B------:R-:W-:Y:S01]  /*b9c0*/  CS2R R8, SRZ ;  /* 0x0000000000087805 */ /* 0x000fe2000001ff00 */
[----:B------:R-:W-:Y:S01]  /*b9d0*/  IMAD R3, R192, 0x200, R3 ;  /* 0x00000200c0037824 */ /* 0x000fe200078e0203 */
[----:B------:R-:W-:Y:S02]  /*b9e0*/  CS2R R10, SRZ ;  /* 0x00000000000a7805 */ /* 0x000fe4000001ff00 */
[----:B------:R-:W-:Y:S02]  /*b9f0*/  CS2R R12, SRZ ;  /* 0x00000000000c7805 */ /* 0x000fe4000001ff00 */
[----:B------:R-:W-:Y:S01]  /*ba00*/  CS2R R14, SRZ ;  /* 0x00000000000e7805 */ /* 0x000fe2000001ff00 */
[----:B------:R-:W-:Y:S01]  /*ba10*/  IMAD R3, R3, 0x2, R2 ;  /* 0x0000000203037824 */ /* 0x000fe200078e0202 */
[----:B------:R-:W-:-:S02]  /*ba20*/  CS2R R20, SRZ ;  /* 0x0000000000147805 */ /* 0x000fc4000001ff00 */
[----:B---3--:R-:W-:Y:S02]  /*ba30*/  CS2R R24, SRZ ;  /* 0x0000000000187805 */ /* 0x008fe4000001ff00 */
[----:B------:R-:W-:Y:S02]  /*ba40*/  CS2R R26, SRZ ;  /* 0x00000000001a7805 */ /* 0x000fe4000001ff00 */
[----:B------:R-:W-:Y:S02]  /*ba50*/  CS2R R28, SRZ ;  /* 0x00000000001c7805 */ /* 0x000fe4000001ff00 */
[----:B------:R-:W-:Y:S01]  /*ba60*/  CS2R R30, SRZ ;  /* 0x00000000001e7805 */ /* 0x000fe2000001ff00 */
[C---:B------:R-:W-:Y:S01]  /*ba70*/  VIADD R43, R3.reuse, 0x10400 ;  /* 0x00010400032b7836 */ /* 0x040fe20000000000 */
[----:B------:R-:W-:Y:S01]  /*ba80*/  CS2R R32, SRZ ;  /* 0x0000000000207805 */ /* 0x000fe2000001ff00 */
[----:B------:R-:W-:Y:S01]  /*ba90*/  VIADD R0, R3, 0x10440 ;  /* 0x0001044003007836 */ /* 0x000fe20000000000 */
[----:B------:R-:W-:Y:S06]  /*baa0*/  @P1 BRA `(.L_x_549) ;  /* 0x0000000000f01947 */ /* 0x000fec0003800000 */
[----:B------:R-:W3:Y:S01]  /*bab0*/  LDL R34, [R1+0x10] ;  /* 0x0000100001227983 */ /* 0x000ee20000100800 */
[----:B------:R-:W-:-:S03]  /*bac0*/  ULDC UR4, c[0x0][0x3f4] ;  /* 0x0000fd0000047ab9 */ /* 0x000fc60000000800 */
[----:B------:R-:W3:Y:S04]  /*bad0*/  LDL R40, [R1+0x4c] ;  /* 0x00004c0001287983 */ /* 0x000ee80000100800 */
[----:B------:R-:W3:Y:S01]  /*bae0*/  LDL R51, [R1+0x48] ;  /* 0x0000480001337983 */ /* 0x000ee20000100800 */
[----:B------:R-:W-:Y:S02]  /*baf0*/  ISETP.GE.AND P2, PT, R22, UR4, PT ;  /* 0x0000000416007c0c */ /* 0x000fe4000bf46270 */
[----:B------:R-:W-:Y:S02]  /*bb00*/  CS2R R20, SRZ ;  /* 0x0000000000147805 */ /* 0x000fe4000001ff00 */
[----:B------:R-:W-:Y:S02]  /*bb10*/  ISETP.GE.AND P3, PT, R187, UR4, PT ;  /* 0x00000004bb007c0c */ /* 0x000fe4000bf66270 */
[----:B------:R-:W-:-:S02]  /*bb20*/  CS2R R4, SRZ ;  /* 0x0000000000047805 */ /* 0x000fc4000001ff00 */
[----:B------:R-:W-:Y:S02]  /*bb30*/  ISETP.GE.AND P4, PT, R186, UR4, PT ;  /* 0x00000004ba007c0c */ /* 0x000fe4000bf86270 */
[----:B------:R-:W-:-:S03]  /*bb40*/  CS2R R24, SRZ ;  /* 0x0000000000187805 */ /* 0x000fc6000001ff00 */
[----:B-1----:R-:W-:Y:S02]  /*bb50*/  @!P2 IMAD.MOV.U32 R6, RZ, RZ, R39 ;  /* 0x000000ffff06a224 */ /* 0x002fe400078e0027 */
[----:B0-----:R-:W-:Y:S02]  /*bb60*/  @!P2 IMAD.MOV.U32 R7, RZ, RZ, R42 ;  /* 0x000000ffff07a224 */ /* 0x001fe400078e002a */
[----:B------:R-:W-:Y:S01]  /*bb70*/  @!P3 IADD3 R28, P1, R39, R232, RZ ;  /* 0x000000e8271cb210 */ /* 0x000fe20007f3e0ff */
[----:B----4-:R-:W-:Y:S02]  /*bb80*/  @!P2 IMAD.MOV.U32 R10, RZ, RZ, R41 ;  /* 0x000000ffff0aa224 */ /* 0x010fe400078e0029 */
[----:B--2---:R-:W-:Y:S02]  /*bb90*/  @!P2 IMAD.MOV.U32 R11, RZ, RZ, R50 ;  /* 0x000000ffff0ba224 */ /* 0x004fe400078e0032 */
[----:B------:R-:W-:-:S04]  /*bba0*/  @!P2 IMAD.WIDE R8, R22, 0x2, R6 ;  /* 0x000000021608a825 */ /* 0x000fc800078e0206 */
[----:B------:R-:W-:Y:S01]  /*bbb0*/  @!P2 IMAD.WIDE R10, R22, 0x2, R10 ;  /* 0x00000002160aa825 */ /* 0x000fe200078e020a */
[----:B------:R0:W5:Y:S03]  /*bbc0*/  @!P2 LD.E.64 R20, desc[UR58][R8.64] ;  /* 0x0000003a0814a980 */ /* 0x000166000c101b00 */
[----:B------:R-:W-:Y:S01]  /*bbd0*/  @!P3 IMAD.X R29, R42, 0x1, R231, P1 ;  /* 0x000000012a1db824 */ /* 0x000fe200008e06e7 */
[----:B------:R-:W5:Y:S01]  /*bbe0*/  @!P2 LD.E.64 R4, desc[UR58][R10.64] ;  /* 0x0000003a0a04a980 */ /* 0x000f62000c101b00 */
[----:B------:R-:W-:Y:S02]  /*bbf0*/  @!P3 IADD3 R12, P1, R41, R232, RZ ;  /* 0x000000e8290cb210 */ /* 0x000fe40007f3e0ff */
[----:B------:R-:W-:Y:S02]  /*bc00*/  ISETP.GE.AND P2, PT, R189, UR4, PT ;  /* 0x00000004bd007c0c */ /* 0x000fe4000bf46270 */
[----:B------:R-:W-:-:S02]  /*bc10*/  CS2R R6, SRZ ;  /* 0x0000000000067805 */ /* 0x000fc4000001ff00 */
[-C--:B------:R-:W-:Y:S02]  /*bc20*/  @!P4 IADD3 R14, P5, R39, R234.reuse, RZ ;  /* 0x000000ea270ec210 */ /* 0x080fe40007fbe0ff */
[----:B------:R-:W-:Y:S01]  /*bc30*/  @!P4 IADD3 R32, P6, R41, R234, RZ ;  /* 0x000000ea2920c210 */ /* 0x000fe20007fde0ff */
[----:B------:R-:W-:Y:S01]  /*bc40*/  @!P3 IMAD.X R13, R50, 0x1, R231, P1 ;  /* 0x00000001320db824 */ /* 0x000fe200008e06e7 */
[----:B------:R-:W-:Y:S02]  /*bc50*/  CS2R R26, SRZ ;  /* 0x00000000001a7805 */ /* 0x000fe4000001ff00 */
[----:B0-----:R-:W-:Y:S01]  /*bc60*/  CS2R R8, SRZ ;  /* 0x0000000000087805 */ /* 0x001fe2000001ff00 */
[--C-:B------:R-:W-:Y:S01]  /*bc70*/  @!P4 IMAD.X R15, R42, 0x1, R233.reuse, P5 ;  /* 0x000000012a0fc824 */ /* 0x100fe200028e06e9 */
[----:B------:R0:W5:Y:S01]  /*bc80*/  @!P3 LD.E.64 R24, desc[UR58][R28.64] ;  /* 0x0000003a1c18b980 */ /* 0x000162000c101b00 */
[----:B------:R-:W-:Y:S01]  /*bc90*/  @!P4 IMAD.X R33, R50, 0x1, R233, P6 ;  /* 0x000000013221c824 */ /* 0x000fe200030e06e9 */
[----:B------:R-:W-:-:S02]  /*bca0*/  ISETP.GE.AND P1, PT, R188, UR4, PT ;  /* 0x00000004bc007c0c */ /* 0x000fc4000bf26270 */
[----:B------:R1:W5:Y:S01]  /*bcb0*/  @!P3 LD.E.64 R6, desc[UR58][R12.64] ;  /* 0x0000003a0c06b980 */ /* 0x000362000c101b00 */
[----:B------:R-:W-:Y:S02]  /*bcc0*/  ISETP.GE.AND P3, PT, R190, UR4, PT ;  /* 0x00000004be007c0c */ /* 0x000fe4000bf66270 */
[-C--:B------:R-:W-:Y:S01]  /*bcd0*/  @!P2 IADD3 R46, P5, R41, R236.reuse, RZ ;  /* 0x000000ec292ea210 */ /* 0x080fe20007fbe0ff */
[----:B------:R-:W5:Y:S04]  /*bce0*/  @!P4 LD.E.64 R26, desc[UR58][R14.64] ;  /* 0x0000003a0e1ac980 */ /* 0x000f68000c101b00 */
[----:B------:R2:W5:Y:S01]  /*bcf0*/  @!P4 LD.E.64 R8, desc[UR58][R32.64] ;  /* 0x0000003a2008c980 */ /* 0x000562000c101b00 */
[----:B------:R-:W-:Y:S02]  /*bd00*/  @!P2 IADD3 R44, P4, R39, R236, RZ ;  /* 0x000000ec272ca210 */ /* 0x000fe40007f9e0ff */
[----:B0-----:R-:W-:-:S02]  /*bd10*/  CS2R R28, SRZ ;  /* 0x00000000001c7805 */ /* 0x001fc4000001ff00 */
[----:B------:R-:W-:Y:S01]  /*bd20*/  CS2R R10, SRZ ;  /* 0x00000000000a7805 */ /* 0x000fe2000001ff00 */
[--C-:B------:R-:W-:Y:S02]  /*bd30*/  @!P2 IMAD.X R47, R50, 0x1, R235.reuse, P5 ;  /* 0x00000001322fa824 */ /* 0x100fe400028e06eb */
[----:B------:R-:W-:-:S03]  /*bd40*/  @!P2 IMAD.X R45, R42, 0x1, R235, P4 ;  /* 0x000000012a2da824 */ /* 0x000fc600020e06eb */
[----:B------:R0:W5:Y:S04]  /*bd50*/  @!P2 LD.E.64 R10, desc[UR58][R46.64] ;  /* 0x0000003a2e0aa980 */ /* 0x000168000c101b00 */
[----:B------:R0:W5:Y:S01]  /*bd60*/  @!P2 LD.E.64 R28, desc[UR58][R44.64] ;  /* 0x0000003a2c1ca980 */ /* 0x000162000c101b00 */
[----:B------:R-:W-:Y:S02]  /*bd70*/  CS2R R30, SRZ ;  /* 0x00000000001e7805 */ /* 0x000fe4000001ff00 */
[----:B-1----:R-:W-:Y:S02]  /*bd80*/  CS2R R12, SRZ ;  /* 0x00000000000c7805 */ /* 0x002fe4000001ff00 */
[----:B--2---:R-:W-:Y:S02]  /*bd90*/  CS2R R32, SRZ ;  /* 0x0000000000207805 */ /* 0x004fe4000001ff00 */
[----:B------:R-:W-:-:S02]  /*bda0*/  CS2R R14, SRZ ;  /* 0x00000000000e7805 */ /* 0x000fc4000001ff00 */
[-C--:B---3--:R-:W-:Y:S02]  /*bdb0*/  @!P1 IADD3 R48, P6, R39, R34.reuse, RZ ;  /* 0x0000002227309210 */ /* 0x088fe40007fde0ff */
[----:B------:R-:W-:Y:S02]  /*bdc0*/  @!P1 IADD3 R34, P2, R41, R34, RZ ;  /* 0x0000002229229210 */ /* 0x000fe40007f5e0ff */
[-C--:B------:R-:W-:Y:S02]  /*bdd0*/  @!P3 IADD3 R38, P4, R39, R40.reuse, RZ ;  /* 0x000000282726b210 */ /* 0x080fe40007f9e0ff */
[----:B------:R-:W-:Y:S01]  /*bde0*/  @!P3 IADD3 R40, P5, R41, R40, RZ ;  /* 0x000000282928b210 */ /* 0x000fe20007fbe0ff */
[--C-:B------:R-:W-:Y:S02]  /*bdf0*/  @!P1 IMAD.X R49, R42, 0x1, R237.reuse, P6 ;  /* 0x000000012a319824 */ /* 0x100fe400030e06ed */
[----:B------:R-:W-:Y:S02]  /*be00*/  @!P1 IMAD.X R35, R50, 0x1, R237, P2 ;  /* 0x0000000132239824 */ /* 0x000fe400010e06ed */
[--C-:B------:R-:W-:Y:S01]  /*be10*/  @!P3 IMAD.X R39, R42, 0x1, R51.reuse, P4 ;  /* 0x000000012a27b824 */ /* 0x100fe200020e0633 */
[----:B------:R0:W5:Y:S01]  /*be20*/  @!P1 LD.E.64 R30, desc[UR58][R48.64] ;  /* 0x0000003a301e9980 */ /* 0x000162000c101b00 */
[----:B------:R-:W-:-:S03]  /*be30*/  @!P3 IMAD.X R41, R50, 0x1, R51, P5 ;  /* 0x000000013229b824 */ /* 0x000fc600028e0633 */
[----:B------:R0:W5:Y:S04]  /*be40*/  @!P1 LD.E.64 R12, desc[UR58][R34.64] ;  /* 0x0000003a220c9980 */ /* 0x000168000c101b00 */
[----:B------:R0:W5:Y:S04]  /*be50*/  @!P3 LD.E.64 R32, desc[UR58][R38.64] ;  /* 0x0000003a2620b980 */ /* 0x000168000c101b00 */
[----:B------:R0:W5:Y:S02]  /*be60*/  @!P3 LD.E.64 R14, desc[UR58][R40.64] ;  /* 0x0000003a280eb980 */ /* 0x000164000c101b00 */
.L_x_549:
[----:B------:R-:W-:Y:S05]  /*be70*/  BSYNC B1 ;  /* 0x0000000000017941 */ /* 0x000fea0003800000 */
.L_x_548:
[----:B0----5:R-:W-:Y:S01]  /*be80*/  IMAD.MOV.U32 R34, RZ, RZ, R20 ;  /* 0x000000ffff227224 */ /* 0x021fe200078e0014 */
[----:B------:R-:W-:Y:S01]  /*be90*/  SHF.R.U64 R69, R20, 0x10, R21 ;  /* 0x0000001014457819 */ /* 0x000fe20000001215 */
[----:B------:R-:W-:Y:S01]  /*bea0*/  IMAD.MOV.U32 R20, RZ, RZ, R24 ;  /* 0x000000ffff147224 */ /* 0x000fe200078e0018 */
[----:B------:R-:W-:Y:S01]  /*beb0*/  SHF.R.U64 R67, R24, 0x10, R25 ;  /* 0x0000001018437819 */ /* 0x000fe20000001219 */
[----:B------:R-:W-:Y:S01]  /*bec0*/  IMAD.MOV.U32 R35, RZ, RZ, R21 ;  /* 0x000000ffff237224 */ /* 0x000fe200078e0015 */
[----:B------:R-:W-:Y:S01]  /*bed0*/  LEA.HI R24, R206, R206, RZ, 0x1 ;  /* 0x000000cece187211 */ /* 0x000fe200078f08ff */
[----:B------:R-:W-:Y:S01]  /*bee0*/  IMAD.MOV.U32 R38, RZ, RZ, R5 ;  /* 0x000000ffff267224 */ /* 0x000fe200078e0005 */
[----:B------:R-:W-:Y:S01]  /*bef0*/  SHF.R.U32.HI R66, RZ, 0x10, R21 ;  /* 0x00000010ff427819 */ /* 0x000fe20000011615 */
[--C-:B------:R-:W-:Y:S01]  /*bf00*/  IMAD.MOV.U32 R21, RZ, RZ, R25.reuse ;  /* 0x000000ffff157224 */ /* 0x100fe200078e0019 */
[----:B------:R-:W-:Y:S01]  /*bf10*/  SHF.R.U32.HI R64, RZ, 0x10, R25 ;  /* 0x00000010ff407819 */ /* 0x000fe20000011619 */
[----:B------:R-:W-:Y:S01]  /*bf20*/  @P0 VIADD R0, R43, 0xffffffc0 ;  /* 0xffffffc02b000836 */ /* 0x000fe20000000000 */
[----:B------:R-:W-:Y:S01]  /*bf30*/  LOP3.LUT R25, R24, 0xfffffffe, RZ, 0xc0, !PT ;  /* 0xfffffffe18197812 */ /* 0x000fe200078ec0ff */
[----:B-1----:R-:W-:Y:S01]  /*bf40*/  IMAD.MOV.U32 R39, RZ, RZ, R26 ;  /* 0x000000ffff277224 */ /* 0x002fe200078e001a */
[----:B------:R-:W-:Y:S01]  /*bf50*/  SHF.R.U64 R59, R4, 0x10, R5 ;  /* 0x00000010043b7819 */ /* 0x000fe20000001205 */
[----:B------:R-:W-:Y:S01]  /*bf60*/  IMAD.MOV.U32 R40, RZ, RZ, R27 ;  /* 0x000000ffff287224 */ /* 0x000fe200078e001b */
[----:B------:R-:W-:Y:S01]  /*bf70*/  SHF.R.U32.HI R57, RZ, 0x10, R5 ;  /* 0x00000010ff397819 */ /* 0x000fe20000011605 */
[----:B------:R-:W-:Y:S01]  /*bf80*/  IMAD.IADD R25, R206, 0x1, -R25 ;  /* 0x00000001ce197824 */ /* 0x000fe200078e0a19 */
[--C-:B------:R-:W-:Y:S01]  /*bf90*/  SHF.R.U64 R26, R26, 0x10, R27.reuse ;  /* 0x000000101a1a7819 */ /* 0x100fe2000000121b */
[----:B----4-:R-:W-:Y:S01]  /*bfa0*/  IMAD.MOV.U32 R41, RZ, RZ, R28 ;  /* 0x000000ffff297224 */ /* 0x010fe200078e001c */
[----:B------:R-:W-:Y:S01]  /*bfb0*/  SHF.R.U32.HI R27, RZ, 0x10, R27 ;  /* 0x00000010ff1b7819 */ /* 0x000fe2000001161b */
[--C-:B------:R-:W-:Y:S01]  /*bfc0*/  IMAD.MOV.U32 R42, RZ, RZ, R29.reuse ;  /* 0x000000ffff2a7224 */ /* 0x100fe200078e001d */
[----:B------:R-:W-:Y:S01]  /*bfd0*/  SHF.L.U32 R5, R25, 0x1f, RZ ;  /* 0x0000001f19057819 */ /* 0x000fe200000006ff */
[----:B------:R-:W-:Y:S01]  /*bfe0*/  IMAD.MOV.U32 R45, RZ, RZ, R32 ;  /* 0x000000ffff2d7224 */ /* 0x000fe200078e0020 */
[----:B------:R-:W-:Y:S01]  /*bff0*/  SHF.R.U64 R62, R28, 0x10, R29 ;  /* 0x000000101c3e7819 */ /* 0x000fe2000000121d */
[----:B------:R-:W-:Y:S01]  /*c000*/  IMAD.MOV.U32 R46, RZ, RZ, R33 ;  /* 0x000000ffff2e7224 */ /* 0x000fe200078e0021 */
[----:B------:R-:W0:Y:S01]  /*c010*/  SYNCS.PHASECHK.TRANS64.TRYWAIT P0, [R2+URZ+0x34800], R5 ;  /* 0x03480005020075a7 */ /* 0x000e22000800017f */
[----:B------:R-:W-:Y:S01]  /*c020*/  SHF.R.U32.HI R65, RZ, 0x10, R29 ;  /* 0x00000010ff417819 */ /* 0x000fe2000001161d */
[----:B------:R-:W-:Y:S01]  /*c030*/  IMAD.MOV.U32 R24, RZ, RZ, R4 ;  /* 0x000000ffff187224 */ /* 0x000fe200078e0004 */
[--C-:B------:R-:W-:Y:S01]  /*c040*/  SHF.R.U64 R58, R32, 0x10, R33.reuse ;  /* 0x00000010203a7819 */ /* 0x100fe20000001221 */
[----:B------:R-:W-:Y:S01]  /*c050*/  IMAD.MOV.U32 R43, RZ, RZ, R30 ;  /* 0x000000ffff2b7224 */ /* 0x000fe200078e001e */
[----:B------:R-:W-:Y:S01]  /*c060*/  SHF.R.U32.HI R61, RZ, 0x10, R33 ;  /* 0x00000010ff3d7819 */ /* 0x000fe20000011621 */
[----:B------:R-:W-:Y:S01]  /*c070*/  IMAD.MOV.U32 R44, RZ, RZ, R31 ;  /* 0x000000ffff2c7224 */ /* 0x000fe200078e001f */
[----:B------:R-:W-:Y:S01]  /*c080*/  PRMT R27, R40, 0x5410, R27 ;  /* 0x00005410281b7816 */ /* 0x000fe2000000001b */
[----:B------:R-:W-:Y:S01]  /*c090*/  IMAD.MOV.U32 R32, RZ, RZ, R6 ;  /* 0x000000ffff207224 */ /* 0x000fe200078e0006 */
[----:B------:R-:W-:Y:S01]  /*c0a0*/  SHF.R.U64 R60, R30, 0x10, R31 ;  /* 0x000000101e3c7819 */ /* 0x000fe2000000121f */
[----:B------:R-:W-:Y:S01]  /*c0b0*/  IMAD.MOV.U32 R33, RZ, RZ, R7 ;  /* 0x000000ffff217224 */ /* 0x000fe200078e0007 */
[----:B------:R-:W-:Y:S01]  /*c0c0*/  SHF.R.U32.HI R63, RZ, 0x10, R31 ;  /* 0x00000010ff3f7819 */ /* 0x000fe2000001161f */
        /* <DEDUP_REMOVED lines=8> */
[----:B------:R-:W-:Y:S01]  /*c150*/  BSSY B1, `(.L_x_550) ;  /* 0x0000021000017945 */ /* 0x000fe20003800000 */
[--C-:B------:R-:W-:Y:S01]  /*c160*/  SHF.R.U64 R51, R10, 0x10, R11.reuse ;  /* 0x000000100a337819 */ /* 0x100fe2000000120b */
[----:B------:R-:W-:Y:S01]  /*c170*/  IMAD.MOV.U32 R6, RZ, RZ, R12 ;  /* 0x000000ffff067224 */ /* 0x000fe200078e000c */
[----:B------:R-:W-:Y:S01]  /*c180*/  SHF.R.U32.HI R52, RZ, 0x10, R11 ;  /* 0x00000010ff347819 */ /* 0x000fe2000001160b */
[--C-:B------:R-:W-:Y:S01]  /*c190*/  IMAD.MOV.U32 R7, RZ, RZ, R13.reuse ;  /* 0x000000ffff077224 */ /* 0x100fe200078e000d */
[----:B------:R-:W-:Y:S01]  /*c1a0*/  VIMNMX R40, R37, 0x80, PT ;  /* 0x0000008025287848 */ /* 0x000fe20003fe0100 */
[----:B------:R-:W-:Y:S01]  /*c1b0*/  IMAD.MOV.U32 R10, RZ, RZ, R14 ;  /* 0x000000ffff0a7224 */ /* 0x000fe200078e000e */
[----:B------:R-:W-:Y:S01]  /*c1c0*/  SHF.R.U64 R49, R12, 0x10, R13 ;  /* 0x000000100c317819 */ /* 0x000fe2000000120d */
[----:B------:R-:W-:Y:S01]  /*c1d0*/  IMAD.MOV.U32 R11, RZ, RZ, R15 ;  /* 0x000000ffff0b7224 */ /* 0x000fe200078e000f */
[----:B--2---:R-:W-:-:S02]  /*c1e0*/  SHF.R.U32.HI R50, RZ, 0x10, R13 ;  /* 0x00000010ff327819 */ /* 0x004fc4000001160d */
[----:B------:R-:W-:Y:S02]  /*c1f0*/  PRMT R30, R20, 0x5410, R67 ;  /* 0x00005410141e7816 */ /* 0x000fe40000000043 */
[----:B------:R-:W-:Y:S02]  /*c200*/  PRMT R31, R21, 0x5410, R64 ;  /* 0x00005410151f7816 */ /* 0x000fe40000000040 */
[----:B------:R-:W-:Y:S02]  /*c210*/  PRMT R37, R24, 0x5410, R59 ;  /* 0x0000541018257816 */ /* 0x000fe4000000003b */
[--C-:B------:R-:W-:Y:S02]  /*c220*/  SHF.R.U64 R47, R14, 0x10, R15.reuse ;  /* 0x000000100e2f7819 */ /* 0x100fe4000000120f */
[----:B------:R-:W-:Y:S02]  /*c230*/  SHF.R.U32.HI R48, RZ, 0x10, R15 ;  /* 0x00000010ff307819 */ /* 0x000fe4000001160f */
[----:B------:R-:W-:-:S02]  /*c240*/  PRMT R34, R34, 0x5410, R69 ;  /* 0x0000541022227816 */ /* 0x000fc40000000045 */
[----:B------:R-:W-:Y:S02]  /*c250*/  PRMT R35, R35, 0x5410, R66 ;  /* 0x0000541023237816 */ /* 0x000fe40000000042 */
[----:B------:R-:W-:Y:S02]  /*c260*/  PRMT R26, R39, 0x5410, R26 ;  /* 0x00005410271a7816 */ /* 0x000fe4000000001a */
[----:B------:R-:W-:Y:S02]  /*c270*/  PRMT R20, R41, 0x5410, R62 ;  /* 0x0000541029147816 */ /* 0x000fe4000000003e */
[----:B------:R-:W-:Y:S02]  /*c280*/  PRMT R21, R42, 0x5410, R65 ;  /* 0x000054102a157816 */ /* 0x000fe40000000041 */
[----:B------:R-:W-:Y:S02]  /*c290*/  PRMT R12, R43, 0x5410, R60 ;  /* 0x000054102b0c7816 */ /* 0x000fe4000000003c */
[----:B------:R-:W-:-:S02]  /*c2a0*/  PRMT R13, R44, 0x5410, R63 ;  /* 0x000054102c0d7816 */ /* 0x000fc4000000003f */
[----:B------:R-:W-:Y:S02]  /*c2b0*/  PRMT R8, R45, 0x5410, R58 ;  /* 0x000054102d087816 */ /* 0x000fe4000000003a */
[----:B------:R-:W-:Y:S02]  /*c2c0*/  PRMT R9, R46, 0x5410, R61 ;  /* 0x000054102e097816 */ /* 0x000fe4000000003d */
[----:B------:R-:W-:Y:S02]  /*c2d0*/  ISETP.GE.AND P1, PT, R17, R40, PT ;  /* 0x000000281100720c */ /* 0x000fe40003f26270 */
[----:B------:R-:W-:Y:S02]  /*c2e0*/  PRMT R38, R38, 0x5410, R57 ;  /* 0x0000541026267816 */ /* 0x000fe40000000039 */
[----:B------:R-:W-:Y:S02]  /*c2f0*/  PRMT R32, R32, 0x5410, R55 ;  /* 0x0000541020207816 */ /* 0x000fe40000000037 */
[----:B------:R-:W-:-:S02]  /*c300*/  PRMT R33, R33, 0x5410, R56 ;  /* 0x0000541021217816 */ /* 0x000fc40000000038 */
[----:B------:R-:W-:Y:S02]  /*c310*/  PRMT R28, R28, 0x5410, R53 ;  /* 0x000054101c1c7816 */ /* 0x000fe40000000035 */
[----:B------:R-:W-:Y:S02]  /*c320*/  PRMT R29, R29, 0x5410, R54 ;  /* 0x000054101d1d7816 */ /* 0x000fe40000000036 */
[----:B------:R-:W-:Y:S02]  /*c330*/  PRMT R24, R4, 0x5410, R51 ;  /* 0x0000541004187816 */ /* 0x000fe40000000033 */
[----:B------:R-:W-:Y:S01]  /*c340*/  PRMT R25, R25, 0x5410, R52 ;  /* 0x0000541019197816 */ /* 0x000fe20000000034 */
[----:B0-----:R-:W-:Y:S06]  /*c350*/  @!P0 BRA `(.L_x_551) ;  /* 0x0000016800988947 */ /* 0x001fec0003800000 */
.L_x_805:
[----:B------:R-:W-:Y:S05]  /*c360*/  BSYNC B1 ;  /* 0x0000000000017941 */ /* 0x000fea0003800000 */
.L_x_550:
[----:B------:R-:W-:Y:S01]  /*c370*/  BSSY B1, `(.L_x_552) ;  /* 0x0000101000017945 */ /* 0x000fe20003800000 */
[----:B------:R-:W-:Y:S02]  /*c380*/  PRMT R14, R6, 0x5410, R49 ;  /* 0x00005410060e7816 */ /* 0x000fe40000000031 */
[----:B------:R-:W-:Y:S02]  /*c390*/  PRMT R15, R7, 0x5410, R50 ;  /* 0x00005410070f7816 */ /* 0x000fe40000000032 */
[----:B------:R-:W-:Y:S02]  /*c3a0*/  PRMT R10, R10, 0x5410, R47 ;  /* 0x000054100a0a7816 */ /* 0x000fe4000000002f */
[----:B------:R-:W-:Y:S01]  /*c3b0*/  PRMT R11, R11, 0x5410, R48 ;  /* 0x000054100b0b7816 */ /* 0x000fe20000000030 */
[----:B------:R-:W-:Y:S06]  /*c3c0*/  @P1 BRA `(.L_x_553) ;  /* 0x0000000c00ec1947 */ /* 0x000fec0003800000 */
[----:B0-----:R-:W0:Y:S01]  /*c3d0*/  LDC R5, c[0x0][0x3f4] ;  /* 0x0000fd00ff057b82 */ /* 0x001e220000000800 */
[----:B------:R-:W-:Y:S01]  /*c3e0*/  BSSY B2, `(.L_x_554) ;  /* 0x000002e000027945 */ /* 0x000fe20003800000 */
[-C--:B0-----:R-:W-:Y:S02]  /*c3f0*/  ISETP.GE.AND P0, PT, R22, R5.reuse, PT ;  /* 0x000000051600720c */ /* 0x081fe40003f06270 */
[-C--:B------:R-:W-:Y:S02]  /*c400*/  ISETP.GE.AND P1, PT, R187, R5.reuse, PT ;  /* 0x00000005bb00720c */ /* 0x080fe40003f26270 */
[-C--:B------:R-:W-:Y:S02]  /*c410*/  ISETP.GE.AND P2, PT, R186, R5.reuse, PT ;  /* 0x00000005ba00720c */ /* 0x080fe40003f46270 */
[-C--:B------:R-:W-:Y:S02]  /*c420*/  ISETP.GE.AND P3, PT, R189, R5.reuse, PT ;  /* 0x00000005bd00720c */ /* 0x080fe40003f66270 */
[----:B------:R-:W-:-:S02]  /*c430*/  ISETP.GE.AND P4, PT, R188, R5, PT ;  /* 0x00000005bc00720c */ /* 0x000fc40003f86270 */
[----:B------:R-:W-:-:S03]  /*c440*/  ISETP.GE.AND P5, PT, R190, R5, PT ;  /* 0x00000005be00720c */ /* 0x000fc60003fa6270 */
[----:B------:R-:W-:Y:S10]  /*c450*/  @P0 BRA `(.L_x_555) ;  /* 0x0000000000980947 */ /* 0x000ff40003800000 */
[----:B------:R-:W0:Y:S01]  /*c460*/  LDS.128 R4, [R3+0x10400] ;  /* 0x0104000003047984 */ /* 0x000e220000000c00 */
[C---:B------:R-:W-:Y:S01]  /*c470*/  IMAD.U32 R45, R37.reuse, 0x10000, RZ ;  /* 0x00010000252d7824 */ /* 0x040fe200078e00ff */
[----:B------:R-:W-:Y:S01]  /*c480*/  LOP3.LUT R48, R37, 0xffff0000, RZ, 0xc0, !PT ;  /* 0xffff000025307812 */ /* 0x000fe200078ec0ff */
[C---:B------:R-:W-:Y:S01]  /*c490*/  IMAD.U32 R44, R34.reuse, 0x10000, RZ ;  /* 0x00010000222c7824 */ /* 0x040fe200078e00ff */
[----:B------:R-:W-:Y:S01]  /*c4a0*/  LOP3.LUT R46, R34, 0xffff0000, RZ, 0xc0, !PT ;  /* 0xffff0000222e7812 */ /* 0x000fe200078ec0ff */
[C---:B0-----:R-:W-:Y:S01]  /*c4b0*/  IMAD.U32 R39, R4.reuse, 0x10000, RZ ;  /* 0x0001000004277824 */ /* 0x041fe200078e00ff */
[----:B------:R-:W-:Y:S01]  /*c4c0*/  LOP3.LUT R4, R4, 0xffff0000, RZ, 0xc0, !PT ;  /* 0xffff000004047812 */ /* 0x000fe200078ec0ff */
[C---:B------:R-:W-:Y:S01]  /*c4d0*/  IMAD.U32 R41, R5.reuse, 0x10000, RZ ;  /* 0x0001000005297824 */ /* 0x040fe200078e00ff */
[----:B------:R-:W-:Y:S01]  /*c4e0*/  LOP3.LUT R5, R5, 0xffff0000, RZ, 0xc0, !PT ;  /* 0xffff000005057812 */ /* 0x000fe200078ec0ff */
[C---:B------:R-:W-:Y:S01]  /*c4f0*/  IMAD.U32 R42, R6.reuse, 0x10000, RZ ;  /* 0x00010000062a7824 */ /* 0x040fe200078e00ff */
[----:B------:R-:W-:Y:S01]  /*c500*/  LOP3.LUT R6, R6, 0xffff0000, RZ, 0xc0, !PT ;  /* 0xffff000006067812 */ /* 0x000fe200078ec0ff */
[C---:B------:R-:W-:Y:S01]  /*c510*/  FMUL.FTZ R50, R4.reuse, R45 ;  /* 0x0000002d04327220 */ /* 0x040fe20000410000 */
[----:B------:R-:W-:Y:S01]  /*c520*/  FMUL.FTZ R4, R4, R44 ;  /* 0x0000002c04047220 */ /* 0x000fe20000410000 */
[----:B------:R-:W-:-:S02]  /*c530*/  IMAD.U32 R43, R7, 0x10000, RZ ;  /* 0x00010000072b7824 */ /* 0x000fc400078e00ff */
[----:B------:R-:W-:Y:S01]  /*c540*/  FMUL.FTZ R52, R5, R48 ;  /* 0x0000003005347220 */ /* 0x000fe20000410000 */
[C---:B------:R-:W-:Y:S01]  /*c550*/  FFMA.FTZ R50, R39.reuse, R44, -R50 ;  /* 0x0000002c27327223 */ /* 0x040fe20000010832 */
[----:B------:R-:W-:Y:S01]  /*c560*/  FFMA.FTZ R45, R39, R45, R4 ;  /* 0x0000002d272d7223 */ /* 0x000fe20000010004 */
[----:B------:R-:W-:Y:S01]  /*c570*/  LOP3.LUT R7, R7, 0xffff0000, RZ, 0xc0, !PT ;  /* 0xffff000007077812 */ /* 0x000fe200078ec0ff */
[-C--:B------:R-:W-:Y:S01]  /*c580*/  FMUL.FTZ R54, R5, R46.reuse ;  /* 0x0000002e05367220 */ /* 0x080fe20000410000 */
[C---:B------:R-:W-:Y:S01]  /*c590*/  LOP3.LUT R44, R38.reuse, 0xffff0000, RZ, 0xc0, !PT ;  /* 0xffff0000262c7812 */ /* 0x040fe200078ec0ff */
[----:B------:R-:W-:Y:S01]  /*c5a0*/  IMAD.U32 R39, R38, 0x10000, RZ ;  /* 0x0001000026277824 */ /* 0x000fe200078e00ff */
[C---:B------:R-:W-:Y:S01]  /*c5b0*/  LOP3.LUT R4, R35.reuse, 0xffff0000, RZ, 0xc0, !PT ;  /* 0xffff000023047812 */ /* 0x040fe200078ec0ff */
[----:B------:R-:W-:Y:S02]  /*c5c0*/  IMAD.U32 R5, R35, 0x10000, RZ ;  /* 0x0001000023057824 */ /* 0x000fe400078e00ff */
[C---:B------:R-:W-:Y:S01]  /*c5d0*/  FFMA.FTZ R52, R41.reuse, R46, -R52 ;  /* 0x0000002e29347223 */ /* 0x040fe20000010834 */
[----:B------:R-:W-:Y:S01]  /*c5e0*/  FFMA.FTZ R41, R41, R48, R54 ;  /* 0x0000003029297223 */ /* 0x000fe20000010036 */
[C---:B------:R-:W-:Y:S01]  /*c5f0*/  FMUL.FTZ R47, R6.reuse, R39 ;  /* 0x00000027062f7220 */ /* 0x040fe20000410000 */
[-C--:B------:R-:W-:Y:S01]  /*c600*/  FMUL.FTZ R46, R6, R5.reuse ;  /* 0x00000005062e7220 */ /* 0x080fe20000410000 */
[C---:B------:R-:W-:Y:S01]  /*c610*/  FMUL.FTZ R48, R7.reuse, R44 ;  /* 0x0000002c07307220 */ /* 0x040fe20000410000 */
[-C--:B------:R-:W-:Y:S01]  /*c620*/  FMUL.FTZ R49, R7, R4.reuse ;  /* 0x0000000407317220 */ /* 0x080fe20000410000 */
[C---:B------:R-:W-:Y:S01]  /*c630*/  FFMA.FTZ R6, R42.reuse, R5, -R47 ;  /* 0x000000052a067223 */ /* 0x040fe2000001082f */
[----:B------:R-:W-:Y:S01]  /*c640*/  FFMA.FTZ R39, R42, R39, R46 ;  /* 0x000000272a277223 */ /* 0x000fe2000001002e */
[C---:B------:R-:W-:Y:S01]  /*c650*/  FFMA.FTZ R7, R43.reuse, R4, -R48 ;  /* 0x000000042b077223 */ /* 0x040fe20000010830 */
[----:B------:R-:W-:Y:S01]  /*c660*/  FFMA.FTZ R44, R43, R44, R49 ;  /* 0x0000002c2b2c7223 */ /* 0x000fe20000010031 */
[----:B------:R-:W-:-:S02]  /*c670*/  F2FP.BF16.F32.PACK_AB R4, R45, R50 ;  /* 0x000000322d04723e */ /* 0x000fc400000010ff */
[----:B------:R-:W-:Y:S02]  /*c680*/  F2FP.BF16.F32.PACK_AB R5, R41, R52 ;  /* 0x000000342905723e */ /* 0x000fe400000010ff */
[----:B------:R-:W-:Y:S02]  /*c690*/  F2FP.BF16.F32.PACK_AB R6, R39, R6 ;  /* 0x000000062706723e */ /* 0x000fe400000010ff */
[----:B------:R-:W-:-:S05]  /*c6a0*/  F2FP.BF16.F32.PACK_AB R7, R44, R7 ;  /* 0x000000072c07723e */ /* 0x000fca00000010ff */
[----:B------:R0:W-:Y:S02]  /*c6b0*/  STS.128 [R3+0x10400], R4 ;  /* 0x0104000403007388 */ /* 0x0001e40000000c00 */
.L_x_555:
[----:B------:R-:W-:Y:S05]  /*c6c0*/  BSYNC B2 ;  /* 0x0000000000027941 */ /* 0x000fea0003800000 */
.L_x_554:
[----:B------:R-:W-:Y:S04]  /*c6d0*/  BSSY B2, `(.L_x_556) ;  /* 0x0000028000027945 */ /* 0x000fe80003800000 */
[----:B------:R-:W-:Y:S05]  /*c6e0*/  @P1 BRA `(.L_x_557) ;  /* 0x0000000000981947 */ /* 0x000fea0003800000 */
[----:B0-----:R-:W0:Y:S01]  /*c6f0*/  LDS.128 R4, [R0] ;  /* 0x0000000000047984 */ /* 0x001e220000000c00 */
[----:B------:R-:W-:Y:S01]  /*c700*/  SHF.L.U32 R45, R32, 0x10, RZ ;  /* 0x00000010202d7819 */ /* 0x000fe200000006ff */
[----:B------:R-:W-:Y:S01]  /*c710*/  IMAD.U32 R44, R30, 0x10000, RZ ;  /* 0x000100001e2c7824 */ /* 0x000fe200078e00ff */
[----:B------:R-:W-:Y:S02]  /*c720*/  LOP3.LUT R48, R32, 0xffff0000, RZ, 0xc0, !PT ;  /* 0xffff000020307812 */ /* 0x000fe400078ec0ff */
        /* <DEDUP_REMOVED lines=33> */
[----:B------:R1:W-:Y:S02]  /*c940*/  STS.128 [R0], R4 ;  /* 0x0000000400007388 */ /* 0x0003e40000000c00 */
.L_x_557:
[----:B------:R-:W-:Y:S05]  /*c950*/  BSYNC B2 ;  /* 0x0000000000027941 */ /* 0x000fea0003800000 */
.L_x_556:
[----:B------:R-:W-:Y:S04]  /*c960*/  BSSY B2, `(.L_x_558) ;  /* 0x0000028000027945 */ /* 0x000fe80003800000 */
[----:B------:R-:W-:Y:S05]  /*c970*/  @P2 BRA `(.L_x_559) ;  /* 0x0000000000982947 */ /* 0x000fea0003800000 */
[----:B01----:R-:W0:Y:S01]  /*c980*/  LDS.128 R4, [R3+0x14400] ;  /* 0x0144000003047984 */ /* 0x003e220000000c00 */
        /* <DEDUP_REMOVED lines=37> */
.L_x_559:
[----:B------:R-:W-:Y:S05]  /*cbe0*/  BSYNC B2 ;  /* 0x0000000000027941 */ /* 0x000fea0003800000 */
.L_x_558:
[----:B------:R-:W-:Y:S04]  /*cbf0*/  BSSY B2, `(.L_x_560) ;  /* 0x0000028000027945 */ /* 0x000fe80003800000 */
[----:B------:R-:W-:Y:S05]  /*cc00*/  @P3 BRA `(.L_x_561) ;  /* 0x0000000000983947 */ /* 0x000fea0003800000 */
[----:B012---:R-:W0:Y:S01]  /*cc10*/  LDS.128 R4, [R0+0x4000] ;  /* 0x0040000000047984 */ /* 0x007e220000000c00 */
        /* <DEDUP_REMOVED lines=37> */
.L_x_561:
[----:B------:R-:W-:Y:S05]  /*ce70*/  BSYNC B2 ;  /* 0x0000000000027941 */ /* 0x000fea0003800000 */
.L_x_560:
[----:B------:R-:W-:Y:S04]  /*ce80*/  BSSY B2, `(.L_x_562) ;  /* 0x0000028000027945 */ /* 0x000fe80003800000 */
[----:B------:R-:W-:Y:S05]  /*ce90*/  @P4 BRA `(.L_x_563) ;  /* 0x0000000000984947 */ /* 0x000fea0003800000 */
[----:B0123--:R-:W0:Y:S01]  /*cea0*/  LDS.128 R4, [R3+0x18400] ;  /* 0x0184000003047984 */ /* 0x00fe220000000c00 */
        /* <DEDUP_REMOVED lines=37> */
.L_x_563:
[----:B------:R-:W-:Y:S05]  /*d100*/  BSYNC B2 ;  /* 0x0000000000027941 */ /* 0x000fea0003800000 */
.L_x_562:
[----:B------:R-:W-:Y:S05]  /*d110*/  @P5 BRA `(.L_x_553) ;  /* 0x0000000000985947 */ /* 0x000fea0003800000 */
[----:B01234-:R-:W0:Y:S01]  /*d120*/  LDS.128 R4, [R0+0x8000] ;  /* 0x0080000000047984 */ /* 0x01fe220000000c00 */
        /* <DEDUP_REMOVED lines=37> */
.L_x_553:
[----:B------:R-:W-:Y:S05]  /*d380*/  BSYNC B1 ;  /* 0x0000000000017941 */ /* 0x000fea0003800000 */
.L_x_552:
[----:B------:R-:W-:-:S13]  /*d390*/  ISETP.GE.AND P0, PT, R207, R40, PT ;  /* 0x00000028cf00720c */ /* 0x000fda0003f06270 */
[----:B------:R-:W-:Y:S05]  /*d3a0*/  @P0 BRA `(.L_x_564) ;  /* 0x0000003800dc0947 */ /* 0x000fea0003800000 */
[----:B01234-:R-:W0:Y:S01]  /*d3b0*/  LDC R5, c[0x0][0x3f4] ;  /* 0x0000fd00ff057b82 */ /* 0x01fe220000000800 */
        /* <DEDUP_REMOVED lines=20> */
[-C--:B------:R-:W-:Y:S01]  /*d500*/  FMUL.FTZ R42, R45, R4.reuse ;  /* 0x000000042d2a7220 */ /* 0x080fe20000410000 */
[----:B------:R-:W-:Y:S01]  /*d510*/  FMUL.FTZ R44, R43, R4 ;  /* 0x000000042b2c7220 */ /* 0x000fe20000410000 */
[----:B------:R-:W-:Y:S01]  /*d520*/  FMUL.FTZ R41, R48, R5 ;  /* 0x0000000530297220 */ /* 0x000fe20000410000 */
[----:B------:R-:W-:-:S02]  /*d530*/  IMAD.U32 R37, R7, 0x10000, RZ ;  /* 0x0001000007257824 */ /* 0x000fc400078e00ff */
[-C--:B------:R-:W-:Y:S01]  /*d540*/  FFMA.FTZ R4, R43, R39.reuse, -R42 ;  /* 0x000000272b047223 */ /* 0x080fe2000001082a */
[----:B------:R-:W-:Y:S01]  /*d550*/  FFMA.FTZ R39, R45, R39, R44 ;  /* 0x000000272d277223 */ /* 0x000fe2000001002c */
[C---:B------:R-:W-:Y:S01]  /*d560*/  FMUL.FTZ R43, R46.reuse, R5 ;  /* 0x000000052e2b7220 */ /* 0x040fe20000410000 */
[----:B------:R-:W-:Y:S01]  /*d570*/  LOP3.LUT R7, R7, 0xffff0000, RZ, 0xc0, !PT ;  /* 0xffff000007077812 */ /* 0x000fe200078ec0ff */
[-C--:B------:R-:W-:Y:S01]  /*d580*/  FFMA.FTZ R5, R46, R40.reuse, -R41 ;  /* 0x000000282e057223 */ /* 0x080fe20000010829 */
[C---:B------:R-:W-:Y:S01]  /*d590*/  LOP3.LUT R45, R35.reuse, 0xffff0000, RZ, 0xc0, !PT ;  /* 0xffff0000232d7812 */ /* 0x040fe200078ec0ff */
[----:B------:R-:W-:Y:S02]  /*d5a0*/  IMAD.U32 R46, R38, 0x10000, RZ ;  /* 0x00010000262e7824 */ /* 0x000fe400078e00ff */
[----:B------:R-:W-:Y:S01]  /*d5b0*/  FFMA.FTZ R40, R48, R40, R43 ;  /* 0x0000002830287223 */ /* 0x000fe2000001002b */
[----:B------:R-:W-:Y:S02]  /*d5c0*/  IMAD.U32 R44, R35, 0x10000, RZ ;  /* 0x00010000232c7824 */ /* 0x000fe400078e00ff */
[-C--:B------:R-:W-:Y:S01]  /*d5d0*/  FMUL.FTZ R38, R47, R7.reuse ;  /* 0x000000072f267220 */ /* 0x080fe20000410000 */
[-C--:B------:R-:W-:Y:S01]  /*d5e0*/  FMUL.FTZ R35, R46, R6.reuse ;  /* 0x000000062e237220 */ /* 0x080fe20000410000 */
[C---:B------:R-:W-:Y:S01]  /*d5f0*/  FMUL.FTZ R42, R45.reuse, R7 ;  /* 0x000000072d2a7220 */ /* 0x040fe20000410000 */
[C---:B------:R-:W-:Y:S01]  /*d600*/  FMUL.FTZ R41, R44.reuse, R6 ;  /* 0x000000062c297220 */ /* 0x040fe20000410000 */
[-C--:B------:R-:W-:Y:S01]  /*d610*/  FFMA.FTZ R7, R45, R37.reuse, -R38 ;  /* 0x000000252d077223 */ /* 0x080fe20000010826 */
[-C--:B------:R-:W-:Y:S01]  /*d620*/  FFMA.FTZ R6, R44, R34.reuse, -R35 ;  /* 0x000000222c067223 */ /* 0x080fe20000010823 */
[----:B------:R-:W-:Y:S01]  /*d630*/  FFMA.FTZ R42, R47, R37, R42 ;  /* 0x000000252f2a7223 */ /* 0x000fe2000001002a */
[----:B------:R-:W-:Y:S01]  /*d640*/  FFMA.FTZ R41, R46, R34, R41 ;  /* 0x000000222e297223 */ /* 0x000fe20000010029 */
[----:B------:R-:W-:-:S02]  /*d650*/  F2FP.BF16.F32.PACK_AB R4, R39, R4 ;  /* 0x000000042704723e */ /* 0x000fc400000010ff */
[----:B------:R-:W-:Y:S02]  /*d660*/  F2FP.BF16.F32.PACK_AB R5, R40, R5 ;  /* 0x000000052805723e */ /* 0x000fe400000010ff */
[----:B------:R-:W-:Y:S02]  /*d670*/  F2FP.BF16.F32.PACK_AB R6, R41, R6 ;  /* 0x000000062906723e */ /* 0x000fe400000010ff */
[----:B------:R-:W-:-:S05]  /*d680*/  F2FP.BF16.F32.PACK_AB R7, R42, R7 ;  /* 0x000000072a07723e */ /* 0x000fca00000010ff */
[----:B------:R0:W-:Y:S02]  /*d690*/  STS.128 [R3+0x12400], R4 ;  /* 0x0124000403007388 */ /* 0x0001e40000000c00 */
.L_x_566:
[----:B------:R-:W-:Y:S05]  /*d6a0*/  BSYNC B1 ;  /* 0x0000000000017941 */ /* 0x000fea0003800000 */
.L_x_565:
[----:B------:R-:W-:Y:S04]  /*d6b0*/  BSSY B1, `(.L_x_567) ;  /* 0x0000028000017945 */ /* 0x000fe80003800000 */
[----:B------:R-:W-:Y:S05]  /*d6c0*/  @P1 BRA `(.L_x_568) ;  /* 0x0000000000981947 */ /* 0x000fea0003800000 */
[----:B0-----:R-:W0:Y:S01]  /*d6d0*/  LDS.128 R4, [R0+0x2000] ;  /* 0x0020000000047984 */ /* 0x001e220000000c00 */
[----:B------:R-:W-:Y:S01]  /*d6e0*/  IMAD.U32 R40, R30, 0x10000, RZ ;  /* 0x000100001e287824 */ /* 0x000fe200078e00ff */
[C---:B------:R-:W-:Y:S01]  /*d6f0*/  LOP3.LUT R43, R32.reuse, 0xffff0000, RZ, 0xc0, !PT ;  /* 0xffff0000202b7812 */ /* 0x040fe200078ec0ff */
        /* <DEDUP_REMOVED lines=18> */
[----:B------:R-:W-:Y:S01]  /*d820*/  LOP3.LUT R40, R31, 0xffff0000, RZ, 0xc0, !PT ;  /* 0xffff00001f287812 */ /* 0x000fe200078ec0ff */
[----:B------:R-:W-:Y:S02]  /*d830*/  IMAD.U32 R42, R33, 0x10000, RZ ;  /* 0x00010000212a7824 */ /* 0x000fe400078e00ff */
[----:B------:R-:W-:Y:S01]  /*d840*/  FFMA.FTZ R34, R43, R35, R34 ;  /* 0x000000232b227223 */ /* 0x000fe20000010022 */
[----:B------:R-:W-:Y:S02]  /*d850*/  IMAD.U32 R38, R31, 0x10000, RZ ;  /* 0x000100001f267824 */ /* 0x000fe400078e00ff */
[-C--:B------:R-:W-:Y:S01]  /*d860*/  FMUL.FTZ R35, R44, R7.reuse ;  /* 0x000000072c237220 */ /* 0x080fe20000410000 */
[-C--:B------:R-:W-:Y:S01]  /*d870*/  FMUL.FTZ R31, R42, R6.reuse ;  /* 0x000000062a1f7220 */ /* 0x080fe20000410000 */
[----:B------:R-:W-:Y:S01]  /*d880*/  FMUL.FTZ R37, R40, R7 ;  /* 0x0000000728257220 */ /* 0x000fe20000410000 */
[----:B------:R-:W-:Y:S01]  /*d890*/  FMUL.FTZ R33, R38, R6 ;  /* 0x0000000626217220 */ /* 0x000fe20000410000 */
[----:B------:R-:W-:Y:S01]  /*d8a0*/  FFMA.FTZ R7, R40, R32, -R35 ;  /* 0x0000002028077223 */ /* 0x000fe20000010823 */
[----:B------:R-:W-:Y:S01]  /*d8b0*/  FFMA.FTZ R6, R38, R30, -R31 ;  /* 0x0000001e26067223 */ /* 0x000fe2000001081f */
[----:B------:R-:W-:Y:S01]  /*d8c0*/  FFMA.FTZ R32, R44, R32, R37 ;  /* 0x000000202c207223 */ /* 0x000fe20000010025 */
[----:B------:R-:W-:Y:S01]  /*d8d0*/  FFMA.FTZ R33, R42, R30, R33 ;  /* 0x0000001e2a217223 */ /* 0x000fe20000010021 */
[----:B------:R-:W-:-:S02]  /*d8e0*/  F2FP.BF16.F32.PACK_AB R4, R39, R4 ;  /* 0x000000042704723e */ /* 0x000fc400000010ff */
[----:B------:R-:W-:Y:S02]  /*d8f0*/  F2FP.BF16.F32.PACK_AB R5, R34, R5 ;  /* 0x000000052205723e */ /* 0x000fe400000010ff */
[----:B------:R-:W-:Y:S02]  /*d900*/  F2FP.BF16.F32.PACK_AB R6, R33, R6 ;  /* 0x000000062106723e */ /* 0x000fe400000010ff */
[----:B------:R-:W-:-:S05]  /*d910*/  F2FP.BF16.F32.PACK_AB R7, R32, R7 ;  /* 0x000000072007723e */ /* 0x000fca00000010ff */
[----:B------:R1:W-:Y:S02]  /*d920*/  STS.128 [R0+0x2000], R4 ;  /* 0x0020000400007388 */ /* 0x0003e40000000c00 */
.L_x_568:
[----:B------:R-:W-:Y:S05]  /*d930*/  BSYNC B1 ;  /* 0x0000000000017941 */ /* 0x000fea0003800000 */
.L_x_567:
[----:B------:R-:W-:Y:S04]  /*d940*/  BSSY B1, `(.L_x_569) ;  /* 0x0000028000017945 */ /* 0x000fe80003800000 */
[----:B------:R-:W-:Y:S05]  /*d950*/  @P2 BRA `(.L_x_570) ;  /* 0x0000000000982947 */ /* 0x000fea0003800000 */
[----:B01----:R-:W0:Y:S01]  /*d960*/  LDS.128 R4, [R3+0x16400] ;  /* 0x0164000003047984 */ /* 0x003e220000000c00 */
        /* <DEDUP_REMOVED lines=37> */
.L_x_570:
[----:B------:R-:W-:Y:S05]  /*dbc0*/  BSYNC B1 ;  /* 0x0000000000017941 */ /* 0x000fea0003800000 */
.L_x_569:
[----:B------:R-:W-:Y:S04]  /*dbd0*/  BSSY B1, `(.L_x_571) ;  /* 0x0000028000017945 */ /* 0x000fe80003800000 */
[----:B------:R-:W-:Y:S05]  /*dbe0*/  @P3 BRA `(.L_x_572) ;  /* 0x0000000000983947 */ /* 0x000fea0003800000 */
[----:B012---:R-:W0:Y:S01]  /*dbf0*/  LDS.128 R4, [R0+0x6000] ;  /* 0x0060000000047984 */ /* 0x007e220000000c00 */
        /* <DEDUP_REMOVED lines=37> */
.L_x_572:
[----:B------:R-:W-:Y:S05]  /*de50*/  BSYNC B1 ;  /* 0x0000000000017941 */ /* 0x000fea0003800000 */
.L_x_571:
[----:B------:R-:W-:Y:S04]  /*de60*/  BSSY B1, `(.L_x_573) ;  /* 0x0000028000017945 */ /* 0x000fe80003800000 */
[----:B------:R-:W-:Y:S05]  /*de70*/  @P4 BRA `(.L_x_574) ;  /* 0x0000000000984947 */ /* 0x000fea0003800000 */
[----:B0123--:R-:W0:Y:S01]  /*de80*/  LDS.128 R4, [R3+0x1a400] ;  /* 0x01a4000003047984 */ /* 0x00fe220000000c00 */
        /* <DEDUP_REMOVED lines=37> */
.L_x_574:
[----:B------:R-:W-:Y:S05]  /*e0e0*/  BSYNC B1 ;  /* 0x0000000000017941 */ /* 0x000fea0003800000 */
.L_x_573:
[----:B------:R-:W-:Y:S05]  /*e0f0*/  @P5 BRA `(.L_x_564) ;  /* 0x0000002c00885947 */ /* 0x000fea0003800000 */
[----:B01234-:R-:W0:Y:S01]  /*e100*/  LDS.128 R4, [R0+0xa000] ;  /* 0x00a0000000047984 */ /* 0x01fe220000000c00 */
        /* <DEDUP_REMOVED lines=17> */
[----:B------:R-:W-:Y:S01]  /*e220*/  FMUL.FTZ R15, R24, R5 ;  /* 0x00000005180f7220 */ /* 0x000fe20000410000 */
        /* <DEDUP_REMOVED lines=18> */
[----:B------:R0:W-:Y:S01]  /*e350*/  STS.128 [R0+0xa000], R4 ;  /* 0x00a0000400007388 */ /* 0x0001e20000000c00 */
[----:B------:R-:W-:Y:S05]  /*e360*/  BRA `(.L_x_564) ;  /* 0x0000002800ec7947 */ /* 0x000fea0003800000 */
.L_x_546:
[----:B------:R-:W-:-:S03]  /*e370*/  UMOV UR4, 0xffffffff ;  /* 0xffffffff00047882 */ /* 0x000fc60000000000 */
[----:B------:R-:W-:Y:S05]  /*e380*/  BRA.DIV UR4, `(.L_x_575) ;  /* 0x0000014a04a07947 */ /* 0x000fea000b800000 */
[----:B------:R0:W1:Y:S04]  /*e390*/  SHFL.IDX PT, R41, R42, RZ, 0x1c1f ;  /* 0x001c1fff2a297589 */ /* 0x00006800000e0000 */
[----:B------:R0:W2:Y:S04]  /*e3a0*/  SHFL.IDX PT, R40, R39, RZ, 0x1c1f ;  /* 0x001c1fff27287589 */ /* 0x0000a800000e0000 */
[----:B------:R0:W3:Y:S04]  /*e3b0*/  SHFL.IDX PT, R21, R50, RZ, 0x1c1f ;  /* 0x001c1fff32157589 */ /* 0x0000e800000e0000 */
[----:B------:R0:W4:Y:S02]  /*e3c0*/  SHFL.IDX PT, R20, R24, RZ, 0x1c1f ;  /* 0x001c1fff18147589 */ /* 0x00012400000e0000 */
.L_x_811:
[----:B------:R-:W-:Y:S01]  /*e3d0*/  ULDC UR4, c[0x0][0x448] ;  /* 0x0001120000047ab9 */ /* 0x000fe20000000800 */
[----:B------:R-:W-:Y:S01]  /*e3e0*/  BSSY B1, `(.L_x_576) ;  /* 0x0000031000017945 */ /* 0x000fe20003800000 */
[----:B------:R-:W-:Y:S01]  /*e3f0*/  IMAD R37, R150, UR4, RZ ;  /* 0x0000000496257c24 */ /* 0x000fe2000f8e02ff */
[----:B------:R-:W-:Y:S02]  /*e400*/  CS2R R4, SRZ ;  /* 0x0000000000047805 */ /* 0x000fe4000001ff00 */
[----:B------:R-:W-:Y:S02]  /*e410*/  CS2R R6, SRZ ;  /* 0x0000000000067805 */ /* 0x000fe4000001ff00 */
[----:B------:R-:W-:Y:S02]  /*e420*/  CS2R R8, SRZ ;  /* 0x0000000000087805 */ /* 0x000fe4000001ff00 */
[----:B------:R-:W-:Y:S02]  /*e430*/  CS2R R10, SRZ ;  /* 0x00000000000a7805 */ /* 0x000fe4000001ff00 */
[----:B------:R-:W-:Y:S01]  /*e440*/  ISETP.GE.AND P0, PT, R0, R37, PT ;  /* 0x000000250000720c */ /* 0x000fe20003f06270 */
[----:B------:R-:W-:Y:S01]  /*e450*/  IMAD R37, R145, -0x80, R37 ;  /* 0xffffff8091257824 */ /* 0x000fe200078e0225 */
[----:B------:R-:W-:-:S02]  /*e460*/  CS2R R12, SRZ ;  /* 0x00000000000c7805 */ /* 0x000fc4000001ff00 */
[----:B------:R-:W-:Y:S02]  /*e470*/  CS2R R14, SRZ ;  /* 0x00000000000e7805 */ /* 0x000fe4000001ff00 */
[----:B0-----:R-:W-:Y:S02]  /*e480*/  CS2R R24, SRZ ;  /* 0x0000000000187805 */ /* 0x001fe4000001ff00 */
[----:B------:R-:W-:Y:S02]  /*e490*/  CS2R R26, SRZ ;  /* 0x00000000001a7805 */ /* 0x000fe4000001ff00 */
[----:B------:R-:W-:Y:S02]  /*e4a0*/  CS2R R28, SRZ ;  /* 0x00000000001c7805 */ /* 0x000fe4000001ff00 */
[----:B------:R-:W-:Y:S02]  /*e4b0*/  CS2R R30, SRZ ;  /* 0x00000000001e7805 */ /* 0x000fe4000001ff00 */
[----:B------:R-:W-:-:S02]  /*e4c0*/  CS2R R32, SRZ ;  /* 0x0000000000207805 */ /* 0x000fc4000001ff00 */
[----:B------:R-:W-:Y:S01]  /*e4d0*/  CS2R R34, SRZ ;  /* 0x0000000000227805 */ /* 0x000fe2000001ff00 */
[----:B------:R-:W-:Y:S06]  /*e4e0*/  @P0 BRA `(.L_x_577) ;  /* 0x0000000000800947 */ /* 0x000fec0003800000 */
[C---:B------:R-:W-:Y:S01]  /*e4f0*/  VIADD R0, R18.reuse, 0x20 ;  /* 0x0000002012007836 */ /* 0x040fe20000000000 */
[----:B------:R-:W-:Y:S01]  /*e500*/  ULDC UR4, c[0x0][0x3f4] ;  /* 0x0000fd0000047ab9 */ /* 0x000fe20000000800 */
[C---:B------:R-:W-:Y:S01]  /*e510*/  VIADD R3, R18.reuse, 0x40 ;  /* 0x0000004012037836 */ /* 0x040fe20000000000 */
[----:B------:R-:W-:Y:S02]  /*e520*/  ISETP.GE.AND P0, PT, R18, UR4, PT ;  /* 0x0000000412007c0c */ /* 0x000fe4000bf06270 */
[----:B------:R-:W-:Y:S02]  /*e530*/  CS2R R24, SRZ ;  /* 0x0000000000187805 */ /* 0x000fe4000001ff00 */
[----:B------:R-:W-:Y:S02]  /*e540*/  ISETP.GE.AND P1, PT, R0, UR4, PT ;  /* 0x0000000400007c0c */ /* 0x000fe4000bf26270 */
[----:B------:R-:W-:Y:S02]  /*e550*/  CS2R R26, SRZ ;  /* 0x00000000001a7805 */ /* 0x000fe4000001ff00 */
[----:B------:R-:W-:-:S02]  /*e560*/  ISETP.GE.AND P2, PT, R3, UR4, PT ;  /* 0x0000000403007c0c */ /* 0x000fc4000bf46270 */
[----:B------:R-:W-:Y:S02]  /*e570*/  CS2R R4, SRZ ;  /* 0x0000000000047805 */ /* 0x000fe4000001ff00 */
[----:B------:R-:W-:Y:S02]  /*e580*/  CS2R R6, SRZ ;  /* 0x0000000000067805 */ /* 0x000fe4000001ff00 */
[----:B------:R-:W-:Y:S01]  /*e590*/  CS2R R28, SRZ ;  /* 0x00000000001c7805 */ /* 0x000fe2000001ff00 */
[----:B-12---:R-:W-:-:S04]  /*e5a0*/  @!P0 IMAD.WIDE R12, R18, 0x2, R40 ;  /* 0x00000002120c8825 */ /* 0x006fc800078e0228 */
[----:B------:R-:W-:Y:S01]  /*e5b0*/  @!P1 IMAD.SHL.U32 R43, R227, 0x8, RZ ;  /* 0x00000008e32b9824 */ /* 0x000fe200078e00ff */
[----:B------:R0:W5:Y:S01]  /*e5c0*/  @!P0 LD.E.128 R24, desc[UR58][R12.64] ;  /* 0x0000003a0c188980 */ /* 0x000162000c101d00 */
[----:B------:R-:W-:Y:S01]  /*e5d0*/  @!P2 IMAD.SHL.U32 R45, R228, 0x8, RZ ;  /* 0x00000008e42da824 */ /* 0x000fe200078e00ff */
[----:B------:R-:W-:Y:S01]  /*e5e0*/  CS2R R30, SRZ ;  /* 0x00000000001e7805 */ /* 0x000fe2000001ff00 */
[--C-:B------:R-:W-:Y:S01]  /*e5f0*/  @!P1 IMAD.WIDE R38, R43, 0x2, R40.reuse ;  /* 0x000000022b269825 */ /* 0x100fe200078e0228 */
[----:B------:R-:W-:Y:S02]  /*e600*/  CS2R R8, SRZ ;  /* 0x0000000000087805 */ /* 0x000fe4000001ff00 */
[----:B------:R-:W-:Y:S02]  /*e610*/  CS2R R10, SRZ ;  /* 0x00000000000a7805 */ /* 0x000fe4000001ff00 */
[----:B------:R-:W-:Y:S01]  /*e620*/  CS2R R32, SRZ ;  /* 0x0000000000207805 */ /* 0x000fe2000001ff00 */
[----:B------:R-:W-:Y:S01]  /*e630*/  @!P2 IMAD.WIDE R40, R45, 0x2, R40 ;  /* 0x000000022d28a825 */ /* 0x000fe200078e0228 */
[----:B------:R-:W-:-:S02]  /*e640*/  CS2R R34, SRZ ;  /* 0x0000000000227805 */ /* 0x000fc4000001ff00 */
[----:B------:R-:W-:Y:S02]  /*e650*/  CS2R R14, SRZ ;  /* 0x00000000000e7805 */ /* 0x000fe4000001ff00 */
[----:B0-----:R-:W-:Y:S01]  /*e660*/  CS2R R12, SRZ ;  /* 0x00000000000c7805 */ /* 0x001fe2000001ff00 */
[--C-:B---34-:R-:W-:Y:S01]  /*e670*/  @!P1 IMAD.WIDE R42, R43, 0x2, R20.reuse ;  /* 0x000000022b2a9825 */ /* 0x118fe200078e0214 */
[----:B------:R0:W5:Y:S03]  /*e680*/  @!P1 LD.E.128 R28, desc[UR58][R38.64] ;  /* 0x0000003a261c9980 */ /* 0x000166000c101d00 */
[--C-:B------:R-:W-:Y:S01]  /*e690*/  @!P2 IMAD.WIDE R44, R45, 0x2, R20.reuse ;  /* 0x000000022d2ca825 */ /* 0x100fe200078e0214 */
[----:B------:R0:W5:Y:S03]  /*e6a0*/  @!P1 LD.E.128 R8, desc[UR58][R42.64] ;  /* 0x0000003a2a089980 */ /* 0x000166000c101d00 */
[----:B------:R-:W-:Y:S01]  /*e6b0*/  @!P0 IMAD.WIDE R20, R18, 0x2, R20 ;  /* 0x0000000212148825 */ /* 0x000fe200078e0214 */
[----:B------:R0:W5:Y:S04]  /*e6c0*/  @!P2 LD.E.128 R32, desc[UR58][R40.64] ;  /* 0x0000003a2820a980 */ /* 0x000168000c101d00 */
[----:B------:R0:W5:Y:S04]  /*e6d0*/  @!P0 LD.E.128 R4, desc[UR58][R20.64] ;  /* 0x0000003a14048980 */ /* 0x000168000c101d00 */
[----:B------:R0:W5:Y:S02]  /*e6e0*/  @!P2 LD.E.128 R12, desc[UR58][R44.64] ;  /* 0x0000003a2c0ca980 */ /* 0x000164000c101d00 */
.L_x_577:
[----:B------:R-:W-:Y:S05]  /*e6f0*/  BSYNC B1 ;  /* 0x0000000000017941 */ /* 0x000fea0003800000 */
.L_x_576:
[----:B0---4-:R-:W-:Y:S01]  /*e700*/  LEA.HI R20, R206, R206, RZ, 0x1 ;  /* 0x000000cece147211 */ /* 0x011fe200078f08ff */
[--C-:B-----5:R-:W-:Y:S01]  /*e710*/  IMAD.MOV.U32 R38, RZ, RZ, R5.reuse ;  /* 0x000000ffff267224 */ /* 0x120fe200078e0005 */
[----:B------:R-:W-:Y:S01]  /*e720*/  SHF.R.U64 R55, R4, 0x10, R5 ;  /* 0x0000001004377819 */ /* 0x000fe20000001205 */
[----:B------:R-:W-:Y:S01]  /*e730*/  IMAD.MOV.U32 R3, RZ, RZ, R25 ;  /* 0x000000ffff037224 */ /* 0x000fe200078e0019 */
[----:B---3--:R-:W-:Y:S01]  /*e740*/  LOP3.LUT R21, R20, 0xfffffffe, RZ, 0xc0, !PT ;  /* 0xfffffffe14157812 */ /* 0x008fe200078ec0ff */
[----:B------:R-:W-:Y:S01]  /*e750*/  IMAD.MOV.U32 R42, RZ, RZ, R31 ;  /* 0x000000ffff2a7224 */ /* 0x000fe200078e001f */
[----:B------:R-:W-:Y:S01]  /*e760*/  SHF.R.U32.HI R53, RZ, 0x10, R5 ;  /* 0x00000010ff357819 */ /* 0x000fe20000011605 */
[----:B------:R-:W-:Y:S01]  /*e770*/  IMAD.MOV.U32 R0, RZ, RZ, R24 ;  /* 0x000000ffff007224 */ /* 0x000fe200078e0018 */
[----:B------:R-:W-:Y:S01]  /*e780*/  SHF.R.U64 R67, R24, 0x10, R25 ;  /* 0x0000001018437819 */ /* 0x000fe20000001219 */
[----:B------:R-:W-:Y:S01]  /*e790*/  IMAD.IADD R21, R206, 0x1, -R21 ;  /* 0x00000001ce157824 */ /* 0x000fe200078e0a15 */
[----:B------:R-:W-:Y:S01]  /*e7a0*/  SHF.R.U32.HI R64, RZ, 0x10, R25 ;  /* 0x00000010ff407819 */ /* 0x000fe20000011619 */
[--C-:B------:R-:W-:Y:S01]  /*e7b0*/  IMAD.MOV.U32 R25, RZ, RZ, R27.reuse ;  /* 0x000000ffff197224 */ /* 0x100fe200078e001b */
[----:B------:R-:W-:Y:S01]  /*e7c0*/  SHF.R.U64 R65, R26, 0x10, R27 ;  /* 0x000000101a417819 */ /* 0x000fe2000000121b */
[----:B------:R-:W-:Y:S01]  /*e7d0*/  IMAD.MOV.U32 R46, RZ, RZ, R35 ;  /* 0x000000ffff2e7224 */ /* 0x000fe200078e0023 */
[----:B------:R-:W-:Y:S01]  /*e7e0*/  SHF.L.U32 R5, R21, 0x1f, RZ ;  /* 0x0000001f15057819 */ /* 0x000fe200000006ff */
[----:B------:R-:W-:Y:S01]  /*e7f0*/  IMAD.MOV.U32 R24, RZ, RZ, R26 ;  /* 0x000000ffff187224 */ /* 0x000fe200078e001a */
[----:B------:R-:W-:Y:S01]  /*e800*/  SHF.R.U32.HI R62, RZ, 0x10, R27 ;  /* 0x00000010ff3e7819 */ /* 0x000fe2000001161b */
[--C-:B------:R-:W-:Y:S01]  /*e810*/  IMAD.MOV.U32 R27, RZ, RZ, R29.reuse ;  /* 0x000000ffff1b7224 */ /* 0x100fe200078e001d */
[----:B------:R-:W0:Y:S01]  /*e820*/  SYNCS.PHASECHK.TRANS64.TRYWAIT P0, [R2+URZ+0x34800], R5 ;  /* 0x03480005020075a7 */ /* 0x000e22000800017f */
[----:B------:R-:W-:Y:S01]  /*e830*/  SHF.R.U32.HI R60, RZ, 0x10, R29 ;  /* 0x00000010ff3c7819 */ /* 0x000fe2000001161d */
[----:B------:R-:W-:Y:S01]  /*e840*/  IMAD.MOV.U32 R26, RZ, RZ, R28 ;  /* 0x000000ffff1a7224 */ /* 0x000fe200078e001c */
[----:B------:R-:W-:Y:S01]  /*e850*/  SHF.R.U32.HI R61, RZ, 0x10, R31 ;  /* 0x00000010ff3d7819 */ /* 0x000fe2000001161f */
[----:B-1----:R-:W-:Y:S01]  /*e860*/  IMAD.MOV.U32 R41, RZ, RZ, R30 ;  /* 0x000000ffff297224 */ /* 0x002fe200078e001e */
        /* <DEDUP_REMOVED lines=8> */
[----:B------:R-:W-:Y:S01]  /*e8f0*/  SHF.R.U64 R58, R30, 0x10, R31 ;  /* 0x000000101e3a7819 */ /* 0x000fe2000000121f */
[----:B------:R-:W-:Y:S01]  /*e900*/  IMAD.MOV.U32 R39, RZ, RZ, R6 ;  /* 0x000000ffff277224 */ /* 0x000fe200078e0006 */
[----:B------:R-:W-:Y:S01]  /*e910*/  PRMT R25, R27, 0x5410, R60 ;  /* 0x000054101b197816 */ /* 0x000fe2000000003c */
[----:B--2---:R-:W-:Y:S01]  /*e920*/  IMAD.MOV.U32 R40, RZ, RZ, R7 ;  /* 0x000000ffff287224 */ /* 0x004fe200078e0007 */
[----:B------:R-:W-:Y:S01]  /*e930*/  PRMT R27, R42, 0x5410, R61 ;  /* 0x000054102a1b7816 */ /* 0x000fe2000000003d */
[----:B------:R-:W-:Y:S01]  /*e940*/  IMAD.MOV.U32 R28, RZ, RZ, R8 ;  /* 0x000000ffff1c7224 */ /* 0x000fe200078e0008 */
[----:B------:R-:W-:Y:S01]  /*e950*/  SHF.R.U64 R56, R32, 0x10, R33 ;  /* 0x0000001020387819 */ /* 0x000fe20000001221 */
[----:B------:R-:W-:Y:S01]  /*e960*/  IMAD.MOV.U32 R29, RZ, RZ, R9 ;  /* 0x000000ffff1d7224 */ /* 0x000fe200078e0009 */
[----:B------:R-:W-:Y:S01]  /*e970*/  SHF.R.U32.HI R59, RZ, 0x10, R33 ;  /* 0x00000010ff3b7819 */ /* 0x000fe20000011621 */
[----:B------:R-:W-:Y:S01]  /*e980*/  IMAD.MOV.U32 R31, RZ, RZ, R11 ;  /* 0x000000ffff1f7224 */ /* 0x000fe200078e000b */
[--C-:B------:R-:W-:Y:S01]  /*e990*/  SHF.R.U64 R52, R6, 0x10, R7.reuse ;  /* 0x0000001006347819 */ /* 0x100fe20000001207 */
[----:B------:R-:W-:Y:S01]  /*e9a0*/  BSSY B1, `(.L_x_578) ;  /* 0x0000023000017945 */ /* 0x000fe20003800000 */
[----:B------:R-:W-:Y:S01]  /*e9b0*/  SHF.R.U32.HI R51, RZ, 0x10, R7 ;  /* 0x00000010ff337819 */ /* 0x000fe20000011607 */
[----:B------:R-:W-:Y:S01]  /*e9c0*/  IMAD.MOV.U32 R4, RZ, RZ, R12 ;  /* 0x000000ffff047224 */ /* 0x000fe200078e000c */
[----:B------:R-:W-:Y:S01]  /*e9d0*/  SHF.R.U64 R49, R8, 0x10, R9 ;  /* 0x0000001008317819 */ /* 0x000fe20000001209 */
[----:B------:R-:W-:Y:S01]  /*e9e0*/  IMAD.MOV.U32 R6, RZ, RZ, R13 ;  /* 0x000000ffff067224 */ /* 0x000fe200078e000d */
[----:B------:R-:W-:Y:S01]  /*e9f0*/  SHF.R.U32.HI R50, RZ, 0x10, R9 ;  /* 0x00000010ff327819 */ /* 0x000fe20000011609 */
[----:B------:R-:W-:Y:S01]  /*ea00*/  IMAD.MOV.U32 R7, RZ, RZ, R14 ;  /* 0x000000ffff077224 */ /* 0x000fe200078e000e */
[----:B------:R-:W-:Y:S01]  /*ea10*/  MOV R30, R10 ;  /* 0x0000000a001e7202 */ /* 0x000fe20000000f00 */
[----:B------:R-:W-:Y:S01]  /*ea20*/  IMAD.MOV.U32 R21, RZ, RZ, R15 ;  /* 0x000000ffff157224 */ /* 0x000fe200078e000f */
[----:B------:R-:W-:-:S02]  /*ea30*/  SHF.R.U64 R47, R10, 0x10, R11 ;  /* 0x000000100a2f7819 */ /* 0x000fc4000000120b */
[----:B------:R-:W-:Y:S02]  /*ea40*/  SHF.R.U32.HI R48, RZ, 0x10, R11 ;  /* 0x00000010ff307819 */ /* 0x000fe4000001160b */
[----:B------:R-:W-:Y:S02]  /*ea50*/  VIMNMX R42, R37, 0x80, PT ;  /* 0x00000080252a7848 */ /* 0x000fe40003fe0100 */
[----:B------:R-:W-:Y:S02]  /*ea60*/  PRMT R34, R24, 0x5410, R65 ;  /* 0x0000541018227816 */ /* 0x000fe40000000041 */
[--C-:B------:R-:W-:Y:S02]  /*ea70*/  SHF.R.U64 R11, R12, 0x10, R13.reuse ;  /* 0x000000100c0b7819 */ /* 0x100fe4000000120d */
[----:B------:R-:W-:Y:S02]  /*ea80*/  SHF.R.U32.HI R9, RZ, 0x10, R13 ;  /* 0x00000010ff097819 */ /* 0x000fe4000001160d */
[----:B------:R-:W-:-:S02]  /*ea90*/  PRMT R32, R0, 0x5410, R67 ;  /* 0x0000541000207816 */ /* 0x000fc40000000043 */
[----:B------:R-:W-:Y:S02]  /*eaa0*/  PRMT R33, R3, 0x5410, R64 ;  /* 0x0000541003217816 */ /* 0x000fe40000000040 */
[----:B------:R-:W-:Y:S02]  /*eab0*/  PRMT R24, R26, 0x5410, R63 ;  /* 0x000054101a187816 */ /* 0x000fe4000000003f */
[--C-:B------:R-:W-:Y:S02]  /*eac0*/  SHF.R.U64 R10, R14, 0x10, R15.reuse ;  /* 0x000000100e0a7819 */ /* 0x100fe4000000120f */
[----:B------:R-:W-:Y:S02]  /*ead0*/  SHF.R.U32.HI R8, RZ, 0x10, R15 ;  /* 0x00000010ff087819 */ /* 0x000fe4000001160f */
[----:B------:R-:W-:Y:S02]  /*eae0*/  PRMT R26, R41, 0x5410, R58 ;  /* 0x00005410291a7816 */ /* 0x000fe4000000003a */
[----:B------:R-:W-:-:S02]  /*eaf0*/  PRMT R0, R43, 0x5410, R56 ;  /* 0x000054102b007816 */ /* 0x000fc40000000038 */
[----:B------:R-:W-:Y:S02]  /*eb00*/  PRMT R3, R44, 0x5410, R59 ;  /* 0x000054102c037816 */ /* 0x000fe4000000003b */
[----:B------:R-:W-:Y:S02]  /*eb10*/  PRMT R12, R45, 0x5410, R54 ;  /* 0x000054102d0c7816 */ /* 0x000fe40000000036 */
[----:B------:R-:W-:Y:S02]  /*eb20*/  PRMT R13, R46, 0x5410, R57 ;  /* 0x000054102e0d7816 */ /* 0x000fe40000000039 */
[----:B------:R-:W-:Y:S02]  /*eb30*/  PRMT R37, R20, 0x5410, R55 ;  /* 0x0000541014257816 */ /* 0x000fe40000000037 */
[----:B------:R-:W-:Y:S02]  /*eb40*/  ISETP.GE.AND P1, PT, R17, R42, PT ;  /* 0x0000002a1100720c */ /* 0x000fe40003f26270 */
[----:B------:R-:W-:-:S02]  /*eb50*/  PRMT R38, R38, 0x5410, R53 ;  /* 0x0000541026267816 */ /* 0x000fc40000000035 */
[----:B------:R-:W-:Y:S02]  /*eb60*/  PRMT R39, R39, 0x5410, R52 ;  /* 0x0000541027277816 */ /* 0x000fe40000000034 */
[----:B------:R-:W-:Y:S02]  /*eb70*/  PRMT R40, R40, 0x5410, R51 ;  /* 0x0000541028287816 */ /* 0x000fe40000000033 */
[----:B------:R-:W-:Y:S02]  /*eb80*/  PRMT R28, R28, 0x5410, R49 ;  /* 0x000054101c1c7816 */ /* 0x000fe40000000031 */
[----:B------:R-:W-:Y:S02]  /*eb90*/  PRMT R29, R29, 0x5410, R50 ;  /* 0x000054101d1d7816 */ /* 0x000fe40000000032 */
[----:B------:R-:W-:Y:S02]  /*eba0*/  PRMT R30, R30, 0x5410, R47 ;  /* 0x000054101e1e7816 */ /* 0x000fe4000000002f */
[----:B------:R-:W-:Y:S01]  /*ebb0*/  PRMT R31, R31, 0x5410, R48 ;  /* 0x000054101f1f7816 */ /* 0x000fe20000000030 */
[----:B0-----:R-:W-:Y:S06]  /*ebc0*/  @!P0 BRA `(.L_x_579) ;  /* 0x0000014400048947 */ /* 0x001fec0003800000 */
.L_x_812:
[----:B------:R-:W-:Y:S05]  /*ebd0*/  BSYNC B1 ;  /* 0x0000000000017941 */ /* 0x000fea0003800000 */
.L_x_578:
[----:B------:R-:W-:Y:S01]  /*ebe0*/  BSSY B1, `(.L_x_580) ;  /* 0x000011e000017945 */ /* 0x000fe20003800000 */
[----:B------:R-:W-:Y:S02]  /*ebf0*/  PRMT R14, R4, 0x5410, R11 ;  /* 0x00005410040e7816 */ /* 0x000fe4000000000b */
[----:B------:R-:W-:Y:S02]  /*ec00*/  PRMT R15, R6, 0x5410, R9 ;  /* 0x00005410060f7816 */ /* 0x000fe40000000009 */
[----:B------:R-:W-:Y:S02]  /*ec10*/  PRMT R20, R7, 0x5410, R10 ;  /* 0x0000541007147816 */ /* 0x000fe4000000000a */
[----:B------:R-:W-:Y:S01]  /*ec20*/  PRMT R21, R21, 0x5410, R8 ;  /* 0x0000541015157816 */ /* 0x000fe20000000008 */
[----:B------:R-:W-:Y:S06]  /*ec30*/  @P1 BRA `(.L_x_581) ;  /* 0x0000001000601947 */ /* 0x000fec0003800000 */
[----:B------:R-:W1:Y:S01]  /*ec40*/  LDC R41, c[0x0][0x3f4] ;  /* 0x0000fd00ff297b82 */ /* 0x000e620000000800 */
[C---:B------:R-:W-:Y:S01]  /*ec50*/  VIADD R4, R18.reuse, 0x20 ;  /* 0x0000002012047836 */ /* 0x040fe20000000000 */
[----:B------:R-:W-:Y:S01]  /*ec60*/  BSSY B2, `(.L_x_582) ;  /* 0x0000061000027945 */ /* 0x000fe20003800000 */
[C---:B------:R-:W-:Y:S01]  /*ec70*/  VIADD R6, R18.reuse, 0x40 ;  /* 0x0000004012067836 */ /* 0x040fe20000000000 */
[-C--:B-1----:R-:W-:Y:S02]  /*ec80*/  ISETP.GE.AND P0, PT, R18, R41.reuse, PT ;  /* 0x000000291200720c */ /* 0x082fe40003f06270 */
[-C--:B------:R-:W-:Y:S02]  /*ec90*/  ISETP.GE.AND P1, PT, R4, R41.reuse, PT ;  /* 0x000000290400720c */ /* 0x080fe40003f26270 */
[----:B------:R-:W-:-:S09]  /*eca0*/  ISETP.GE.AND P2, PT, R6, R41, PT ;  /* 0x000000290600720c */ /* 0x000fd20003f46270 */
[----:B------:R-:W-:Y:S05]  /*ecb0*/  @P0 BRA `(.L_x_583) ;  /* 0x00000004006c0947 */ /* 0x000fea0003800000 */
[----:B0-----:R-:W-:Y:S01]  /*ecc0*/  LEA.HI R5, R41, R226, RZ, 0x1d ;  /* 0x000000e229057211 */ /* 0x001fe200078fe8ff */
[----:B------:R-:W-:Y:S01]  /*ecd0*/  IMAD.U32 R54, R37, 0x10000, RZ ;  /* 0x0001000025367824 */ /* 0x000fe200078e00ff */
[----:B------:R-:W-:Y:S01]  /*ece0*/  LOP3.LUT R4, R191, 0x38, R18, 0xf8, !PT ;  /* 0x00000038bf047812 */ /* 0x000fe200078ef812 */
[----:B------:R-:W-:Y:S01]  /*ecf0*/  IMAD.U32 R52, R32, 0x10000, RZ ;  /* 0x0001000020347824 */ /* 0x000fe200078e00ff */
[----:B------:R-:W-:Y:S01]  /*ed00*/  SHF.R.S32.HI R6, RZ, 0x1f, R5 ;  /* 0x0000001fff067819 */ /* 0x000fe20000011405 */
[----:B------:R-:W-:Y:S01]  /*ed10*/  IMAD.U32 R53, R38, 0x10000, RZ ;  /* 0x0001000026357824 */ /* 0x000fe200078e00ff */
[----:B------:R-:W-:Y:S02]  /*ed20*/  LOP3.LUT R51, R37, 0xffff0000, RZ, 0xc0, !PT ;  /* 0xffff000025337812 */ /* 0x000fe400078ec0ff */
[----:B------:R-:W-:Y:S01]  /*ed30*/  LEA.HI R7, R6, R5, RZ, 0x3 ;  /* 0x0000000506077211 */ /* 0x000fe200078f18ff */
[----:B------:R-:W-:Y:S01]  /*ed40*/  IMAD.SHL.U32 R6, R5, 0x8, RZ ;  /* 0x0000000805067824 */ /* 0x000fe200078e00ff */
[----:B------:R-:W-:-:S03]  /*ed50*/  LOP3.LUT R5, R4, R193, RZ, 0x3c, !PT ;  /* 0x000000c104057212 */ /* 0x000fc600078e3cff */
[----:B------:R-:W-:Y:S01]  /*ed60*/  IMAD.SHL.U32 R7, R7, 0x400, RZ ;  /* 0x0000040007077824 */ /* 0x000fe200078e00ff */
[----:B------:R-:W-:Y:S01]  /*ed70*/  LOP3.LUT R6, R191, 0x38, R6, 0xf8, !PT ;  /* 0x00000038bf067812 */ /* 0x000fe200078ef806 */
[----:B------:R-:W-:-:S03]  /*ed80*/  IMAD R5, R192, 0x200, R5 ;  /* 0x00000200c0057824 */ /* 0x000fc600078e0205 */
[----:B------:R-:W-:Y:S01]  /*ed90*/  LOP3.LUT R7, R7, 0x7fffe000, RZ, 0xc0, !PT ;  /* 0x7fffe00007077812 */ /* 0x000fe200078ec0ff */
[----:B------:R-:W-:Y:S01]  /*eda0*/  IMAD R61, R5, 0x2, R2 ;  /* 0x00000002053d7824 */ /* 0x000fe200078e0202 */
[----:B------:R-:W-:-:S03]  /*edb0*/  LOP3.LUT R6, R6, R193, RZ, 0x3c, !PT ;  /* 0x000000c106067212 */ /* 0x000fc600078e3cff */
[----:B------:R-:W-:-:S04]  /*edc0*/  IMAD R7, R192, 0x200, R7 ;  /* 0x00000200c0077824 */ /* 0x000fc800078e0207 */
[----:B------:R-:W-:Y:S02]  /*edd0*/  IMAD.IADD R9, R7, 0x1, R6 ;  /* 0x0000000107097824 */ /* 0x000fe400078e0206 */
[----:B------:R-:W0:Y:S02]  /*ede0*/  LDS.128 R4, [R61+0x10400] ;  /* 0x010400003d047984 */ /* 0x000e240000000c00 */
[----:B------:R-:W-:-:S05]  /*edf0*/  IMAD R62, R9, 0x2, R2 ;  /* 0x00000002093e7824 */ /* 0x000fca00078e0202 */
[----:B------:R-:W1:Y:S01]  /*ee00*/  LDS.128 R8, [R62+0x10400] ;  /* 0x010400003e087984 */ /* 0x000e620000000c00 */
[C---:B0-----:R-:W-:Y:S01]  /*ee10*/  IMAD.U32 R43, R4.reuse, 0x10000, RZ ;  /* 0x00010000042b7824 */ /* 0x041fe200078e00ff */
[----:B------:R-:W-:Y:S01]  /*ee20*/  LOP3.LUT R4, R4, 0xffff0000, RZ, 0xc0, !PT ;  /* 0xffff000004047812 */ /* 0x000fe200078ec0ff */
[C---:B------:R-:W-:Y:S01]  /*ee30*/  IMAD.U32 R44, R5.reuse, 0x10000, RZ ;  /* 0x00010000052c7824 */ /* 0x040fe200078e00ff */
[----:B------:R-:W-:Y:S01]  /*ee40*/  LOP3.LUT R5, R5, 0xffff0000, RZ, 0xc0, !PT ;  /* 0xffff000005057812 */ /* 0x000fe200078ec0ff */
[C---:B------:R-:W-:Y:S01]  /*ee50*/  IMAD.U32 R45, R6.reuse, 0x10000, RZ ;  /* 0x00010000062d7824 */ /* 0x040fe200078e00ff */
[----:B------:R-:W-:Y:S01]  /*ee60*/  LOP3.LUT R6, R6, 0xffff0000, RZ, 0xc0, !PT ;  /* 0xffff000006067812 */ /* 0x000fe200078ec0ff */
[C---:B------:R-:W-:Y:S01]  /*ee70*/  IMAD.U32 R46, R7.reuse, 0x10000, RZ ;  /* 0x00010000072e7824 */ /* 0x040fe200078e00ff */
[----:B------:R-:W-:Y:S01]  /*ee80*/  LOP3.LUT R7, R7, 0xffff0000, RZ, 0xc0, !PT ;  /* 0xffff000007077812 */ /* 0x000fe200078ec0ff */
[C---:B-1----:R-:W-:Y:S01]  /*ee90*/  IMAD.U32 R47, R8.reuse, 0x10000, RZ ;  /* 0x00010000082f7824 */ /* 0x042fe200078e00ff */
[----:B------:R-:W-:Y:S01]  /*eea0*/  LOP3.LUT R8, R8, 0xffff0000, RZ, 0xc0, !PT ;  /* 0xffff000008087812 */ /* 0x000fe200078ec0ff */
[C---:B------:R-:W-:Y:S01]  /*eeb0*/  IMAD.U32 R48, R9.reuse, 0x10000, RZ ;  /* 0x0001000009307824 */ /* 0x040fe200078e00ff */
[----:B------:R-:W-:Y:S01]  /*eec0*/  LOP3.LUT R9, R9, 0xffff0000, RZ, 0xc0, !PT ;  /* 0xffff000009097812 */ /* 0x000fe200078ec0ff */
[C---:B------:R-:W-:Y:S01]  /*eed0*/  FMUL.FTZ R56, R47.reuse, R54 ;  /* 0x000000362f387220 */ /* 0x040fe20000410000 */
[-C--:B------:R-:W-:Y:S01]  /*eee0*/  FMUL.FTZ R58, R47, R52.reuse ;  /* 0x000000342f3a7220 */ /* 0x080fe20000410000 */
[----:B------:R-:W-:Y:S01]  /*eef0*/  LOP3.LUT R47, R32, 0xffff0000, RZ, 0xc0, !PT ;  /* 0xffff0000202f7812 */ /* 0x000fe200078ec0ff */
[----:B------:R-:W-:Y:S01]  /*ef00*/  FMUL.FTZ R55, R8, R51 ;  /* 0x0000003308377220 */ /* 0x000fe20000410000 */
[C---:B------:R-:W-:Y:S01]  /*ef10*/  FFMA.FTZ R56, R43.reuse, R52, -R56 ;  /* 0x000000342b387223 */ /* 0x040fe20000010838 */
[----:B------:R-:W-:Y:S01]  /*ef20*/  FFMA.FTZ R58, R43, R54, R58 ;  /* 0x000000362b3a7223 */ /* 0x000fe2000001003a */
[----:B------:R-:W-:-:S02]  /*ef30*/  IMAD.U32 R43, R33, 0x10000, RZ ;  /* 0x00010000212b7824 */ /* 0x000fc400078e00ff */
[-C--:B------:R-:W-:Y:S01]  /*ef40*/  FMUL.FTZ R57, R8, R47.reuse ;  /* 0x0000002f08397220 */ /* 0x080fe20000410000 */
[----:B------:R-:W-:Y:S01]  /*ef50*/  FFMA.FTZ R55, R4, R47, -R55 ;  /* 0x0000002f04377223 */ /* 0x000fe20000010837 */
[----:B------:R-:W-:Y:S01]  /*ef60*/  FMUL.FTZ R47, R48, R53 ;  /* 0x00000035302f7220 */ /* 0x000fe20000410000 */
[----:B------:R-:W-:Y:S02]  /*ef70*/  IMAD.U32 R49, R10, 0x10000, RZ ;  /* 0x000100000a317824 */ /* 0x000fe400078e00ff */
[----:B------:R-:W-:Y:S01]  /*ef80*/  FMUL.FTZ R52, R48, R43 ;  /* 0x0000002b30347220 */ /* 0x000fe20000410000 */
[----:B------:R-:W-:Y:S01]  /*ef90*/  FFMA.FTZ R57, R4, R51, R57 ;  /* 0x0000003304397223 */ /* 0x000fe20000010039 */
[----:B------:R-:W-:Y:S01]  /*efa0*/  LOP3.LUT R10, R10, 0xffff0000, RZ, 0xc0, !PT ;  /* 0xffff00000a0a7812 */ /* 0x000fe200078ec0ff */
[----:B------:R-:W-:Y:S01]  /*efb0*/  FFMA.FTZ R48, R44, R43, -R47 ;  /* 0x0000002b2c307223 */ /* 0x000fe2000001082f */
[C---:B------:R-:W-:Y:S01]  /*efc0*/  LOP3.LUT R51, R39.reuse, 0xffff0000, RZ, 0xc0, !PT ;  /* 0xffff000027337812 */ /* 0x040fe200078ec0ff */
[----:B------:R-:W-:Y:S01]  /*efd0*/  IMAD.U32 R8, R39, 0x10000, RZ ;  /* 0x0001000027087824 */ /* 0x000fe200078e00ff */
[C---:B------:R-:W-:Y:S01]  /*efe0*/  LOP3.LUT R43, R34.reuse, 0xffff0000, RZ, 0xc0, !PT ;  /* 0xffff0000222b7812 */ /* 0x040fe200078ec0ff */
[----:B------:R-:W-:-:S02]  /*eff0*/  IMAD.U32 R4, R34, 0x10000, RZ ;  /* 0x0001000022047824 */ /* 0x000fc400078e00ff */
[----:B------:R-:W-:Y:S01]  /*f000*/  FFMA.FTZ R52, R44, R53, R52 ;  /* 0x000000352c347223 */ /* 0x000fe20000010034 */
[C---:B------:R-:W-:Y:S01]  /*f010*/  FMUL.FTZ R59, R10.reuse, R51 ;  /* 0x000000330a3b7220 */ /* 0x040fe20000410000 */
[C---:B------:R-:W-:Y:S01]  /*f020*/  FMUL.FTZ R44, R49.reuse, R8 ;  /* 0x00000008312c7220 */ /* 0x040fe20000410000 */
[-C--:B------:R-:W-:Y:S01]  /*f030*/  FMUL.FTZ R54, R49, R4.reuse ;  /* 0x0000000431367220 */ /* 0x080fe20000410000 */
[----:B------:R-:W-:Y:S01]  /*f040*/  FMUL.FTZ R10, R10, R43 ;  /* 0x0000002b0a0a7220 */ /* 0x000fe20000410000 */
[----:B------:R-:W-:Y:S02]  /*f050*/  IMAD.U32 R50, R11, 0x10000, RZ ;  /* 0x000100000b327824 */ /* 0x000fe400078e00ff */
[C---:B------:R-:W-:Y:S01]  /*f060*/  FFMA.FTZ R53, R45.reuse, R4, -R44 ;  /* 0x000000042d357223 */ /* 0x040fe2000001082c */
[----:B------:R-:W-:Y:S02]  /*f070*/  IMAD.U32 R49, R40, 0x10000, RZ ;  /* 0x0001000028317824 */ /* 0x000fe400078e00ff */
[----:B------:R-:W-:Y:S01]  /*f080*/  FFMA.FTZ R54, R45, R8, R54 ;  /* 0x000000082d367223 */ /* 0x000fe20000010036 */
[----:B------:R-:W-:-:S02]  /*f090*/  IMAD.U32 R47, R35, 0x10000, RZ ;  /* 0x00010000232f7824 */ /* 0x000fc400078e00ff */
[----:B------:R-:W-:Y:S01]  /*f0a0*/  FFMA.FTZ R51, R6, R51, R10 ;  /* 0x0000003306337223 */ /* 0x000fe2000001000a */
[----:B------:R-:W-:Y:S01]  /*f0b0*/  LOP3.LUT R11, R11, 0xffff0000, RZ, 0xc0, !PT ;  /* 0xffff00000b0b7812 */ /* 0x000fe200078ec0ff */
[----:B------:R-:W-:Y:S01]  /*f0c0*/  FMUL.FTZ R45, R50, R49 ;  /* 0x00000031322d7220 */ /* 0x000fe20000410000 */
[----:B------:R-:W-:Y:S01]  /*f0d0*/  FFMA.FTZ R60, R6, R43, -R59 ;  /* 0x0000002b063c7223 */ /* 0x000fe2000001083b */
[----:B------:R-:W-:Y:S01]  /*f0e0*/  LOP3.LUT R8, R38, 0xffff0000, RZ, 0xc0, !PT ;  /* 0xffff000026087812 */ /* 0x000fe200078ec0ff */
[-C--:B------:R-:W-:Y:S01]  /*f0f0*/  FMUL.FTZ R43, R50, R47.reuse ;  /* 0x0000002f322b7220 */ /* 0x080fe20000410000 */
[----:B------:R-:W-:Y:S01]  /*f100*/  LOP3.LUT R10, R40, 0xffff0000, RZ, 0xc0, !PT ;  /* 0xffff0000280a7812 */ /* 0x000fe200078ec0ff */
[C---:B------:R-:W-:Y:S01]  /*f110*/  FFMA.FTZ R45, R46.reuse, R47, -R45 ;  /* 0x0000002f2e2d7223 */ /* 0x040fe2000001082d */
[----:B------:R-:W-:Y:S01]  /*f120*/  LOP3.LUT R4, R33, 0xffff0000, RZ, 0xc0, !PT ;  /* 0xffff000021047812 */ /* 0x000fe200078ec0ff */
[----:B------:R-:W-:Y:S01]  /*f130*/  FFMA.FTZ R46, R46, R49, R43 ;  /* 0x000000312e2e7223 */ /* 0x000fe2000001002b */
[----:B------:R-:W-:Y:S01]  /*f140*/  LOP3.LUT R6, R35, 0xffff0000, RZ, 0xc0, !PT ;  /* 0xffff000023067812 */ /* 0x000fe200078ec0ff */
[----:B------:R-:W-:Y:S01]  /*f150*/  FMUL.FTZ R44, R9, R8 ;  /* 0x00000008092c7220 */ /* 0x000fe20000410000 */
[----:B------:R-:W-:Y:S01]  /*f160*/  FMUL.FTZ R50, R11, R10 ;  /* 0x0000000a0b327220 */ /* 0x000fe20000410000 */
[----:B------:R-:W-:-:S02]  /*f170*/  FMUL.FTZ R43, R9, R4 ;  /* 0x00000004092b7220 */ /* 0x000fc40000410000 */
[----:B------:R-:W-:Y:S01]  /*f180*/  FMUL.FTZ R11, R11, R6 ;  /* 0x000000060b0b7220 */ /* 0x000fe20000410000 */
[----:B------:R-:W-:Y:S01]  /*f190*/  FFMA.FTZ R9, R5, R4, -R44 ;  /* 0x0000000405097223 */ /* 0x000fe2000001082c */
[----:B------:R-:W-:Y:S01]  /*f1a0*/  FFMA.FTZ R50, R7, R6, -R50 ;  /* 0x0000000607327223 */ /* 0x000fe20000010832 */
[----:B------:R-:W-:Y:S01]  /*f1b0*/  FFMA.FTZ R43, R5, R8, R43 ;  /* 0x00000008052b7223 */ /* 0x000fe2000001002b */
[----:B------:R-:W-:Y:S01]  /*f1c0*/  FFMA.FTZ R11, R7, R10, R11 ;  /* 0x0000000a070b7223 */ /* 0x000fe2000001000b */
[----:B------:R-:W-:Y:S02]  /*f1d0*/  F2FP.BF16.F32.PACK_AB R6, R60, R53 ;  /* 0x000000353c06723e */ /* 0x000fe400000010ff */
[----:B------:R-:W-:Y:S02]  /*f1e0*/  F2FP.BF16.F32.PACK_AB R4, R55, R56 ;  /* 0x000000383704723e */ /* 0x000fe400000010ff */
[----:B------:R-:W-:Y:S02]  /*f1f0*/  F2FP.BF16.F32.PACK_AB R5, R9, R48 ;  /* 0x000000300905723e */ /* 0x000fe400000010ff */
[----:B------:R-:W-:-:S02]  /*f200*/  F2FP.BF16.F32.PACK_AB R7, R50, R45 ;  /* 0x0000002d3207723e */ /* 0x000fc400000010ff */
[----:B------:R-:W-:Y:S02]  /*f210*/  F2FP.BF16.F32.PACK_AB R10, R51, R54 ;  /* 0x00000036330a723e */ /* 0x000fe400000010ff */
[----:B------:R-:W-:Y:S01]  /*f220*/  F2FP.BF16.F32.PACK_AB R8, R57, R58 ;  /* 0x0000003a3908723e */ /* 0x000fe200000010ff */
[----:B------:R1:W-:Y:S01]  /*f230*/  STS.128 [R61+0x10400], R4 ;  /* 0x010400043d007388 */ /* 0x0003e20000000c00 */
[----:B------:R-:W-:Y:S02]  /*f240*/  F2FP.BF16.F32.PACK_AB R9, R43, R52 ;  /* 0x000000342b09723e */ /* 0x000fe400000010ff */
[----:B------:R-:W-:-:S05]  /*f250*/  F2FP.BF16.F32.PACK_AB R11, R11, R46 ;  /* 0x0000002e0b0b723e */ /* 0x000fca00000010ff */
[----:B------:R1:W-:Y:S02]  /*f260*/  STS.128 [R62+0x10400], R8 ;  /* 0x010400083e007388 */ /* 0x0003e40000000c00 */
.L_x_583:
[----:B------:R-:W-:Y:S05]  /*f270*/  BSYNC B2 ;  /* 0x0000000000027941 */ /* 0x000fea0003800000 */
.L_x_582:
[----:B------:R-:W-:Y:S04]  /*f280*/  BSSY B2, `(.L_x_584) ;  /* 0x000005a000027945 */ /* 0x000fe80003800000 */
[----:B------:R-:W-:Y:S05]  /*f290*/  @P1 BRA `(.L_x_585) ;  /* 0x0000000400601947 */ /* 0x000fea0003800000 */
[----:B------:R-:W2:Y:S01]  /*f2a0*/  LDL R60, [R1+0x78] ;  /* 0x00007800013c7983 */ /* 0x000ea20000100800 */
[----:B-1----:R-:W-:Y:S01]  /*f2b0*/  LEA.HI R4, R41, R227, RZ, 0x1d ;  /* 0x000000e329047211 */ /* 0x002fe200078fe8ff */
[C---:B------:R-:W-:Y:S01]  /*f2c0*/  IMAD.U32 R55, R28.reuse, 0x10000, RZ ;  /* 0x000100001c377824 */ /* 0x040fe200078e00ff */
[----:B------:R-:W-:Y:S01]  /*f2d0*/  LOP3.LUT R57, R28, 0xffff0000, RZ, 0xc0, !PT ;  /* 0xffff00001c397812 */ /* 0x000fe200078ec0ff */
[----:B------:R-:W-:Y:S01]  /*f2e0*/  IMAD.U32 R53, R24, 0x10000, RZ ;  /* 0x0001000018357824 */ /* 0x000fe200078e00ff */
[----:B0-----:R-:W-:-:S04]  /*f2f0*/  SHF.R.S32.HI R5, RZ, 0x1f, R4 ;  /* 0x0000001fff057819 */ /* 0x001fc80000011404 */
        /* <DEDUP_REMOVED lines=8> */
[----:B------:R-:W-:-:S05]  /*f380*/  IMAD R43, R9, 0x2, R2 ;  /* 0x00000002092b7824 */ /* 0x000fca00078e0202 */
[----:B------:R-:W0:Y:S02]  /*f390*/  LDS.128 R8, [R43+0x10400] ;  /* 0x010400002b087984 */ /* 0x000e240000000c00 */
[C---:B0-----:R-:W-:Y:S01]  /*f3a0*/  IMAD.U32 R48, R8.reuse, 0x10000, RZ ;  /* 0x0001000008307824 */ /* 0x041fe200078e00ff */
[----:B------:R-:W-:Y:S01]  /*f3b0*/  LOP3.LUT R8, R8, 0xffff0000, RZ, 0xc0, !PT ;  /* 0xffff000008087812 */ /* 0x000fe200078ec0ff */
[C---:B------:R-:W-:Y:S01]  /*f3c0*/  IMAD.U32 R49, R9.reuse, 0x10000, RZ ;  /* 0x0001000009317824 */ /* 0x040fe200078e00ff */
[----:B------:R-:W-:Y:S01]  /*f3d0*/  LOP3.LUT R9, R9, 0xffff0000, RZ, 0xc0, !PT ;  /* 0xffff000009097812 */ /* 0x000fe200078ec0ff */
[C---:B------:R-:W-:Y:S01]  /*f3e0*/  FMUL.FTZ R59, R48.reuse, R55 ;  /* 0x00000037303b7220 */ /* 0x040fe20000410000 */
[----:B------:R-:W-:Y:S01]  /*f3f0*/  FMUL.FTZ R61, R48, R53 ;  /* 0x00000035303d7220 */ /* 0x000fe20000410000 */
[----:B------:R-:W-:Y:S01]  /*f400*/  FMUL.FTZ R63, R8, R57 ;  /* 0x00000039083f7220 */ /* 0x000fe20000410000 */
[----:B------:R-:W-:Y:S02]  /*f410*/  IMAD.U32 R48, R29, 0x10000, RZ ;  /* 0x000100001d307824 */ /* 0x000fe400078e00ff */
[C---:B------:R-:W-:Y:S01]  /*f420*/  IMAD.U32 R50, R10.reuse, 0x10000, RZ ;  /* 0x000100000a327824 */ /* 0x040fe200078e00ff */
[----:B------:R-:W-:Y:S01]  /*f430*/  LOP3.LUT R10, R10, 0xffff0000, RZ, 0xc0, !PT ;  /* 0xffff00000a0a7812 */ /* 0x000fe200078ec0ff */
[C---:B------:R-:W-:Y:S01]  /*f440*/  IMAD.U32 R51, R11.reuse, 0x10000, RZ ;  /* 0x000100000b337824 */ /* 0x040fe200078e00ff */
[----:B------:R-:W-:Y:S01]  /*f450*/  LOP3.LUT R11, R11, 0xffff0000, RZ, 0xc0, !PT ;  /* 0xffff00000b0b7812 */ /* 0x000fe200078ec0ff */
[----:B--2---:R-:W0:Y:S02]  /*f460*/  LDS.128 R4, [R60] ;  /* 0x000000003c047984 */ /* 0x004e240000000c00 */
[C---:B0-----:R-:W-:Y:S01]  /*f470*/  IMAD.U32 R44, R4.reuse, 0x10000, RZ ;  /* 0x00010000042c7824 */ /* 0x041fe200078e00ff */
[----:B------:R-:W-:Y:S01]  /*f480*/  LOP3.LUT R4, R4, 0xffff0000, RZ, 0xc0, !PT ;  /* 0xffff000004047812 */ /* 0x000fe200078ec0ff */
[C---:B------:R-:W-:Y:S01]  /*f490*/  IMAD.U32 R45, R5.reuse, 0x10000, RZ ;  /* 0x00010000052d7824 */ /* 0x040fe200078e00ff */
[----:B------:R-:W-:Y:S01]  /*f4a0*/  LOP3.LUT R5, R5, 0xffff0000, RZ, 0xc0, !PT ;  /* 0xffff000005057812 */ /* 0x000fe200078ec0ff */
[----:B------:R-:W-:Y:S01]  /*f4b0*/  FFMA.FTZ R59, R44, R53, -R59 ;  /* 0x000000352c3b7223 */ /* 0x000fe2000001083b */
[----:B------:R-:W-:Y:S01]  /*f4c0*/  LOP3.LUT R53, R24, 0xffff0000, RZ, 0xc0, !PT ;  /* 0xffff000018357812 */ /* 0x000fe200078ec0ff */
[----:B------:R-:W-:Y:S01]  /*f4d0*/  FFMA.FTZ R61, R44, R55, R61 ;  /* 0x000000372c3d7223 */ /* 0x000fe2000001003d */
[----:B------:R-:W-:-:S02]  /*f4e0*/  IMAD.U32 R44, R25, 0x10000, RZ ;  /* 0x00010000192c7824 */ /* 0x000fc400078e00ff */
[----:B------:R-:W-:Y:S02]  /*f4f0*/  IMAD.U32 R46, R6, 0x10000, RZ ;  /* 0x00010000062e7824 */ /* 0x000fe400078e00ff */
[-C--:B------:R-:W-:Y:S01]  /*f500*/  FMUL.FTZ R55, R8, R53.reuse ;  /* 0x0000003508377220 */ /* 0x080fe20000410000 */
[----:B------:R-:W-:Y:S01]  /*f510*/  FFMA.FTZ R52, R4, R53, -R63 ;  /* 0x0000003504347223 */ /* 0x000fe2000001083f */
[C---:B------:R-:W-:Y:S01]  /*f520*/  FMUL.FTZ R8, R49.reuse, R48 ;  /* 0x0000003031087220 */ /* 0x040fe20000410000 */
[----:B------:R-:W-:Y:S02]  /*f530*/  IMAD.U32 R53, R30, 0x10000, RZ ;  /* 0x000100001e357824 */ /* 0x000fe400078e00ff */
[-C--:B------:R-:W-:Y:S01]  /*f540*/  FMUL.FTZ R63, R49, R44.reuse ;  /* 0x0000002c313f7220 */ /* 0x080fe20000410000 */
[----:B------:R-:W-:Y:S01]  /*f550*/  FFMA.FTZ R54, R4, R57, R55 ;  /* 0x0000003904367223 */ /* 0x000fe20000010037 */
[----:B------:R-:W-:Y:S01]  /*f560*/  FFMA.FTZ R56, R45, R44, -R8 ;  /* 0x0000002c2d387223 */ /* 0x000fe20000010808 */
[----:B------:R-:W-:-:S02]  /*f570*/  IMAD.U32 R49, R26, 0x10000, RZ ;  /* 0x000100001a317824 */ /* 0x000fc400078e00ff */
[----:B------:R-:W-:Y:S01]  /*f580*/  FFMA.FTZ R63, R45, R48, R63 ;  /* 0x000000302d3f7223 */ /* 0x000fe2000001003f */
[----:B------:R-:W-:Y:S01]  /*f590*/  FMUL.FTZ R57, R50, R53 ;  /* 0x0000003532397220 */ /* 0x000fe20000410000 */
[----:B------:R-:W-:Y:S01]  /*f5a0*/  LOP3.LUT R55, R30, 0xffff0000, RZ, 0xc0, !PT ;  /* 0xffff00001e377812 */ /* 0x000fe200078ec0ff */
[----:B------:R-:W-:Y:S01]  /*f5b0*/  IMAD.U32 R44, R31, 0x10000, RZ ;  /* 0x000100001f2c7824 */ /* 0x000fe200078e00ff */
[----:B------:R-:W-:Y:S01]  /*f5c0*/  LOP3.LUT R45, R26, 0xffff0000, RZ, 0xc0, !PT ;  /* 0xffff00001a2d7812 */ /* 0x000fe200078ec0ff */
[-C--:B------:R-:W-:Y:S01]  /*f5d0*/  FMUL.FTZ R65, R50, R49.reuse ;  /* 0x0000003132417220 */ /* 0x080fe20000410000 */
[----:B------:R-:W-:Y:S01]  /*f5e0*/  LOP3.LUT R6, R6, 0xffff0000, RZ, 0xc0, !PT ;  /* 0xffff000006067812 */ /* 0x000fe200078ec0ff */
[----:B------:R-:W-:Y:S01]  /*f5f0*/  FFMA.FTZ R57, R46, R49, -R57 ;  /* 0x000000312e397223 */ /* 0x000fe20000010839 */
[C---:B------:R-:W-:Y:S01]  /*f600*/  FMUL.FTZ R49, R10.reuse, R55 ;  /* 0x000000370a317220 */ /* 0x040fe20000410000 */
[----:B------:R-:W-:Y:S02]  /*f610*/  IMAD.U32 R47, R7, 0x10000, RZ ;  /* 0x00010000072f7824 */ /* 0x000fe400078e00ff */
[----:B------:R-:W-:Y:S01]  /*f620*/  FMUL.FTZ R10, R10, R45 ;  /* 0x0000002d0a0a7220 */ /* 0x000fe20000410000 */
[----:B------:R-:W-:-:S02]  /*f630*/  IMAD.U32 R4, R27, 0x10000, RZ ;  /* 0x000100001b047824 */ /* 0x000fc400078e00ff */
[----:B------:R-:W-:Y:S01]  /*f640*/  FMUL.FTZ R8, R51, R44 ;  /* 0x0000002c33087220 */ /* 0x000fe20000410000 */
[----:B------:R-:W-:Y:S01]  /*f650*/  FFMA.FTZ R65, R46, R53, R65 ;  /* 0x000000352e417223 */ /* 0x000fe20000010041 */
[C---:B------:R-:W-:Y:S01]  /*f660*/  FFMA.FTZ R46, R6.reuse, R45, -R49 ;  /* 0x0000002d062e7223 */ /* 0x040fe20000010831 */
[----:B------:R-:W-:Y:S01]  /*f670*/  FFMA.FTZ R48, R6, R55, R10 ;  /* 0x0000003706307223 */ /* 0x000fe2000001000a */
[-C--:B------:R-:W-:Y:S01]  /*f680*/  FFMA.FTZ R49, R47, R4.reuse, -R8 ;  /* 0x000000042f317223 */ /* 0x080fe20000010808 */
[----:B------:R-:W-:Y:S01]  /*f690*/  FMUL.FTZ R50, R51, R4 ;  /* 0x0000000433327220 */ /* 0x000fe20000410000 */
[----:B------:R-:W-:Y:S02]  /*f6a0*/  LOP3.LUT R8, R29, 0xffff0000, RZ, 0xc0, !PT ;  /* 0xffff00001d087812 */ /* 0x000fe400078ec0ff */
[----:B------:R-:W-:Y:S01]  /*f6b0*/  LOP3.LUT R10, R31, 0xffff0000, RZ, 0xc0, !PT ;  /* 0xffff00001f0a7812 */ /* 0x000fe200078ec0ff */
[----:B------:R-:W-:Y:S01]  /*f6c0*/  FFMA.FTZ R50, R47, R44, R50 ;  /* 0x0000002c2f327223 */ /* 0x000fe20000010032 */
[----:B------:R-:W-:Y:S01]  /*f6d0*/  LOP3.LUT R4, R25, 0xffff0000, RZ, 0xc0, !PT ;  /* 0xffff000019047812 */ /* 0x000fe200078ec0ff */
[----:B------:R-:W-:Y:S01]  /*f6e0*/  FMUL.FTZ R44, R9, R8 ;  /* 0x00000008092c7220 */ /* 0x000fe20000410000 */
[----:B------:R-:W-:Y:S01]  /*f6f0*/  LOP3.LUT R6, R27, 0xffff0000, RZ, 0xc0, !PT ;  /* 0xffff00001b067812 */ /* 0x000fe200078ec0ff */
[----:B------:R-:W-:Y:S01]  /*f700*/  FMUL.FTZ R58, R11, R10 ;  /* 0x0000000a0b3a7220 */ /* 0x000fe20000410000 */
[----:B------:R-:W-:Y:S01]  /*f710*/  LOP3.LUT R7, R7, 0xffff0000, RZ, 0xc0, !PT ;  /* 0xffff000007077812 */ /* 0x000fe200078ec0ff */
[-C--:B------:R-:W-:Y:S01]  /*f720*/  FMUL.FTZ R45, R9, R4.reuse ;  /* 0x00000004092d7220 */ /* 0x080fe20000410000 */
[----:B------:R-:W-:Y:S01]  /*f730*/  FFMA.FTZ R9, R5, R4, -R44 ;  /* 0x0000000405097223 */ /* 0x000fe2000001082c */
[-C--:B------:R-:W-:Y:S01]  /*f740*/  FMUL.FTZ R11, R11, R6.reuse ;  /* 0x000000060b0b7220 */ /* 0x080fe20000410000 */
[----:B------:R-:W-:Y:S01]  /*f750*/  F2FP.BF16.F32.PACK_AB R4, R52, R59 ;  /* 0x0000003b3404723e */ /* 0x000fe200000010ff */
[----:B------:R-:W-:Y:S01]  /*f760*/  FFMA.FTZ R58, R7, R6, -R58 ;  /* 0x00000006073a7223 */ /* 0x000fe2000001083a */
[----:B------:R-:W-:Y:S01]  /*f770*/  FFMA.FTZ R44, R5, R8, R45 ;  /* 0x00000008052c7223 */ /* 0x000fe2000001002d */
[----:B------:R-:W-:Y:S01]  /*f780*/  FFMA.FTZ R11, R7, R10, R11 ;  /* 0x0000000a070b7223 */ /* 0x000fe2000001000b */
[----:B------:R-:W-:-:S02]  /*f790*/  F2FP.BF16.F32.PACK_AB R6, R46, R57 ;  /* 0x000000392e06723e */ /* 0x000fc400000010ff */
[----:B------:R-:W-:Y:S02]  /*f7a0*/  F2FP.BF16.F32.PACK_AB R5, R9, R56 ;  /* 0x000000380905723e */ /* 0x000fe400000010ff */
[----:B------:R-:W-:Y:S02]  /*f7b0*/  F2FP.BF16.F32.PACK_AB R7, R58, R49 ;  /* 0x000000313a07723e */ /* 0x000fe400000010ff */
[----:B------:R-:W-:Y:S02]  /*f7c0*/  F2FP.BF16.F32.PACK_AB R10, R48, R65 ;  /* 0x00000041300a723e */ /* 0x000fe400000010ff */
[----:B------:R-:W-:Y:S01]  /*f7d0*/  F2FP.BF16.F32.PACK_AB R8, R54, R61 ;  /* 0x0000003d3608723e */ /* 0x000fe200000010ff */
[----:B------:R2:W-:Y:S01]  /*f7e0*/  STS.128 [R60], R4 ;  /* 0x000000043c007388 */ /* 0x0005e20000000c00 */
[----:B------:R-:W-:Y:S02]  /*f7f0*/  F2FP.BF16.F32.PACK_AB R9, R44, R63 ;  /* 0x0000003f2c09723e */ /* 0x000fe400000010ff */
[----:B------:R-:W-:-:S05]  /*f800*/  F2FP.BF16.F32.PACK_AB R11, R11, R50 ;  /* 0x000000320b0b723e */ /* 0x000fca00000010ff */
[----:B------:R2:W-:Y:S02]  /*f810*/  STS.128 [R43+0x10400], R8 ;  /* 0x010400082b007388 */ /* 0x0005e40000000c00 */
.L_x_585:
[----:B------:R-:W-:Y:S05]  /*f820*/  BSYNC B2 ;  /* 0x0000000000027941 */ /* 0x000fea0003800000 */
.L_x_584:
[----:B------:R-:W-:Y:S05]  /*f830*/  @P2 BRA `(.L_x_581) ;  /* 0x0000000400602947 */ /* 0x000fea0003800000 */
[----:B-1----:R-:W3:Y:S01]  /*f840*/  LDL R61, [R1+0x70] ;  /* 0x00007000013d7983 */ /* 0x002ee20000100800 */
[----:B------:R-:W-:Y:S01]  /*f850*/  LEA.HI R41, R41, R228, RZ, 0x1d ;  /* 0x000000e429297211 */ /* 0x000fe200078fe8ff */
[C---:B------:R-:W-:Y:S01]  /*f860*/  IMAD.U32 R54, R14.reuse, 0x10000, RZ ;  /* 0x000100000e367824 */ /* 0x040fe200078e00ff */
[----:B------:R-:W-:Y:S01]  /*f870*/  LOP3.LUT R51, R14, 0xffff0000, RZ, 0xc0, !PT ;  /* 0xffff00000e337812 */ /* 0x000fe200078ec0ff */
[----:B------:R-:W-:Y:S01]  /*f880*/  IMAD.U32 R52, R0, 0x10000, RZ ;  /* 0x0001000000347824 */ /* 0x000fe200078e00ff */
[----:B--2---:R-:W-:Y:S01]  /*f890*/  SHF.R.S32.HI R4, RZ, 0x1f, R41 ;  /* 0x0000001fff047819 */ /* 0x004fe20000011429 */
[----:B------:R-:W-:-:S03]  /*f8a0*/  IMAD.U32 R53, R15, 0x10000, RZ ;  /* 0x000100000f357824 */ /* 0x000fc600078e00ff */
[----:B0-----:R-:W-:Y:S01]  /*f8b0*/  LEA.HI R5, R4, R41, RZ, 0x3 ;  /* 0x0000002904057211 */ /* 0x001fe200078f18ff */
        /* <DEDUP_REMOVED lines=15> */
[----:B------:R-:W-:Y:S01]  /*f9b0*/  LOP3.LUT R47, R0, 0xffff0000, RZ, 0xc0, !PT ;  /* 0xffff0000002f7812 */ /* 0x000fe200078ec0ff */
[----:B------:R-:W-:Y:S01]  /*f9c0*/  FMUL.FTZ R55, R8, R51 ;  /* 0x0000003308377220 */ /* 0x000fe20000410000 */
[C---:B------:R-:W-:Y:S01]  /*f9d0*/  IMAD.U32 R49, R10.reuse, 0x10000, RZ ;  /* 0x000100000a317824 */ /* 0x040fe200078e00ff */
[----:B------:R-:W-:Y:S01]  /*f9e0*/  LOP3.LUT R10, R10, 0xffff0000, RZ, 0xc0, !PT ;  /* 0xffff00000a0a7812 */ /* 0x000fe200078ec0ff */
[----:B------:R-:W-:-:S02]  /*f9f0*/  IMAD.U32 R50, R11, 0x10000, RZ ;  /* 0x000100000b327824 */ /* 0x000fc400078e00ff */
[----:B------:R-:W-:Y:S01]  /*fa00*/  FMUL.FTZ R57, R8, R47 ;  /* 0x0000002f08397220 */ /* 0x000fe20000410000 */
[----:B------:R-:W-:Y:S01]  /*fa10*/  IMAD.U32 R8, R20, 0x10000, RZ ;  /* 0x0001000014087824 */ /* 0x000fe200078e00ff */
[----:B------:R-:W-:Y:S01]  /*fa20*/  LOP3.LUT R11, R11, 0xffff0000, RZ, 0xc0, !PT ;  /* 0xffff00000b0b7812 */ /* 0x000fe200078ec0ff */
[----:B---3--:R-:W0:Y:S02]  /*fa30*/  LDS.128 R4, [R61] ;  /* 0x000000003d047984 */ /* 0x008e240000000c00 */
[C---:B0-----:R-:W-:Y:S01]  /*fa40*/  IMAD.U32 R43, R4.reuse, 0x10000, RZ ;  /* 0x00010000042b7824 */ /* 0x041fe200078e00ff */
[----:B------:R-:W-:Y:S01]  /*fa50*/  LOP3.LUT R4, R4, 0xffff0000, RZ, 0xc0, !PT ;  /* 0xffff000004047812 */ /* 0x000fe200078ec0ff */
[C---:B------:R-:W-:Y:S01]  /*fa60*/  IMAD.U32 R44, R5.reuse, 0x10000, RZ ;  /* 0x00010000052c7824 */ /* 0x040fe200078e00ff */
[----:B------:R-:W-:Y:S01]  /*fa70*/  LOP3.LUT R5, R5, 0xffff0000, RZ, 0xc0, !PT ;  /* 0xffff000005057812 */ /* 0x000fe200078ec0ff */
[C---:B------:R-:W-:Y:S01]  /*fa80*/  FFMA.FTZ R56, R43.reuse, R52, -R56 ;  /* 0x000000342b387223 */ /* 0x040fe20000010838 */
[----:B------:R-:W-:Y:S01]  /*fa90*/  FFMA.FTZ R58, R43, R54, R58 ;  /* 0x000000362b3a7223 */ /* 0x000fe2000001003a */
[----:B------:R-:W-:-:S02]  /*faa0*/  IMAD.U32 R43, R3, 0x10000, RZ ;  /* 0x00010000032b7824 */ /* 0x000fc400078e00ff */
[----:B------:R-:W-:Y:S01]  /*fab0*/  FFMA.FTZ R55, R4, R47, -R55 ;  /* 0x0000002f04377223 */ /* 0x000fe20000010837 */
[----:B------:R-:W-:Y:S01]  /*fac0*/  FMUL.FTZ R47, R48, R53 ;  /* 0x00000035302f7220 */ /* 0x000fe20000410000 */
[----:B------:R-:W-:Y:S01]  /*fad0*/  FFMA.FTZ R57, R4, R51, R57 ;  /* 0x0000003304397223 */ /* 0x000fe20000010039 */
[-C--:B------:R-:W-:Y:S01]  /*fae0*/  FMUL.FTZ R52, R48, R43.reuse ;  /* 0x0000002b30347220 */ /* 0x080fe20000410000 */
[----:B------:R-:W-:Y:S01]  /*faf0*/  LOP3.LUT R51, R20, 0xffff0000, RZ, 0xc0, !PT ;  /* 0xffff000014337812 */ /* 0x000fe200078ec0ff */
[----:B------:R-:W-:Y:S01]  /*fb00*/  FFMA.FTZ R48, R44, R43, -R47 ;  /* 0x0000002b2c307223 */ /* 0x000fe2000001082f */
[C---:B------:R-:W-:Y:S01]  /*fb10*/  LOP3.LUT R43, R12.reuse, 0xffff0000, RZ, 0xc0, !PT ;  /* 0xffff00000c2b7812 */ /* 0x040fe200078ec0ff */
[----:B------:R-:W-:Y:S02]  /*fb20*/  IMAD.U32 R4, R12, 0x10000, RZ ;  /* 0x000100000c047824 */ /* 0x000fe400078e00ff */
[----:B------:R-:W-:Y:S01]  /*fb30*/  FFMA.FTZ R52, R44, R53, R52 ;  /* 0x000000352c347223 */ /* 0x000fe20000010034 */
[C---:B------:R-:W-:Y:S01]  /*fb40*/  IMAD.U32 R45, R6.reuse, 0x10000, RZ ;  /* 0x00010000062d7824 */ /* 0x040fe200078e00ff */
[----:B------:R-:W-:Y:S01]  /*fb50*/  LOP3.LUT R6, R6, 0xffff0000, RZ, 0xc0, !PT ;  /* 0xffff000006067812 */ /* 0x000fe200078ec0ff */
[C---:B------:R-:W-:Y:S01]  /*fb60*/  FMUL.FTZ R59, R10.reuse, R51 ;  /* 0x000000330a3b7220 */ /* 0x040fe20000410000 */
[C---:B------:R-:W-:Y:S01]  /*fb70*/  FMUL.FTZ R44, R49.reuse, R8 ;  /* 0x00000008312c7220 */ /* 0x040fe20000410000 */
[----:B------:R-:W-:Y:S01]  /*fb80*/  FMUL.FTZ R54, R49, R4 ;  /* 0x0000000431367220 */ /* 0x000fe20000410000 */
[----:B------:R-:W-:Y:S01]  /*fb90*/  FMUL.FTZ R10, R10, R43 ;  /* 0x0000002b0a0a7220 */ /* 0x000fe20000410000 */
[----:B------:R-:W-:-:S02]  /*fba0*/  IMAD.U32 R49, R21, 0x10000, RZ ;  /* 0x0001000015317824 */ /* 0x000fc400078e00ff */
[----:B------:R-:W-:Y:S01]  /*fbb0*/  FFMA.FTZ R53, R45, R4, -R44 ;  /* 0x000000042d357223 */ /* 0x000fe2000001082c */
[----:B------:R-:W-:Y:S02]  /*fbc0*/  IMAD.U32 R47, R13, 0x10000, RZ ;  /* 0x000100000d2f7824 */ /* 0x000fe400078e00ff */
[----:B------:R-:W-:Y:S01]  /*fbd0*/  FFMA.FTZ R54, R45, R8, R54 ;  /* 0x000000082d367223 */ /* 0x000fe20000010036 */
[----:B------:R-:W-:Y:S01]  /*fbe0*/  FFMA.FTZ R51, R6, R51, R10 ;  /* 0x0000003306337223 */ /* 0x000fe2000001000a */
[----:B------:R-:W-:Y:S02]  /*fbf0*/  IMAD.U32 R46, R7, 0x10000, RZ ;  /* 0x00010000072e7824 */ /* 0x000fe400078e00ff */
        /* <DEDUP_REMOVED lines=10> */
[----:B------:R-:W-:Y:S01]  /*fca0*/  LOP3.LUT R7, R7, 0xffff0000, RZ, 0xc0, !PT ;  /* 0xffff000007077812 */ /* 0x000fe200078ec0ff */
[----:B------:R-:W-:Y:S01]  /*fcb0*/  FMUL.FTZ R50, R11, R10 ;  /* 0x0000000a0b327220 */ /* 0x000fe20000410000 */
        /* <DEDUP_REMOVED lines=9> */
[----:B------:R-:W-:Y:S02]  /*fd50*/  F2FP.BF16.F32.PACK_AB R7, R50, R45 ;  /* 0x0000002d3207723e */ /* 0x000fe400000010ff */
[----:B------:R-:W-:Y:S02]  /*fd60*/  F2FP.BF16.F32.PACK_AB R10, R51, R54 ;  /* 0x00000036330a723e */ /* 0x000fe400000010ff */
[----:B------:R-:W-:Y:S01]  /*fd70*/  F2FP.BF16.F32.PACK_AB R8, R57, R58 ;  /* 0x0000003a3908723e */ /* 0x000fe200000010ff */
[----:B------:R3:W-:Y:S01]  /*fd80*/  STS.128 [R61], R4 ;  /* 0x000000043d007388 */ /* 0x0007e20000000c00 */
[----:B------:R-:W-:-:S02]  /*fd90*/  F2FP.BF16.F32.PACK_AB R9, R43, R52 ;  /* 0x000000342b09723e */ /* 0x000fc400000010ff */
[----:B------:R-:W-:-:S05]  /*fda0*/  F2FP.BF16.F32.PACK_AB R11, R11, R46 ;  /* 0x0000002e0b0b723e */ /* 0x000fca00000010ff */
[----:B------:R3:W-:Y:S02]  /*fdb0*/  STS.128 [R41+0x10400], R8 ;  /* 0x0104000829007388 */ /* 0x0007e40000000c00 */
.L_x_581:
[----:B------:R-:W-:Y:S05]  /*fdc0*/  BSYNC B1 ;  /* 0x0000000000017941 */ /* 0x000fea0003800000 */
.L_x_580:
[----:B------:R-:W-:-:S13]  /*fdd0*/  ISETP.GE.AND P0, PT, R207, R42, PT ;  /* 0x0000002acf00720c */ /* 0x000fda0003f06270 */
[----:B------:R-:W-:Y:S05]  /*fde0*/  @P0 BRA `(.L_x_564) ;  /* 0x00000010004c0947 */ /* 0x000fea0003800000 */
[----:B---3--:R-:W3:Y:S01]  /*fdf0*/  LDC R41, c[0x0][0x3f4] ;  /* 0x0000fd00ff297b82 */ /* 0x008ee20000000800 */
[C---:B-12---:R-:W-:Y:S01]  /*fe00*/  VIADD R4, R18.reuse, 0x20 ;  /* 0x0000002012047836 */ /* 0x046fe20000000000 */
[----:B------:R-:W-:Y:S01]  /*fe10*/  BSSY B1, `(.L_x_586) ;  /* 0x000005e000017945 */ /* 0x000fe20003800000 */
[C---:B------:R-:W-:Y:S01]  /*fe20*/  VIADD R6, R18.reuse, 0x40 ;  /* 0x0000004012067836 */ /* 0x040fe20000000000 */
[----:B------:R-:W-:Y:S02]  /*fe30*/  SHF.R.U32.HI R59, RZ, 0x3, R185 ;  /* 0x00000003ff3b7819 */ /* 0x000fe400000116b9 */
[-C--:B---3--:R-:W-:Y:S02]  /*fe40*/  ISETP.GE.AND P0, PT, R18, R41.reuse, PT ;  /* 0x000000291200720c */ /* 0x088fe40003f06270 */
[-C--:B------:R-:W-:Y:S02]  /*fe50*/  ISETP.GE.AND P1, PT, R4, R41.reuse, PT ;  /* 0x000000290400720c */ /* 0x080fe40003f26270 */
[----:B------:R-:W-:-:S09]  /*fe60*/  ISETP.GE.AND P2, PT, R6, R41, PT ;  /* 0x000000290600720c */ /* 0x000fd20003f46270 */
[----:B------:R-:W-:Y:S05]  /*fe70*/  @P0 BRA `(.L_x_587) ;  /* 0x00000004005c0947 */ /* 0x000fea0003800000 */
[----:B------:R-:W2:Y:S01]  /*fe80*/  LDL R61, [R1+0x74] ;  /* 0x00007400013d7983 */ /* 0x000ea20000100800 */
[----:B------:R-:W-:Y:S01]  /*fe90*/  LEA.HI R4, R41, R226, RZ, 0x1d ;  /* 0x000000e229047211 */ /* 0x000fe200078fe8ff */
[C---:B------:R-:W-:Y:S01]  /*fea0*/  IMAD.U32 R53, R37.reuse, 0x10000, RZ ;  /* 0x0001000025357824 */ /* 0x040fe200078e00ff */
[----:B------:R-:W-:Y:S01]  /*feb0*/  LOP3.LUT R58, R37, 0xffff0000, RZ, 0xc0, !PT ;  /* 0xffff0000253a7812 */ /* 0x000fe200078ec0ff */
[----:B------:R-:W-:Y:S01]  /*fec0*/  IMAD.U32 R51, R32, 0x10000, RZ ;  /* 0x0001000020337824 */ /* 0x000fe200078e00ff */
[----:B0-----:R-:W-:Y:S01]  /*fed0*/  SHF.R.S32.HI R5, RZ, 0x1f, R4 ;  /* 0x0000001fff057819 */ /* 0x001fe20000011404 */
[----:B------:R-:W-:Y:S01]  /*fee0*/  IMAD.SHL.U32 R6, R4, 0x8, RZ ;  /* 0x0000000804067824 */ /* 0x000fe200078e00ff */
[----:B------:R-:W-:Y:S01]  /*fef0*/  LOP3.LUT R32, R32, 0xffff0000, RZ, 0xc0, !PT ;  /* 0xffff000020207812 */ /* 0x000fe200078ec0ff */
[----:B------:R-:W-:Y:S01]  /*ff00*/  IMAD.U32 R60, R38, 0x10000, RZ ;  /* 0x00010000263c7824 */ /* 0x000fe200078e00ff */
[----:B------:R-:W-:Y:S01]  /*ff10*/  LEA.HI R5, R5, R4, RZ, 0x3 ;  /* 0x0000000405057211 */ /* 0x000fe200078f18ff */
[----:B------:R-:W-:Y:S01]  /*ff20*/  IMAD.U32 R56, R33, 0x10000, RZ ;  /* 0x0001000021387824 */ /* 0x000fe200078e00ff */
[----:B------:R-:W-:Y:S01]  /*ff30*/  LOP3.LUT R4, R185, 0x38, R6, 0xf8, !PT ;  /* 0x00000038b9047812 */ /* 0x000fe200078ef806 */
[----:B------:R-:W-:Y:S01]  /*ff40*/  IMAD.U32 R55, R39, 0x10000, RZ ;  /* 0x0001000027377824 */ /* 0x000fe200078e00ff */
[----:B------:R-:W-:Y:S01]  /*ff50*/  LOP3.LUT R57, R40, 0xffff0000, RZ, 0xc0, !PT ;  /* 0xffff000028397812 */ /* 0x000fe200078ec0ff */
[----:B------:R-:W-:Y:S01]  /*ff60*/  IMAD.SHL.U32 R5, R5, 0x400, RZ ;  /* 0x0000040005057824 */ /* 0x000fe200078e00ff */
[----:B------:R-:W-:-:S02]  /*ff70*/  LOP3.LUT R4, R4, R59, RZ, 0x3c, !PT ;  /* 0x0000003b04047212 */ /* 0x000fc400078e3cff */
[----:B------:R-:W-:Y:S02]  /*ff80*/  LOP3.LUT R33, R33, 0xffff0000, RZ, 0xc0, !PT ;  /* 0xffff000021217812 */ /* 0x000fe400078ec0ff */
[----:B------:R-:W-:-:S04]  /*ff90*/  LOP3.LUT R5, R5, 0x7fffe000, RZ, 0xc0, !PT ;  /* 0x7fffe00005057812 */ /* 0x000fc800078ec0ff */
[----:B------:R-:W-:-:S05]  /*ffa0*/  IADD3 R9, R4, R5, R195 ;  /* 0x0000000504097210 */ /* 0x000fca0007ffe0c3 */
[----:B------:R-:W-:-:S05]  /*ffb0*/  IMAD R42, R9, 0x2, R2 ;  /* 0x00000002092a7824 */ /* 0x000fca00078e0202 */
[----:B------:R-:W0:Y:S02]  /*ffc0*/  LDS.128 R8, [R42+0x10400] ;  /* 0x010400002a087984 */ /* 0x000e240000000c00 */
[C---:B0-----:R-:W-:Y:S01]  /*ffd0*/  IMAD.U32 R47, R8.reuse, 0x10000, RZ ;  /* 0x00010000082f7824 */ /* 0x041fe200078e00ff */
[----:B------:R-:W-:Y:S01]  /*ffe0*/  LOP3.LUT R8, R8, 0xffff0000, RZ, 0xc0, !PT ;  /* 0xffff000008087812 */ /* 0x000fe200078ec0ff */
[C---:B------:R-:W-:Y:S01]  /*fff0*/  IMAD.U32 R48, R9.reuse, 0x10000, RZ ;  /* 0x0001000009307824 */ /* 0x040fe200078e00ff */
[----:B------:R-:W-:Y:S01]  /*10000*/  LOP3.LUT R9, R9, 0xffff0000, RZ, 0xc0, !PT ;  /* 0xffff000009097812 */ /* 0x000fe200078ec0ff */
[-C--:B------:R-:W-:Y:S01]  /*10010*/  FMUL.FTZ R52, R53, R47.reuse ;  /* 0x0000002f35347220 */ /* 0x080fe20000410000 */
[----:B------:R-:W-:Y:S01]  /*10020*/  FMUL.FTZ R54, R51, R47 ;  /* 0x0000002f33367220 */ /* 0x000fe20000410000 */
[----:B------:R-:W-:Y:S01]  /*10030*/  FMUL.FTZ R47, R60, R48 ;  /* 0x000000303c2f7220 */ /* 0x000fe20000410000 */
[----:B------:R-:W-:Y:S01]  /*10040*/  FMUL.FTZ R37, R58, R8 ;  /* 0x000000083a257220 */ /* 0x000fe20000410000 */
        /* <DEDUP_REMOVED lines=9> */
[-C--:B------:R-:W-:Y:S01]  /*100e0*/  FFMA.FTZ R52, R51, R43.reuse, -R52 ;  /* 0x0000002b33347223 */ /* 0x080fe20000010834 */
[----:B------:R-:W-:Y:S01]  /*100f0*/  FMUL.FTZ R51, R56, R48 ;  /* 0x0000003038337220 */ /* 0x000fe20000410000 */
[----:B------:R-:W-:Y:S01]  /*10100*/  FFMA.FTZ R54, R53, R43, R54 ;  /* 0x0000002b35367223 */ /* 0x000fe20000010036 */
[----:B------:R-:W-:Y:S01]  /*10110*/  FMUL.FTZ R43, R32, R8 ;  /* 0x00000008202b7220 */ /* 0x000fe20000410000 */
[----:B------:R-:W-:-:S02]  /*10120*/  IMAD.U32 R53, R34, 0x10000, RZ ;  /* 0x0001000022357824 */ /* 0x000fc400078e00ff */
[-C--:B------:R-:W-:Y:S01]  /*10130*/  FFMA.FTZ R47, R56, R44.reuse, -R47 ;  /* 0x0000002c382f7223 */ /* 0x080fe2000001082f */
[----:B------:R-:W-:Y:S01]  /*10140*/  FFMA.FTZ R51, R60, R44, R51 ;  /* 0x0000002c3c337223 */ /* 0x000fe20000010033 */
[----:B------:R-:W-:Y:S01]  /*10150*/  LOP3.LUT R34, R34, 0xffff0000, RZ, 0xc0, !PT ;  /* 0xffff000022227812 */ /* 0x000fe200078ec0ff */
[-C--:B------:R-:W-:Y:S01]  /*10160*/  FFMA.FTZ R37, R32, R4.reuse, -R37 ;  /* 0x0000000420257223 */ /* 0x080fe20000010825 */
[----:B------:R-:W-:Y:S01]  /*10170*/  LOP3.LUT R44, R39, 0xffff0000, RZ, 0xc0, !PT ;  /* 0xffff0000272c7812 */ /* 0x000fe200078ec0ff */
[----:B------:R-:W-:Y:S01]  /*10180*/  FFMA.FTZ R43, R58, R4, R43 ;  /* 0x000000043a2b7223 */ /* 0x000fe2000001002b */
[----:B------:R-:W-:Y:S02]  /*10190*/  IMAD.U32 R45, R6, 0x10000, RZ ;  /* 0x00010000062d7824 */ /* 0x000fe400078e00ff */
[-C--:B------:R-:W-:Y:S01]  /*101a0*/  FMUL.FTZ R4, R55, R49.reuse ;  /* 0x0000003137047220 */ /* 0x080fe20000410000 */
[----:B------:R-:W-:Y:S01]  /*101b0*/  FMUL.FTZ R32, R53, R49 ;  /* 0x0000003135207220 */ /* 0x000fe20000410000 */
[----:B------:R-:W-:-:S02]  /*101c0*/  IMAD.U32 R48, R40, 0x10000, RZ ;  /* 0x0001000028307824 */ /* 0x000fc400078e00ff */
[-C--:B------:R-:W-:Y:S01]  /*101d0*/  FMUL.FTZ R39, R44, R10.reuse ;  /* 0x0000000a2c277220 */ /* 0x080fe20000410000 */
[----:B------:R-:W-:Y:S01]  /*101e0*/  FMUL.FTZ R49, R34, R10 ;  /* 0x0000000a22317220 */ /* 0x000fe20000410000 */
[-C--:B------:R-:W-:Y:S01]  /*101f0*/  FFMA.FTZ R8, R53, R45.reuse, -R4 ;  /* 0x0000002d35087223 */ /* 0x080fe20000010804 */
[----:B------:R-:W-:Y:S01]  /*10200*/  FFMA.FTZ R10, R55, R45, R32 ;  /* 0x0000002d370a7223 */ /* 0x000fe20000010020 */
[----:B------:R-:W-:Y:S01]  /*10210*/  LOP3.LUT R6, R6, 0xffff0000, RZ, 0xc0, !PT ;  /* 0xffff000006067812 */ /* 0x000fe200078ec0ff */
[----:B------:R-:W-:Y:S02]  /*10220*/  IMAD.U32 R46, R7, 0x10000, RZ ;  /* 0x00010000072e7824 */ /* 0x000fe400078e00ff */
[----:B------:R-:W-:Y:S01]  /*10230*/  FMUL.FTZ R45, R48, R50 ;  /* 0x00000032302d7220 */ /* 0x000fe20000410000 */
[C---:B------:R-:W-:Y:S01]  /*10240*/  IMAD.U32 R4, R35.reuse, 0x10000, RZ ;  /* 0x0001000023047824 */ /* 0x040fe200078e00ff */
[----:B------:R-:W-:Y:S01]  /*10250*/  LOP3.LUT R55, R38, 0xffff0000, RZ, 0xc0, !PT ;  /* 0xffff000026377812 */ /* 0x000fe200078ec0ff */
[----:B------:R-:W-:Y:S01]  /*10260*/  FFMA.FTZ R39, R34, R6, -R39 ;  /* 0x0000000622277223 */ /* 0x000fe20000010827 */
[----:B------:R-:W-:Y:S01]  /*10270*/  LOP3.LUT R35, R35, 0xffff0000, RZ, 0xc0, !PT ;  /* 0xffff000023237812 */ /* 0x000fe200078ec0ff */
[C---:B------:R-:W-:Y:S01]  /*10280*/  FMUL.FTZ R53, R4.reuse, R50 ;  /* 0x0000003204357220 */ /* 0x040fe20000410000 */
[----:B------:R-:W-:Y:S01]  /*10290*/  LOP3.LUT R7, R7, 0xffff0000, RZ, 0xc0, !PT ;  /* 0xffff000007077812 */ /* 0x000fe200078ec0ff */
[----:B------:R-:W-:Y:S01]  /*102a0*/  FFMA.FTZ R45, R4, R46, -R45 ;  /* 0x0000002e042d7223 */ /* 0x000fe2000001082d */
[----:B------:R-:W-:Y:S01]  /*102b0*/  FFMA.FTZ R49, R44, R6, R49 ;  /* 0x000000062c317223 */ /* 0x000fe20000010031 */
[----:B------:R-:W-:Y:S01]  /*102c0*/  FMUL.FTZ R4, R55, R9 ;  /* 0x0000000937047220 */ /* 0x000fe20000410000 */
[----:B------:R-:W-:Y:S01]  /*102d0*/  FMUL.FTZ R38, R57, R11 ;  /* 0x0000000b39267220 */ /* 0x000fe20000410000 */
[----:B------:R-:W-:Y:S01]  /*102e0*/  FMUL.FTZ R6, R33, R9 ;  /* 0x0000000921067220 */ /* 0x000fe20000410000 */
[----:B------:R-:W-:Y:S01]  /*102f0*/  FMUL.FTZ R40, R35, R11 ;  /* 0x0000000b23287220 */ /* 0x000fe20000410000 */
[----:B------:R-:W-:Y:S01]  /*10300*/  FFMA.FTZ R32, R33, R5, -R4 ;  /* 0x0000000521207223 */ /* 0x000fe20000010804 */
[----:B------:R-:W-:Y:S01]  /*10310*/  FFMA.FTZ R38, R35, R7, -R38 ;  /* 0x0000000723267223 */ /* 0x000fe20000010826 */
[----:B------:R-:W-:Y:S01]  /*10320*/  FFMA.FTZ R53, R48, R46, R53 ;  /* 0x0000002e30357223 */ /* 0x000fe20000010035 */
        /* <DEDUP_REMOVED lines=12> */
.L_x_587:
[----:B------:R-:W-:Y:S05]  /*103f0*/  BSYNC B1 ;  /* 0x0000000000017941 */ /* 0x000fea0003800000 */
.L_x_586:
[----:B------:R-:W-:Y:S04]  /*10400*/  BSSY B1, `(.L_x_588) ;  /* 0x0000059000017945 */ /* 0x000fe80003800000 */
[----:B------:R-:W-:Y:S05]  /*10410*/  @P1 BRA `(.L_x_589) ;  /* 0x00000004005c1947 */ /* 0x000fea0003800000 */
[----:B------:R-:W2:Y:S01]  /*10420*/  LDL R50, [R1+0x6c] ;  /* 0x00006c0001327983 */ /* 0x000ea20000100800 */
[----:B-1----:R-:W-:Y:S01]  /*10430*/  LEA.HI R4, R41, R227, RZ, 0x1d ;  /* 0x000000e329047211 */ /* 0x002fe200078fe8ff */
        /* <DEDUP_REMOVED lines=8> */
[C---:B------:R-:W-:Y:S01]  /*104c0*/  IMAD.U32 R47, R26.reuse, 0x10000, RZ ;  /* 0x000100001a2f7824 */ /* 0x040fe200078e00ff */
[----:B------:R-:W-:Y:S01]  /*104d0*/  LOP3.LUT R4, R185, 0x38, R6, 0xf8, !PT ;  /* 0x00000038b9047812 */ /* 0x000fe200078ef806 */
[----:B------:R-:W-:Y:S01]  /*104e0*/  IMAD.U32 R48, R29, 0x10000, RZ ;  /* 0x000100001d307824 */ /* 0x000fe200078e00ff */
[----:B------:R-:W-:Y:S01]  /*104f0*/  LOP3.LUT R26, R26, 0xffff0000, RZ, 0xc0, !PT ;  /* 0xffff00001a1a7812 */ /* 0x000fe200078ec0ff */
[----:B------:R-:W-:Y:S01]  /*10500*/  IMAD.SHL.U32 R5, R5, 0x400, RZ ;  /* 0x0000040005057824 */ /* 0x000fe200078e00ff */
[----:B------:R-:W-:Y:S01]  /*10510*/  LOP3.LUT R4, R4, R59, RZ, 0x3c, !PT ;  /* 0x0000003b04047212 */ /* 0x000fe200078e3cff */
[----:B------:R-:W-:Y:S01]  /*10520*/  IMAD.U32 R55, R31, 0x10000, RZ ;  /* 0x000100001f377824 */ /* 0x000fe200078e00ff */
[----:B------:R-:W-:Y:S01]  /*10530*/  SHF.L.U32 R28, R25, 0x10, RZ ;  /* 0x00000010191c7819 */ /* 0x000fe200000006ff */
[----:B------:R-:W-:Y:S01]  /*10540*/  IMAD.U32 R51, R27, 0x10000, RZ ;  /* 0x000100001b337824 */ /* 0x000fe200078e00ff */
[----:B------:R-:W-:-:S02]  /*10550*/  LOP3.LUT R5, R5, 0x7fffe000, RZ, 0xc0, !PT ;  /* 0x7fffe00005057812 */ /* 0x000fc400078ec0ff */
[----:B------:R-:W-:Y:S02]  /*10560*/  LOP3.LUT R30, R30, 0xffff0000, RZ, 0xc0, !PT ;  /* 0xffff00001e1e7812 */ /* 0x000fe400078ec0ff */
[----:B------:R-:W-:Y:S02]  /*10570*/  IADD3 R9, R4, R5, R195 ;  /* 0x0000000504097210 */ /* 0x000fe40007ffe0c3 */
[----:B------:R-:W-:Y:S02]  /*10580*/  LOP3.LUT R29, R29, 0xffff0000, RZ, 0xc0, !PT ;  /* 0xffff00001d1d7812 */ /* 0x000fe400078ec0ff */
[----:B------:R-:W-:Y:S01]  /*10590*/  LOP3.LUT R31, R31, 0xffff0000, RZ, 0xc0, !PT ;  /* 0xffff00001f1f7812 */ /* 0x000fe200078ec0ff */
[----:B------:R-:W-:Y:S01]  /*105a0*/  IMAD R32, R9, 0x2, R2 ;  /* 0x0000000209207824 */ /* 0x000fe200078e0202 */
[----:B------:R-:W-:Y:S02]  /*105b0*/  LOP3.LUT R25, R25, 0xffff0000, RZ, 0xc0, !PT ;  /* 0xffff000019197812 */ /* 0x000fe400078ec0ff */
[----:B------:R-:W-:-:S02]  /*105c0*/  LOP3.LUT R27, R27, 0xffff0000, RZ, 0xc0, !PT ;  /* 0xffff00001b1b7812 */ /* 0x000fc400078ec0ff */
[----:B------:R-:W0:Y:S02]  /*105d0*/  LDS.128 R8, [R32+0x10400] ;  /* 0x0104000020087984 */ /* 0x000e240000000c00 */
[C---:B0-----:R-:W-:Y:S01]  /*105e0*/  IMAD.U32 R38, R8.reuse, 0x10000, RZ ;  /* 0x0001000008267824 */ /* 0x041fe200078e00ff */
[----:B------:R-:W-:Y:S01]  /*105f0*/  LOP3.LUT R8, R8, 0xffff0000, RZ, 0xc0, !PT ;  /* 0xffff000008087812 */ /* 0x000fe200078ec0ff */
[C---:B------:R-:W-:Y:S01]  /*10600*/  IMAD.U32 R40, R10.reuse, 0x10000, RZ ;  /* 0x000100000a287824 */ /* 0x040fe200078e00ff */
[----:B------:R-:W-:Y:S01]  /*10610*/  LOP3.LUT R10, R10, 0xffff0000, RZ, 0xc0, !PT ;  /* 0xffff00000a0a7812 */ /* 0x000fe200078ec0ff */
[-C--:B------:R-:W-:Y:S01]  /*10620*/  FMUL.FTZ R44, R45, R38.reuse ;  /* 0x000000262d2c7220 */ /* 0x080fe20000410000 */
[----:B------:R-:W-:Y:S01]  /*10630*/  FMUL.FTZ R38, R43, R38 ;  /* 0x000000262b267220 */ /* 0x000fe20000410000 */
[C---:B------:R-:W-:Y:S01]  /*10640*/  IMAD.U32 R39, R9.reuse, 0x10000, RZ ;  /* 0x0001000009277824 */ /* 0x040fe200078e00ff */
[----:B------:R-:W-:Y:S01]  /*10650*/  LOP3.LUT R9, R9, 0xffff0000, RZ, 0xc0, !PT ;  /* 0xffff000009097812 */ /* 0x000fe200078ec0ff */
[C---:B------:R-:W-:Y:S01]  /*10660*/  IMAD.U32 R42, R11.reuse, 0x10000, RZ ;  /* 0x000100000b2a7824 */ /* 0x040fe200078e00ff */
[----:B------:R-:W-:Y:S01]  /*10670*/  LOP3.LUT R11, R11, 0xffff0000, RZ, 0xc0, !PT ;  /* 0xffff00000b0b7812 */ /* 0x000fe200078ec0ff */
[----:B------:R-:W-:Y:S01]  /*10680*/  FMUL.FTZ R49, R26, R10 ;  /* 0x0000000a1a317220 */ /* 0x000fe20000410000 */
[----:B--2---:R-:W0:Y:S02]  /*10690*/  LDS.128 R4, [R50] ;  /* 0x0000000032047984 */ /* 0x004e240000000c00 */
[C---:B0-----:R-:W-:Y:S01]  /*106a0*/  IMAD.U32 R33, R4.reuse, 0x10000, RZ ;  /* 0x0001000004217824 */ /* 0x041fe200078e00ff */
[----:B------:R-:W-:Y:S01]  /*106b0*/  LOP3.LUT R4, R4, 0xffff0000, RZ, 0xc0, !PT ;  /* 0xffff000004047812 */ /* 0x000fe200078ec0ff */
[C---:B------:R-:W-:Y:S01]  /*106c0*/  IMAD.U32 R35, R6.reuse, 0x10000, RZ ;  /* 0x0001000006237824 */ /* 0x040fe200078e00ff */
[----:B------:R-:W-:Y:S01]  /*106d0*/  LOP3.LUT R6, R6, 0xffff0000, RZ, 0xc0, !PT ;  /* 0xffff000006067812 */ /* 0x000fe200078ec0ff */
[-C--:B------:R-:W-:Y:S01]  /*106e0*/  FFMA.FTZ R44, R43, R33.reuse, -R44 ;  /* 0x000000212b2c7223 */ /* 0x080fe2000001082c */
[----:B------:R-:W-:Y:S01]  /*106f0*/  FFMA.FTZ R38, R45, R33, R38 ;  /* 0x000000212d267223 */ /* 0x000fe20000010026 */
[-C--:B------:R-:W-:Y:S01]  /*10700*/  FMUL.FTZ R43, R46, R8.reuse ;  /* 0x000000082e2b7220 */ /* 0x080fe20000410000 */
[----:B------:R-:W-:Y:S01]  /*10710*/  FMUL.FTZ R33, R24, R8 ;  /* 0x0000000818217220 */ /* 0x000fe20000410000 */
[----:B------:R-:W-:-:S02]  /*10720*/  IMAD.U32 R34, R5, 0x10000, RZ ;  /* 0x0001000005227824 */ /* 0x000fc400078e00ff */
[-C--:B------:R-:W-:Y:S01]  /*10730*/  FMUL.FTZ R45, R48, R39.reuse ;  /* 0x00000027302d7220 */ /* 0x080fe20000410000 */
[-C--:B------:R-:W-:Y:S01]  /*10740*/  FFMA.FTZ R43, R24, R4.reuse, -R43 ;  /* 0x00000004182b7223 */ /* 0x080fe2000001082b */
[----:B------:R-:W-:Y:S01]  /*10750*/  FFMA.FTZ R33, R46, R4, R33 ;  /* 0x000000042e217223 */ /* 0x000fe20000010021 */
[-C--:B------:R-:W-:Y:S01]  /*10760*/  FMUL.FTZ R4, R53, R40.reuse ;  /* 0x0000002835047220 */ /* 0x080fe20000410000 */
[----:B------:R-:W-:Y:S02]  /*10770*/  IMAD.U32 R37, R7, 0x10000, RZ ;  /* 0x0001000007257824 */ /* 0x000fe400078e00ff */
[C---:B------:R-:W-:Y:S01]  /*10780*/  FMUL.FTZ R40, R47.reuse, R40 ;  /* 0x000000282f287220 */ /* 0x040fe20000410000 */
[----:B------:R-:W-:Y:S01]  /*10790*/  FMUL.FTZ R39, R28, R39 ;  /* 0x000000271c277220 */ /* 0x000fe20000410000 */
[----:B------:R-:W-:Y:S01]  /*107a0*/  FFMA.FTZ R8, R47, R35, -R4 ;  /* 0x000000232f087223 */ /* 0x000fe20000010804 */
[----:B------:R-:W-:Y:S01]  /*107b0*/  FMUL.FTZ R4, R55, R42 ;  /* 0x0000002a37047220 */ /* 0x000fe20000410000 */
[----:B------:R-:W-:Y:S01]  /*107c0*/  FMUL.FTZ R47, R30, R10 ;  /* 0x0000000a1e2f7220 */ /* 0x000fe20000410000 */
[----:B------:R-:W-:Y:S01]  /*107d0*/  FFMA.FTZ R45, R28, R34, -R45 ;  /* 0x000000221c2d7223 */ /* 0x000fe2000001082d */
[----:B------:R-:W-:Y:S01]  /*107e0*/  LOP3.LUT R5, R5, 0xffff0000, RZ, 0xc0, !PT ;  /* 0xffff000005057812 */ /* 0x000fe200078ec0ff */
[----:B------:R-:W-:Y:S01]  /*107f0*/  FFMA.FTZ R49, R30, R6, R49 ;  /* 0x000000061e317223 */ /* 0x000fe20000010031 */
[----:B------:R-:W-:Y:S01]  /*10800*/  LOP3.LUT R7, R7, 0xffff0000, RZ, 0xc0, !PT ;  /* 0xffff000007077812 */ /* 0x000fe200078ec0ff */
[----:B------:R-:W-:Y:S01]  /*10810*/  FFMA.FTZ R28, R51, R37, -R4 ;  /* 0x00000025331c7223 */ /* 0x000fe20000010804 */
[----:B------:R-:W-:Y:S01]  /*10820*/  FFMA.FTZ R39, R48, R34, R39 ;  /* 0x0000002230277223 */ /* 0x000fe20000010027 */
[----:B------:R-:W-:Y:S01]  /*10830*/  FFMA.FTZ R47, R26, R6, -R47 ;  /* 0x000000061a2f7223 */ /* 0x000fe2000001082f */
[----:B------:R-:W-:Y:S01]  /*10840*/  FMUL.FTZ R4, R29, R9 ;  /* 0x000000091d047220 */ /* 0x000fe20000410000 */
        /* <DEDUP_REMOVED lines=20> */
.L_x_589:
[----:B------:R-:W-:Y:S05]  /*10990*/  BSYNC B1 ;  /* 0x0000000000017941 */ /* 0x000fea0003800000 */
.L_x_588:
[----:B------:R-:W-:Y:S05]  /*109a0*/  @P2 BRA `(.L_x_564) ;  /* 0x00000004005c2947 */ /* 0x000fea0003800000 */
[----:B------:R-:W0:Y:S01]  /*109b0*/  LDL R43, [R1+0x68] ;  /* 0x00006800012b7983 */ /* 0x000e220000100800 */
[----:B------:R-:W-:Y:S01]  /*109c0*/  LEA.HI R41, R41, R228, RZ, 0x1d ;  /* 0x000000e429297211 */ /* 0x000fe200078fe8ff */
[C---:B------:R-:W-:Y:S01]  /*109d0*/  IMAD.U32 R35, R14.reuse, 0x10000, RZ ;  /* 0x000100000e237824 */ /* 0x040fe200078e00ff */
[----:B------:R-:W-:Y:S01]  /*109e0*/  LOP3.LUT R40, R14, 0xffff0000, RZ, 0xc0, !PT ;  /* 0xffff00000e287812 */ /* 0x000fe200078ec0ff */
[C---:B------:R-:W-:Y:S01]  /*109f0*/  IMAD.U32 R33, R0.reuse, 0x10000, RZ ;  /* 0x0001000000217824 */ /* 0x040fe200078e00ff */
[----:B-12---:R-:W-:Y:S01]  /*10a00*/  SHF.R.S32.HI R6, RZ, 0x1f, R41 ;  /* 0x0000001fff067819 */ /* 0x006fe20000011429 */
[----:B------:R-:W-:Y:S01]  /*10a10*/  IMAD.SHL.U32 R4, R41, 0x8, RZ ;  /* 0x0000000829047824 */ /* 0x000fe200078e00ff */
[----:B------:R-:W-:Y:S01]  /*10a20*/  LOP3.LUT R0, R0, 0xffff0000, RZ, 0xc0, !PT ;  /* 0xffff000000007812 */ /* 0x000fe200078ec0ff */
[----:B------:R-:W-:Y:S01]  /*10a30*/  IMAD.U32 R42, R15, 0x10000, RZ ;  /* 0x000100000f2a7824 */ /* 0x000fe200078e00ff */
[----:B------:R-:W-:Y:S01]  /*10a40*/  LEA.HI R6, R6, R41, RZ, 0x3 ;  /* 0x0000002906067211 */ /* 0x000fe200078f18ff */
[----:B------:R-:W-:Y:S01]  /*10a50*/  IMAD.U32 R38, R3, 0x10000, RZ ;  /* 0x0001000003267824 */ /* 0x000fe200078e00ff */
[----:B------:R-:W-:Y:S01]  /*10a60*/  LOP3.LUT R4, R185, 0x38, R4, 0xf8, !PT ;  /* 0x00000038b9047812 */ /* 0x000fe200078ef804 */
[C---:B------:R-:W-:Y:S01]  /*10a70*/  IMAD.U32 R39, R20.reuse, 0x10000, RZ ;  /* 0x0001000014277824 */ /* 0x040fe200078e00ff */
[----:B------:R-:W-:Y:S01]  /*10a80*/  LOP3.LUT R20, R20, 0xffff0000, RZ, 0xc0, !PT ;  /* 0xffff000014147812 */ /* 0x000fe200078ec0ff */
[----:B------:R-:W-:Y:S01]  /*10a90*/  IMAD.SHL.U32 R6, R6, 0x400, RZ ;  /* 0x0000040006067824 */ /* 0x000fe200078e00ff */
[----:B------:R-:W-:Y:S01]  /*10aa0*/  LOP3.LUT R4, R4, R59, RZ, 0x3c, !PT ;  /* 0x0000003b04047212 */ /* 0x000fe200078e3cff */
[C---:B------:R-:W-:Y:S01]  /*10ab0*/  IMAD.U32 R37, R12.reuse, 0x10000, RZ ;  /* 0x000100000c257824 */ /* 0x040fe200078e00ff */
[----:B------:R-:W-:-:S02]  /*10ac0*/  LOP3.LUT R12, R12, 0xffff0000, RZ, 0xc0, !PT ;  /* 0xffff00000c0c7812 */ /* 0x000fc400078ec0ff */
[----:B------:R-:W-:Y:S02]  /*10ad0*/  LOP3.LUT R6, R6, 0x7fffe000, RZ, 0xc0, !PT ;  /* 0x7fffe00006067812 */ /* 0x000fe400078ec0ff */
[----:B------:R-:W-:Y:S02]  /*10ae0*/  LOP3.LUT R15, R15, 0xffff0000, RZ, 0xc0, !PT ;  /* 0xffff00000f0f7812 */ /* 0x000fe400078ec0ff */
[----:B------:R-:W-:Y:S02]  /*10af0*/  IADD3 R9, R4, R6, R195 ;  /* 0x0000000604097210 */ /* 0x000fe40007ffe0c3 */
[----:B------:R-:W-:-:S03]  /*10b00*/  LOP3.LUT R3, R3, 0xffff0000, RZ, 0xc0, !PT ;  /* 0xffff000003037812 */ /* 0x000fc600078ec0ff */
[----:B------:R-:W-:-:S05]  /*10b10*/  IMAD R24, R9, 0x2, R2 ;  /* 0x0000000209187824 */ /* 0x000fca00078e0202 */
[----:B------:R-:W1:Y:S02]  /*10b20*/  LDS.128 R8, [R24+0x10400] ;  /* 0x0104000018087984 */ /* 0x000e640000000c00 */
[C---:B-1----:R-:W-:Y:S01]  /*10b30*/  IMAD.U32 R29, R8.reuse, 0x10000, RZ ;  /* 0x00010000081d7824 */ /* 0x042fe200078e00ff */
[----:B------:R-:W-:Y:S01]  /*10b40*/  LOP3.LUT R8, R8, 0xffff0000, RZ, 0xc0, !PT ;  /* 0xffff000008087812 */ /* 0x000fe200078ec0ff */
[C---:B------:R-:W-:Y:S01]  /*10b50*/  IMAD.U32 R30, R9.reuse, 0x10000, RZ ;  /* 0x00010000091e7824 */ /* 0x040fe200078e00ff */
[----:B------:R-:W-:Y:S01]  /*10b60*/  LOP3.LUT R9, R9, 0xffff0000, RZ, 0xc0, !PT ;  /* 0xffff000009097812 */ /* 0x000fe200078ec0ff */
[-C--:B------:R-:W-:Y:S01]  /*10b70*/  FMUL.FTZ R34, R35, R29.reuse ;  /* 0x0000001d23227220 */ /* 0x080fe20000410000 */
[----:B------:R-:W-:Y:S01]  /*10b80*/  FMUL.FTZ R14, R33, R29 ;  /* 0x0000001d210e7220 */ /* 0x000fe20000410000 */
[-C--:B------:R-:W-:Y:S01]  /*10b90*/  FMUL.FTZ R29, R40, R8.reuse ;  /* 0x00000008281d7220 */ /* 0x080fe20000410000 */
[C---:B------:R-:W-:Y:S01]  /*10ba0*/  IMAD.U32 R31, R10.reuse, 0x10000, RZ ;  /* 0x000100000a1f7824 */ /* 0x040fe200078e00ff */
[----:B------:R-:W-:Y:S01]  /*10bb0*/  LOP3.LUT R10, R10, 0xffff0000, RZ, 0xc0, !PT ;  /* 0xffff00000a0a7812 */ /* 0x000fe200078ec0ff */
[C---:B------:R-:W-:Y:S01]  /*10bc0*/  IMAD.U32 R32, R11.reuse, 0x10000, RZ ;  /* 0x000100000b207824 */ /* 0x040fe200078e00ff */
[----:B------:R-:W-:Y:S01]  /*10bd0*/  LOP3.LUT R11, R11, 0xffff0000, RZ, 0xc0, !PT ;  /* 0xffff00000b0b7812 */ /* 0x000fe200078ec0ff */
[----:B0-----:R-:W0:Y:S02]  /*10be0*/  LDS.128 R4, [R43] ;  /* 0x000000002b047984 */ /* 0x001e240000000c00 */
[C---:B0-----:R-:W-:Y:S01]  /*10bf0*/  IMAD.U32 R25, R4.reuse, 0x10000, RZ ;  /* 0x0001000004197824 */ /* 0x041fe200078e00ff */
[----:B------:R-:W-:Y:S01]  /*10c00*/  LOP3.LUT R4, R4, 0xffff0000, RZ, 0xc0, !PT ;  /* 0xffff000004047812 */ /* 0x000fe200078ec0ff */
[C---:B------:R-:W-:Y:S01]  /*10c10*/  IMAD.U32 R26, R5.reuse, 0x10000, RZ ;  /* 0x00010000051a7824 */ /* 0x040fe200078e00ff */
[----:B------:R-:W-:Y:S01]  /*10c20*/  LOP3.LUT R5, R5, 0xffff0000, RZ, 0xc0, !PT ;  /* 0xffff000005057812 */ /* 0x000fe200078ec0ff */
[-C--:B------:R-:W-:Y:S01]  /*10c30*/  FFMA.FTZ R34, R33, R25.reuse, -R34 ;  /* 0x0000001921227223 */ /* 0x080fe20000010822 */
[----:B------:R-:W-:Y:S01]  /*10c40*/  FFMA.FTZ R14, R35, R25, R14 ;  /* 0x00000019230e7223 */ /* 0x000fe2000001000e */
[C---:B------:R-:W-:Y:S01]  /*10c50*/  FMUL.FTZ R25, R0.reuse, R8 ;  /* 0x0000000800197220 */ /* 0x040fe20000410000 */
[----:B------:R-:W-:Y:S01]  /*10c60*/  FFMA.FTZ R29, R0, R4, -R29 ;  /* 0x00000004001d7223 */ /* 0x000fe2000001081d */
[-C--:B------:R-:W-:Y:S01]  /*10c70*/  FMUL.FTZ R33, R42, R30.reuse ;  /* 0x0000001e2a217220 */ /* 0x080fe20000410000 */
[----:B------:R-:W-:Y:S01]  /*10c80*/  FMUL.FTZ R35, R38, R30 ;  /* 0x0000001e26237220 */ /* 0x000fe20000410000 */
[----:B------:R-:W-:-:S02]  /*10c90*/  IMAD.U32 R27, R6, 0x10000, RZ ;  /* 0x00010000061b7824 */ /* 0x000fc400078e00ff */
[-C--:B------:R-:W-:Y:S01]  /*10ca0*/  FMUL.FTZ R0, R39, R31.reuse ;  /* 0x0000001f27007220 */ /* 0x080fe20000410000 */
[----:B------:R-:W-:Y:S01]  /*10cb0*/  FFMA.FTZ R25, R40, R4, R25 ;  /* 0x0000000428197223 */ /* 0x000fe20000010019 */
[-C--:B------:R-:W-:Y:S01]  /*10cc0*/  FFMA.FTZ R33, R38, R26.reuse, -R33 ;  /* 0x0000001a26217223 */ /* 0x080fe20000010821 */
[----:B------:R-:W-:Y:S01]  /*10cd0*/  FFMA.FTZ R35, R42, R26, R35 ;  /* 0x0000001a2a237223 */ /* 0x000fe20000010023 */
[C---:B------:R-:W-:Y:S01]  /*10ce0*/  FMUL.FTZ R4, R37.reuse, R31 ;  /* 0x0000001f25047220 */ /* 0x040fe20000410000 */
[-C--:B------:R-:W-:Y:S01]  /*10cf0*/  FFMA.FTZ R8, R37, R27.reuse, -R0 ;  /* 0x0000001b25087223 */ /* 0x080fe20000010800 */
[----:B------:R-:W-:Y:S02]  /*10d00*/  IMAD.U32 R26, R21, 0x10000, RZ ;  /* 0x00010000151a7824 */ /* 0x000fe400078e00ff */
[-C--:B------:R-:W-:Y:S01]  /*10d10*/  FMUL.FTZ R31, R20, R10.reuse ;  /* 0x0000000a141f7220 */ /* 0x080fe20000410000 */
[----:B------:R-:W-:Y:S02]  /*10d20*/  IMAD.U32 R0, R13, 0x10000, RZ ;  /* 0x000100000d007824 */ /* 0x000fe400078e00ff */
[----:B------:R-:W-:Y:S01]  /*10d30*/  FMUL.FTZ R37, R12, R10 ;  /* 0x0000000a0c257220 */ /* 0x000fe20000410000 */
[----:B------:R-:W-:Y:S01]  /*10d40*/  LOP3.LUT R6, R6, 0xffff0000, RZ, 0xc0, !PT ;  /* 0xffff000006067812 */ /* 0x000fe200078ec0ff */
[----:B------:R-:W-:Y:S01]  /*10d50*/  FFMA.FTZ R10, R39, R27, R4 ;  /* 0x0000001b270a7223 */ /* 0x000fe20000010004 */
[----:B------:R-:W-:-:S02]  /*10d60*/  IMAD.U32 R28, R7, 0x10000, RZ ;  /* 0x00010000071c7824 */ /* 0x000fc400078e00ff */
[-C--:B------:R-:W-:Y:S01]  /*10d70*/  FMUL.FTZ R27, R26, R32.reuse ;  /* 0x000000201a1b7220 */ /* 0x080fe20000410000 */
[----:B------:R-:W-:Y:S01]  /*10d80*/  LOP3.LUT R21, R21, 0xffff0000, RZ, 0xc0, !PT ;  /* 0xffff000015157812 */ /* 0x000fe200078ec0ff */
[----:B------:R-:W-:Y:S01]  /*10d90*/  FMUL.FTZ R39, R0, R32 ;  /* 0x0000002000277220 */ /* 0x000fe20000410000 */
[----:B------:R-:W-:Y:S01]  /*10da0*/  LOP3.LUT R13, R13, 0xffff0000, RZ, 0xc0, !PT ;  /* 0xffff00000d0d7812 */ /* 0x000fe200078ec0ff */
[-C--:B------:R-:W-:Y:S01]  /*10db0*/  FFMA.FTZ R31, R12, R6.reuse, -R31 ;  /* 0x000000060c1f7223 */ /* 0x080fe2000001081f */
[----:B------:R-:W-:Y:S01]  /*10dc0*/  LOP3.LUT R7, R7, 0xffff0000, RZ, 0xc0, !PT ;  /* 0xffff000007077812 */ /* 0x000fe200078ec0ff */
[----:B------:R-:W-:Y:S01]  /*10dd0*/  FFMA.FTZ R37, R20, R6, R37 ;  /* 0x0000000614257223 */ /* 0x000fe20000010025 */
[-C--:B------:R-:W-:Y:S01]  /*10de0*/  FFMA.FTZ R27, R0, R28.reuse, -R27 ;  /* 0x0000001c001b7223 */ /* 0x080fe2000001081b */
        /* <DEDUP_REMOVED lines=19> */
.L_x_564:
[----:B------:R-:W-:Y:S05]  /*10f20*/  BSYNC B0 ;  /* 0x0000000000007941 */ /* 0x000fea0003800000 */
.L_x_545:
[----:B------:R-:W-:Y:S01]  /*10f30*/  @!PT LDS RZ, [RZ] ;  /* 0x00000000fffff984 */ /* 0x000fe20000000800 */
[----:B------:R-:W-:Y:S01]  /*10f40*/  @!PT LDS RZ, [RZ] ;  /* 0x00000000fffff984 */ /* 0x000fe20000000800 */
[----:B------:R-:W-:Y:S01]  /*10f50*/  @!PT LDS RZ, [RZ] ;  /* 0x00000000fffff984 */ /* 0x000fe20000000800 */
[----:B------:R-:W-:Y:S01]  /*10f60*/  @!PT LDS RZ, [RZ] ;  /* 0x00000000fffff984 */ /* 0x000fe20000000800 */
[----:B------:R5:W-:Y:S06]  /*10f70*/  MEMBAR.ALL.CTA ;  /* 0x0000000000007992 */ /* 0x000bec0000008000 */
[----:B-----5:R-:W5:Y:S01]  /*10f80*/  FENCE.VIEW.ASYNC.S ;  /* 0x00000000000073c6 */ /* 0x020f620000000000 */
[----:B------:R-:W-:Y:S05]  /*10f90*/  WARPSYNC.ALL ;  /* 0x0000000000007948 */ /* 0x000fea0003800000 */
[----:B-----5:R-:W-:Y:S06]  /*10fa0*/  BAR.SYNC.DEFER_BLOCKING 0xd, 0x100 ;  /* 0x0344000000007b1d */ /* 0x020fec0000010000 */
.L_x_543:
[----:B01-3--:R-:W-:-:S05]  /*10fb0*/  IMAD.U32 R0, RZ, RZ, UR57 ;  /* 0x00000039ff007e24 */ /* 0x00bfca000f8e00ff */
[----:B------:R-:W-:-:S13]  /*10fc0*/  ISETP.NE.AND P0, PT, R0, 0x3, PT ;  /* 0x000000030000780c */ /* 0x000fda0003f05270 */
[----:B------:R-:W-:Y:S05]  /*10fd0*/  @!P0 BRA `(.L_x_590) ;  /* 0x0000000000048947 */ /* 0x000fea0003800000 */
[----:B------:R-:W-:Y:S01]  /*10fe0*/  BPT.TRAP 0x1 ;  /* 0x000000040000795c */ /* 0x000fe20000300000 */
.L_x_590:
[----:B------:R-:W-:Y:S01]  /*10ff0*/  IMAD R0, R194, 0x8, R2 ;  /* 0x00000008c2007824 */ /* 0x000fe200078e0202 */
[----:B--2-4-:R-:W-:-:S04]  /*11000*/  SHF.L.U32 R3, R196, 0x1f, RZ ;  /* 0x0000001fc4037819 */ /* 0x014fc800000006ff */
[----:B------:R0:W1:Y:S01]  /*11010*/  SYNCS.PHASECHK.TRANS64.TRYWAIT P2, [R0+URZ+0x34830], R3 ;  /* 0x03483003000075a7 */ /* 0x000062000804017f */
[----:B------:R-:W-:Y:S05]  /*11020*/  @!P0 BRA `(.L_x_591) ;  /* 0x0000000000048947 */ /* 0x000fea0003800000 */
[----:B------:R-:W-:Y:S01]  /*11030*/  BPT.TRAP 0x1 ;  /* 0x000000040000795c */ /* 0x000fe20000300000 */
.L_x_591:
[----:B------:R-:W2:Y:S01]  /*11040*/  S2R R4, SR_TID.X ;  /* 0x0000000000047919 */ /* 0x000ea20000002100 */
[----:B------:R-:W-:Y:S01]  /*11050*/  IMAD.MOV.U32 R151, RZ, RZ, RZ ;  /* 0x000000ffff977224 */ /* 0x000fe200078e00ff */
[----:B--2---:R-:W-:-:S04]  /*11060*/  LOP3.LUT R4, R4, 0x7f, RZ, 0xc0, !PT ;  /* 0x0000007f04047812 */ /* 0x004fc800078ec0ff */
[----:B------:R-:W-:Y:S01]  /*11070*/  ISETP.NE.AND P1, PT, R4, RZ, PT ;  /* 0x000000ff0400720c */ /* 0x000fe20003f25270 */
[----:B-1----:R-:W-:-:S12]  /*11080*/  @P2 BRA `(.L_x_592) ;  /* 0x0000000000082947 */ /* 0x002fd80003800000 */
[----:B------:R-:W1:Y:S02]  /*11090*/  SYNCS.PHASECHK.TRANS64.TRYWAIT P2, [R0+URZ+0x34830], R3 ;  /* 0x03483003000075a7 */ /* 0x000e64000804017f */
[----:B-1----:R-:W-:Y:S05]  /*110a0*/  @!P2 BRA `(.L_x_593) ;  /* 0x0000011c00e0a947 */ /* 0x002fea0003800000 */
.L_x_592:
[----:B------:R-:W-:Y:S05]  /*110b0*/  WARPSYNC.ALL ;  /* 0x0000000000007948 */ /* 0x000fea0003800000 */
[----:B01----:R-:W-:Y:S01]  /*110c0*/  VIADD R3, R2, 0x1c400 ;  /* 0x0001c40002037836 */ /* 0x003fe20000000000 */
[----:B------:R-:W-:Y:S01]  /*110d0*/  R2UR UR4, R36 ;  /* 0x00000000240472ca */ /* 0x000fe200000e0000 */
[----:B------:R-:W-:Y:S01]  /*110e0*/  IMAD.MOV.U32 R7, RZ, RZ, 0x40000040 ;  /* 0x40000040ff077424 */ /* 0x000fe200078e00ff */
[----:B------:R-:W-:Y:S01]  /*110f0*/  WARPGROUP.ARRIVE ;  /* 0x00000000000079c5 */ /* 0x000fe20000000000 */
[----:B------:R-:W-:Y:S01]  /*11100*/  UMOV UR9, 0x40000040 ;  /* 0x4000004000097882 */ /* 0x000fe20000000000 */
[----:B------:R-:W-:Y:S01]  /*11110*/  SHF.R.U32.HI R3, RZ, 0x4, R3 ;  /* 0x00000004ff037819 */ /* 0x000fe20000011603 */
[----:B------:R-:W-:Y:S01]  /*11120*/  IMAD.MOV.U32 R9, RZ, RZ, 0x40000040 ;  /* 0x40000040ff097424 */ /* 0x000fe200078e00ff */
[----:B------:R-:W-:Y:S01]  /*11130*/  R2UR UR11, R7 ;  /* 0x00000000070b72ca */ /* 0x000fe200000e0000 */
[----:B------:R-:W-:Y:S01]  /*11140*/  IMAD.U32 R11, RZ, RZ, UR9 ;  /* 0x00000009ff0b7e24 */ /* 0x000fe2000f8e00ff */
[----:B------:R-:W-:Y:S01]  /*11150*/  LOP3.LUT R3, R3, 0x3fff, RZ, 0xc0, !PT ;  /* 0x00003fff03037812 */ /* 0x000fe200078ec0ff */
[----:B------:R-:W-:Y:S01]  /*11160*/  UMOV UR41, 0x40000040 ;  /* 0x4000004000297882 */ /* 0x000fe20000000000 */
[----:B------:R-:W-:Y:S01]  /*11170*/  UMOV UR45, 0x40000040 ;  /* 0x40000040002d7882 */ /* 0x000fe20000000000 */
[----:B------:R-:W-:Y:S01]  /*11180*/  UMOV UR49, 0x40000040 ;  /* 0x4000004000317882 */ /* 0x000fe20000000000 */
[----:B------:R-:W-:Y:S01]  /*11190*/  LOP3.LUT R4, R3, 0x10000, RZ, 0xfc, !PT ;  /* 0x0001000003047812 */ /* 0x000fe200078efcff */
[----:B------:R-:W-:Y:S01]  /*111a0*/  ULOP3.LUT UR4, UR4, 0x10000, URZ, 0xfc, !UPT ;  /* 0x0001000004047892 */ /* 0x000fe2000f8efc3f */
[----:B------:R-:W-:Y:S01]  /*111b0*/  IMAD.MOV.U32 R7, RZ, RZ, 0x40000040 ;  /* 0x40000040ff077424 */ /* 0x000fe200078e00ff */
[----:B------:R-:W-:Y:S01]  /*111c0*/  UMOV UR53, 0x40000040 ;  /* 0x4000004000357882 */ /* 0x000fe20000000000 */
[----:B------:R-:W-:Y:S01]  /*111d0*/  P2R R12, PR, RZ, 0x1 ;  /* 0x00000001ff0c7803 */ /* 0x000fe20000000000 */
[----:B------:R-:W-:Y:S01]  /*111e0*/  IMAD R6, R194, 0xc00, R4 ;  /* 0x00000c00c2067824 */ /* 0x000fe200078e0204 */
[----:B------:R-:W-:Y:S01]  /*111f0*/  UIADD3 UR5, UR4, 0x2, URZ ;  /* 0x0000000204057890 */ /* 0x000fe2000fffe03f */
[----:B------:R-:W-:Y:S01]  /*11200*/  R2UR UR55, R7 ;  /* 0x00000000073772ca */ /* 0x000fe200000e0000 */
[----:B------:R-:W-:Y:S01]  /*11210*/  UMOV UR8, UR4 ;  /* 0x0000000400087c82 */ /* 0x000fe20008000000 */
[C---:B------:R-:W-:Y:S01]  /*11220*/  VIADD R8, R6.reuse, 0x2 ;  /* 0x0000000206087836 */ /* 0x040fe20000000000 */
[----:B------:R-:W-:Y:S01]  /*11230*/  R2UR UR10, R6 ;  /* 0x00000000060a72ca */ /* 0x000fe200000e0000 */
[----:B------:R-:W-:Y:S01]  /*11240*/  IMAD.U32 R10, RZ, RZ, UR8 ;  /* 0x00000008ff0a7e24 */ /* 0x000fe2000f8e00ff */
[----:B------:R-:W-:Y:S01]  /*11250*/  UIADD3 UR40, UR4, 0x800, URZ ;  /* 0x0000080004287890 */ /* 0x000fe2000fffe03f */
[----:B------:R-:W-:Y:S01]  /*11260*/  BSSY B0, `(.L_x_594) ;  /* 0x00005b9000007945 */ /* 0x000fe20003800000 */
[----:B------:R-:W-:Y:S01]  /*11270*/  UIADD3 UR44, UR4, 0x802, URZ ;  /* 0x00000802042c7890 */ /* 0x000fe2000fffe03f */
[--C-:B------:R-:W-:Y:S01]  /*11280*/  IMAD.MOV.U32 R150, RZ, RZ, R151.reuse ;  /* 0x000000ffff967224 */ /* 0x100fe200078e0097 */
[----:B------:R0:W-:Y:S01]  /*11290*/  STL.64 [R1+0x40], R10 ;  /* 0x0000400a01007387 */ /* 0x0001e20000100a00 */
[----:B------:R-:W-:Y:S01]  /*112a0*/  UIADD3 UR48, UR4, 0x804, URZ ;  /* 0x0000080404307890 */ /* 0x000fe2000fffe03f */
[--C-:B------:R-:W-:Y:S01]  /*112b0*/  IMAD.MOV.U32 R148, RZ, RZ, R151.reuse ;  /* 0x000000ffff947224 */ /* 0x100fe200078e0097 */
[----:B------:R-:W-:Y:S01]  /*112c0*/  UIADD3 UR52, UR4, 0x806, URZ ;  /* 0x0000080604347890 */ /* 0x000fe2000fffe03f */
[----:B------:R-:W-:Y:S01]  /*112d0*/  IMAD.MOV.U32 R147, RZ, RZ, R151 ;  /* 0x000000ffff937224 */ /* 0x000fe200078e0097 */
[----:B------:R-:W-:Y:S01]  /*112e0*/  ULDC UR56, c[0x0][0x9d8] ;  /* 0x0002760000387ab9 */ /* 0x000fe20000000800 */
[----:B------:R-:W-:Y:S01]  /*112f0*/  ULDC UR61, c[0x0][0x988] ;  /* 0x00026200003d7ab9 */ /* 0x000fe20000000800 */
[----:B------:R-:W-:Y:S01]  /*11300*/  HGMMA.64x128x16.F32.BF16 R24, gdesc[UR8], RZ, !UPT, gsb0 ;  /* 0x01e00000081879f0 */ /* 0x000fe2000c0018ff */
[----:B------:R-:W-:Y:S01]  /*11310*/  R2UR UR10, R8 ;  /* 0x00000000080a72ca */ /* 0x000fe200000e0000 */
[----:B------:R-:W-:Y:S01]  /*11320*/  UMOV UR8, UR5 ;  /* 0x0000000500087c82 */ /* 0x000fe20008000000 */
[----:B------:R-:W-:Y:S01]  /*11330*/  R2UR UR11, R9 ;  /* 0x00000000090b72ca */ /* 0x000fe200000e0000 */
[----:B------:R-:W-:Y:S01]  /*11340*/  UMOV UR9, 0x40000040 ;  /* 0x4000004000097882 */ /* 0x000fe20000000000 */
[----:B------:R-:W-:Y:S01]  /*11350*/  VIADD R8, R6, 0x4 ;  /* 0x0000000406087836 */ /* 0x000fe20000000000 */
[----:B------:R-:W-:Y:S01]  /*11360*/  UIADD3 UR5, UR4, 0x4, URZ ;  /* 0x0000000404057890 */ /* 0x000fe2000fffe03f */
[----:B------:R-:W-:Y:S01]  /*11370*/  IMAD.MOV.U32 R9, RZ, RZ, 0x40000040 ;  /* 0x40000040ff097424 */ /* 0x000fe200078e00ff */
[----:B------:R-:W-:Y:S01]  /*11380*/  MOV R114, R151 ;  /* 0x0000009700727202 */ /* 0x000fe20000000f00 */
[----:B0-----:R-:W-:-:S02]  /*11390*/  IMAD.U32 R10, RZ, RZ, UR8 ;  /* 0x00000008ff0a7e24 */ /* 0x001fc4000f8e00ff */
[----:B------:R-:W-:Y:S02]  /*113a0*/  IMAD.U32 R11, RZ, RZ, UR9 ;  /* 0x00000009ff0b7e24 */ /* 0x000fe4000f8e00ff */
[--C-:B------:R-:W-:Y:S02]  /*113b0*/  IMAD.MOV.U32 R146, RZ, RZ, R151.reuse ;  /* 0x000000ffff927224 */ /* 0x100fe400078e0097 */
[--C-:B------:R-:W-:Y:S01]  /*113c0*/  IMAD.MOV.U32 R145, RZ, RZ, R151.reuse ;  /* 0x000000ffff917224 */ /* 0x100fe200078e0097 */
[----:B------:R0:W-:Y:S01]  /*113d0*/  STL.64 [R1+0x38], R10 ;  /* 0x0000380a01007387 */ /* 0x0001e20000100a00 */
[--C-:B------:R-:W-:Y:S02]  /*113e0*/  IMAD.MOV.U32 R144, RZ, RZ, R151.reuse ;  /* 0x000000ffff907224 */ /* 0x100fe400078e0097 */
[--C-:B-----5:R-:W-:Y:S02]  /*113f0*/  IMAD.MOV.U32 R143, RZ, RZ, R151.reuse ;  /* 0x000000ffff8f7224 */ /* 0x120fe400078e0097 */
        /* <DEDUP_REMOVED lines=31> */
[----:B------:R-:W-:Y:S01]  /*115f0*/  IMAD.MOV.U32 R88, RZ, RZ, R151 ;  /* 0x000000ffff587224 */ /* 0x000fe200078e0097 */
[----:B------:R-:W-:Y:S02]  /*11600*/  WARPGROUP.DEPBAR.LE gsb0, 0x0 ;  /* 0x00008000000079c5 */ /* 0x000fe40000010000 */
[----:B------:R-:W-:-:S06]  /*11610*/  WARPGROUP.ARRIVE ;  /* 0x00000000000079c5 */ /* 0x000fcc0000000000 */
[----:B------:R-:W-:Y:S01]  /*11620*/  HGMMA.64x128x16.F32.BF16 R24, gdesc[UR8], R24, gsb0 ;  /* 0x01e00000081879f0 */ /* 0x000fe20008001818 */
[----:B------:R-:W-:Y:S01]  /*11630*/  R2UR UR10, R8 ;  /* 0x00000000080a72ca */ /* 0x000fe200000e0000 */
[----:B------:R-:W-:Y:S01]  /*11640*/  UMOV UR8, UR5 ;  /* 0x0000000500087c82 */ /* 0x000fe20008000000 */
[----:B------:R-:W-:Y:S01]  /*11650*/  R2UR UR11, R9 ;  /* 0x00000000090b72ca */ /* 0x000fe200000e0000 */
[----:B------:R-:W-:Y:S01]  /*11660*/  UMOV UR9, 0x40000040 ;  /* 0x4000004000097882 */ /* 0x000fe20000000000 */
[----:B------:R-:W-:Y:S01]  /*11670*/  VIADD R8, R6, 0x6 ;  /* 0x0000000606087836 */ /* 0x000fe20000000000 */
[----:B------:R-:W-:Y:S01]  /*11680*/  UIADD3 UR5, UR4, 0x6, URZ ;  /* 0x0000000604057890 */ /* 0x000fe2000fffe03f */
[----:B------:R-:W-:Y:S02]  /*11690*/  IMAD.MOV.U32 R9, RZ, RZ, 0x40000040 ;  /* 0x40000040ff097424 */ /* 0x000fe400078e00ff */
[----:B0-----:R-:W-:Y:S02]  /*116a0*/  IMAD.U32 R10, RZ, RZ, UR8 ;  /* 0x00000008ff0a7e24 */ /* 0x001fe4000f8e00ff */
[----:B------:R-:W-:-:S05]  /*116b0*/  IMAD.U32 R11, RZ, RZ, UR9 ;  /* 0x00000009ff0b7e24 */ /* 0x000fca000f8e00ff */
[----:B------:R0:W-:Y:S01]  /*116c0*/  STL.64 [R1+0x30], R10 ;  /* 0x0000300a01007387 */ /* 0x0001e20000100a00 */
        /* <DEDUP_REMOVED lines=49> */
[----:B0-----:R-:W-:Y:S01]  /*119e0*/  IMAD.U32 R10, RZ, RZ, UR8 ;  /* 0x00000008ff0a7e24 */ /* 0x001fe2000f8e00ff */
[----:B------:R-:W-:Y:S01]  /*119f0*/  ULDC UR4, c[0x0][0x9d8] ;  /* 0x0002760000047ab9 */ /* 0x000fe20000000800 */
        /* <DEDUP_REMOVED lines=10> */
[----:B------:R-:W-:Y:S01]  /*11aa0*/  ULDC UR5, c[0x0][0x988] ;  /* 0x0002620000057ab9 */ /* 0x000fe20000000800 */
[----:B------:R-:W-:Y:S02]  /*11ab0*/  IMAD.MOV.U32 R9, RZ, RZ, 0x40000040 ;  /* 0x40000040ff097424 */ /* 0x000fe400078e00ff */
[----:B0-----:R-:W-:Y:S01]  /*11ac0*/  IMAD.U32 R10, RZ, RZ, UR8 ;  /* 0x00000008ff0a7e24 */ /* 0x001fe2000f8e00ff */
[----:B------:R-:W-:Y:S01]  /*11ad0*/  R2UR UR42, R8 ;  /* 0x00000000082a72ca */ /* 0x000fe200000e0000 */
[----:B------:R-:W-:Y:S01]  /*11ae0*/  VIADD R8, R6, 0x802 ;  /* 0x0000080206087836 */ /* 0x000fe20000000000 */
[----:B------:R-:W-:Y:S01]  /*11af0*/  R2UR UR43, R9 ;  /* 0x00000000092b72ca */ /* 0x000fe200000e0000 */
[----:B------:R-:W-:-:S02]  /*11b00*/  IMAD.MOV.U32 R9, RZ, RZ, 0x40000040 ;  /* 0x40000040ff097424 */ /* 0x000fc400078e00ff */
[----:B------:R-:W-:Y:S01]  /*11b10*/  IMAD.U32 R11, RZ, RZ, UR9 ;  /* 0x00000009ff0b7e24 */ /* 0x000fe2000f8e00ff */
[----:B------:R-:W-:Y:S01]  /*11b20*/  R2UR UR46, R8 ;  /* 0x00000000082e72ca */ /* 0x000fe200000e0000 */
[C---:B------:R-:W-:Y:S01]  /*11b30*/  VIADD R8, R6.reuse, 0x804 ;  /* 0x0000080406087836 */ /* 0x040fe20000000000 */
[----:B------:R-:W-:Y:S01]  /*11b40*/  R2UR UR47, R9 ;  /* 0x00000000092f72ca */ /* 0x000fe200000e0000 */
[----:B------:R-:W-:Y:S01]  /*11b50*/  IMAD.MOV.U32 R9, RZ, RZ, 0x40000040 ;  /* 0x40000040ff097424 */ /* 0x000fe200078e00ff */
[----:B------:R0:W-:Y:S01]  /*11b60*/  STL.64 [R1], R10 ;  /* 0x0000000a01007387 */ /* 0x0001e20000100a00 */
[----:B------:R-:W-:Y:S01]  /*11b70*/  VIADD R6, R6, 0x806 ;  /* 0x0000080606067836 */ /* 0x000fe20000000000 */
[----:B------:R-:W-:Y:S02]  /*11b80*/  R2UR UR50, R8 ;  /* 0x00000000083272ca */ /* 0x000fe400000e0000 */
[----:B------:R-:W-:Y:S02]  /*11b90*/  R2UR UR51, R9 ;  /* 0x00000000093372ca */ /* 0x000fe400000e0000 */
[----:B------:R-:W-:-:S02]  /*11ba0*/  R2UR UR54, R6 ;  /* 0x00000000063672ca */ /* 0x000fc400000e0000 */
[----:B------:R-:W-:-:S05]  /*11bb0*/  IADD3 R6, R152, 0x80, -R209 ;  /* 0x0000008098067810 */ /* 0x000fca0007ffe8d1 */
[----:B------:R-:W-:-:S05]  /*11bc0*/  IMAD R6, R149, -0x80, R6 ;  /* 0xffffff8095067824 */ /* 0x000fca00078e0206 */
[C---:B------:R-:W-:Y:S02]  /*11bd0*/  ISETP.GT.AND P2, PT, R6.reuse, RZ, PT ;  /* 0x000000ff0600720c */ /* 0x040fe40003f44270 */
[C---:B------:R-:W-:Y:S02]  /*11be0*/  ISETP.GT.AND P3, PT, R6.reuse, 0x1, PT ;  /* 0x000000010600780c */ /* 0x040fe40003f64270 */
[C---:B------:R-:W-:Y:S02]  /*11bf0*/  ISETP.GT.AND P5, PT, R6.reuse, 0x9, PT ;  /* 0x000000090600780c */ /* 0x040fe40003fa4270 */
[C---:B------:R-:W-:Y:S02]  /*11c00*/  ISETP.GT.AND P6, PT, R6.reuse, 0x8, PT ;  /* 0x000000080600780c */ /* 0x040fe40003fc4270 */
[----:B------:R-:W-:Y:S01]  /*11c10*/  ISETP.GT.AND P4, PT, R6, 0x10, PT ;  /* 0x000000100600780c */ /* 0x000fe20003f84270 */
        /* <DEDUP_REMOVED lines=17> */
[----:B0-----:R-:W-:Y:S01]  /*11d30*/  FMUL.FTZ R10, R25, UR4 ;  /* 0x00000004190a7c20 */ /* 0x001fe20008410000 */
        /* <DEDUP_REMOVED lines=33> */
[----:B------:R-:W-:Y:S01]  /*11f50*/  FMUL.FTZ R46, R56, UR4 ;  /* 0x00000004382e7c20 */ /* 0x000fe20008410000 */
[----:B------:R-:W-:Y:S01]  /*11f60*/  FMUL.FTZ R51, R51, UR4 ;  /* 0x0000000433337c20 */ /* 0x000fe20008410000 */
[----:B------:R-:W-:Y:S01]  /*11f70*/  FMUL.FTZ R48, R57, UR4 ;  /* 0x0000000439307c20 */ /* 0x000fe20008410000 */
[----:B------:R-:W1:Y:S01]  /*11f80*/  MUFU.TANH R14, R14 ;  /* 0x0000000e000e7308 */ /* 0x000e620000002400 */
[----:B--2---:R-:W-:Y:S01]  /*11f90*/  FSEL R33, R8, -INF , P5 ;  /* 0xff80000008217808 */ /* 0x004fe20002800000 */
[----:B------:R-:W-:Y:S01]  /*11fa0*/  FMUL.FTZ R44, R54, UR4 ;  /* 0x00000004362c7c20 */ /* 0x000fe20008410000 */
[----:B------:R-:W-:Y:S01]  /*11fb0*/  FMNMX.FTZ R8, R9, R10, !PT ;  /* 0x0000000a09087209 */ /* 0x000fe20007810000 */
        /* <DEDUP_REMOVED lines=15> */
[----:B------:R-:W-:Y:S01]  /*120b0*/  FMNMX.FTZ R14, R31, R8, !PT ;  /* 0x000000081f0e7209 */ /* 0x000fe20007810000 */
[----:B------:R-:W-:Y:S01]  /*120c0*/  FMUL.FTZ R67, R67, UR4 ;  /* 0x0000000443437c20 */ /* 0x000fe20008410000 */
[----:B------:R-:W-:Y:S01]  /*120d0*/  FMUL.FTZ R119, R72, UR4 ;  /* 0x0000000448777c20 */ /* 0x000fe20008410000 */
[----:B------:R-:W-:Y:S01]  /*120e0*/  FMUL.FTZ R62, R66, UR4 ;  /* 0x00000004423e7c20 */ /* 0x000fe20008410000 */
[----:B------:R-:W-:Y:S01]  /*120f0*/  FMNMX.FTZ R14, R33, R14, !PT ;  /* 0x0000000e210e7209 */ /* 0x000fe20007810000 */
[----:B------:R-:W1:Y:S01]  /*12100*/  MUFU.TANH R20, R20 ;  /* 0x0000001400147308 */ /* 0x000e620000002400 */
[----:B--2---:R-:W-:Y:S01]  /*12110*/  FSEL R3, R3, -INF , P2 ;  /* 0xff80000003037808 */ /* 0x004fe20001000000 */
[----:B------:R-:W-:Y:S01]  /*12120*/  FMUL.FTZ R73, R73, UR4 ;  /* 0x0000000449497c20 */ /* 0x000fe20008410000 */
[----:B------:R-:W-:Y:S01]  /*12130*/  ISETP.GT.AND P2, PT, R6, 0x11, PT ;  /* 0x000000110600780c */ /* 0x000fe20003f44270 */
        /* <DEDUP_REMOVED lines=14> */
[----:B------:R-:W-:-:S03]  /*12220*/  FMUL.FTZ R84, R84, UR4 ;  /* 0x0000000454547c20 */ /* 0x000fc60008410000 */
[----:B------:R-:W-:-:S03]  /*12230*/  FMNMX.FTZ R14, R43, R14, !PT ;  /* 0x0000000e2b0e7209 */ /* 0x000fc60007810000 */
[----:B------:R-:W1:Y:S01]  /*12240*/  MUFU.TANH R13, R13 ;  /* 0x0000000d000d7308 */ /* 0x000e620000002400 */
[----:B--2---:R-:W-:Y:S02]  /*12250*/  FSEL R11, R11, -INF , P6 ;  /* 0xff8000000b0b7808 */ /* 0x004fe40003000000 */
[----:B------:R-:W-:-:S05]  /*12260*/  ISETP.GT.AND P6, PT, R6, 0x19, PT ;  /* 0x000000190600780c */ /* 0x000fca0003fc4270 */
[----:B------:R-:W2:Y:S01]  /*12270*/  MUFU.TANH R26, R26 ;  /* 0x0000001a001a7308 */ /* 0x000ea20000002400 */
[----:B0-----:R-:W-:Y:S01]  /*12280*/  FSEL R47, R24, -INF , P3 ;  /* 0xff800000182f7808 */ /* 0x001fe20001800000 */
[----:B------:R-:W-:-:S03]  /*12290*/  FMUL.FTZ R24, R83, UR4 ;  /* 0x0000000453187c20 */ /* 0x000fc60008410000 */
[----:B------:R-:W-:-:S03]  /*122a0*/  FMNMX.FTZ R14, R47, R14, !PT ;  /* 0x0000000e2f0e7209 */ /* 0x000fc60007810000 */
[----:B------:R-:W0:Y:S01]  /*122b0*/  MUFU.TANH R15, R15 ;  /* 0x0000000f000f7308 */ /* 0x000e220000002400 */
[----:B-1----:R-:W-:Y:S02]  /*122c0*/  FSEL R13, R13, -INF , P5 ;  /* 0xff8000000d0d7808 */ /* 0x002fe40002800000 */
[----:B------:R-:W-:-:S05]  /*122d0*/  ISETP.GT.AND P5, PT, R6, 0x20, PT ;  /* 0x000000200600780c */ /* 0x000fca0003fa4270 */
[----:B------:R-:W1:Y:S01]  /*122e0*/  MUFU.TANH R28, R28 ;  /* 0x0000001c001c7308 */ /* 0x000e620000002400 */
[----:B--2---:R-:W-:Y:S01]  /*122f0*/  FSEL R49, R26, -INF , P6 ;  /* 0xff8000001a317808 */ /* 0x004fe20003000000 */
[----:B------:R-:W-:-:S03]  /*12300*/  FMUL.FTZ R26, R79, UR4 ;  /* 0x000000044f1a7c20 */ /* 0x000fc60008410000 */
        /* <DEDUP_REMOVED lines=78> */
[----:B------:R-:W-:Y:S01]  /*127f0*/  FMNMX.FTZ R20, R113, R14, !PT ;  /* 0x0000000e71147209 */ /* 0x000fe20007810000 */
[----:B------:R-:W-:Y:S02]  /*12800*/  FMUL.FTZ R14, R81, UR4 ;  /* 0x00000004510e7c20 */ /* 0x000fe40008410000 */
        /* <DEDUP_REMOVED lines=44> */
[----:B-1----:R-:W-:Y:S01]  /*12ad0*/  FSEL R73, R8, -INF , P4 ;  /* 0xff80000008497808 */ /* 0x002fe20002000000 */
[----:B------:R-:W-:Y:S01]  /*12ae0*/  IMAD.U32 R8, RZ, RZ, UR5 ;  /* 0x00000005ff087e24 */ /* 0x000fe2000f8e00ff */
        /* <DEDUP_REMOVED lines=16> */
[----:B------:R-:W-:Y:S01]  /*12bf0*/  MUFU.TANH R24, R24 ;  /* 0x0000001800187308 */ /* 0x000fe20000002400 */
[----:B-1----:R-:W-:-:S04]  /*12c00*/  FSEL R129, R7, -INF , P2 ;  /* 0xff80000007817808 */ /* 0x002fc80001000000 */
[----:B------:R-:W-:-:S05]  /*12c10*/  FMNMX.FTZ R20, R129, R20, !PT ;  /* 0x0000001481147209 */ /* 0x000fca0007810000 */
[----:B------:R-:W0:Y:S02]  /*12c20*/  SHFL.BFLY PT, R7, R20, 0x2, 0x1f ;  /* 0x0c401f0014077f89 */ /* 0x000e2400000e0000 */
[----:B0-----:R-:W-:Y:S01]  /*12c30*/  FMNMX.FTZ R14, R20, R7, !PT ;  /* 0x00000007140e7209 */ /* 0x001fe20007810000 */
[----:B------:R-:W-:-:S04]  /*12c40*/  FMUL.FTZ R20, R82, UR4 ;  /* 0x0000000452147c20 */ /* 0x000fc80008410000 */
[----:B------:R-:W0:Y:S02]  /*12c50*/  SHFL.BFLY PT, R7, R14, 0x1, 0x1f ;  /* 0x0c201f000e077f89 */ /* 0x000e2400000e0000 */
[----:B------:R-:W1:Y:S01]  /*12c60*/  MUFU.TANH R20, R20 ;  /* 0x0000001400147308 */ /* 0x000e620000002400 */
[----:B0-----:R-:W-:Y:S01]  /*12c70*/  FMNMX.FTZ R7, R14, R7, !PT ;  /* 0x000000070e077209 */ /* 0x001fe20007810000 */
[----:B------:R-:W-:-:S03]  /*12c80*/  FMUL.FTZ R14, R86, UR4 ;  /* 0x00000004560e7c20 */ /* 0x000fc60008410000 */
[C---:B------:R-:W-:Y:S01]  /*12c90*/  FSETP.NEU.FTZ.AND P0, PT, R7.reuse, -INF , PT ;  /* 0xff8000000700780b */ /* 0x040fe20003f1d000 */
[-C--:B------:R-:W-:Y:S02]  /*12ca0*/  FMUL.FTZ R6, R7, R8.reuse ;  /* 0x0000000807067220 */ /* 0x080fe40000410000 */
[----:B------:R-:W0:Y:S03]  /*12cb0*/  MUFU.TANH R14, R14 ;  /* 0x0000000e000e7308 */ /* 0x000e260000002400 */
[----:B------:R-:W-:Y:S02]  /*12cc0*/  FSEL R6, R6, RZ, P0 ;  /* 0x000000ff06067208 */ /* 0x000fe40000000000 */
[----:B------:R-:W-:Y:S01]  /*12cd0*/  ISETP.NE.AND P0, PT, R12, RZ, PT ;  /* 0x000000ff0c00720c */ /* 0x000fe20003f05270 */
[----:B------:R-:W-:Y:S01]  /*12ce0*/  FMUL.FTZ R12, R87, UR4 ;  /* 0x00000004570c7c20 */ /* 0x000fe20008410000 */
[----:B--2---:R-:W-:Y:S01]  /*12cf0*/  FSEL R87, R26, -INF , P6 ;  /* 0xff8000001a577808 */ /* 0x004fe20003000000 */
[-CC-:B------:R-:W-:Y:S01]  /*12d00*/  FFMA.FTZ R79, R10, R8.reuse, -R6.reuse ;  /* 0x000000080a4f7223 */ /* 0x180fe20000010806 */
[----:B------:R-:W-:Y:S01]  /*12d10*/  FMNMX.FTZ R10, R3, R5, !PT ;  /* 0x00000005030a7209 */ /* 0x000fe20007810000 */
[-CC-:B------:R-:W-:Y:S01]  /*12d20*/  FFMA.FTZ R182, R31, R8.reuse, -R6.reuse ;  /* 0x000000081fb67223 */ /* 0x180fe20000010806 */
[--C-:B------:R-:W-:Y:S01]  /*12d30*/  FFMA.FTZ R31, R33, R8, -R6.reuse ;  /* 0x00000008211f7223 */ /* 0x100fe20000010806 */
[----:B------:R-:W2:Y:S01]  /*12d40*/  MUFU.TANH R12, R12 ;  /* 0x0000000c000c7308 */ /* 0x000ea20000002400 */
[----:B------:R-:W-:Y:S01]  /*12d50*/  FMNMX.FTZ R10, R11, R10, !PT ;  /* 0x0000000a0b0a7209 */ /* 0x000fe20007810000 */
[-CC-:B------:R-:W-:Y:S01]  /*12d60*/  FFMA.FTZ R33, R43, R8.reuse, -R6.reuse ;  /* 0x000000082b217223 */ /* 0x180fe20000010806 */
[-CC-:B------:R-:W-:Y:S01]  /*12d70*/  FFMA.FTZ R43, R91, R8.reuse, -R6.reuse ;  /* 0x000000085b2b7223 */ /* 0x180fe20000010806 */
[----:B-1----:R-:W-:Y:S01]  /*12d80*/  FSEL R91, R20, -INF , P5 ;  /* 0xff800000145b7808 */ /* 0x002fe20002800000 */
[--C-:B------:R-:W-:Y:S01]  /*12d90*/  FFMA.FTZ R174, R93, R8, -R6.reuse ;  /* 0x000000085dae7223 */ /* 0x100fe20000010806 */
[----:B------:R-:W-:Y:S01]  /*12da0*/  FMNMX.FTZ R10, R13, R10, !PT ;  /* 0x0000000a0d0a7209 */ /* 0x000fe20007810000 */
[-CC-:B------:R-:W-:Y:S01]  /*12db0*/  FFMA.FTZ R178, R47, R8.reuse, -R6.reuse ;  /* 0x000000082fb27223 */ /* 0x180fe20000010806 */
[----:B------:R-:W-:Y:S01]  /*12dc0*/  FSEL R93, R24, -INF , P4 ;  /* 0xff800000185d7808 */ /* 0x000fe20002000000 */
[--C-:B------:R-:W-:Y:S01]  /*12dd0*/  FFMA.FTZ R47, R95, R8, -R6.reuse ;  /* 0x000000085f2f7223 */ /* 0x100fe20000010806 */
[----:B------:R-:W-:Y:S01]  /*12de0*/  FMNMX.FTZ R10, R15, R10, !PT ;  /* 0x0000000a0f0a7209 */ /* 0x000fe20007810000 */
[-CC-:B------:R-:W-:Y:S01]  /*12df0*/  FFMA.FTZ R170, R101, R8.reuse, -R6.reuse ;  /* 0x0000000865aa7223 */ /* 0x180fe20000010806 */
[----:B0-----:R-:W-:Y:S01]  /*12e00*/  FSEL R95, R14, -INF , P3 ;  /* 0xff8000000e5f7808 */ /* 0x001fe20001800000 */
[--C-:B------:R-:W-:Y:S01]  /*12e10*/  FFMA.FTZ R180, R9, R8, -R6.reuse ;  /* 0x0000000809b47223 */ /* 0x100fe20000010806 */
[----:B------:R-:W-:Y:S01]  /*12e20*/  FMNMX.FTZ R10, R21, R10, !PT ;  /* 0x0000000a150a7209 */ /* 0x000fe20007810000 */
[----:B------:R-:W-:Y:S01]  /*12e30*/  MUFU.EX2 R79, R79 ;  /* 0x0000004f004f7308 */ /* 0x000fe20000000800 */
[-CC-:B------:R-:W-:Y:S01]  /*12e40*/  FFMA.FTZ R176, R37, R8.reuse, -R6.reuse ;  /* 0x0000000825b07223 */ /* 0x180fe20000010806 */
[----:B--2---:R-:W-:Y:S01]  /*12e50*/  FSEL R101, R12, -INF , P2 ;  /* 0xff8000000c657808 */ /* 0x004fe20001000000 */
        /* <DEDUP_REMOVED lines=32> */
[----:B------:R-:W-:Y:S01]  /*13060*/  FFMA.FTZ R107, R129, R8, -R6 ;  /* 0x00000008816b7223 */ /* 0x000fe20000010806 */
[----:B------:R-:W-:Y:S01]  /*13070*/  FMNMX.FTZ R10, R53, R10, !PT ;  /* 0x0000000a350a7209 */ /* 0x000fe20007810000 */
[----:B------:R-:W-:-:S02]  /*13080*/  IMAD.MOV.U32 R131, RZ, RZ, R151 ;  /* 0x000000ffff837224 */ /* 0x000fc400078e0097 */
[--C-:B------:R-:W-:Y:S01]  /*13090*/  IMAD.MOV.U32 R129, RZ, RZ, R151.reuse ;  /* 0x000000ffff817224 */ /* 0x100fe200078e0097 */
[----:B------:R-:W-:Y:S01]  /*130a0*/  FMNMX.FTZ R10, R55, R10, !PT ;  /* 0x0000000a370a7209 */ /* 0x000fe20007810000 */
[----:B------:R-:W4:Y:S01]  /*130b0*/  MUFU.EX2 R33, R33 ;  /* 0x0000002100217308 */ /* 0x000f220000000800 */
[--C-:B------:R-:W-:Y:S02]  /*130c0*/  IMAD.MOV.U32 R127, RZ, RZ, R151.reuse ;  /* 0x000000ffff7f7224 */ /* 0x100fe400078e0097 */
[----:B------:R-:W-:Y:S01]  /*130d0*/  FMNMX.FTZ R10, R57, R10, !PT ;  /* 0x0000000a390a7209 */ /* 0x000fe20007810000 */
[--C-:B------:R-:W-:Y:S02]  /*130e0*/  IMAD.MOV.U32 R125, RZ, RZ, R151.reuse ;  /* 0x000000ffff7d7224 */ /* 0x100fe400078e0097 */
        /* <DEDUP_REMOVED lines=14> */
[----:B------:R-:W-:Y:S01]  /*131d0*/  MUFU.EX2 R172, R172 ;  /* 0x000000ac00ac7308 */ /* 0x000fe20000000800 */
[----:B------:R-:W-:-:S02]  /*131e0*/  IMAD.MOV.U32 R109, RZ, RZ, R151 ;  /* 0x000000ffff6d7224 */ /* 0x000fc400078e0097 */
        /* <DEDUP_REMOVED lines=14> */
[----:B------:R-:W-:Y:S04]  /*132d0*/  MUFU.EX2 R49, R49 ;  /* 0x0000003100317308 */ /* 0x000fe80000000800 */
[----:B------:R-:W0:Y:S04]  /*132e0*/  SHFL.BFLY PT, R9, R10, 0x2, 0x1f ;  /* 0x0c401f000a097f89 */ /* 0x000e2800000e0000 */
        /* <DEDUP_REMOVED lines=14> */
[-CC-:B------:R-:W-:Y:S01]  /*133d0*/  FFMA.FTZ R181, R3, R8.reuse, -R24.reuse ;  /* 0x0000000803b57223 */ /* 0x180fe20000010818 */
[-CC-:B------:R-:W-:Y:S01]  /*133e0*/  FFMA.FTZ R6, R5, R8.reuse, -R24.reuse ;  /* 0x0000000805067223 */ /* 0x180fe20000010818 */
[-CC-:B------:R-:W-:Y:S01]  /*133f0*/  FFMA.FTZ R183, R11, R8.reuse, -R24.reuse ;  /* 0x000000080bb77223 */ /* 0x180fe20000010818 */
[----:B------:R-:W-:Y:S01]  /*13400*/  FADD.FTZ R3, R180, R79 ;  /* 0x0000004fb4037221 */ /* 0x000fe20000010000 */
        /* <DEDUP_REMOVED lines=19> */
[----:B------:R-:W-:Y:S01]  /*13540*/  FADD.FTZ R34, R178, R3 ;  /* 0x00000003b2227221 */ /* 0x000fe20000010000 */
        /* <DEDUP_REMOVED lines=26> */
[----:B------:R-:W-:-:S02]  /*136f0*/  F2FP.BF16.F32.PACK_AB R181, R6, R181 ;  /* 0x000000b506b5723e */ /* 0x000fc400000010ff */
[----:B------:R-:W-:Y:S02]  /*13700*/  F2FP.BF16.F32.PACK_AB R183, R10, R183 ;  /* 0x000000b70ab7723e */ /* 0x000fe400000010ff */
[----:B------:R-:W2:Y:S01]  /*13710*/  MUFU.EX2 R179, R179 ;  /* 0x000000b300b37308 */ /* 0x000ea20000000800 */
[----:B0-----:R-:W-:Y:S01]  /*13720*/  FADD.FTZ R3, R177, R36 ;  /* 0x00000024b1037221 */ /* 0x001fe20000010000 */
[----:B------:R-:W-:Y:S02]  /*13730*/  F2FP.BF16.F32.PACK_AB R180, R79, R180 ;  /* 0x000000b44fb4723e */ /* 0x000fe400000010ff */
[----:B------:R-:W-:Y:S02]  /*13740*/  F2FP.BF16.F32.PACK_AB R182, R31, R182 ;  /* 0x000000b61fb6723e */ /* 0x000fe400000010ff */
[----:B------:R-:W-:Y:S02]  /*13750*/  F2FP.BF16.F32.PACK_AB R176, R33, R176 ;  /* 0x000000b021b0723e */ /* 0x000fe400000010ff */
[----:B------:R-:W0:Y:S01]  /*13760*/  MUFU.EX2 R14, R14 ;  /* 0x0000000e000e7308 */ /* 0x000e220000000800 */
[----:B-1----:R-:W-:Y:S01]  /*13770*/  FADD.FTZ R36, R12, R3 ;  /* 0x000000030c247221 */ /* 0x002fe20000010000 */
[----:B------:R-:W-:Y:S01]  /*13780*/  FADD.FTZ R3, R47, R38 ;  /* 0x000000262f037221 */ /* 0x000fe20000010000 */
[----:B------:R-:W-:-:S02]  /*13790*/  F2FP.BF16.F32.PACK_AB R178, R37, R178 ;  /* 0x000000b225b2723e */ /* 0x000fc400000010ff */
[----:B------:R-:W-:Y:S01]  /*137a0*/  F2FP.BF16.F32.PACK_AB R172, R43, R172 ;  /* 0x000000ac2bac723e */ /* 0x000fe200000010ff */
[----:B------:R-:W-:Y:S01]  /*137b0*/  FADD.FTZ R38, R168, R3 ;  /* 0x00000003a8267221 */ /* 0x000fe20000010000 */
[----:B------:R-:W-:Y:S01]  /*137c0*/  @!P1 VIADD R3, R0, 0x34840 ;  /* 0x0003484000039836 */ /* 0x000fe20000000000 */
[----:B------:R-:W1:Y:S01]  /*137d0*/  MUFU.EX2 R173, R173 ;  /* 0x000000ad00ad7308 */ /* 0x000e620000000800 */
[----:B--2---:R-:W-:Y:S01]  /*137e0*/  FADD.FTZ R5, R179, R36 ;  /* 0x00000024b3057221 */ /* 0x004fe20000010000 */
[----:B------:R-:W-:Y:S01]  /*137f0*/  FADD.FTZ R11, R49, R38 ;  /* 0x00000026310b7221 */ /* 0x000fe20000010000 */
[----:B------:R-:W-:Y:S02]  /*13800*/  F2FP.BF16.F32.PACK_AB R174, R47, R174 ;  /* 0x000000ae2fae723e */ /* 0x000fe400000010ff */
[----:B------:R-:W-:Y:S02]  /*13810*/  @!P1 PRMT R3, RZ, 0x654, R3 ;  /* 0x00000654ff039816 */ /* 0x000fe40000000003 */
[----:B------:R-:W-:Y:S01]  /*13820*/  F2FP.BF16.F32.PACK_AB R168, R49, R168 ;  /* 0x000000a831a8723e */ /* 0x000fe200000010ff */
[----:B------:R-:W2:Y:S01]  /*13830*/  MUFU.EX2 R20, R20 ;  /* 0x0000001400147308 */ /* 0x000ea20000000800 */
[----:B0-----:R-:W-:Y:S01]  /*13840*/  FADD.FTZ R36, R14, R5 ;  /* 0x000000050e247221 */ /* 0x001fe20000010000 */
[----:B------:R0:W-:Y:S01]  /*13850*/  @!P1 SYNCS.ARRIVE.TRANS64.RED.A1T0 RZ, [R3+URZ], RZ ;  /* 0x000000ff03ff99a7 */ /* 0x0001e2000810043f */
[----:B------:R-:W-:-:S02]  /*13860*/  F2FP.BF16.F32.PACK_AB R177, R12, R177 ;  /* 0x000000b10cb1723e */ /* 0x000fc400000010ff */
[----:B------:R-:W-:-:S03]  /*13870*/  F2FP.BF16.F32.PACK_AB R179, R14, R179 ;  /* 0x000000b30eb3723e */ /* 0x000fc600000010ff */
[----:B------:R-:W0:Y:S01]  /*13880*/  MUFU.EX2 R175, R175 ;  /* 0x000000af00af7308 */ /* 0x000e220000000800 */
[----:B-1----:R-:W-:Y:S01]  /*13890*/  FADD.FTZ R5, R173, R36 ;  /* 0x00000024ad057221 */ /* 0x002fe20000010000 */
[----:B------:R-:W-:Y:S01]  /*138a0*/  FADD.FTZ R36, R170, R11 ;  /* 0x0000000baa247221 */ /* 0x000fe20000010000 */
[----:B------:R-:W-:-:S05]  /*138b0*/  F2FP.BF16.F32.PACK_AB R170, R83, R170 ;  /* 0x000000aa53aa723e */ /* 0x000fca00000010ff */
[----:B------:R-:W1:Y:S01]  /*138c0*/  MUFU.EX2 R26, R26 ;  /* 0x0000001a001a7308 */ /* 0x000e620000000800 */
[C---:B--2---:R-:W-:Y:S01]  /*138d0*/  FADD.FTZ R38, R20.reuse, R5 ;  /* 0x0000000514267221 */ /* 0x044fe20000010000 */
[----:B------:R-:W-:Y:S01]  /*138e0*/  FADD.FTZ R5, R83, R36 ;  /* 0x0000002453057221 */ /* 0x000fe20000010000 */
[----:B------:R-:W-:Y:S01]  /*138f0*/  FFMA.FTZ R36, R71, R8, -R24 ;  /* 0x0000000847247223 */ /* 0x000fe20000010818 */
[----:B------:R-:W-:Y:S02]  /*13900*/  F2FP.BF16.F32.PACK_AB R173, R20, R173 ;  /* 0x000000ad14ad723e */ /* 0x000fe400000010ff */
[----:B------:R-:W-:Y:S01]  /*13910*/  FADD.FTZ R40, R152, R5 ;  /* 0x0000000598287221 */ /* 0x000fe20000010000 */
[----:B------:R-:W-:Y:S01]  /*13920*/  F2FP.BF16.F32.PACK_AB R152, R89, R152 ;  /* 0x000000985998723e */ /* 0x000fe200000010ff */
[----:B------:R-:W2:Y:S01]  /*13930*/  MUFU.EX2 R169, R169 ;  /* 0x000000a900a97308 */ /* 0x000ea20000000800 */
[----:B0-----:R-:W-:Y:S01]  /*13940*/  FADD.FTZ R3, R175, R38 ;  /* 0x00000026af037221 */ /* 0x001fe20000010000 */
[----:B------:R-:W-:Y:S01]  /*13950*/  FADD.FTZ R5, R89, R40 ;  /* 0x0000002859057221 */ /* 0x000fe20000010000 */
[----:B------:R-:W-:-:S03]  /*13960*/  IMAD.MOV.U32 R89, RZ, RZ, R151 ;  /* 0x000000ffff597224 */ /* 0x000fc600078e0097 */
        /* <DEDUP_REMOVED lines=12> */
[----:B------:R-:W-:-:S05]  /*13a30*/  IMAD.MOV.U32 R99, RZ, RZ, R151 ;  /* 0x000000ffff637224 */ /* 0x000fca00078e0097 */
[----:B------:R-:W2:Y:S01]  /*13a40*/  MUFU.EX2 R30, R30 ;  /* 0x0000001e001e7308 */ /* 0x000ea20000000800 */
[C---:B0-----:R-:W-:Y:S01]  /*13a50*/  FADD.FTZ R38, R28.reuse, R3 ;  /* 0x000000031c267221 */ /* 0x041fe20000010000 */
[----:B------:R-:W-:-:S06]  /*13a60*/  F2FP.BF16.F32.PACK_AB R169, R28, R169 ;  /* 0x000000a91ca9723e */ /* 0x000fcc00000010ff */
        /* <DEDUP_REMOVED lines=16> */
[----:B------:R-:W-:-:S06]  /*13b70*/  F2FP.BF16.F32.PACK_AB R158, R81, R158 ;  /* 0x0000009e519e723e */ /* 0x000fcc00000010ff */
        /* <DEDUP_REMOVED lines=21> */
[----:B------:R-:W-:-:S05]  /*13cd0*/  IMAD.MOV.U32 R85, RZ, RZ, 0x3f800000 ;  /* 0x3f800000ff557424 */ /* 0x000fca00078e00ff */
        /* <DEDUP_REMOVED lines=14> */
[----:B------:R2:W3:Y:S01]  /*13dc0*/  MUFU.EX2 R38, R87 ;  /* 0x0000005700267308 */ /* 0x0004e20000000800 */
[----:B0-----:R-:W-:-:S07]  /*13dd0*/  FADD.FTZ R44, R166, R5 ;  /* 0x00000005a62c7221 */ /* 0x001fce0000010000 */
[----:B------:R-:W0:Y:S01]  /*13de0*/  MUFU.EX2 R91, R91 ;  /* 0x0000005b005b7308 */ /* 0x000e220000000800 */
[----:B-1----:R-:W-:Y:S01]  /*13df0*/  FADD.FTZ R5, R77, R42 ;  /* 0x0000002a4d057221 */ /* 0x002fe20000010000 */
[----:B--2---:R-:W-:-:S06]  /*13e00*/  IMAD.MOV.U32 R87, RZ, RZ, 0x3f800000 ;  /* 0x3f800000ff577424 */ /* 0x004fcc00078e00ff */
[----:B------:R1:W2:Y:S01]  /*13e10*/  MUFU.EX2 R40, R93 ;  /* 0x0000005d00287308 */ /* 0x0002a20000000800 */
[C---:B---3--:R-:W-:Y:S01]  /*13e20*/  FADD.FTZ R10, R38.reuse, R5 ;  /* 0x00000005260a7221 */ /* 0x048fe20000010000 */
[----:B------:R-:W-:-:S06]  /*13e30*/  F2FP.BF16.F32.PACK_AB R163, R38, R77 ;  /* 0x0000004d26a3723e */ /* 0x000fcc00000010ff */
[----:B------:R-:W3:Y:S01]  /*13e40*/  MUFU.EX2 R95, R95 ;  /* 0x0000005f005f7308 */ /* 0x000ee20000000800 */
[----:B0-----:R-:W-:Y:S01]  /*13e50*/  FADD.FTZ R5, R91, R10 ;  /* 0x0000000a5b057221 */ /* 0x001fe20000010000 */
[----:B-1----:R-:W-:-:S06]  /*13e60*/  IMAD.MOV.U32 R93, RZ, RZ, R151 ;  /* 0x000000ffff5d7224 */ /* 0x002fcc00078e0097 */
[----:B------:R0:W1:Y:S01]  /*13e70*/  MUFU.EX2 R6, R101 ;  /* 0x0000006500067308 */ /* 0x0000620000000800 */
[C---:B--2---:R-:W-:Y:S01]  /*13e80*/  FADD.FTZ R10, R40.reuse, R5 ;  /* 0x00000005280a7221 */ /* 0x044fe20000010000 */
[----:B------:R-:W-:Y:S01]  /*13e90*/  F2FP.BF16.F32.PACK_AB R165, R40, R91 ;  /* 0x0000005b28a5723e */ /* 0x000fe200000010ff */
[----:B------:R-:W-:-:S05]  /*13ea0*/  IMAD.MOV.U32 R91, RZ, RZ, R151 ;  /* 0x000000ffff5b7224 */ /* 0x000fca00078e0097 */
[----:B------:R-:W2:Y:S01]  /*13eb0*/  MUFU.EX2 R107, R107 ;  /* 0x0000006b006b7308 */ /* 0x000ea20000000800 */
[----:B---3--:R-:W-:Y:S01]  /*13ec0*/  FADD.FTZ R5, R95, R10 ;  /* 0x0000000a5f057221 */ /* 0x008fe20000010000 */
[----:B0-----:R-:W-:-:S03]  /*13ed0*/  IMAD.MOV.U32 R101, RZ, RZ, R151 ;  /* 0x000000ffff657224 */ /* 0x001fc600078e0097 */
[C---:B-1----:R-:W-:Y:S01]  /*13ee0*/  FADD.FTZ R0, R6.reuse, R5 ;  /* 0x0000000506007221 */ /* 0x042fe20000010000 */
[----:B------:R-:W-:Y:S01]  /*13ef0*/  VIADD R5, R149, 0xfffffffe ;  /* 0xfffffffe95057836 */ /* 0x000fe20000000000 */
[----:B------:R-:W-:Y:S01]  /*13f00*/  F2FP.BF16.F32.PACK_AB R167, R6, R95 ;  /* 0x0000005f06a7723e */ /* 0x000fe200000010ff */
[--C-:B------:R-:W-:Y:S02]  /*13f10*/  IMAD.MOV.U32 R149, RZ, RZ, R151.reuse ;  /* 0x000000ffff957224 */ /* 0x100fe400078e0097 */
[--C-:B------:R-:W-:Y:S01]  /*13f20*/  IMAD.MOV.U32 R95, RZ, RZ, R151.reuse ;  /* 0x000000ffff5f7224 */ /* 0x100fe200078e0097 */
[----:B------:R-:W-:Y:S01]  /*13f30*/  ISETP.GE.AND P2, PT, R5, R197, PT ;  /* 0x000000c50500720c */ /* 0x000fe20003f46270 */
[C---:B--2---:R-:W-:Y:S01]  /*13f40*/  FADD.FTZ R3, R107.reuse, R44 ;  /* 0x0000002c6b037221 */ /* 0x044fe20000010000 */
[----:B------:R-:W-:Y:S01]  /*13f50*/  F2FP.BF16.F32.PACK_AB R166, R107, R166 ;  /* 0x000000a66ba6723e */ /* 0x000fe200000010ff */
[----:B------:R-:W-:-:S10]  /*13f60*/  IMAD.MOV.U32 R107, RZ, RZ, R151 ;  /* 0x000000ffff6b7224 */ /* 0x000fd400078e0097 */
[----:B------:R-:W-:Y:S05]  /*13f70*/  @!P2 BRA `(.L_x_595) ;  /* 0x0000002c009ca947 */ /* 0x000fea0003800000 */
[----:B------:R-:W-:Y:S01]  /*13f80*/  IMAD.MOV.U32 R10, RZ, RZ, R9 ;  /* 0x000000ffff0a7224 */ /* 0x000fe200078e0009 */
[----:B------:R-:W-:Y:S01]  /*13f90*/  CS2R R150, SRZ ;  /* 0x0000000000967805 */ /* 0x000fe2000001ff00 */
[----:B------:R-:W-:Y:S01]  /*13fa0*/  IMAD.MOV.U32 R11, RZ, RZ, R7 ;  /* 0x000000ffff0b7224 */ /* 0x000fe200078e0007 */
[----:B------:R-:W-:Y:S01]  /*13fb0*/  CS2R R146, SRZ ;  /* 0x0000000000927805 */ /* 0x000fe2000001ff00 */
[----:B------:R-:W-:Y:S01]  /*13fc0*/  IMAD.MOV.U32 R13, RZ, RZ, R196 ;  /* 0x000000ffff0d7224 */ /* 0x000fe200078e00c4 */
[----:B------:R-:W-:Y:S01]  /*13fd0*/  CS2R R142, SRZ ;  /* 0x00000000008e7805 */ /* 0x000fe2000001ff00 */
[----:B------:R-:W-:Y:S01]  /*13fe0*/  IMAD.MOV.U32 R6, RZ, RZ, R194 ;  /* 0x000000ffff067224 */ /* 0x000fe200078e00c2 */
[----:B------:R-:W-:Y:S01]  /*13ff0*/  CS2R R138, SRZ ;  /* 0x00000000008a7805 */ /* 0x000fe2000001ff00 */
[----:B------:R-:W-:Y:S01]  /*14000*/  IMAD.MOV.U32 R87, RZ, RZ, 0x3f800000 ;  /* 0x3f800000ff577424 */ /* 0x000fe200078e00ff */
        /* <DEDUP_REMOVED lines=27> */
[----:B------:R-:W-:-:S07]  /*141c0*/  CS2R R88, SRZ ;  /* 0x0000000000587805 */ /* 0x000fce000001ff00 */
.L_x_606:
[----:B------:R-:W-:-:S05]  /*141d0*/  VIADD R7, R6, 0x1 ;  /* 0x0000000106077836 */ /* 0x000fca0000000000 */
[----:B------:R-:W-:-:S04]  /*141e0*/  ISETP.NE.AND P2, PT, R7, 0x2, PT ;  /* 0x000000020700780c */ /* 0x000fc80003f45270 */
[----:B------:R-:W-:Y:S02]  /*141f0*/  SEL R196, RZ, 0x1, P2 ;  /* 0x00000001ffc47807 */ /* 0x000fe40001000000 */
[----:B------:R-:W-:Y:S02]  /*14200*/  SEL R194, R7, RZ, P2 ;  /* 0x000000ff07c27207 */ /* 0x000fe40001000000 */
[----:B------:R-:W-:Y:S01]  /*14210*/  LOP3.LUT R196, R13, R196, RZ, 0x3c, !PT ;  /* 0x000000c40dc47212 */ /* 0x000fe200078e3cff */
[----:B------:R-:W-:Y:S06]  /*14220*/  @!P0 BRA `(.L_x_596) ;  /* 0x0000000000048947 */ /* 0x000fec0003800000 */
[----:B------:R-:W-:Y:S01]  /*14230*/  BPT.TRAP 0x1 ;  /* 0x000000040000795c */ /* 0x000fe20000300000 */
.L_x_596:
[----:B------:R-:W-:Y:S01]  /*14240*/  IMAD R12, R194, 0x8, R2 ;  /* 0x00000008c20c7824 */ /* 0x000fe200078e0202 */
[----:B------:R-:W-:-:S04]  /*14250*/  SHF.L.U32 R9, R196, 0x1f, RZ ;  /* 0x0000001fc4097819 */ /* 0x000fc800000006ff */
[----:B------:R0:W1:Y:S01]  /*14260*/  SYNCS.PHASECHK.TRANS64.TRYWAIT P2, [R12+URZ+0x34830], R9 ;  /* 0x034830090c0075a7 */ /* 0x000062000804017f */
[----:B------:R-:W-:Y:S05]  /*14270*/  @!P0 BRA `(.L_x_597) ;  /* 0x0000000000048947 */ /* 0x000fea0003800000 */
[----:B------:R-:W-:Y:S01]  /*14280*/  BPT.TRAP 0x1 ;  /* 0x000000040000795c */ /* 0x000fe20000300000 */
.L_x_597:
[----:B------:R-:W-:Y:S01]  /*14290*/  IMAD R7, R194, 0xc00, R4 ;  /* 0x00000c00c2077824 */ /* 0x000fe200078e0204 */
[----:B------:R-:W-:Y:S03]  /*142a0*/  BSSY B1, `(.L_x_598) ;  /* 0x0000006000017945 */ /* 0x000fe60003800000 */
[C---:B------:R-:W-:Y:S02]  /*142b0*/  VIADD R14, R7.reuse, 0x2 ;  /* 0x00000002070e7836 */ /* 0x040fe40000000000 */
[----:B------:R-:W-:Y:S01]  /*142c0*/  VIADD R20, R7, 0x4 ;  /* 0x0000000407147836 */ /* 0x000fe20000000000 */
[----:B-1----:R-:W-:Y:S06]  /*142d0*/  @P2 BRA `(.L_x_599) ;  /* 0x0000000000082947 */ /* 0x002fec0003800000 */
[----:B------:R-:W1:Y:S02]  /*142e0*/  SYNCS.PHASECHK.TRANS64.TRYWAIT P2, [R12+URZ+0x34830], R9 ;  /* 0x034830090c0075a7 */ /* 0x000e64000804017f */
[----:B-1----:R-:W-:Y:S05]  /*142f0*/  @!P2 BRA `(.L_x_600) ;  /* 0x000000ec0060a947 */ /* 0x002fea0003800000 */
.L_x_599:
[----:B------:R-:W-:Y:S05]  /*14300*/  BSYNC B1 ;  /* 0x0000000000017941 */ /* 0x000fea0003800000 */
.L_x_598:
[----:B------:R-:W2:Y:S01]  /*14310*/  LDL.64 R24, [R1+0x40] ;  /* 0x0000400001187983 */ /* 0x000ea20000100a00 */
[----:B------:R-:W-:Y:S02]  /*14320*/  IMAD.MOV.U32 R8, RZ, RZ, R7 ;  /* 0x000000ffff087224 */ /* 0x000fe400078e0007 */
[----:B01----:R-:W-:Y:S01]  /*14330*/  IMAD.MOV.U32 R9, RZ, RZ, 0x40000040 ;  /* 0x40000040ff097424 */ /* 0x003fe200078e00ff */
[----:B------:R0:W-:Y:S02]  /*14340*/  STL.64 [R1+0xa0], R10 ;  /* 0x0000a00a01007387 */ /* 0x0001e40000100a00 */
[----:B------:R-:W-:Y:S01]  /*14350*/  R2UR UR6, R8 ;  /* 0x00000000080672ca */ /* 0x000fe200000e0000 */
[----:B------:R-:W-:-:S05]  /*14360*/  VIADD R8, R7, 0x6 ;  /* 0x0000000607087836 */ /* 0x000fca0000000000 */
[----:B------:R-:W-:Y:S01]  /*14370*/  R2UR UR18, R8 ;  /* 0x00000000081272ca */ /* 0x000fe200000e0000 */
[C---:B------:R-:W-:Y:S01]  /*14380*/  VIADD R8, R7.reuse, 0x404 ;  /* 0x0000040407087836 */ /* 0x040fe20000000000 */
[----:B0-----:R-:W3:Y:S04]  /*14390*/  LDL.64 R10, [R1+0x30] ;  /* 0x00003000010a7983 */ /* 0x001ee80000100a00 */
[----:B------:R-:W-:Y:S01]  /*143a0*/  R2UR UR30, R8 ;  /* 0x00000000081e72ca */ /* 0x000fe200000e0000 */
[C---:B------:R-:W-:Y:S01]  /*143b0*/  VIADD R8, R7.reuse, 0x802 ;  /* 0x0000080207087836 */ /* 0x040fe20000000000 */
[----:B------:R0:W-:Y:S04]  /*143c0*/  STL.64 [R1+0x98], R4 ;  /* 0x0000980401007387 */ /* 0x0001e80000100a00 */
[----:B------:R-:W-:Y:S01]  /*143d0*/  R2UR UR46, R8 ;  /* 0x00000000082e72ca */ /* 0x000fe200000e0000 */
[----:B------:R-:W-:Y:S01]  /*143e0*/  VIADD R8, R7, 0x806 ;  /* 0x0000080607087836 */ /* 0x000fe20000000000 */
[----:B------:R-:W-:-:S02]  /*143f0*/  R2UR UR7, R9 ;  /* 0x00000000090772ca */ /* 0x000fc400000e0000 */
[C---:B------:R-:W-:Y:S02]  /*14400*/  R2UR UR19, R9.reuse ;  /* 0x00000000091372ca */ /* 0x040fe400000e0000 */
[C---:B------:R-:W-:Y:S01]  /*14410*/  R2UR UR31, R9.reuse ;  /* 0x00000000091f72ca */ /* 0x040fe200000e0000 */
[----:B0-----:R-:W4:Y:S01]  /*14420*/  LDL.64 R4, [R1+0x28] ;  /* 0x0000280001047983 */ /* 0x001f220000100a00 */
[C---:B------:R-:W-:Y:S02]  /*14430*/  R2UR UR47, R9.reuse ;  /* 0x00000000092f72ca */ /* 0x040fe400000e0000 */
[----:B------:R-:W-:Y:S01]  /*14440*/  R2UR UR54, R8 ;  /* 0x00000000083672ca */ /* 0x000fe200000e0000 */
[----:B------:R0:W-:Y:S01]  /*14450*/  STL.64 [R1+0x90], R2 ;  /* 0x0000900201007387 */ /* 0x0001e20000100a00 */
[----:B------:R-:W-:-:S03]  /*14460*/  R2UR UR55, R9 ;  /* 0x00000000093772ca */ /* 0x000fc600000e0000 */
[----:B------:R-:W3:Y:S01]  /*14470*/  LDL.64 R8, [R1+0x38] ;  /* 0x0000380001087983 */ /* 0x000ee20000100a00 */
        /* <DEDUP_REMOVED lines=64> */
[----:B------:R-:W-:Y:S01]  /*14880*/  IMAD.MOV.U32 R15, RZ, RZ, 0x40000040 ;  /* 0x40000040ff0f7424 */ /* 0x000fe200078e00ff */
[----:B------:R-:W-:Y:S01]  /*14890*/  R2UR UR10, R14 ;  /* 0x000000000e0a72ca */ /* 0x000fe200000e0000 */
[----:B0-----:R-:W4:Y:S01]  /*148a0*/  LDL.64 R2, [R1+0x20] ;  /* 0x0000200001027983 */ /* 0x001f220000100a00 */
[----:B------:R-:W-:-:S02]  /*148b0*/  IMAD.MOV.U32 R14, RZ, RZ, R20 ;  /* 0x000000ffff0e7224 */ /* 0x000fc400078e0014 */
[----:B------:R-:W-:Y:S01]  /*148c0*/  R2UR UR11, R15 ;  /* 0x000000000f0b72ca */ /* 0x000fe200000e0000 */
[----:B------:R-:W-:Y:S01]  /*148d0*/  VIADD R20, R7, 0x402 ;  /* 0x0000040207147836 */ /* 0x000fe20000000000 */
[----:B------:R-:W-:Y:S01]  /*148e0*/  R2UR UR15, R15 ;  /* 0x000000000f0f72ca */ /* 0x000fe200000e0000 */
[----:B------:R-:W-:Y:S01]  /*148f0*/  IMAD.MOV.U32 R21, RZ, RZ, 0x40000040 ;  /* 0x40000040ff157424 */ /* 0x000fe200078e00ff */
[----:B------:R-:W-:Y:S01]  /*14900*/  R2UR UR14, R14 ;  /* 0x000000000e0e72ca */ /* 0x000fe200000e0000 */
[C---:B------:R-:W-:Y:S01]  /*14910*/  VIADD R14, R7.reuse, 0x400 ;  /* 0x00000400070e7836 */ /* 0x040fe20000000000 */
[----:B------:R-:W-:Y:S01]  /*14920*/  R2UR UR26, R20 ;  /* 0x00000000141a72ca */ /* 0x000fe200000e0000 */
[----:B------:R-:W-:Y:S01]  /*14930*/  VIADD R20, R7, 0x800 ;  /* 0x0000080007147836 */ /* 0x000fe20000000000 */
[C---:B------:R-:W-:Y:S02]  /*14940*/  R2UR UR27, R21.reuse ;  /* 0x00000000151b72ca */ /* 0x040fe400000e0000 */
[----:B------:R-:W-:-:S02]  /*14950*/  R2UR UR43, R21 ;  /* 0x00000000152b72ca */ /* 0x000fc400000e0000 */
[----:B------:R-:W-:Y:S02]  /*14960*/  R2UR UR42, R20 ;  /* 0x00000000142a72ca */ /* 0x000fe400000e0000 */
[----:B------:R-:W4:Y:S01]  /*14970*/  LDL.64 R20, [R1+0x18] ;  /* 0x0000180001147983 */ /* 0x000f220000100a00 */
[----:B------:R-:W-:Y:S01]  /*14980*/  R2UR UR22, R14 ;  /* 0x000000000e1672ca */ /* 0x000fe200000e0000 */
[----:B------:R-:W-:Y:S01]  /*14990*/  VIADD R14, R7, 0x406 ;  /* 0x00000406070e7836 */ /* 0x000fe20000000000 */
[C---:B------:R-:W-:Y:S02]  /*149a0*/  R2UR UR23, R15.reuse ;  /* 0x000000000f1772ca */ /* 0x040fe400000e0000 */
[----:B------:R-:W-:Y:S02]  /*149b0*/  R2UR UR35, R15 ;  /* 0x000000000f2372ca */ /* 0x000fe400000e0000 */
[----:B------:R-:W-:Y:S01]  /*149c0*/  R2UR UR34, R14 ;  /* 0x000000000e2272ca */ /* 0x000fe200000e0000 */
[----:B------:R-:W-:Y:S01]  /*149d0*/  VIADD R14, R7, 0x804 ;  /* 0x00000804070e7836 */ /* 0x000fe20000000000 */
[----:B------:R-:W-:-:S04]  /*149e0*/  R2UR UR51, R15 ;  /* 0x000000000f3372ca */ /* 0x000fc800000e0000 */
[----:B------:R-:W-:Y:S02]  /*149f0*/  R2UR UR50, R14 ;  /* 0x000000000e3272ca */ /* 0x000fe400000e0000 */
[----:B------:R-:W4:Y:S01]  /*14a00*/  LDL.64 R14, [R1+0x8] ;  /* 0x00000800010e7983 */ /* 0x000f220000100a00 */
[----:B--2---:R-:W-:Y:S02]  /*14a10*/  R2UR UR4, R24 ;  /* 0x00000000180472ca */ /* 0x004fe400000e0000 */
[----:B------:R-:W-:Y:S02]  /*14a20*/  R2UR UR5, R25 ;  /* 0x00000000190572ca */ /* 0x000fe400000e0000 */
[----:B------:R-:W-:-:S11]  /*14a30*/  WARPGROUP.ARRIVE ;  /* 0x00000000000079c5 */ /* 0x000fd60000000000 */
[----:B------:R-:W-:Y:S01]  /*14a40*/  HGMMA.64x128x16.F32.BF16 R24, gdesc[UR4], RZ, !UPT, gsb0 ;  /* 0x01e00000041879f0 */ /* 0x000fe2000c0018ff */
[----:B---3--:R-:W-:Y:S02]  /*14a50*/  R2UR UR8, R8 ;  /* 0x00000000080872ca */ /* 0x008fe400000e0000 */
[----:B------:R-:W-:Y:S02]  /*14a60*/  R2UR UR9, R9 ;  /* 0x00000000090972ca */ /* 0x000fe400000e0000 */
[----:B------:R-:W-:Y:S01]  /*14a70*/  R2UR UR12, R10 ;  /* 0x000000000a0c72ca */ /* 0x000fe200000e0000 */
[----:B------:R-:W2:Y:S01]  /*14a80*/  LDL.64 R8, [R1] ;  /* 0x0000000001087983 */ /* 0x000ea20000100a00 */
[----:B------:R-:W-:Y:S02]  /*14a90*/  WARPGROUP.DEPBAR.LE gsb0, 0x0 ;  /* 0x00008000000079c5 */ /* 0x000fe40000010000 */
[----:B------:R-:W-:-:S07]  /*14aa0*/  WARPGROUP.ARRIVE ;  /* 0x00000000000079c5 */ /* 0x000fce0000000000 */
[----:B------:R-:W-:Y:S01]  /*14ab0*/  HGMMA.64x128x16.F32.BF16 R24, gdesc[UR8], R24, gsb0 ;  /* 0x01e00000081879f0 */ /* 0x000fe20008001818 */
[----:B------:R-:W-:Y:S02]  /*14ac0*/  R2UR UR13, R11 ;  /* 0x000000000b0d72ca */ /* 0x000fe400000e0000 */
[----:B----4-:R-:W-:Y:S01]  /*14ad0*/  R2UR UR16, R4 ;  /* 0x00000000041072ca */ /* 0x010fe200000e0000 */
[----:B------:R0:W5:Y:S01]  /*14ae0*/  LDL.LU.64 R10, [R1+0xa0] ;  /* 0x0000a000010a7983 */ /* 0x0001620000300a00 */
[----:B------:R-:W-:Y:S02]  /*14af0*/  R2UR UR17, R5 ;  /* 0x00000000051172ca */ /* 0x000fe400000e0000 */
[----:B------:R-:W-:Y:S01]  /*14b00*/  R2UR UR20, R2 ;  /* 0x00000000021472ca */ /* 0x000fe200000e0000 */
[----:B------:R0:W5:Y:S01]  /*14b10*/  LDL.LU.64 R4, [R1+0x98] ;  /* 0x0000980001047983 */ /* 0x0001620000300a00 */
[----:B------:R-:W-:Y:S02]  /*14b20*/  WARPGROUP.DEPBAR.LE gsb0, 0x0 ;  /* 0x00008000000079c5 */ /* 0x000fe40000010000 */
[----:B------:R-:W-:-:S06]  /*14b30*/  WARPGROUP.ARRIVE ;  /* 0x00000000000079c5 */ /* 0x000fcc0000000000 */
[----:B------:R-:W-:Y:S01]  /*14b40*/  HGMMA.64x128x16.F32.BF16 R24, gdesc[UR12], R24, gsb0 ;  /* 0x01e000000c1879f0 */ /* 0x000fe20008001818 */
[----:B------:R-:W-:Y:S02]  /*14b50*/  R2UR UR21, R3 ;  /* 0x00000000031572ca */ /* 0x000fe400000e0000 */
[----:B------:R-:W-:Y:S01]  /*14b60*/  R2UR UR24, R20 ;  /* 0x00000000141872ca */ /* 0x000fe200000e0000 */
[----:B------:R0:W5:Y:S01]  /*14b70*/  LDL.LU.64 R2, [R1+0x90] ;  /* 0x0000900001027983 */ /* 0x0001620000300a00 */
[----:B------:R-:W-:Y:S02]  /*14b80*/  WARPGROUP.DEPBAR.LE gsb0, 0x0 ;  /* 0x00008000000079c5 */ /* 0x000fe40000010000 */
[----:B------:R-:W-:-:S06]  /*14b90*/  WARPGROUP.ARRIVE ;  /* 0x00000000000079c5 */ /* 0x000fcc0000000000 */
[----:B------:R-:W-:Y:S01]  /*14ba0*/  HGMMA.64x128x16.F32.BF16 R24, gdesc[UR16], R24, gsb0 ;  /* 0x01e00000101879f0 */ /* 0x000fe20008001818 */
[----:B------:R-:W-:Y:S02]  /*14bb0*/  R2UR UR25, R21 ;  /* 0x00000000151972ca */ /* 0x000fe400000e0000 */
[----:B------:R-:W-:Y:S02]  /*14bc0*/  WARPGROUP.DEPBAR.LE gsb0, 0x0 ;  /* 0x00008000000079c5 */ /* 0x000fe40000010000 */
[----:B------:R-:W-:-:S07]  /*14bd0*/  WARPGROUP.ARRIVE ;  /* 0x00000000000079c5 */ /* 0x000fce0000000000 */
[----:B------:R-:W-:Y:S01]  /*14be0*/  HGMMA.64x128x16.F32.BF16 R24, gdesc[UR20], R24, gsb0 ;  /* 0x01e00000141879f0 */ /* 0x000fe20008001818 */
[----:B------:R-:W-:Y:S02]  /*14bf0*/  R2UR UR28, R14 ;  /* 0x000000000e1c72ca */ /* 0x000fe400000e0000 */
[----:B------:R-:W-:Y:S01]  /*14c00*/  R2UR UR29, R15 ;  /* 0x000000000f1d72ca */ /* 0x000fe200000e0000 */
[----:B------:R-:W-:Y:S02]  /*14c10*/  WARPGROUP.DEPBAR.LE gsb0, 0x0 ;  /* 0x00008000000079c5 */ /* 0x000fe40000010000 */
[----:B------:R-:W-:-:S06]  /*14c20*/  WARPGROUP.ARRIVE ;  /* 0x00000000000079c5 */ /* 0x000fcc0000000000 */
[----:B------:R-:W-:Y:S01]  /*14c30*/  HGMMA.64x128x16.F32.BF16 R24, gdesc[UR24], R24, gsb0 ;  /* 0x01e00000181879f0 */ /* 0x000fe20008001818 */
[----:B--2---:R-:W-:Y:S02]  /*14c40*/  R2UR UR32, R8 ;  /* 0x00000000082072ca */ /* 0x004fe400000e0000 */
[----:B------:R-:W-:Y:S01]  /*14c50*/  R2UR UR33, R9 ;  /* 0x00000000092172ca */ /* 0x000fe200000e0000 */
        /* <DEDUP_REMOVED lines=19> */
[----:B0-----:R-:W-:Y:S05]  /*14d90*/  @!P0 BRA `(.L_x_601) ;  /* 0x0000000000048947 */ /* 0x001fea0003800000 */
[----:B------:R-:W-:Y:S01]  /*14da0*/  BPT.TRAP 0x1 ;  /* 0x000000040000795c */ /* 0x000fe20000300000 */
.L_x_601:
[----:B------:R-:W-:Y:S01]  /*14db0*/  SHF.L.U32 R7, R13, 0x1f, RZ ;  /* 0x0000001f0d077819 */ /* 0x000fe200000006ff */
[----:B-----5:R-:W-:-:S04]  /*14dc0*/  IMAD R13, R6, 0x8, R2 ;  /* 0x00000008060d7824 */ /* 0x020fc800078e0202 */
[----:B------:R0:W1:Y:S01]  /*14dd0*/  SYNCS.PHASECHK.TRANS64.TRYWAIT P2, [R13+URZ+0x34850], R7 ;  /* 0x034850070d0075a7 */ /* 0x000062000804017f */
[----:B------:R-:W-:Y:S05]  /*14de0*/  @!P0 BRA `(.L_x_602) ;  /* 0x0000000000048947 */ /* 0x000fea0003800000 */
[----:B------:R-:W-:Y:S01]  /*14df0*/  BPT.TRAP 0x1 ;  /* 0x000000040000795c */ /* 0x000fe20000300000 */
.L_x_602:
[----:B------:R-:W-:Y:S04]  /*14e00*/  BSSY B1, `(.L_x_603) ;  /* 0x0000004000017945 */ /* 0x000fe80003800000 */
[----:B-1----:R-:W-:Y:S05]  /*14e10*/  @P2 BRA `(.L_x_604) ;  /* 0x0000000000082947 */ /* 0x002fea0003800000 */
[----:B------:R-:W1:Y:S02]  /*14e20*/  SYNCS.PHASECHK.TRANS64.TRYWAIT P2, [R13+URZ+0x34850], R7 ;  /* 0x034850070d0075a7 */ /* 0x000e64000804017f */
[----:B-1----:R-:W-:Y:S05]  /*14e30*/  @!P2 BRA `(.L_x_605) ;  /* 0x000000e000a4a947 */ /* 0x002fea0003800000 */
.L_x_604:
[----:B------:R-:W-:Y:S05]  /*14e40*/  BSYNC B1 ;  /* 0x0000000000017941 */ /* 0x000fea0003800000 */
.L_x_603:
[----:B01----:R-:W-:Y:S01]  /*14e50*/  VIADD R7, R2, 0x400 ;  /* 0x0000040002077836 */ /* 0x003fe20000000000 */
[----:B------:R-:W-:Y:S01]  /*14e60*/  WARPGROUP.ARRIVE ;  /* 0x00000000000079c5 */ /* 0x000fe20000000000 */
[----:B------:R-:W-:Y:S02]  /*14e70*/  IMAD.MOV.U32 R9, RZ, RZ, 0x40000040 ;  /* 0x40000040ff097424 */ /* 0x000fe400078e00ff */
[----:B------:R-:W-:Y:S01]  /*14e80*/  FMUL.FTZ R20, R25, UR56 ;  /* 0x0000003819147c20 */ /* 0x000fe20008410000 */
[----:B------:R-:W-:Y:S01]  /*14e90*/  FMUL.FTZ R14, R26, UR56 ;  /* 0x000000381a0e7c20 */ /* 0x000fe20008410000 */
[----:B------:R-:W-:Y:S01]  /*14ea0*/  SHF.R.U32.HI R7, RZ, 0x4, R7 ;  /* 0x00000004ff077819 */ /* 0x000fe20000011607 */
[----:B------:R-:W-:Y:S01]  /*14eb0*/  FMUL.FTZ R26, R29, UR56 ;  /* 0x000000381d1a7c20 */ /* 0x000fe20008410000 */
[----:B------:R-:W-:Y:S01]  /*14ec0*/  FMUL.FTZ R29, R33, UR56 ;  /* 0x00000038211d7c20 */ /* 0x000fe20008410000 */
[----:B------:R-:W-:Y:S01]  /*14ed0*/  FMUL.FTZ R15, R27, UR56 ;  /* 0x000000381b0f7c20 */ /* 0x000fe20008410000 */
[----:B------:R-:W-:Y:S01]  /*14ee0*/  LOP3.LUT R7, R7, 0x3fff, RZ, 0xc0, !PT ;  /* 0x00003fff07077812 */ /* 0x000fe200078ec0ff */
[----:B------:R-:W-:Y:S01]  /*14ef0*/  MUFU.TANH R20, R20 ;  /* 0x0000001400147308 */ /* 0x000fe20000002400 */
[----:B------:R-:W-:Y:S01]  /*14f00*/  FMUL.FTZ R27, R34, UR56 ;  /* 0x00000038221b7c20 */ /* 0x000fe20008410000 */
[----:B------:R-:W-:Y:S01]  /*14f10*/  FMUL.FTZ R34, R37, UR56 ;  /* 0x0000003825227c20 */ /* 0x000fe20008410000 */
[----:B------:R-:W-:Y:S01]  /*14f20*/  LOP3.LUT R7, R7, 0x4000000, RZ, 0xfc, !PT ;  /* 0x0400000007077812 */ /* 0x000fe200078efcff */
[----:B------:R-:W-:Y:S01]  /*14f30*/  FMUL.FTZ R37, R41, UR56 ;  /* 0x0000003829257c20 */ /* 0x000fe20008410000 */
[----:B------:R-:W-:Y:S01]  /*14f40*/  FMUL.FTZ R21, R30, UR56 ;  /* 0x000000381e157c20 */ /* 0x000fe20008410000 */
[----:B------:R-:W-:Y:S01]  /*14f50*/  FMUL.FTZ R30, R35, UR56 ;  /* 0x00000038231e7c20 */ /* 0x000fe20008410000 */
[----:B------:R-:W-:Y:S01]  /*14f60*/  FMUL.FTZ R35, R42, UR56 ;  /* 0x000000382a237c20 */ /* 0x000fe20008410000 */
[----:B------:R-:W-:Y:S01]  /*14f70*/  IMAD R6, R6, 0x800, R7 ;  /* 0x0000080006067824 */ /* 0x000fe200078e0207 */
[----:B------:R-:W-:Y:S01]  /*14f80*/  MUFU.TANH R26, R26 ;  /* 0x0000001a001a7308 */ /* 0x000fe20000002400 */
[----:B------:R-:W-:-:S02]  /*14f90*/  IMAD.MOV.U32 R7, RZ, RZ, 0x40000040 ;  /* 0x40000040ff077424 */ /* 0x000fc400078e00ff */
[----:B------:R-:W-:Y:S01]  /*14fa0*/  FMUL.FTZ R42, R44, UR56 ;  /* 0x000000382c2a7c20 */ /* 0x000fe20008410000 */
[C---:B------:R-:W-:Y:S01]  /*14fb0*/  VIADD R8, R6.reuse, 0x80 ;  /* 0x0000008006087836 */ /* 0x040fe20000000000 */
[----:B------:R-:W-:Y:S01]  /*14fc0*/  R2UR UR6, R6 ;  /* 0x00000000060672ca */ /* 0x000fe200000e0000 */
[----:B------:R-:W-:Y:S01]  /*14fd0*/  FMUL.FTZ R25, R31, UR56 ;  /* 0x000000381f197c20 */ /* 0x000fe20008410000 */
[----:B------:R-:W-:Y:S01]  /*14fe0*/  R2UR UR7, R7 ;  /* 0x00000000070772ca */ /* 0x000fe200000e0000 */
        /* <DEDUP_REMOVED lines=12> */
[----:B------:R-:W-:Y:S01]  /*150b0*/  HGMMA.64x128x16.F32.BF16 R88, R180, gdesc[UR4].tnspB, R88, gsb0 ;  /* 0x41e00004b4587df0 */ /* 0x000fe20008001858 */
[----:B------:R-:W-:Y:S01]  /*150c0*/  R2UR UR6, R8 ;  /* 0x00000000080672ca */ /* 0x000fe200000e0000 */
[----:B------:R-:W-:Y:S01]  /*150d0*/  VIADD R8, R6, 0x100 ;  /* 0x0000010006087836 */ /* 0x000fe20000000000 */
[----:B------:R-:W-:Y:S01]  /*150e0*/  R2UR UR7, R9 ;  /* 0x00000000090772ca */ /* 0x000fe200000e0000 */
[----:B------:R-:W-:Y:S01]  /*150f0*/  IMAD.MOV.U32 R9, RZ, RZ, 0x40000040 ;  /* 0x40000040ff097424 */ /* 0x000fe200078e00ff */
        /* <DEDUP_REMOVED lines=35> */
[----:B------:R-:W-:-:S02]  /*15330*/  IMAD.MOV.U32 R41, RZ, RZ, 0x40000040 ;  /* 0x40000040ff297424 */ /* 0x000fc400078e00ff */
[----:B------:R-:W-:Y:S01]  /*15340*/  FMUL.FTZ R78, R78, UR56 ;  /* 0x000000384e4e7c20 */ /* 0x000fe20008410000 */
[----:B------:R-:W-:Y:S01]  /*15350*/  FMUL.FTZ R79, R79, UR56 ;  /* 0x000000384f4f7c20 */ /* 0x000fe20008410000 */
[----:B------:R-:W-:Y:S01]  /*15360*/  FMUL.FTZ R81, R82, UR56 ;  /* 0x0000003852517c20 */ /* 0x000fe20008410000 */
[----:B------:R-:W-:Y:S01]  /*15370*/  FMUL.FTZ R82, R83, UR56 ;  /* 0x0000003853527c20 */ /* 0x000fe20008410000 */
[----:B------:R-:W-:Y:S01]  /*15380*/  MUFU.TANH R50, R50 ;  /* 0x0000003200327308 */ /* 0x000fe20000002400 */
[----:B------:R-:W-:Y:S01]  /*15390*/  FMUL.FTZ R83, R86, UR56 ;  /* 0x0000003856537c20 */ /* 0x000fe20008410000 */
[----:B------:R-:W-:Y:S01]  /*153a0*/  FMUL.FTZ R87, R87, UR56 ;  /* 0x0000003857577c20 */ /* 0x000fe20008410000 */
[----:B------:R-:W-:Y:S01]  /*153b0*/  @!P1 VIADD R12, R12, 0x34840 ;  /* 0x000348400c0c9836 */ /* 0x000fe20000000000 */
[----:B------:R-:W-:Y:S01]  /*153c0*/  ISETP.GT.AND P2, PT, R5, R197, PT ;  /* 0x000000c50500720c */ /* 0x000fe20003f44270 */
[----:B------:R-:W-:Y:S02]  /*153d0*/  @!P1 VIADD R13, R13, 0x34860 ;  /* 0x000348600d0d9836 */ /* 0x000fe40000000000 */
[----:B------:R-:W-:Y:S01]  /*153e0*/  VIADD R5, R5, 0xffffffff ;  /* 0xffffffff05057836 */ /* 0x000fe20000000000 */
[----:B------:R-:W-:Y:S01]  /*153f0*/  MUFU.TANH R52, R52 ;  /* 0x0000003400347308 */ /* 0x000fe20000002400 */
[----:B------:R-:W-:-:S02]  /*15400*/  @!P1 PRMT R12, RZ, 0x654, R12 ;  /* 0x00000654ff0c9816 */ /* 0x000fc4000000000c */
[----:B------:R-:W-:-:S05]  /*15410*/  @!P1 PRMT R13, RZ, 0x654, R13 ;  /* 0x00000654ff0d9816 */ /* 0x000fca000000000d */
        /* <DEDUP_REMOVED lines=12> */
[----:B------:R-:W-:-:S05]  /*154e0*/  WARPGROUP.ARRIVE ;  /* 0x00000000000079c5 */ /* 0x000fca0000000000 */
[----:B------:R-:W-:Y:S01]  /*154f0*/  MUFU.TANH R72, R72 ;  /* 0x0000004800487308 */ /* 0x000fe20000002400 */
[----:B------:R-:W-:Y:S01]  /*15500*/  HGMMA.64x128x16.F32.BF16 R88, R176, gdesc[UR4].tnspB, R88, gsb0 ;  /* 0x41e00004b0587df0 */ /* 0x000fe20008001858 */
[----:B------:R-:W-:Y:S01]  /*15510*/  R2UR UR6, R8 ;  /* 0x00000000080672ca */ /* 0x000fe200000e0000 */
[----:B------:R-:W-:Y:S01]  /*15520*/  VIADD R8, R6, 0x180 ;  /* 0x0000018006087836 */ /* 0x000fe20000000000 */
[----:B------:R-:W-:Y:S01]  /*15530*/  R2UR UR7, R9 ;  /* 0x00000000090772ca */ /* 0x000fe200000e0000 */
[----:B------:R-:W-:-:S03]  /*15540*/  IMAD.MOV.U32 R9, RZ, RZ, 0x40000040 ;  /* 0x40000040ff097424 */ /* 0x000fc600078e00ff */
        /* <DEDUP_REMOVED lines=43> */
[----:B------:R-:W-:-:S06]  /*15800*/  WARPGROUP.ARRIVE ;  /* 0x00000000000079c5 */ /* 0x000fcc0000000000 */
[----:B------:R-:W-:Y:S01]  /*15810*/  HGMMA.64x128x16.F32.BF16 R88, R168, gdesc[UR4].tnspB, R88, gsb0 ;  /* 0x41e00004a8587df0 */ /* 0x000fe20008001858 */
[----:B------:R-:W-:Y:S01]  /*15820*/  R2UR UR7, R9 ;  /* 0x00000000090772ca */ /* 0x000fe200000e0000 */
[----:B------:R-:W-:Y:S01]  /*15830*/  FMUL.FTZ R9, R24, UR56 ;  /* 0x0000003818097c20 */ /* 0x000fe20008410000 */
[----:B------:R-:W-:Y:S01]  /*15840*/  FMUL.FTZ R24, R28, UR56 ;  /* 0x000000381c187c20 */ /* 0x000fe20008410000 */
[----:B------:R-:W-:Y:S01]  /*15850*/  FMUL.FTZ R28, R32, UR56 ;  /* 0x00000038201c7c20 */ /* 0x000fe20008410000 */
[----:B------:R-:W-:Y:S01]  /*15860*/  FMUL.FTZ R32, R36, UR56 ;  /* 0x0000003824207c20 */ /* 0x000fe20008410000 */
[----:B------:R-:W-:Y:S01]  /*15870*/  FMUL.FTZ R36, R40, UR56 ;  /* 0x0000003828247c20 */ /* 0x000fe20008410000 */
[----:B------:R-:W-:Y:S01]  /*15880*/  R2UR UR6, R8 ;  /* 0x00000000080672ca */ /* 0x000fe200000e0000 */
[----:B------:R-:W0:Y:S01]  /*15890*/  MUFU.TANH R9, R9 ;  /* 0x0000000900097308 */ /* 0x000e220000002400 */
[----:B------:R-:W-:-:S07]  /*158a0*/  VIADD R40, R6, 0x280 ;  /* 0x0000028006287836 */ /* 0x000fce0000000000 */
[----:B------:R-:W1:Y:S08]  /*158b0*/  MUFU.TANH R24, R24 ;  /* 0x0000001800187308 */ /* 0x000e700000002400 */
[----:B------:R-:W2:Y:S01]  /*158c0*/  MUFU.TANH R28, R28 ;  /* 0x0000001c001c7308 */ /* 0x000ea20000002400 */
[----:B0-----:R-:W-:-:S04]  /*158d0*/  FMNMX.FTZ R7, R9, R11, !PT ;  /* 0x0000000b09077209 */ /* 0x001fc80007810000 */
[----:B------:R-:W-:-:S03]  /*158e0*/  FMNMX.FTZ R7, R20, R7, !PT ;  /* 0x0000000714077209 */ /* 0x000fc60007810000 */
[----:B------:R-:W0:Y:S01]  /*158f0*/  MUFU.TANH R32, R32 ;  /* 0x0000002000207308 */ /* 0x000e220000002400 */
[----:B-1----:R-:W-:-:S04]  /*15900*/  FMNMX.FTZ R7, R24, R7, !PT ;  /* 0x0000000718077209 */ /* 0x002fc80007810000 */
[----:B------:R-:W-:-:S03]  /*15910*/  FMNMX.FTZ R7, R26, R7, !PT ;  /* 0x000000071a077209 */ /* 0x000fc60007810000 */
[----:B------:R-:W1:Y:S01]  /*15920*/  MUFU.TANH R36, R36 ;  /* 0x0000002400247308 */ /* 0x000e620000002400 */
[----:B--2---:R-:W-:-:S04]  /*15930*/  FMNMX.FTZ R7, R28, R7, !PT ;  /* 0x000000071c077209 */ /* 0x004fc80007810000 */
[----:B------:R-:W-:-:S04]  /*15940*/  FMNMX.FTZ R7, R29, R7, !PT ;  /* 0x000000071d077209 */ /* 0x000fc80007810000 */
        /* <DEDUP_REMOVED lines=23> */
[----:B------:R-:W-:Y:S01]  /*15ac0*/  FMNMX.FTZ R7, R80, R7, !PT ;  /* 0x0000000750077209 */ /* 0x000fe20007810000 */
[----:B------:R-:W-:Y:S02]  /*15ad0*/  WARPGROUP.DEPBAR.LE gsb0, 0x0 ;  /* 0x00008000000079c5 */ /* 0x000fe40000010000 */
[----:B------:R-:W-:Y:S01]  /*15ae0*/  WARPGROUP.ARRIVE ;  /* 0x00000000000079c5 */ /* 0x000fe20000000000 */
[----:B------:R-:W-:-:S04]  /*15af0*/  FMNMX.FTZ R7, R76, R7, !PT ;  /* 0x000000074c077209 */ /* 0x000fc80007810000 */
[----:B------:R-:W-:Y:S01]  /*15b00*/  FMNMX.FTZ R7, R77, R7, !PT ;  /* 0x000000074d077209 */ /* 0x000fe20007810000 */
[----:B------:R-:W-:Y:S01]  /*15b10*/  HGMMA.64x128x16.F32.BF16 R88, R152, gdesc[UR4].tnspB, R88, gsb0 ;  /* 0x41e0000498587df0 */ /* 0x000fe20008001858 */
[----:B------:R-:W-:Y:S02]  /*15b20*/  R2UR UR6, R40 ;  /* 0x00000000280672ca */ /* 0x000fe400000e0000 */
[----:B------:R-:W-:Y:S01]  /*15b30*/  R2UR UR7, R41 ;  /* 0x00000000290772ca */ /* 0x000fe200000e0000 */
[----:B------:R-:W0:Y:S01]  /*15b40*/  SHFL.BFLY PT, R8, R7, 0x2, 0x1f ;  /* 0x0c401f0007087f89 */ /* 0x000e2200000e0000 */
[----:B------:R-:W-:Y:S01]  /*15b50*/  MUFU.TANH R40, R87 ;  /* 0x0000005700287308 */ /* 0x000fe20000002400 */
[----:B0-----:R-:W-:-:S05]  /*15b60*/  FMNMX.FTZ R7, R7, R8, !PT ;  /* 0x0000000807077209 */ /* 0x001fca0007810000 */
[----:B------:R-:W0:Y:S02]  /*15b70*/  SHFL.BFLY PT, R8, R7, 0x1, 0x1f ;  /* 0x0c201f0007087f89 */ /* 0x000e2400000e0000 */
[----:B0-----:R-:W-:Y:S01]  /*15b80*/  FMNMX.FTZ R7, R7, R8, !PT ;  /* 0x0000000807077209 */ /* 0x001fe20007810000 */
[----:B------:R-:W-:-:S04]  /*15b90*/  IMAD.U32 R8, RZ, RZ, UR61 ;  /* 0x0000003dff087e24 */ /* 0x000fc8000f8e00ff */
[----:B------:R-:W-:-:S04]  /*15ba0*/  FADD.FTZ R11, -R7, R11 ;  /* 0x0000000b070b7221 */ /* 0x000fc80000010100 */
[----:B------:R-:W-:-:S04]  /*15bb0*/  FMUL.FTZ R11, R11, R8 ;  /* 0x000000080b0b7220 */ /* 0x000fc80000410000 */
[----:B------:R0:W-:Y:S02]  /*15bc0*/  MUFU.EX2 R85, R11 ;  /* 0x0000000b00557308 */ /* 0x0001e40000000800 */
[----:B0-----:R-:W-:-:S04]  /*15bd0*/  FMUL.FTZ R11, R7, R8 ;  /* 0x00000008070b7220 */ /* 0x001fc80000410000 */
[--C-:B------:R-:W-:Y:S01]  /*15be0*/  FFMA.FTZ R180, R9, R8, -R11.reuse ;  /* 0x0000000809b47223 */ /* 0x100fe2000001080b */
[----:B------:R-:W-:Y:S01]  /*15bf0*/  FMNMX.FTZ R9, R14, R10, !PT ;  /* 0x0000000a0e097209 */ /* 0x000fe20007810000 */
[-CC-:B------:R-:W-:Y:S01]  /*15c00*/  FFMA.FTZ R176, R28, R8.reuse, -R11.reuse ;  /* 0x000000081cb07223 */ /* 0x180fe2000001080b */
[-CC-:B------:R-:W-:Y:S01]  /*15c10*/  FFMA.FTZ R41, R29, R8.reuse, -R11.reuse ;  /* 0x000000081d297223 */ /* 0x180fe2000001080b */
[-CC-:B------:R-:W-:Y:S01]  /*15c20*/  FFMA.FTZ R86, R26, R8.reuse, -R11.reuse ;  /* 0x000000081a567223 */ /* 0x180fe2000001080b */
        /* <DEDUP_REMOVED lines=27> */
[----:B------:R-:W-:Y:S01]  /*15de0*/  FFMA.FTZ R56, R80, R8, -R11 ;  /* 0x0000000850387223 */ /* 0x000fe2000001080b */
[----:B------:R-:W-:Y:S01]  /*15df0*/  FMNMX.FTZ R9, R35, R9, !PT ;  /* 0x0000000923097209 */ /* 0x000fe20007810000 */
[----:B------:R-:W0:Y:S03]  /*15e00*/  MUFU.EX2 R180, R180 ;  /* 0x000000b400b47308 */ /* 0x000e260000000800 */
[----:B------:R-:W-:-:S04]  /*15e10*/  FMNMX.FTZ R9, R38, R9, !PT ;  /* 0x0000000926097209 */ /* 0x000fc80007810000 */
[----:B------:R-:W-:Y:S01]  /*15e20*/  FMNMX.FTZ R9, R39, R9, !PT ;  /* 0x0000000927097209 */ /* 0x000fe20007810000 */
[----:B------:R-:W1:Y:S03]  /*15e30*/  MUFU.EX2 R20, R20 ;  /* 0x0000001400147308 */ /* 0x000e660000000800 */
[----:B------:R-:W-:-:S04]  /*15e40*/  FMNMX.FTZ R9, R44, R9, !PT ;  /* 0x000000092c097209 */ /* 0x000fc80007810000 */
[----:B------:R-:W-:Y:S01]  /*15e50*/  FMNMX.FTZ R9, R45, R9, !PT ;  /* 0x000000092d097209 */ /* 0x000fe20007810000 */
[----:B------:R-:W2:Y:S01]  /*15e60*/  MUFU.EX2 R182, R182 ;  /* 0x000000b600b67308 */ /* 0x000ea20000000800 */
[----:B0-----:R-:W-:Y:S02]  /*15e70*/  FFMA.FTZ R3, R85, R3, R180 ;  /* 0x0000000355037223 */ /* 0x001fe400000100b4 */
[----:B------:R-:W-:-:S04]  /*15e80*/  FMNMX.FTZ R9, R47, R9, !PT ;  /* 0x000000092f097209 */ /* 0x000fc80007810000 */
[----:B------:R-:W-:Y:S01]  /*15e90*/  FMNMX.FTZ R9, R49, R9, !PT ;  /* 0x0000000931097209 */ /* 0x000fe20007810000 */
[----:B------:R-:W0:Y:S01]  /*15ea0*/  MUFU.EX2 R86, R86 ;  /* 0x0000005600567308 */ /* 0x000e220000000800 */
[----:B------:R-:W-:Y:S02]  /*15eb0*/  WARPGROUP.DEPBAR.LE gsb0, 0x0 ;  /* 0x00008000000079c5 */ /* 0x000fe40000010000 */
[----:B------:R-:W-:Y:S01]  /*15ec0*/  FMNMX.FTZ R9, R51, R9, !PT ;  /* 0x0000000933097209 */ /* 0x000fe20007810000 */
[----:B------:R-:W-:Y:S01]  /*15ed0*/  WARPGROUP.ARRIVE ;  /* 0x00000000000079c5 */ /* 0x000fe20000000000 */
[-CC-:B------:R-:W-:Y:S01]  /*15ee0*/  FFMA.FTZ R152, R54, R8.reuse, -R11.reuse ;  /* 0x0000000836987223 */ /* 0x180fe2000001080b */
[-CC-:B------:R-:W-:Y:S01]  /*15ef0*/  FFMA.FTZ R154, R58, R8.reuse, -R11.reuse ;  /* 0x000000083a9a7223 */ /* 0x180fe2000001080b */
[----:B------:R-:W-:Y:S01]  /*15f00*/  FMNMX.FTZ R9, R53, R9, !PT ;  /* 0x0000000935097209 */ /* 0x000fe20007810000 */
[-CC-:B------:R-:W-:Y:S01]  /*15f10*/  FFMA.FTZ R54, R73, R8.reuse, -R11.reuse ;  /* 0x0000000849367223 */ /* 0x180fe2000001080b */
[----:B------:R-:W-:Y:S01]  /*15f20*/  FFMA.FTZ R58, R76, R8, -R11 ;  /* 0x000000084c3a7223 */ /* 0x000fe2000001080b */
[----:B------:R-:W-:Y:S01]  /*15f30*/  HGMMA.64x128x16.F32.BF16 R88, R156, gdesc[UR4].tnspB, R88, gsb0 ;  /* 0x41e000049c587df0 */ /* 0x000fe20008001858 */
[----:B------:R-:W-:Y:S01]  /*15f40*/  FMNMX.FTZ R9, R55, R9, !PT ;  /* 0x0000000937097209 */ /* 0x000fe20007810000 */
[----:B------:R-:W-:Y:S01]  /*15f50*/  MUFU.EX2 R176, R176 ;  /* 0x000000b000b07308 */ /* 0x000fe20000000800 */
[C---:B-1----:R-:W-:Y:S01]  /*15f60*/  FADD.FTZ R3, R20.reuse, R3 ;  /* 0x0000000314037221 */ /* 0x042fe20000010000 */
[----:B------:R-:W-:-:S02]  /*15f70*/  F2FP.BF16.F32.PACK_AB R180, R20, R180 ;  /* 0x000000b414b4723e */ /* 0x000fc400000010ff */
[----:B------:R-:W-:Y:S01]  /*15f80*/  FMNMX.FTZ R9, R57, R9, !PT ;  /* 0x0000000939097209 */ /* 0x000fe20007810000 */
[----:B--2---:R-:W-:Y:S01]  /*15f90*/  FADD.FTZ R3, R182, R3 ;  /* 0x00000003b6037221 */ /* 0x004fe20000010000 */
[C---:B0-----:R-:W-:Y:S02]  /*15fa0*/  F2FP.BF16.F32.PACK_AB R182, R86.reuse, R182 ;  /* 0x000000b656b6723e */ /* 0x041fe400000010ff */
[----:B------:R-:W-:Y:S01]  /*15fb0*/  FMNMX.FTZ R9, R63, R9, !PT ;  /* 0x000000093f097209 */ /* 0x000fe20007810000 */
[----:B------:R-:W-:Y:S01]  /*15fc0*/  MUFU.EX2 R41, R41 ;  /* 0x0000002900297308 */ /* 0x000fe20000000800 */
[----:B------:R-:W-:Y:S02]  /*15fd0*/  FADD.FTZ R3, R86, R3 ;  /* 0x0000000356037221 */ /* 0x000fe40000010000 */
        /* <DEDUP_REMOVED lines=22> */
[----:B0-----:R-:W-:Y:S01]  /*16140*/  FMNMX.FTZ R9, R9, R28, !PT ;  /* 0x0000001c09097209 */ /* 0x001fe20007810000 */
[----:B------:R-:W-:-:S06]  /*16150*/  VIADD R28, R6, 0x300 ;  /* 0x00000300061c7836 */ /* 0x000fcc0000000000 */
[----:B------:R-:W-:Y:S01]  /*16160*/  MUFU.EX2 R32, R32 ;  /* 0x0000002000207308 */ /* 0x000fe20000000800 */
[----:B------:R-:W0:Y:S01]  /*16170*/  SHFL.BFLY PT, R29, R9, 0x1, 0x1f ;  /* 0x0c201f00091d7f89 */ /* 0x000e2200000e0000 */
[----:B------:R-:W-:Y:S01]  /*16180*/  R2UR UR6, R28 ;  /* 0x000000001c0672ca */ /* 0x000fe200000e0000 */
[----:B------:R-:W-:-:S05]  /*16190*/  FFMA.FTZ R28, R77, R8, -R11 ;  /* 0x000000084d1c7223 */ /* 0x000fca000001080b */
[----:B------:R-:W-:Y:S08]  /*161a0*/  MUFU.EX2 R152, R152 ;  /* 0x0000009800987308 */ /* 0x000ff00000000800 */
[----:B------:R-:W-:Y:S08]  /*161b0*/  MUFU.EX2 R37, R37 ;  /* 0x0000002500257308 */ /* 0x000ff00000000800 */
[----:B------:R-:W-:Y:S01]  /*161c0*/  MUFU.EX2 R154, R154 ;  /* 0x0000009a009a7308 */ /* 0x000fe20000000800 */
[----:B0-----:R-:W-:Y:S01]  /*161d0*/  FMNMX.FTZ R9, R9, R29, !PT ;  /* 0x0000001d09097209 */ /* 0x001fe20007810000 */
[----:B------:R-:W-:-:S04]  /*161e0*/  IMAD.MOV.U32 R29, RZ, RZ, 0x40000040 ;  /* 0x40000040ff1d7424 */ /* 0x000fc800078e00ff */
[----:B------:R-:W-:Y:S01]  /*161f0*/  FADD.FTZ R10, -R9, R10 ;  /* 0x0000000a090a7221 */ /* 0x000fe20000010100 */
[----:B------:R-:W-:Y:S01]  /*16200*/  R2UR UR7, R29 ;  /* 0x000000001d0772ca */ /* 0x000fe200000e0000 */
[----:B------:R-:W-:Y:S02]  /*16210*/  MUFU.EX2 R46, R46 ;  /* 0x0000002e002e7308 */ /* 0x000fe40000000800 */
[----:B------:R-:W-:-:S06]  /*16220*/  FMUL.FTZ R10, R10, R8 ;  /* 0x000000080a0a7220 */ /* 0x000fcc0000410000 */
[----:B------:R0:W-:Y:S08]  /*16230*/  MUFU.EX2 R87, R10 ;  /* 0x0000000a00577308 */ /* 0x0001f00000000800 */
[----:B------:R-:W-:Y:S01]  /*16240*/  MUFU.EX2 R34, R34 ;  /* 0x0000002200227308 */ /* 0x000fe20000000800 */
[----:B0-----:R-:W-:Y:S01]  /*16250*/  VIADD R10, R6, 0x380 ;  /* 0x00000380060a7836 */ /* 0x001fe20000000000 */
[----:B------:R-:W-:-:S02]  /*16260*/  WARPGROUP.DEPBAR.LE gsb0, 0x0 ;  /* 0x00008000000079c5 */ /* 0x000fc40000010000 */
[----:B------:R-:W-:Y:S01]  /*16270*/  WARPGROUP.ARRIVE ;  /* 0x00000000000079c5 */ /* 0x000fe20000000000 */
[-CC-:B------:R-:W-:Y:S01]  /*16280*/  FFMA.FTZ R156, R60, R8.reuse, -R11.reuse ;  /* 0x000000083c9c7223 */ /* 0x180fe2000001080b */
[-C--:B------:R-:W-:Y:S01]  /*16290*/  FFMA.FTZ R158, R62, R8.reuse, -R11 ;  /* 0x000000083e9e7223 */ /* 0x080fe2000001080b */
[----:B------:R-:W-:Y:S02]  /*162a0*/  IMAD.MOV.U32 R11, RZ, RZ, 0x40000040 ;  /* 0x40000040ff0b7424 */ /* 0x000fe400078e00ff */
[-C--:B------:R-:W-:Y:S01]  /*162b0*/  FMUL.FTZ R60, R9, R8.reuse ;  /* 0x00000008093c7220 */ /* 0x080fe20000410000 */
[----:B------:R-:W-:Y:S01]  /*162c0*/  MUFU.EX2 R42, R42 ;  /* 0x0000002a002a7308 */ /* 0x000fe20000000800 */
[----:B------:R-:W-:Y:S01]  /*162d0*/  HGMMA.64x128x16.F32.BF16 R88, R160, gdesc[UR4].tnspB, R88, gsb0 ;  /* 0x41e00004a0587df0 */ /* 0x000fe20008001858 */
[----:B------:R-:W-:Y:S01]  /*162e0*/  R2UR UR6, R10 ;  /* 0x000000000a0672ca */ /* 0x000fe200000e0000 */
[-CC-:B------:R-:W-:Y:S01]  /*162f0*/  FFMA.FTZ R181, R14, R8.reuse, -R60.reuse ;  /* 0x000000080eb57223 */ /* 0x180fe2000001083c */
[----:B------:R-:W-:Y:S01]  /*16300*/  R2UR UR7, R11 ;  /* 0x000000000b0772ca */ /* 0x000fe200000e0000 */
[-CC-:B------:R-:W-:Y:S01]  /*16310*/  FFMA.FTZ R14, R15, R8.reuse, -R60.reuse ;  /* 0x000000080f0e7223 */ /* 0x180fe2000001083c */
[-CC-:B------:R-:W-:Y:S01]  /*16320*/  FFMA.FTZ R183, R21, R8.reuse, -R60.reuse ;  /* 0x0000000815b77223 */ /* 0x180fe2000001083c */
[-CC-:B------:R-:W-:Y:S01]  /*16330*/  FFMA.FTZ R15, R25, R8.reuse, -R60.reuse ;  /* 0x00000008190f7223 */ /* 0x180fe2000001083c */
[-CC-:B------:R-:W-:Y:S01]  /*16340*/  FFMA.FTZ R177, R27, R8.reuse, -R60.reuse ;  /* 0x000000081bb17223 */ /* 0x180fe2000001083c */
[----:B------:R-:W0:Y:S01]  /*16350*/  MUFU.EX2 R181, R181 ;  /* 0x000000b500b57308 */ /* 0x000e220000000800 */
[-CC-:B------:R-:W-:Y:S01]  /*16360*/  FFMA.FTZ R21, R30, R8.reuse, -R60.reuse ;  /* 0x000000081e157223 */ /* 0x180fe2000001083c */
[-CC-:B------:R-:W-:Y:S01]  /*16370*/  FFMA.FTZ R179, R31, R8.reuse, -R60.reuse ;  /* 0x000000081fb37223 */ /* 0x180fe2000001083c */
[-CC-:B------:R-:W-:Y:S01]  /*16380*/  FFMA.FTZ R25, R33, R8.reuse, -R60.reuse ;  /* 0x0000000821197223 */ /* 0x180fe2000001083c */
[-CC-:B------:R-:W-:Y:S01]  /*16390*/  FFMA.FTZ R173, R35, R8.reuse, -R60.reuse ;  /* 0x0000000823ad7223 */ /* 0x180fe2000001083c */
[-CC-:B------:R-:W-:Y:S01]  /*163a0*/  FFMA.FTZ R27, R38, R8.reuse, -R60.reuse ;  /* 0x00000008261b7223 */ /* 0x180fe2000001083c */
[-CC-:B------:R-:W-:Y:S01]  /*163b0*/  FFMA.FTZ R175, R39, R8.reuse, -R60.reuse ;  /* 0x0000000827af7223 */ /* 0x180fe2000001083c */
[-CC-:B------:R-:W-:Y:S01]  /*163c0*/  FFMA.FTZ R29, R44, R8.reuse, -R60.reuse ;  /* 0x000000082c1d7223 */ /* 0x180fe2000001083c */
[----:B------:R-:W1:Y:S01]  /*163d0*/  MUFU.EX2 R14, R14 ;  /* 0x0000000e000e7308 */ /* 0x000e620000000800 */
[-CC-:B------:R-:W-:Y:S01]  /*163e0*/  FFMA.FTZ R169, R45, R8.reuse, -R60.reuse ;  /* 0x000000082da97223 */ /* 0x180fe2000001083c */
[-CC-:B------:R-:W-:Y:S01]  /*163f0*/  FFMA.FTZ R30, R47, R8.reuse, -R60.reuse ;  /* 0x000000082f1e7223 */ /* 0x180fe2000001083c */
[-CC-:B------:R-:W-:Y:S01]  /*16400*/  FFMA.FTZ R171, R49, R8.reuse, -R60.reuse ;  /* 0x0000000831ab7223 */ /* 0x180fe2000001083c */
[-CC-:B------:R-:W-:Y:S01]  /*16410*/  FFMA.FTZ R6, R51, R8.reuse, -R60.reuse ;  /* 0x0000000833067223 */ /* 0x180fe2000001083c */
[-CC-:B------:R-:W-:Y:S01]  /*16420*/  FFMA.FTZ R153, R53, R8.reuse, -R60.reuse ;  /* 0x0000000835997223 */ /* 0x180fe2000001083c */
[-CC-:B------:R-:W-:Y:S01]  /*16430*/  FFMA.FTZ R10, R55, R8.reuse, -R60.reuse ;  /* 0x00000008370a7223 */ /* 0x180fe2000001083c */
[--C-:B------:R-:W-:Y:S01]  /*16440*/  FFMA.FTZ R155, R57, R8, -R60.reuse ;  /* 0x00000008399b7223 */ /* 0x100fe2000001083c */
[----:B------:R-:W2:Y:S01]  /*16450*/  MUFU.EX2 R183, R183 ;  /* 0x000000b700b77308 */ /* 0x000ea20000000800 */
[----:B0-----:R-:W-:Y:S01]  /*16460*/  FFMA.FTZ R0, R87, R0, R181 ;  /* 0x0000000057007223 */ /* 0x001fe200000100b5 */
[-CC-:B------:R-:W-:Y:S01]  /*16470*/  FFMA.FTZ R63, R63, R8.reuse, -R60.reuse ;  /* 0x000000083f3f7223 */ /* 0x180fe2000001083c */
[-CC-:B------:R-:W-:Y:S01]  /*16480*/  FFMA.FTZ R157, R66, R8.reuse, -R60.reuse ;  /* 0x00000008429d7223 */ /* 0x180fe2000001083c */
[-CC-:B------:R-:W-:Y:S01]  /*16490*/  FFMA.FTZ R159, R70, R8.reuse, -R60.reuse ;  /* 0x00000008469f7223 */ /* 0x180fe2000001083c */
[-CC-:B------:R-:W-:Y:S01]  /*164a0*/  FFMA.FTZ R75, R75, R8.reuse, -R60.reuse ;  /* 0x000000084b4b7223 */ /* 0x180fe2000001083c */
[-CC-:B------:R-:W-:Y:S01]  /*164b0*/  FFMA.FTZ R78, R78, R8.reuse, -R60.reuse ;  /* 0x000000084e4e7223 */ /* 0x180fe2000001083c */
[-C--:B------:R-:W-:Y:S01]  /*164c0*/  FFMA.FTZ R79, R79, R8.reuse, -R60 ;  /* 0x000000084f4f7223 */ /* 0x080fe2000001083c */
[----:B------:R-:W0:Y:S01]  /*164d0*/  MUFU.EX2 R15, R15 ;  /* 0x0000000f000f7308 */ /* 0x000e220000000800 */
[----:B-1----:R-:W-:Y:S01]  /*164e0*/  FADD.FTZ R0, R14, R0 ;  /* 0x000000000e007221 */ /* 0x002fe20000010000 */
[-CC-:B------:R-:W-:Y:S01]  /*164f0*/  FFMA.FTZ R81, R81, R8.reuse, -R60.reuse ;  /* 0x0000000851517223 */ /* 0x180fe2000001083c */
[-CC-:B------:R-:W-:Y:S01]  /*16500*/  FFMA.FTZ R82, R82, R8.reuse, -R60.reuse ;  /* 0x0000000852527223 */ /* 0x180fe2000001083c */
[-CC-:B------:R-:W-:Y:S01]  /*16510*/  FFMA.FTZ R83, R83, R8.reuse, -R60.reuse ;  /* 0x0000000853537223 */ /* 0x180fe2000001083c */
[----:B------:R-:W-:Y:S01]  /*16520*/  FFMA.FTZ R40, R40, R8, -R60 ;  /* 0x0000000828287223 */ /* 0x000fe2000001083c */
[----:B------:R-:W-:-:S02]  /*16530*/  F2FP.BF16.F32.PACK_AB R181, R14, R181 ;  /* 0x000000b50eb5723e */ /* 0x000fc400000010ff */
[----:B------:R-:W1:Y:S01]  /*16540*/  MUFU.EX2 R177, R177 ;  /* 0x000000b100b17308 */ /* 0x000e620000000800 */
[----:B--2---:R-:W-:-:S07]  /*16550*/  FADD.FTZ R11, R183, R0 ;  /* 0x00000000b70b7221 */ /* 0x004fce0000010000 */
[----:B------:R-:W2:Y:S01]  /*16560*/  MUFU.EX2 R21, R21 ;  /* 0x0000001500157308 */ /* 0x000ea20000000800 */
[C---:B0-----:R-:W-:Y:S01]  /*16570*/  FADD.FTZ R11, R15.reuse, R11 ;  /* 0x0000000b0f0b7221 */ /* 0x041fe20000010000 */
[----:B------:R-:W-:-:S06]  /*16580*/  F2FP.BF16.F32.PACK_AB R183, R15, R183 ;  /* 0x000000b70fb7723e */ /* 0x000fcc00000010ff */
[----:B------:R-:W-:Y:S01]  /*16590*/  MUFU.EX2 R179, R179 ;  /* 0x000000b300b37308 */ /* 0x000fe20000000800 */
[----:B-1----:R-:W-:-:S07]  /*165a0*/  FADD.FTZ R11, R177, R11 ;  /* 0x0000000bb10b7221 */ /* 0x002fce0000010000 */
        /* <DEDUP_REMOVED lines=12> */
[----:B------:R-:W-:-:S05]  /*16670*/  WARPGROUP.ARRIVE ;  /* 0x00000000000079c5 */ /* 0x000fca0000000000 */
[----:B------:R-:W-:Y:S01]  /*16680*/  MUFU.EX2 R10, R10 ;  /* 0x0000000a000a7308 */ /* 0x000fe20000000800 */
[----:B------:R-:W-:Y:S01]  /*16690*/  FFMA.FTZ R161, R74, R8, -R60 ;  /* 0x000000084aa17223 */ /* 0x000fe2000001083c */
[----:B------:R-:W-:Y:S06]  /*166a0*/  HGMMA.64x128x16.F32.BF16 R88, R164, gdesc[UR4].tnspB, R88, gsb0 ;  /* 0x41e00004a4587df0 */ /* 0x000fec0008001858 */
        /* <DEDUP_REMOVED lines=12> */
[----:B------:R-:W-:Y:S08]  /*16770*/  MUFU.EX2 R78, R78 ;  /* 0x0000004e004e7308 */ /* 0x000ff00000000800 */
[----:B------:R-:W0:Y:S08]  /*16780*/  MUFU.EX2 R52, R52 ;  /* 0x0000003400347308 */ /* 0x000e300000000800 */
[----:B------:R-:W1:Y:S08]  /*16790*/  MUFU.EX2 R79, R79 ;  /* 0x0000004f004f7308 */ /* 0x000e700000000800 */
[----:B------:R-:W-:Y:S01]  /*167a0*/  MUFU.EX2 R54, R54 ;  /* 0x0000003600367308 */ /* 0x000fe20000000800 */
[----:B0-----:R-:W-:-:S07]  /*167b0*/  F2FP.BF16.F32.PACK_AB R162, R52, R50 ;  /* 0x0000003234a2723e */ /* 0x001fce00000010ff */
[----:B------:R-:W-:Y:S01]  /*167c0*/  MUFU.EX2 R81, R81 ;  /* 0x0000005100517308 */ /* 0x000fe20000000800 */
[----:B-1----:R-:W-:-:S07]  /*167d0*/  F2FP.BF16.F32.PACK_AB R163, R79, R78 ;  /* 0x0000004e4fa3723e */ /* 0x002fce00000010ff */
[----:B------:R-:W0:Y:S08]  /*167e0*/  MUFU.EX2 R56, R56 ;  /* 0x0000003800387308 */ /* 0x000e300000000800 */
[----:B------:R-:W1:Y:S01]  /*167f0*/  MUFU.EX2 R82, R82 ;  /* 0x0000005200527308 */ /* 0x000e620000000800 */
[----:B------:R-:W-:Y:S02]  /*16800*/  WARPGROUP.DEPBAR.LE gsb0, 0x0 ;  /* 0x00008000000079c5 */ /* 0x000fe40000010000 */
[----:B------:R2:W-:Y:S05]  /*16810*/  @!P1 SYNCS.ARRIVE.TRANS64.RED.A1T0 RZ, [R12+URZ], RZ ;  /* 0x000000ff0cff99a7 */ /* 0x0005ea000810043f */
[----:B------:R-:W-:Y:S01]  /*16820*/  MUFU.EX2 R58, R58 ;  /* 0x0000003a003a7308 */ /* 0x000fe20000000800 */
[----:B0-----:R-:W-:Y:S01]  /*16830*/  F2FP.BF16.F32.PACK_AB R164, R56, R54 ;  /* 0x0000003638a4723e */ /* 0x001fe200000010ff */
[----:B--2---:R-:W-:Y:S01]  /*16840*/  FADD.FTZ R12, R176, R3 ;  /* 0x00000003b00c7221 */ /* 0x004fe20000010000 */
[----:B------:R0:W-:Y:S01]  /*16850*/  @!P1 SYNCS.ARRIVE.TRANS64.RED.A1T0 RZ, [R13+URZ], RZ ;  /* 0x000000ff0dff99a7 */ /* 0x0001e2000810043f */
[----:B------:R-:W-:-:S04]  /*16860*/  FFMA.FTZ R3, R67, R8, -R60 ;  /* 0x0000000843037223 */ /* 0x000fc8000001083c */
[----:B------:R-:W-:Y:S01]  /*16870*/  MUFU.EX2 R83, R83 ;  /* 0x0000005300537308 */ /* 0x000fe20000000800 */
[C---:B------:R-:W-:Y:S01]  /*16880*/  FADD.FTZ R12, R41.reuse, R12 ;  /* 0x0000000c290c7221 */ /* 0x040fe20000010000 */
[----:B------:R-:W-:Y:S02]  /*16890*/  F2FP.BF16.F32.PACK_AB R176, R41, R176 ;  /* 0x000000b029b0723e */ /* 0x000fe400000010ff */
[----:B-1----:R-:W-:Y:S01]  /*168a0*/  F2FP.BF16.F32.PACK_AB R165, R82, R81 ;  /* 0x0000005152a5723e */ /* 0x002fe200000010ff */
[----:B------:R-:W-:Y:S01]  /*168b0*/  FADD.FTZ R12, R178, R12 ;  /* 0x0000000cb20c7221 */ /* 0x000fe20000010000 */
[----:B0-----:R-:W-:Y:S01]  /*168c0*/  FADD.FTZ R13, R21, R11 ;  /* 0x0000000b150d7221 */ /* 0x001fe20000010000 */
[----:B------:R-:W-:Y:S01]  /*168d0*/  FFMA.FTZ R11, R71, R8, -R60 ;  /* 0x00000008470b7223 */ /* 0x000fe2000001083c */
[----:B------:R-:W0:Y:S01]  /*168e0*/  MUFU.EX2 R3, R3 ;  /* 0x0000000300037308 */ /* 0x000e220000000800 */
[C---:B------:R-:W-:Y:S01]  /*168f0*/  FADD.FTZ R12, R84.reuse, R12 ;  /* 0x0000000c540c7221 */ /* 0x040fe20000010000 */
[----:B------:R-:W-:Y:S01]  /*16900*/  FADD.FTZ R13, R179, R13 ;  /* 0x0000000db30d7221 */ /* 0x000fe20000010000 */
[----:B------:R-:W-:-:S02]  /*16910*/  F2FP.BF16.F32.PACK_AB R178, R84, R178 ;  /* 0x000000b254b2723e */ /* 0x000fc400000010ff */
[----:B------:R-:W-:Y:S01]  /*16920*/  FADD.FTZ R12, R172, R12 ;  /* 0x0000000cac0c7221 */ /* 0x000fe20000010000 */
[C---:B------:R-:W-:Y:S01]  /*16930*/  FADD.FTZ R13, R25.reuse, R13 ;  /* 0x0000000d190d7221 */ /* 0x040fe20000010000 */
[----:B------:R-:W-:Y:S01]  /*16940*/  F2FP.BF16.F32.PACK_AB R179, R25, R179 ;  /* 0x000000b319b3723e */ /* 0x000fe200000010ff */
[----:B------:R-:W1:Y:S01]  /*16950*/  MUFU.EX2 R11, R11 ;  /* 0x0000000b000b7308 */ /* 0x000e620000000800 */
[C---:B------:R-:W-:Y:S01]  /*16960*/  FADD.FTZ R12, R26.reuse, R12 ;  /* 0x0000000c1a0c7221 */ /* 0x040fe20000010000 */
[----:B------:R-:W-:Y:S01]  /*16970*/  FADD.FTZ R13, R173, R13 ;  /* 0x0000000dad0d7221 */ /* 0x000fe20000010000 */
[----:B------:R-:W-:Y:S02]  /*16980*/  F2FP.BF16.F32.PACK_AB R172, R26, R172 ;  /* 0x000000ac1aac723e */ /* 0x000fe400000010ff */
[----:B------:R-:W-:Y:S01]  /*16990*/  FADD.FTZ R12, R174, R12 ;  /* 0x0000000cae0c7221 */ /* 0x000fe20000010000 */
[C---:B------:R-:W-:Y:S01]  /*169a0*/  FADD.FTZ R13, R27.reuse, R13 ;  /* 0x0000000d1b0d7221 */ /* 0x040fe20000010000 */
[----:B------:R-:W-:Y:S01]  /*169b0*/  F2FP.BF16.F32.PACK_AB R173, R27, R173 ;  /* 0x000000ad1bad723e */ /* 0x000fe200000010ff */
[----:B------:R-:W2:Y:S01]  /*169c0*/  MUFU.EX2 R28, R28 ;  /* 0x0000001c001c7308 */ /* 0x000ea20000000800 */
[C---:B------:R-:W-:Y:S01]  /*169d0*/  FADD.FTZ R12, R36.reuse, R12 ;  /* 0x0000000c240c7221 */ /* 0x040fe20000010000 */
[----:B------:R-:W-:Y:S01]  /*169e0*/  FADD.FTZ R13, R175, R13 ;  /* 0x0000000daf0d7221 */ /* 0x000fe20000010000 */
[----:B------:R-:W-:-:S02]  /*169f0*/  F2FP.BF16.F32.PACK_AB R174, R36, R174 ;  /* 0x000000ae24ae723e */ /* 0x000fc400000010ff */
[----:B------:R-:W-:Y:S01]  /*16a00*/  FADD.FTZ R12, R168, R12 ;  /* 0x0000000ca80c7221 */ /* 0x000fe20000010000 */
[C---:B------:R-:W-:Y:S01]  /*16a10*/  FADD.FTZ R13, R29.reuse, R13 ;  /* 0x0000000d1d0d7221 */ /* 0x040fe20000010000 */
[----:B------:R-:W-:Y:S01]  /*16a20*/  F2FP.BF16.F32.PACK_AB R175, R29, R175 ;  /* 0x000000af1daf723e */ /* 0x000fe200000010ff */
[----:B------:R-:W3:Y:S01]  /*16a30*/  MUFU.EX2 R40, R40 ;  /* 0x0000002800287308 */ /* 0x000ee20000000800 */
[C---:B------:R-:W-:Y:S01]  /*16a40*/  FADD.FTZ R12, R48.reuse, R12 ;  /* 0x0000000c300c7221 */ /* 0x040fe20000010000 */
[----:B------:R-:W-:Y:S01]  /*16a50*/  FADD.FTZ R13, R169, R13 ;  /* 0x0000000da90d7221 */ /* 0x000fe20000010000 */
[----:B------:R-:W-:Y:S02]  /*16a60*/  F2FP.BF16.F32.PACK_AB R168, R48, R168 ;  /* 0x000000a830a8723e */ /* 0x000fe400000010ff */
[----:B------:R-:W-:Y:S01]  /*16a70*/  FADD.FTZ R12, R170, R12 ;  /* 0x0000000caa0c7221 */ /* 0x000fe20000010000 */
[C---:B------:R-:W-:Y:S01]  /*16a80*/  FADD.FTZ R13, R30.reuse, R13 ;  /* 0x0000000d1e0d7221 */ /* 0x040fe20000010000 */
[----:B------:R-:W-:-:S02]  /*16a90*/  F2FP.BF16.F32.PACK_AB R169, R30, R169 ;  /* 0x000000a91ea9723e */ /* 0x000fc400000010ff */
[----:B------:R-:W-:Y:S01]  /*16aa0*/  FADD.FTZ R12, R32, R12 ;  /* 0x0000000c200c7221 */ /* 0x000fe20000010000 */
[----:B------:R-:W-:Y:S01]  /*16ab0*/  FADD.FTZ R13, R171, R13 ;  /* 0x0000000dab0d7221 */ /* 0x000fe20000010000 */
[----:B------:R-:W-:Y:S02]  /*16ac0*/  F2FP.BF16.F32.PACK_AB R171, R6, R171 ;  /* 0x000000ab06ab723e */ /* 0x000fe400000010ff */
[----:B------:R-:W-:Y:S01]  /*16ad0*/  FADD.FTZ R12, R152, R12 ;  /* 0x0000000c980c7221 */ /* 0x000fe20000010000 */
[----:B------:R-:W-:Y:S01]  /*16ae0*/  FADD.FTZ R13, R6, R13 ;  /* 0x0000000d060d7221 */ /* 0x000fe20000010000 */
[----:B------:R-:W-:Y:S02]  /*16af0*/  F2FP.BF16.F32.PACK_AB R170, R32, R170 ;  /* 0x000000aa20aa723e */ /* 0x000fe400000010ff */
[----:B------:R-:W-:Y:S01]  /*16b00*/  FADD.FTZ R12, R37, R12 ;  /* 0x0000000c250c7221 */ /* 0x000fe20000010000 */
[----:B------:R-:W-:Y:S01]  /*16b10*/  FADD.FTZ R13, R153, R13 ;  /* 0x0000000d990d7221 */ /* 0x000fe20000010000 */
[----:B------:R-:W-:-:S02]  /*16b20*/  F2FP.BF16.F32.PACK_AB R153, R10, R153 ;  /* 0x000000990a99723e */ /* 0x000fc400000010ff */
[----:B------:R-:W-:Y:S01]  /*16b30*/  FADD.FTZ R12, R154, R12 ;  /* 0x0000000c9a0c7221 */ /* 0x000fe20000010000 */
[----:B------:R-:W-:Y:S01]  /*16b40*/  FADD.FTZ R13, R10, R13 ;  /* 0x0000000d0a0d7221 */ /* 0x000fe20000010000 */
[----:B------:R-:W-:Y:S01]  /*16b50*/  F2FP.BF16.F32.PACK_AB R152, R37, R152 ;  /* 0x000000982598723e */ /* 0x000fe200000010ff */
[----:B------:R-:W-:Y:S02]  /*16b60*/  IMAD.MOV.U32 R10, RZ, RZ, R9 ;  /* 0x000000ffff0a7224 */ /* 0x000fe400078e0009 */
        /* <DEDUP_REMOVED lines=8> */
[C---:B0-----:R-:W-:Y:S02]  /*16bf0*/  F2FP.BF16.F32.PACK_AB R157, R3.reuse, R157 ;  /* 0x0000009d039d723e */ /* 0x041fe400000010ff */
[----:B------:R-:W-:Y:S01]  /*16c00*/  FADD.FTZ R15, R158, R15 ;  /* 0x0000000f9e0f7221 */ /* 0x000fe20000010000 */
[----:B------:R-:W-:Y:S01]  /*16c10*/  FADD.FTZ R12, R3, R12 ;  /* 0x0000000c030c7221 */ /* 0x000fe20000010000 */
[----:B------:R-:W-:Y:S02]  /*16c20*/  F2FP.BF16.F32.PACK_AB R156, R34, R156 ;  /* 0x0000009c229c723e */ /* 0x000fe400000010ff */
[----:B------:R-:W-:Y:S01]  /*16c30*/  FADD.FTZ R15, R42, R15 ;  /* 0x0000000f2a0f7221 */ /* 0x000fe20000010000 */
[----:B------:R-:W-:Y:S01]  /*16c40*/  FADD.FTZ R12, R159, R12 ;  /* 0x0000000c9f0c7221 */ /* 0x000fe20000010000 */
[----:B-1----:R-:W-:-:S02]  /*16c50*/  F2FP.BF16.F32.PACK_AB R159, R11, R159 ;  /* 0x0000009f0b9f723e */ /* 0x002fc400000010ff */
[----:B------:R-:W-:Y:S01]  /*16c60*/  FADD.FTZ R6, R24, R15 ;  /* 0x0000000f18067221 */ /* 0x000fe20000010000 */
[----:B------:R-:W-:Y:S01]  /*16c70*/  FADD.FTZ R12, R11, R12 ;  /* 0x0000000c0b0c7221 */ /* 0x000fe20000010000 */
[----:B------:R-:W-:Y:S02]  /*16c80*/  F2FP.BF16.F32.PACK_AB R158, R42, R158 ;  /* 0x0000009e2a9e723e */ /* 0x000fe400000010ff */
[----:B------:R-:W-:Y:S01]  /*16c90*/  FADD.FTZ R13, R43, R6 ;  /* 0x000000062b0d7221 */ /* 0x000fe20000010000 */
[----:B------:R-:W-:Y:S01]  /*16ca0*/  FADD.FTZ R12, R161, R12 ;  /* 0x0000000ca10c7221 */ /* 0x000fe20000010000 */
[C---:B------:R-:W-:Y:S01]  /*16cb0*/  F2FP.BF16.F32.PACK_AB R161, R75.reuse, R161 ;  /* 0x000000a14ba1723e */ /* 0x040fe200000010ff */
[----:B------:R-:W-:Y:S02]  /*16cc0*/  IMAD.MOV.U32 R6, RZ, RZ, R194 ;  /* 0x000000ffff067224 */ /* 0x000fe400078e00c2 */
[----:B------:R-:W-:Y:S01]  /*16cd0*/  FADD.FTZ R13, R50, R13 ;  /* 0x0000000d320d7221 */ /* 0x000fe20000010000 */
[----:B------:R-:W-:Y:S01]  /*16ce0*/  FADD.FTZ R15, R75, R12 ;  /* 0x0000000c4b0f7221 */ /* 0x000fe20000010000 */
[----:B--2---:R-:W-:-:S02]  /*16cf0*/  F2FP.BF16.F32.PACK_AB R166, R28, R58 ;  /* 0x0000003a1ca6723e */ /* 0x004fc400000010ff */
[----:B------:R-:W-:Y:S01]  /*16d00*/  FADD.FTZ R13, R52, R13 ;  /* 0x0000000d340d7221 */ /* 0x000fe20000010000 */
[----:B------:R-:W-:Y:S01]  /*16d10*/  FADD.FTZ R0, R78, R15 ;  /* 0x0000000f4e007221 */ /* 0x000fe20000010000 */
[----:B---3--:R-:W-:Y:S02]  /*16d20*/  F2FP.BF16.F32.PACK_AB R167, R40, R83 ;  /* 0x0000005328a7723e */ /* 0x008fe400000010ff */
[----:B------:R-:W-:Y:S01]  /*16d30*/  FADD.FTZ R13, R54, R13 ;  /* 0x0000000d360d7221 */ /* 0x000fe20000010000 */
[----:B------:R-:W-:-:S03]  /*16d40*/  FADD.FTZ R0, R79, R0 ;  /* 0x000000004f007221 */ /* 0x000fc60000010000 */
[----:B------:R-:W-:Y:S01]  /*16d50*/  FADD.FTZ R13, R56, R13 ;  /* 0x0000000d380d7221 */ /* 0x000fe20000010000 */
[----:B------:R-:W-:-:S03]  /*16d60*/  FADD.FTZ R3, R81, R0 ;  /* 0x0000000051037221 */ /* 0x000fc60000010000 */
[----:B------:R-:W-:Y:S01]  /*16d70*/  FADD.FTZ R13, R58, R13 ;  /* 0x0000000d3a0d7221 */ /* 0x000fe20000010000 */
[----:B------:R-:W-:-:S03]  /*16d80*/  FADD.FTZ R0, R82, R3 ;  /* 0x0000000352007221 */ /* 0x000fc60000010000 */
[----:B------:R-:W-:Y:S01]  /*16d90*/  FADD.FTZ R3, R28, R13 ;  /* 0x0000000d1c037221 */ /* 0x000fe20000010000 */
[----:B------:R-:W-:Y:S01]  /*16da0*/  FADD.FTZ R11, R83, R0 ;  /* 0x00000000530b7221 */ /* 0x000fe20000010000 */
[----:B------:R-:W-:-:S03]  /*16db0*/  IMAD.MOV.U32 R13, RZ, RZ, R196 ;  /* 0x000000ffff0d7224 */ /* 0x000fc600078e00c4 */
[----:B------:R-:W-:Y:S01]  /*16dc0*/  FADD.FTZ R0, R40, R11 ;  /* 0x0000000b28007221 */ /* 0x000fe20000010000 */
[----:B------:R-:W-:Y:S01]  /*16dd0*/  IMAD.MOV.U32 R11, RZ, RZ, R7 ;  /* 0x000000ffff0b7224 */ /* 0x000fe200078e0007 */
[----:B------:R-:W-:Y:S06]  /*16de0*/  @P2 BRA `(.L_x_606) ;  /* 0xffffffd000f82947 */ /* 0x000fec000383ffff */
.L_x_595:
[----:B------:R-:W-:Y:S05]  /*16df0*/  BSYNC B0 ;  /* 0x0000000000007941 */ /* 0x000fea0003800000 */
.L_x_594:
        /* <DEDUP_REMOVED lines=63> */
[----:B------:R-:W-:Y:S01]  /*171f0*/  FMUL.FTZ R85, R149, R85 ;  /* 0x0000005595557220 */ /* 0x000fe20000410000 */
[----:B------:R-:W-:Y:S01]  /*17200*/  FMUL.FTZ R87, R151, R87 ;  /* 0x0000005797577220 */ /* 0x000fe20000410000 */
[----:B------:R-:W-:Y:S06]  /*17210*/  @!P0 BRA `(.L_x_607) ;  /* 0x0000000000048947 */ /* 0x000fec0003800000 */
[----:B------:R-:W-:Y:S01]  /*17220*/  BPT.TRAP 0x1 ;  /* 0x000000040000795c */ /* 0x000fe20000300000 */
.L_x_607:
[----:B------:R-:W-:Y:S01]  /*17230*/  IMAD R6, R194, 0x8, R2 ;  /* 0x00000008c2067824 */ /* 0x000fe200078e0202 */
[----:B------:R-:W-:-:S04]  /*17240*/  SHF.L.U32 R5, R196, 0x1f, RZ ;  /* 0x0000001fc4057819 */ /* 0x000fc800000006ff */
[----:B------:R0:W1:Y:S01]  /*17250*/  SYNCS.PHASECHK.TRANS64.TRYWAIT P2, [R6+URZ+0x34850], R5 ;  /* 0x03485005060075a7 */ /* 0x000062000804017f */
[----:B------:R-:W-:Y:S05]  /*17260*/  @!P0 BRA `(.L_x_608) ;  /* 0x0000000000048947 */ /* 0x000fea0003800000 */
[----:B------:R-:W-:Y:S01]  /*17270*/  BPT.TRAP 0x1 ;  /* 0x000000040000795c */ /* 0x000fe20000300000 */
.L_x_608:
[----:B------:R-:W-:Y:S01]  /*17280*/  VIADD R2, R2, 0x400 ;  /* 0x0000040002027836 */ /* 0x000fe20000000000 */
[----:B------:R-:W-:Y:S04]  /*17290*/  BSSY B0, `(.L_x_609) ;  /* 0x0000008000007945 */ /* 0x000fe80003800000 */
[----:B------:R-:W-:-:S04]  /*172a0*/  SHF.R.U32.HI R2, RZ, 0x4, R2 ;  /* 0x00000004ff027819 */ /* 0x000fc80000011602 */
[----:B------:R-:W-:-:S04]  /*172b0*/  LOP3.LUT R2, R2, 0x3fff, RZ, 0xc0, !PT ;  /* 0x00003fff02027812 */ /* 0x000fc800078ec0ff */
[----:B------:R-:W-:-:S05]  /*172c0*/  LOP3.LUT R11, R2, 0x4000000, RZ, 0xfc, !PT ;  /* 0x04000000020b7812 */ /* 0x000fca00078efcff */
[----:B------:R-:W-:Y:S01]  /*172d0*/  IMAD R2, R194, 0x800, R11 ;  /* 0x00000800c2027824 */ /* 0x000fe200078e020b */
[----:B-1----:R-:W-:Y:S06]  /*172e0*/  @P2 BRA `(.L_x_610) ;  /* 0x0000000000082947 */ /* 0x002fec0003800000 */
[----:B------:R-:W1:Y:S02]  /*172f0*/  SYNCS.PHASECHK.TRANS64.TRYWAIT P0, [R6+URZ+0x34850], R5 ;  /* 0x03485005060075a7 */ /* 0x000e64000800017f */
[----:B-1----:R-:W-:Y:S05]  /*17300*/  @!P0 BRA `(.L_x_611) ;  /* 0x000000bc00848947 */ /* 0x002fea0003800000 */
.L_x_610:
[----:B------:R-:W-:Y:S05]  /*17310*/  BSYNC B0 ;  /* 0x0000000000007941 */ /* 0x000fea0003800000 */
.L_x_609:
[----:B------:R-:W-:Y:S01]  /*17320*/  IMAD.MOV.U32 R4, RZ, RZ, R2 ;  /* 0x000000ffff047224 */ /* 0x000fe200078e0002 */
[----:B------:R-:W-:Y:S01]  /*17330*/  WARPGROUP.ARRIVE ;  /* 0x00000000000079c5 */ /* 0x000fe20000000000 */
[----:B01----:R-:W-:Y:S02]  /*17340*/  IMAD.MOV.U32 R5, RZ, RZ, 0x40000040 ;  /* 0x40000040ff057424 */ /* 0x003fe400078e00ff */
[----:B------:R-:W-:Y:S01]  /*17350*/  @!P1 VIADD R6, R6, 0x34860 ;  /* 0x0003486006069836 */ /* 0x000fe20000000000 */
[----:B------:R-:W-:Y:S01]  /*17360*/  R2UR UR6, R4 ;  /* 0x00000000040672ca */ /* 0x000fe200000e0000 */
[----:B------:R-:W-:Y:S01]  /*17370*/  VIADD R4, R2, 0x80 ;  /* 0x0000008002047836 */ /* 0x000fe20000000000 */
[----:B------:R-:W-:Y:S01]  /*17380*/  R2UR UR7, R5 ;  /* 0x00000000050772ca */ /* 0x000fe200000e0000 */
[----:B------:R-:W-:Y:S01]  /*17390*/  IMAD.MOV.U32 R5, RZ, RZ, 0x40000040 ;  /* 0x40000040ff057424 */ /* 0x000fe200078e00ff */
[----:B------:R-:W-:Y:S01]  /*173a0*/  @!P1 PRMT R6, RZ, 0x654, R6 ;  /* 0x00000654ff069816 */ /* 0x000fe20000000006 */
[----:B------:R-:W-:-:S02]  /*173b0*/  VIADD R194, R194, 0x1 ;  /* 0x00000001c2c27836 */ /* 0x000fc40000000000 */
[----:B------:R-:W-:-:S03]  /*173c0*/  VIADD R206, R206, 0x1 ;  /* 0x00000001cece7836 */ /* 0x000fc60000000000 */
[----:B------:R-:W-:-:S04]  /*173d0*/  ISETP.NE.AND P2, PT, R194, 0x2, PT ;  /* 0x00000002c200780c */ /* 0x000fc80003f45270 */
[----:B------:R-:W-:Y:S01]  /*173e0*/  SEL R194, R194, RZ, P2 ;  /* 0x000000ffc2c27207 */ /* 0x000fe20001000000 */
        /* <DEDUP_REMOVED lines=40> */
[----:B------:R-:W0:Y:S02]  /*17670*/  SHFL.BFLY PT, R2, R3, 0x2, 0x1f ;  /* 0x0c401f0003027f89 */ /* 0x000e2400000e0000 */
[----:B0-----:R-:W-:Y:S01]  /*17680*/  FADD.FTZ R2, R2, R3 ;  /* 0x0000000302027221 */ /* 0x001fe20000010000 */
[----:B------:R-:W-:-:S04]  /*17690*/  SEL R3, RZ, 0x1, P2 ;  /* 0x00000001ff037807 */ /* 0x000fc80001000000 */
[----:B------:R-:W-:Y:S01]  /*176a0*/  LOP3.LUT R196, R196, R3, RZ, 0x3c, !PT ;  /* 0x00000003c4c47212 */ /* 0x000fe200078e3cff */
[----:B------:R-:W-:Y:S01]  /*176b0*/  IMAD.MOV.U32 R3, RZ, RZ, -0x800000 ;  /* 0xff800000ff037424 */ /* 0x000fe200078e00ff */
[----:B------:R-:W-:Y:S02]  /*176c0*/  WARPGROUP.DEPBAR.LE gsb0, 0x0 ;  /* 0x00008000000079c5 */ /* 0x000fe40000010000 */
[----:B------:R-:W-:-:S06]  /*176d0*/  WARPGROUP.ARRIVE ;  /* 0x00000000000079c5 */ /* 0x000fcc0000000000 */
[----:B------:R-:W-:Y:S01]  /*176e0*/  HGMMA.64x128x16.F32.BF16 R24, R160, gdesc[UR4].tnspB, R24, gsb0 ;  /* 0x41e00004a0187df0 */ /* 0x000fe20008001818 */
[----:B------:R-:W-:Y:S02]  /*176f0*/  R2UR UR6, R4 ;  /* 0x00000000040672ca */ /* 0x000fe400000e0000 */
[----:B------:R-:W-:Y:S02]  /*17700*/  R2UR UR7, R5 ;  /* 0x00000000050772ca */ /* 0x000fe400000e0000 */
[----:B------:R-:W0:Y:S02]  /*17710*/  SHFL.BFLY PT, R5, R0, 0x2, 0x1f ;  /* 0x0c401f0000057f89 */ /* 0x000e2400000e0000 */
[----:B0-----:R-:W-:Y:S01]  /*17720*/  FADD.FTZ R4, R5, R0 ;  /* 0x0000000005047221 */ /* 0x001fe20000010000 */
[----:B------:R-:W-:Y:S01]  /*17730*/  IMAD.MOV.U32 R0, RZ, RZ, -0x800000 ;  /* 0xff800000ff007424 */ /* 0x000fe200078e00ff */
[----:B------:R-:W0:Y:S04]  /*17740*/  SHFL.BFLY PT, R5, R2, 0x1, 0x1f ;  /* 0x0c201f0002057f89 */ /* 0x000e2800000e0000 */
[----:B------:R-:W1:Y:S01]  /*17750*/  SHFL.BFLY PT, R11, R4, 0x1, 0x1f ;  /* 0x0c201f00040b7f89 */ /* 0x000e6200000e0000 */
[----:B0-----:R-:W-:Y:S01]  /*17760*/  FADD.FTZ R13, R2, R5 ;  /* 0x00000005020d7221 */ /* 0x001fe20000010000 */
[----:B------:R-:W-:-:S02]  /*17770*/  IMAD.MOV.U32 R5, RZ, RZ, RZ ;  /* 0x000000ffff057224 */ /* 0x000fc400078e00ff */
[----:B------:R-:W-:Y:S02]  /*17780*/  IMAD.MOV.U32 R2, RZ, RZ, RZ ;  /* 0x000000ffff027224 */ /* 0x000fe400078e00ff */
[----:B-1----:R-:W-:Y:S01]  /*17790*/  FADD.FTZ R14, R4, R11 ;  /* 0x0000000b040e7221 */ /* 0x002fe20000010000 */
[----:B------:R-:W-:-:S04]  /*177a0*/  FSETP.NE.FTZ.AND P0, PT, R13, RZ, PT ;  /* 0x000000ff0d00720b */ /* 0x000fc80003f15000 */
[----:B------:R-:W-:-:S09]  /*177b0*/  FSETP.NE.FTZ.AND P3, PT, R14, RZ, PT ;  /* 0x000000ff0e00720b */ /* 0x000fd20003f75000 */
        /* <DEDUP_REMOVED lines=80> */
.L_x_537:
[----:B------:R-:W1:Y:S08]  /*17cc0*/  S2UR UR5, SR_CgaCtaId ;  /* 0x00000000000579c3 */ /* 0x000e700000008800 */
[----:B------:R-:W-:Y:S06]  /*17cd0*/  BAR.SYNC.DEFER_BLOCKING 0x5, 0x180 ;  /* 0x0146000000007b1d */ /* 0x000fec0000010000 */
[----:B------:R-:W-:Y:S01]  /*17ce0*/  UMOV UR4, 0x400 ;  /* 0x0000040000047882 */ /* 0x000fe20000000000 */
[----:B------:R-:W-:Y:S01]  /*17cf0*/  BSSY B0, `(.L_x_612) ;  /* 0x00002dc000007945 */ /* 0x000fe20003800000 */
[----:B-1----:R-:W-:-:S06]  /*17d00*/  ULEA UR4, UR5, UR4, 0x18 ;  /* 0x0000000405047291 */ /* 0x002fcc000f8ec03f */
[----:B------:R-:W-:-:S05]  /*17d10*/  IMAD.U32 R2, RZ, RZ, UR4 ;  /* 0x00000004ff027e24 */ /* 0x000fca000f8e00ff */
[----:B------:R1:W2:Y:S01]  /*17d20*/  LDS.128 R144, [R2+0x348d0] ;  /* 0x0348d00002907984 */ /* 0x0002a20000000c00 */
[----:B------:R-:W-:Y:S06]  /*17d30*/  BAR.ARV 0x4, 0x180 ;  /* 0x0106000000007b1d */ /* 0x000fec0000002000 */
[----:B------:R-:W-:Y:S05]  /*17d40*/  @P0 BRA `(.L_x_613) ;  /* 0x00000020006c0947 */ /* 0x000fea0003800000 */
[----:B------:R-:W3:Y:S01]  /*17d50*/  LDL R4, [R1+0x84] ;  /* 0x0000840001047983 */ /* 0x000ee20000100800 */
[----:B------:R-:W4:Y:S01]  /*17d60*/  S2R R5, SR_SWINHI ;  /* 0x0000000000057919 */ /* 0x000f220000002f00 */
[----:B------:R-:W-:Y:S01]  /*17d70*/  F2FP.BF16.F32.PACK_AB R32, R73, R72 ;  /* 0x000000484920723e */ /* 0x000fe200000010ff */
[----:B------:R-:W-:Y:S01]  /*17d80*/  ULDC.64 UR6, c[0x0][0xc00] ;  /* 0x0003000000067ab9 */ /* 0x000fe20000000a00 */
[----:B------:R-:W-:Y:S01]  /*17d90*/  ULDC.64 UR4, c[0x0][0xc08] ;  /* 0x0003020000047ab9 */ /* 0x000fe20000000a00 */
[----:B------:R-:W2:Y:S01]  /*17da0*/  LDL R104, [R1+0x80] ;  /* 0x0000800001687983 */ /* 0x000ea20000100800 */
[----:B------:R-:W-:Y:S02]  /*17db0*/  MOV R98, R2 ;  /* 0x0000000200627202 */ /* 0x000fe40000000f00 */
[----:B----4-:R-:W-:Y:S01]  /*17dc0*/  MOV R99, R5 ;  /* 0x0000000500637202 */ /* 0x010fe20000000f00 */
[----:B------:R-:W-:Y:S02]  /*17dd0*/  BAR.SYNC.DEFER_BLOCKING 0x1, 0x100 ;  /* 0x0044000000007b1d */ /* 0x000fe40000010000 */
[----:B---3--:R-:W-:-:S03]  /*17de0*/  IMAD.WIDE R8, R4, 0x2, R98 ;  /* 0x0000000204087825 */ /* 0x008fc600078e0262 */
[C---:B------:R-:W-:Y:S02]  /*17df0*/  LOP3.LUT R11, R8.reuse, 0x380, RZ, 0xc0, !PT ;  /* 0x00000380080b7812 */ /* 0x040fe400078ec0ff */
[C---:B------:R-:W-:Y:S02]  /*17e00*/  IADD3 R35, P4, R8.reuse, 0x60, RZ ;  /* 0x0000006008237810 */ /* 0x040fe40007f9e0ff */
[----:B------:R-:W-:Y:S02]  /*17e10*/  SHF.R.U64 R11, R11, 0x3, RZ ;  /* 0x000000030b0b7819 */ /* 0x000fe400000012ff */
[C---:B------:R-:W-:Y:S02]  /*17e20*/  IADD3 R14, P3, R8.reuse, 0x4000, RZ ;  /* 0x00004000080e7810 */ /* 0x040fe40007f7e0ff */
[C---:B------:R-:W-:Y:S02]  /*17e30*/  IADD3 R31, P6, R8.reuse, 0x20, RZ ;  /* 0x00000020081f7810 */ /* 0x040fe40007fde0ff */
[----:B------:R-:W-:-:S02]  /*17e40*/  IADD3 R33, P5, R8, 0x40, RZ ;  /* 0x0000004008217810 */ /* 0x000fc40007fbe0ff */
[C---:B------:R-:W-:Y:S02]  /*17e50*/  IADD3 R101, P2, R8.reuse, 0x4020, RZ ;  /* 0x0000402008657810 */ /* 0x040fe40007f5e0ff */
[C---:B------:R-:W-:Y:S02]  /*17e60*/  IADD3 R103, P1, R8.reuse, 0x4040, RZ ;  /* 0x0000404008677810 */ /* 0x040fe40007f3e0ff */
[----:B------:R-:W-:Y:S02]  /*17e70*/  IADD3 R105, P0, R8, 0x4060, RZ ;  /* 0x0000406008697810 */ /* 0x000fe40007f1e0ff */
[----:B------:R-:W-:Y:S02]  /*17e80*/  LOP3.LUT R8, R11, R8, RZ, 0x3c, !PT ;  /* 0x000000080b087212 */ /* 0x000fe400078e3cff */
[----:B------:R-:W-:Y:S02]  /*17e90*/  LOP3.LUT R10, R35, 0x380, RZ, 0xc0, !PT ;  /* 0x00000380230a7812 */ /* 0x000fe400078ec0ff */
[----:B------:R-:W-:-:S02]  /*17ea0*/  LOP3.LUT R11, R14, 0x380, RZ, 0xc0, !PT ;  /* 0x000003800e0b7812 */ /* 0x000fc400078ec0ff */
[----:B------:R-:W-:Y:S02]  /*17eb0*/  LOP3.LUT R4, R31, 0x380, RZ, 0xc0, !PT ;  /* 0x000003801f047812 */ /* 0x000fe400078ec0ff */
[----:B0-----:R-:W-:Y:S02]  /*17ec0*/  LOP3.LUT R6, R33, 0x380, RZ, 0xc0, !PT ;  /* 0x0000038021067812 */ /* 0x001fe400078ec0ff */
[----:B------:R-:W-:Y:S02]  /*17ed0*/  SHF.R.U64 R10, R10, 0x3, RZ ;  /* 0x000000030a0a7819 */ /* 0x000fe400000012ff */
[----:B------:R-:W-:Y:S02]  /*17ee0*/  SHF.R.U64 R11, R11, 0x3, RZ ;  /* 0x000000030b0b7819 */ /* 0x000fe400000012ff */
[----:B------:R-:W-:Y:S02]  /*17ef0*/  SHF.R.U64 R4, R4, 0x3, RZ ;  /* 0x0000000304047819 */ /* 0x000fe400000012ff */
[----:B------:R-:W-:Y:S01]  /*17f00*/  SHF.R.U64 R6, R6, 0x3, RZ ;  /* 0x0000000306067819 */ /* 0x000fe200000012ff */
[--C-:B------:R-:W-:Y:S01]  /*17f10*/  IMAD.X R5, RZ, RZ, R9.reuse, P6 ;  /* 0x000000ffff057224 */ /* 0x100fe200030e0609 */
[----:B------:R-:W-:Y:S01]  /*17f20*/  LOP3.LUT R24, R101, 0x380, RZ, 0xc0, !PT ;  /* 0x0000038065187812 */ /* 0x000fe200078ec0ff */
[--C-:B------:R-:W-:Y:S01]  /*17f30*/  IMAD.X R7, RZ, RZ, R9.reuse, P5 ;  /* 0x000000ffff077224 */ /* 0x100fe200028e0609 */
[----:B------:R-:W-:Y:S01]  /*17f40*/  LOP3.LUT R26, R103, 0x380, RZ, 0xc0, !PT ;  /* 0x00000380671a7812 */ /* 0x000fe200078ec0ff */
[--C-:B------:R-:W-:Y:S01]  /*17f50*/  IMAD.X R13, RZ, RZ, R9.reuse, P4 ;  /* 0x000000ffff0d7224 */ /* 0x100fe200020e0609 */
[----:B------:R-:W-:Y:S01]  /*17f60*/  IADD3.X R27, RZ, R9, RZ, P1, !PT ;  /* 0x00000009ff1b7210 */ /* 0x000fe20000ffe4ff */
[--C-:B------:R-:W-:Y:S01]  /*17f70*/  IMAD.X R15, RZ, RZ, R9.reuse, P3 ;  /* 0x000000ffff0f7224 */ /* 0x100fe200018e0609 */
[----:B------:R-:W-:Y:S01]  /*17f80*/  LOP3.LUT R12, R10, R35, RZ, 0x3c, !PT ;  /* 0x000000230a0c7212 */ /* 0x000fe200078e3cff */
[--C-:B------:R-:W-:Y:S01]  /*17f90*/  IMAD.X R25, RZ, RZ, R9.reuse, P2 ;  /* 0x000000ffff197224 */ /* 0x100fe200010e0609 */
[----:B------:R-:W-:Y:S01]  /*17fa0*/  LOP3.LUT R14, R11, R14, RZ, 0x3c, !PT ;  /* 0x0000000e0b0e7212 */ /* 0x000fe200078e3cff */
[----:B------:R-:W-:Y:S01]  /*17fb0*/  IMAD.X R29, RZ, RZ, R9, P0 ;  /* 0x000000ffff1d7224 */ /* 0x000fe200000e0609 */
[----:B------:R-:W-:-:S02]  /*17fc0*/  MOV R30, R8 ;  /* 0x00000008001e7202 */ /* 0x000fc40000000f00 */
[----:B------:R-:W-:Y:S02]  /*17fd0*/  LOP3.LUT R28, R105, 0x380, RZ, 0xc0, !PT ;  /* 0x00000380691c7812 */ /* 0x000fe400078ec0ff */
[----:B------:R-:W-:Y:S02]  /*17fe0*/  LOP3.LUT R4, R4, R31, RZ, 0x3c, !PT ;  /* 0x0000001f04047212 */ /* 0x000fe400078e3cff */
[----:B------:R-:W-:Y:S02]  /*17ff0*/  LOP3.LUT R6, R6, R33, RZ, 0x3c, !PT ;  /* 0x0000002106067212 */ /* 0x000fe400078e3cff */
[----:B------:R-:W-:Y:S02]  /*18000*/  F2FP.BF16.F32.PACK_AB R8, R21, R20 ;  /* 0x000000141508723e */ /* 0x000fe400000010ff */
[----:B------:R-:W-:Y:S02]  /*18010*/  F2FP.BF16.F32.PACK_AB R9, R93, R92 ;  /* 0x0000005c5d09723e */ /* 0x000fe400000010ff */
[----:B------:R-:W-:-:S02]  /*18020*/  F2FP.BF16.F32.PACK_AB R10, R89, R88 ;  /* 0x00000058590a723e */ /* 0x000fc400000010ff */
[----:B------:R-:W-:Y:S02]  /*18030*/  F2FP.BF16.F32.PACK_AB R11, R95, R94 ;  /* 0x0000005e5f0b723e */ /* 0x000fe400000010ff */
[----:B------:R-:W-:Y:S02]  /*18040*/  SHF.R.U64 R24, R24, 0x3, RZ ;  /* 0x0000000318187819 */ /* 0x000fe400000012ff */
[----:B------:R-:W-:Y:S02]  /*18050*/  SHF.R.U64 R26, R26, 0x3, RZ ;  /* 0x000000031a1a7819 */ /* 0x000fe400000012ff */
[----:B------:R-:W-:Y:S01]  /*18060*/  SHF.R.U64 R28, R28, 0x3, RZ ;  /* 0x000000031c1c7819 */ /* 0x000fe200000012ff */
[----:B------:R0:W-:Y:S01]  /*18070*/  STSM.16.M88.4 [R30], R8 ;  /* 0x000000081e007844 */ /* 0x0001e20000000200 */
[----:B------:R-:W-:Y:S02]  /*18080*/  MOV R33, R4 ;  /* 0x0000000400217202 */ /* 0x000fe40000000f00 */
[----:B------:R-:W-:-:S02]  /*18090*/  MOV R34, R6 ;  /* 0x0000000600227202 */ /* 0x000fc40000000f00 */
[----:B------:R-:W-:Y:S02]  /*180a0*/  F2FP.BF16.F32.PACK_AB R4, R91, R90 ;  /* 0x0000005a5b04723e */ /* 0x000fe400000010ff */
[----:B------:R-:W-:Y:S02]  /*180b0*/  F2FP.BF16.F32.PACK_AB R5, R97, R96 ;  /* 0x000000606105723e */ /* 0x000fe400000010ff */
[----:B------:R-:W-:Y:S02]  /*180c0*/  F2FP.BF16.F32.PACK_AB R6, R37, R36 ;  /* 0x000000242506723e */ /* 0x000fe400000010ff */
[----:B------:R-:W-:Y:S02]  /*180d0*/  F2FP.BF16.F32.PACK_AB R7, R39, R38 ;  /* 0x000000262707723e */ /* 0x000fe400000010ff */
[----:B------:R-:W-:Y:S02]  /*180e0*/  LOP3.LUT R24, R24, R101, RZ, 0x3c, !PT ;  /* 0x0000006518187212 */ /* 0x000fe400078e3cff */
[----:B------:R-:W-:-:S02]  /*180f0*/  LOP3.LUT R26, R26, R103, RZ, 0x3c, !PT ;  /* 0x000000671a1a7212 */ /* 0x000fc400078e3cff */
[----:B------:R-:W-:Y:S02]  /*18100*/  MOV R35, R12 ;  /* 0x0000000c00237202 */ /* 0x000fe40000000f00 */
[----:B------:R-:W-:Y:S02]  /*18110*/  MOV R100, R14 ;  /* 0x0000000e00647202 */ /* 0x000fe40000000f00 */
[----:B0-----:R-:W-:Y:S02]  /*18120*/  F2FP.BF16.F32.PACK_AB R8, R41, R40 ;  /* 0x000000282908723e */ /* 0x001fe400000010ff */
[----:B------:R-:W-:Y:S02]  /*18130*/  F2FP.BF16.F32.PACK_AB R9, R43, R42 ;  /* 0x0000002a2b09723e */ /* 0x000fe400000010ff */
[----:B------:R-:W-:Y:S02]  /*18140*/  F2FP.BF16.F32.PACK_AB R10, R45, R44 ;  /* 0x0000002c2d0a723e */ /* 0x000fe400000010ff */
[----:B------:R-:W-:-:S02]  /*18150*/  F2FP.BF16.F32.PACK_AB R11, R47, R46 ;  /* 0x0000002e2f0b723e */ /* 0x000fc400000010ff */
[----:B------:R-:W-:Y:S02]  /*18160*/  LOP3.LUT R28, R28, R105, RZ, 0x3c, !PT ;  /* 0x000000691c1c7212 */ /* 0x000fe400078e3cff */
[----:B------:R-:W-:Y:S02]  /*18170*/  F2FP.BF16.F32.PACK_AB R12, R49, R48 ;  /* 0x00000030310c723e */ /* 0x000fe400000010ff */
[----:B------:R-:W-:Y:S02]  /*18180*/  F2FP.BF16.F32.PACK_AB R13, R51, R50 ;  /* 0x00000032330d723e */ /* 0x000fe400000010ff */
[----:B------:R-:W-:Y:S02]  /*18190*/  F2FP.BF16.F32.PACK_AB R14, R53, R52 ;  /* 0x00000034350e723e */ /* 0x000fe400000010ff */
[----:B------:R-:W-:Y:S01]  /*181a0*/  F2FP.BF16.F32.PACK_AB R15, R55, R54 ;  /* 0x00000036370f723e */ /* 0x000fe200000010ff */
[----:B------:R0:W-:Y:S01]  /*181b0*/  STSM.16.M88.4 [R33], R4 ;  /* 0x0000000421007844 */ /* 0x0001e20000000200 */
[----:B------:R-:W-:-:S02]  /*181c0*/  MOV R102, R24 ;  /* 0x0000001800667202 */ /* 0x000fc40000000f00 */
[----:B------:R-:W-:Y:S01]  /*181d0*/  MOV R103, R26 ;  /* 0x0000001a00677202 */ /* 0x000fe20000000f00 */
[----:B------:R-:W-:Y:S01]  /*181e0*/  STSM.16.M88.4 [R34], R8 ;  /* 0x0000000822007844 */ /* 0x000fe20000000200 */
[----:B------:R-:W-:Y:S02]  /*181f0*/  F2FP.BF16.F32.PACK_AB R24, R57, R56 ;  /* 0x000000383918723e */ /* 0x000fe400000010ff */
[----:B------:R-:W-:Y:S01]  /*18200*/  F2FP.BF16.F32.PACK_AB R25, R59, R58 ;  /* 0x0000003a3b19723e */ /* 0x000fe200000010ff */
[----:B------:R3:W-:Y:S01]  /*18210*/  STSM.16.M88.4 [R35], R12 ;  /* 0x0000000c23007844 */ /* 0x0007e20000000200 */
[----:B------:R-:W-:Y:S02]  /*18220*/  F2FP.BF16.F32.PACK_AB R26, R61, R60 ;  /* 0x0000003c3d1a723e */ /* 0x000fe400000010ff */
[----:B------:R-:W-:Y:S02]  /*18230*/  F2FP.BF16.F32.PACK_AB R27, R63, R62 ;  /* 0x0000003e3f1b723e */ /* 0x000fe400000010ff */
[----:B------:R-:W-:-:S02]  /*18240*/  MOV R101, R28 ;  /* 0x0000001c00657202 */ /* 0x000fc40000000f00 */
[----:B------:R-:W-:Y:S02]  /*18250*/  F2FP.BF16.F32.PACK_AB R28, R65, R64 ;  /* 0x00000040411c723e */ /* 0x000fe400000010ff */
[----:B------:R-:W-:Y:S02]  /*18260*/  F2FP.BF16.F32.PACK_AB R29, R67, R66 ;  /* 0x00000042431d723e */ /* 0x000fe400000010ff */
[----:B------:R-:W-:Y:S02]  /*18270*/  F2FP.BF16.F32.PACK_AB R30, R69, R68 ;  /* 0x00000044451e723e */ /* 0x000fe400000010ff */
[----:B------:R-:W-:Y:S02]  /*18280*/  F2FP.BF16.F32.PACK_AB R31, R71, R70 ;  /* 0x00000046471f723e */ /* 0x000fe400000010ff */
[----:B0-----:R-:W-:Y:S01]  /*18290*/  F2FP.BF16.F32.PACK_AB R33, R75, R74 ;  /* 0x0000004a4b21723e */ /* 0x001fe200000010ff */
[----:B---3--:R-:W0:Y:S01]  /*182a0*/  LDC.64 R14, c[0x0][0xba8] ;  /* 0x0002ea00ff0e7b82 */ /* 0x008e220000000a00 */
[----:B------:R-:W-:-:S02]  /*182b0*/  F2FP.BF16.F32.PACK_AB R34, R77, R76 ;  /* 0x0000004c4d22723e */ /* 0x000fc400000010ff */
[----:B------:R-:W-:Y:S02]  /*182c0*/  F2FP.BF16.F32.PACK_AB R35, R79, R78 ;  /* 0x0000004e4f23723e */ /* 0x000fe400000010ff */
[----:B------:R-:W-:Y:S02]  /*182d0*/  F2FP.BF16.F32.PACK_AB R4, R81, R80 ;  /* 0x000000505104723e */ /* 0x000fe400000010ff */
[----:B------:R-:W-:Y:S02]  /*182e0*/  F2FP.BF16.F32.PACK_AB R5, R83, R82 ;  /* 0x000000525305723e */ /* 0x000fe400000010ff */
[----:B------:R-:W-:Y:S02]  /*182f0*/  F2FP.BF16.F32.PACK_AB R6, R85, R84 ;  /* 0x000000545506723e */ /* 0x000fe400000010ff */
[----:B------:R-:W-:Y:S01]  /*18300*/  F2FP.BF16.F32.PACK_AB R7, R87, R86 ;  /* 0x000000565707723e */ /* 0x000fe200000010ff */
[----:B------:R3:W-:Y:S04]  /*18310*/  STSM.16.M88.4 [R100], R24 ;  /* 0x0000001864007844 */ /* 0x0007e80000000200 */
[----:B------:R-:W-:Y:S04]  /*18320*/  STSM.16.M88.4 [R102], R28 ;  /* 0x0000001c66007844 */ /* 0x000fe80000000200 */
[----:B------:R-:W-:Y:S04]  /*18330*/  STSM.16.M88.4 [R103], R32 ;  /* 0x0000002067007844 */ /* 0x000fe80000000200 */
[----:B------:R4:W-:Y:S01]  /*18340*/  STSM.16.M88.4 [R101], R4 ;  /* 0x0000000465007844 */ /* 0x0009e20000000200 */
[----:B------:R-:W-:Y:S01]  /*18350*/  BAR.SYNC.DEFER_BLOCKING 0x1, 0x100 ;  /* 0x0044000000007b1d */ /* 0x000fe20000010000 */
[----:B------:R-:W-:-:S04]  /*18360*/  ISETP.NE.U32.AND P0, PT, RZ, UR6, PT ;  /* 0x00000006ff007c0c */ /* 0x000fc8000bf05070 */
[----:B------:R-:W-:Y:S02]  /*18370*/  ISETP.NE.AND.EX P0, PT, RZ, UR7, PT, P0 ;  /* 0x00000007ff007c0c */ /* 0x000fe4000bf05300 */
[----:B------:R-:W-:Y:S01]  /*18380*/  IADD3 R8, P1, R204, UR6, RZ ;  /* 0x00000006cc087c10 */ /* 0x000fe2000ff3e0ff */
[----:B---3--:R-:W-:-:S03]  /*18390*/  IMAD.MOV.U32 R100, RZ, RZ, RZ ;  /* 0x000000ffff647224 */ /* 0x008fc600078e00ff */
[----:B------:R-:W-:Y:S01]  /*183a0*/  IADD3.X R9, R205, UR7, RZ, P1, !PT ;  /* 0x00000007cd097c10 */ /* 0x000fe20008ffe4ff */
[----:B------:R-:W-:Y:S01]  /*183b0*/  IMAD.MOV.U32 R26, RZ, RZ, 0x9b8 ;  /* 0x000009b8ff1a7424 */ /* 0x000fe200078e00ff */
[----:B----4-:R-:W3:Y:S05]  /*183c0*/  LDC R101, c[0x0][0xbe8] ;  /* 0x0002fa00ff657b82 */ /* 0x010eea0000000800 */
[----:B------:R-:W4:Y:S01]  /*183d0*/  @P0 LDG.E R100, desc[UR58][R8.64] ;  /* 0x0000003a08640981 */ /* 0x000f22000c1e1900 */
[----:B------:R-:W-:-:S04]  /*183e0*/  ISETP.NE.U32.AND P1, PT, RZ, UR4, PT ;  /* 0x00000004ff007c0c */ /* 0x000fc8000bf25070 */
[----:B------:R-:W-:-:S13]  /*183f0*/  ISETP.NE.AND.EX P1, PT, RZ, UR5, PT, P1 ;  /* 0x00000005ff007c0c */ /* 0x000fda000bf25310 */
[----:B------:R-:W-:Y:S01]  /*18400*/  @P1 IADD3 R204, P2, R204, UR4, RZ ;  /* 0x00000004cccc1c10 */ /* 0x000fe2000ff5e0ff */
[----:B------:R-:W-:Y:S02]  /*18410*/  ULDC UR4, c[0x0][0xa88] ;  /* 0x0002a20000047ab9 */ /* 0x000fe40000000800 */
[----:B------:R-:W-:Y:S01]  /*18420*/  IMAD.U32 R102, RZ, RZ, UR4 ;  /* 0x00000004ff667e24 */ /* 0x000fe2000f8e00ff */
[----:B------:R-:W-:Y:S01]  /*18430*/  @P1 IADD3.X R205, R205, UR5, RZ, P2, !PT ;  /* 0x00000005cdcd1c10 */ /* 0x000fe200097fe4ff */
[----:B------:R-:W-:-:S04]  /*18440*/  ULDC UR4, c[0x0][0xad4] ;  /* 0x0002b50000047ab9 */ /* 0x000fc80000000800 */
[----:B------:R0:W5:Y:S01]  /*18450*/  @P1 LDG.E R102, desc[UR58][R204.64] ;  /* 0x0000003acc661981 */ /* 0x000162000c1e1900 */
[----:B------:R-:W-:-:S04]  /*18460*/  ISETP.NE.AND P2, PT, R202, RZ, PT ;  /* 0x000000ffca00720c */ /* 0x000fc80003f45270 */
[----:B------:R-:W-:-:S04]  /*18470*/  SEL R202, R202, UR4, P2 ;  /* 0x00000004caca7c07 */ /* 0x000fc80009000000 */
[----:B------:R-:W-:-:S04]  /*18480*/  ISETP.GT.AND P3, PT, R202, 0x1, PT ;  /* 0x00000001ca00780c */ /* 0x000fc80003f64270 */
[----:B------:R-:W-:-:S04]  /*18490*/  SEL R26, R26, 0x978, P3 ;  /* 0x000009781a1a7807 */ /* 0x000fc80001800000 */
[----:B------:R-:W1:Y:S08]  /*184a0*/  LDC.64 R6, c[0x0][R26+0x220] ;  /* 0x000088001a067b82 */ /* 0x000e700000000a00 */
[----:B------:R-:W2:Y:S01]  /*184b0*/  LDC.64 R10, c[0x0][R26+0x218] ;  /* 0x000086001a0a7b82 */ /* 0x000ea20000000a00 */
[----:B---3--:R-:W-:-:S07]  /*184c0*/  ISETP.NE.AND P4, PT, R101, 0x1, PT ;  /* 0x000000016500780c */ /* 0x008fce0003f85270 */
[----:B------:R-:W3:Y:S01]  /*184d0*/  LDC.64 R12, c[0x0][R26+0x228] ;  /* 0x00008a001a0c7b82 */ /* 0x000ee20000000a00 */
[----:B------:R-:W-:-:S07]  /*184e0*/  ISETP.NE.U32.AND P2, PT, RZ, UR6, PT ;  /* 0x00000006ff007c0c */ /* 0x000fce000bf45070 */
[----:B------:R-:W4:Y:S01]  /*184f0*/  LDC.64 R4, c[0x0][R26+0x210] ;  /* 0x000084001a047b82 */ /* 0x000f220000000a00 */
[----:B------:R-:W-:-:S07]  /*18500*/  ISETP.NE.AND.EX P2, PT, RZ, UR7, PT, P2 ;  /* 0x00000007ff007c0c */ /* 0x000fce000bf45320 */
[----:B------:R-:W4:Y:S01]  /*18510*/  @P4 LDC R29, c[0x0][0xbec] ;  /* 0x0002fb00ff1d4b82 */ /* 0x000f220000000800 */
[----:B------:R-:W-:-:S07]  /*18520*/  SEL R203, R203, RZ, !P2 ;  /* 0x000000ffcbcb7207 */ /* 0x000fce0005000000 */
[----:B------:R-:W4:Y:S01]  /*18530*/  @P4 LDC R31, c[0x0][0xbf0] ;  /* 0x0002fc00ff1f4b82 */ /* 0x000f220000000800 */
[----:B------:R-:W-:Y:S01]  /*18540*/  SEL R225, R225, RZ, !P2 ;  /* 0x000000ffe1e17207 */ /* 0x000fe20005000000 */
[----:B-1----:R-:W-:-:S06]  /*18550*/  IMAD R7, R7, R203, RZ ;  /* 0x000000cb07077224 */ /* 0x002fcc00078e02ff */
[----:B0-----:R-:W0:Y:S01]  /*18560*/  @!P3 LDC R14, c[0x0][0xb50] ;  /* 0x0002d400ff0ebb82 */ /* 0x001e220000000800 */
[C---:B------:R-:W-:Y:S02]  /*18570*/  IMAD R225, R6.reuse, R225, R7 ;  /* 0x000000e106e17224 */ /* 0x040fe400078e0207 */
[----:B------:R-:W-:-:S05]  /*18580*/  IMAD.WIDE.U32 R6, R6, R203, RZ ;  /* 0x000000cb06067225 */ /* 0x000fca00078e00ff */
[----:B------:R-:W1:Y:S01]  /*18590*/  @!P3 LDC R15, c[0x0][0xb54] ;  /* 0x0002d500ff0fbb82 */ /* 0x000e620000000800 */
[-C--:B--2---:R-:W-:Y:S02]  /*185a0*/  IMAD R27, R11, R199.reuse, RZ ;  /* 0x000000c70b1b7224 */ /* 0x084fe400078e02ff */
[----:B------:R-:W-:-:S04]  /*185b0*/  IMAD.WIDE.U32 R10, R10, R199, RZ ;  /* 0x000000c70a0a7225 */ /* 0x000fc800078e00ff */
[----:B------:R-:W-:Y:S01]  /*185c0*/  IMAD R24, R208, 0x80, R104 ;  /* 0x00000080d0187824 */ /* 0x000fe200078e0268 */
[----:B------:R-:W-:Y:S01]  /*185d0*/  SEL R25, R210, RZ, P3 ;  /* 0x000000ffd2197207 */ /* 0x000fe20001800000 */
[----:B------:R-:W-:Y:S02]  /*185e0*/  IMAD.IADD R28, R11, 0x1, R27 ;  /* 0x000000010b1c7824 */ /* 0x000fe400078e021b */
[----:B------:R-:W-:Y:S02]  /*185f0*/  IMAD.IADD R11, R7, 0x1, R225 ;  /* 0x00000001070b7824 */ /* 0x000fe400078e02e1 */
[----:B------:R-:W-:Y:S02]  /*18600*/  IMAD.MOV.U32 R7, RZ, RZ, R24 ;  /* 0x000000ffff077224 */ /* 0x000fe400078e0018 */
[-C--:B---3--:R-:W-:Y:S02]  /*18610*/  IMAD R27, R13, R25.reuse, RZ ;  /* 0x000000190d1b7224 */ /* 0x088fe400078e02ff */
[----:B------:R-:W-:-:S04]  /*18620*/  IMAD.WIDE.U32 R12, R12, R25, RZ ;  /* 0x000000190c0c7225 */ /* 0x000fc800078e00ff */
[----:B------:R-:W-:Y:S01]  /*18630*/  IMAD.IADD R27, R13, 0x1, R27 ;  /* 0x000000010d1b7824 */ /* 0x000fe200078e021b */
[--C-:B----4-:R-:W-:Y:S01]  /*18640*/  IADD3 R10, P2, P5, R6, R10, R100.reuse ;  /* 0x0000000a060a7210 */ /* 0x110fe20007d5e064 */
[----:B------:R-:W-:Y:S01]  /*18650*/  @P4 IMAD.HI.U32 R6, R24, R29, RZ ;  /* 0x0000001d18064227 */ /* 0x000fe200078e00ff */
[----:B------:R-:W-:-:S04]  /*18660*/  SHF.R.S32.HI R103, RZ, 0x1f, R100 ;  /* 0x0000001fff677819 */ /* 0x000fc80000011464 */
[----:B------:R-:W-:Y:S02]  /*18670*/  @P4 SHF.R.U32.HI R7, RZ, R31, R6 ;  /* 0x0000001fff074219 */ /* 0x000fe40000011606 */
[----:B------:R-:W-:-:S03]  /*18680*/  IADD3.X R11, R11, R28, R103, P2, P5 ;  /* 0x0000001c0b0b7210 */ /* 0x000fc600017ea467 */
[--C-:B------:R-:W-:Y:S01]  /*18690*/  IMAD.MOV R25, RZ, RZ, -R7.reuse ;  /* 0x000000ffff197224 */ /* 0x100fe200078e0a07 */
[----:B------:R-:W-:Y:S02]  /*186a0*/  IADD3 R12, P2, P5, R7, R10, R12 ;  /* 0x0000000a070c7210 */ /* 0x000fe40007d5e00c */
[----:B------:R-:W-:Y:S01]  /*186b0*/  SHF.R.S32.HI R6, RZ, 0x1f, R7 ;  /* 0x0000001fff067819 */ /* 0x000fe20000011407 */
[----:B------:R-:W-:-:S03]  /*186c0*/  IMAD R7, R101, R25, R24 ;  /* 0x0000001965077224 */ /* 0x000fc600078e0218 */
[----:B------:R-:W-:Y:S01]  /*186d0*/  IADD3.X R13, R6, R11, R27, P2, P5 ;  /* 0x0000000b060d7210 */ /* 0x000fe200017ea41b */
[-C--:B------:R-:W-:Y:S01]  /*186e0*/  IMAD R5, R5, R7.reuse, RZ ;  /* 0x0000000705057224 */ /* 0x080fe200078e02ff */
[----:B------:R-:W-:Y:S01]  /*186f0*/  SHF.R.S32.HI R11, RZ, 0x1f, R7 ;  /* 0x0000001fff0b7819 */ /* 0x000fe20000011407 */
[----:B------:R-:W-:-:S04]  /*18700*/  IMAD.WIDE.U32 R12, R4, R7, R12 ;  /* 0x00000007040c7225 */ /* 0x000fc800078e000c */
[----:B------:R-:W-:Y:S01]  /*18710*/  IMAD R5, R4, R11, R5 ;  /* 0x0000000b04057224 */ /* 0x000fe200078e0205 */
[----:B0-----:R-:W-:-:S03]  /*18720*/  LEA R14, P2, R12, R14, 0x2 ;  /* 0x0000000e0c0e7211 */ /* 0x001fc600078410ff */
[----:B------:R-:W-:-:S05]  /*18730*/  IMAD.IADD R4, R13, 0x1, R5 ;  /* 0x000000010d047824 */ /* 0x000fca00078e0205 */
[----:B-1----:R-:W-:Y:S01]  /*18740*/  LEA.HI.X R15, R12, R15, R4, 0x2, P2 ;  /* 0x0000000f0c0f7211 */ /* 0x002fe200010f1404 */
[----:B------:R-:W-:Y:S06]  /*18750*/  @P1 BRA `(.L_x_614) ;  /* 0x0000000000101947 */ /* 0x000fec0003800000 */
[----:B------:R-:W-:Y:S05]  /*18760*/  @!P0 BRA `(.L_x_614) ;  /* 0x00000000000c8947 */ /* 0x000fea0003800000 */
[----:B------:R-:W2:Y:S04]  /*18770*/  LDG.E R5, desc[UR58][R8.64] ;  /* 0x0000003a08057981 */ /* 0x000ea8000c1e1900 */
[----:B-----5:R-:W2:Y:S02]  /*18780*/  LDG.E R102, desc[UR58][R8.64+0x4] ;  /* 0x0000043a08667981 */ /* 0x020ea4000c1e1900 */
[----:B--2---:R-:W-:-:S07]  /*18790*/  IMAD.IADD R102, R102, 0x1, -R5 ;  /* 0x0000000166667824 */ /* 0x004fce00078e0a05 */
.L_x_614:
[----:B------:R-:W2:Y:S01]  /*187a0*/  LDL R8, [R1+0x7c] ;  /* 0x00007c0001087983 */ /* 0x000ea20000100800 */
[----:B-----5:R-:W-:Y:S01]  /*187b0*/  IMAD R102, R102, R101, RZ ;  /* 0x0000006566667224 */ /* 0x020fe200078e02ff */
[----:B------:R-:W-:Y:S02]  /*187c0*/  LOP3.LUT P0, RZ, R230, 0x3, RZ, 0xc0, !PT ;  /* 0x00000003e6ff7812 */ /* 0x000fe4000780c0ff */
[----:B------:R-:W-:Y:S04]  /*187d0*/  SHFL.IDX PT, R4, R14, RZ, 0x1c1f ;  /* 0x001c1fff0e047589 */ /* 0x000fe800000e0000 */
[----:B------:R-:W0:Y:S04]  /*187e0*/  SHFL.IDX PT, R5, R15, RZ, 0x1c1f ;  /* 0x001c1fff0f057589 */ /* 0x000e2800000e0000 */
[----:B------:R-:W-:Y:S04]  /*187f0*/  SHFL.IDX PT, R6, R14, 0x1, 0x1c1f ;  /* 0x003c1f000e067f89 */ /* 0x000fe800000e0000 */
[----:B------:R-:W1:Y:S01]  /*18800*/  SHFL.IDX PT, R7, R15, 0x1, 0x1c1f ;  /* 0x003c1f000f077f89 */ /* 0x000e6200000e0000 */
[----:B--2---:R-:W-:-:S04]  /*18810*/  IMAD R9, R208, 0x80, R8 ;  /* 0x00000080d0097824 */ /* 0x004fc800078e0208 */
[C---:B------:R-:W-:Y:S01]  /*18820*/  VIADD R25, R9.reuse, 0x8 ;  /* 0x0000000809197836 */ /* 0x040fe20000000000 */
[----:B------:R-:W-:-:S04]  /*18830*/  ISETP.GE.OR P1, PT, R9, R102, P0 ;  /* 0x000000660900720c */ /* 0x000fc80000726670 */
[----:B------:R-:W-:-:S09]  /*18840*/  ISETP.GE.OR P0, PT, R25, R102, P0 ;  /* 0x000000661900720c */ /* 0x000fd20000706670 */
[----:B0-----:R0:W-:Y:S04]  /*18850*/  @!P1 ST.E desc[UR58][R4.64], R3 ;  /* 0x0000000304009985 */ /* 0x0011e8000c10193a */
[----:B-1----:R0:W-:Y:S01]  /*18860*/  @!P0 ST.E desc[UR58][R6.64], R0 ;  /* 0x0000000006008985 */ /* 0x0021e2000c10193a */
[----:B------:R-:W-:Y:S05]  /*18870*/  @P3 BRA `(.L_x_615) ;  /* 0x0000000800843947 */ /* 0x000fea0003800000 */
[----:B0-----:R-:W-:Y:S01]  /*18880*/  IMAD R3, R224, 0x40, R198 ;  /* 0x00000040e0037824 */ /* 0x001fe200078e02c6 */
[----:B------:R-:W0:Y:S01]  /*18890*/  @P4 LDC R45, c[0x0][0xbec] ;  /* 0x0002fb00ff2d4b82 */ /* 0x000e220000000800 */
[----:B------:R-:W-:Y:S02]  /*188a0*/  ULDC.64 UR4, c[0x0][0xaa0] ;  /* 0x0002a80000047ab9 */ /* 0x000fe40000000a00 */
[----:B------:R-:W-:-:S03]  /*188b0*/  IMAD.WIDE R98, R3, 0x2, R98 ;  /* 0x0000000203627825 */ /* 0x000fc600078e0262 */
[C---:B------:R-:W-:Y:S02]  /*188c0*/  IADD3 R9, P6, R98.reuse, 0x1000, RZ ;  /* 0x0000100062097810 */ /* 0x040fe40007fde0ff */
[----:B------:R-:W1:Y:S01]  /*188d0*/  @P4 LDC R47, c[0x0][0xbf0] ;  /* 0x0002fc00ff2f4b82 */ /* 0x000e620000000800 */
[----:B------:R-:W-:Y:S01]  /*188e0*/  IMAD R103, R103, UR4, RZ ;  /* 0x0000000467677c24 */ /* 0x000fe2000f8e02ff */
[----:B------:R-:W-:Y:S02]  /*188f0*/  IADD3 R13, P5, R98, 0x2000, RZ ;  /* 0x00002000620d7810 */ /* 0x000fe40007fbe0ff */
[----:B------:R-:W-:Y:S01]  /*18900*/  LOP3.LUT R8, R9, 0x380, RZ, 0xc0, !PT ;  /* 0x0000038009087812 */ /* 0x000fe200078ec0ff */
[----:B------:R-:W-:Y:S01]  /*18910*/  IMAD R103, R100, UR5, R103 ;  /* 0x0000000564677c24 */ /* 0x000fe2000f8e0267 */
[----:B------:R-:W-:Y:S02]  /*18920*/  IADD3 R25, P3, R98, 0x3000, RZ ;  /* 0x0000300062197810 */ /* 0x000fe40007f7e0ff */
[----:B------:R-:W-:Y:S01]  /*18930*/  SHF.R.U64 R8, R8, 0x3, RZ ;  /* 0x0000000308087819 */ /* 0x000fe200000012ff */
[----:B------:R-:W-:Y:S01]  /*18940*/  IMAD.WIDE.U32 R20, R100, UR4, RZ ;  /* 0x0000000464147c25 */ /* 0x000fe2000f8e00ff */
[----:B------:R-:W-:Y:S01]  /*18950*/  ULDC.64 UR4, c[0x0][0xae8] ;  /* 0x0002ba0000047ab9 */ /* 0x000fe20000000a00 */
[----:B------:R-:W-:-:S02]  /*18960*/  IADD3 R29, P2, R98, 0x4000, RZ ;  /* 0x00004000621d7810 */ /* 0x000fc40007f5e0ff */
[----:B------:R-:W-:Y:S01]  /*18970*/  LOP3.LUT R8, R8, R9, RZ, 0x3c, !PT ;  /* 0x0000000908087212 */ /* 0x000fe200078e3cff */
[----:B------:R-:W-:Y:S01]  /*18980*/  IMAD.X R9, RZ, RZ, R99, P6 ;  /* 0x000000ffff097224 */ /* 0x000fe200030e0663 */
[C---:B------:R-:W-:Y:S01]  /*18990*/  IADD3 R3, P6, R98.reuse, 0x7000, RZ ;  /* 0x0000700062037810 */ /* 0x040fe20007fde0ff */
[----:B------:R-:W-:Y:S01]  /*189a0*/  IMAD.IADD R21, R21, 0x1, R103 ;  /* 0x0000000115157824 */ /* 0x000fe200078e0267 */
[C---:B------:R-:W-:Y:S02]  /*189b0*/  IADD3 R33, P1, R98.reuse, 0x5000, RZ ;  /* 0x0000500062217810 */ /* 0x040fe40007f3e0ff */
[----:B------:R-:W-:Y:S01]  /*189c0*/  LOP3.LUT R0, R3, 0x380, RZ, 0xc0, !PT ;  /* 0x0000038003007812 */ /* 0x000fe200078ec0ff */
[----:B------:R-:W-:Y:S01]  /*189d0*/  IMAD.WIDE.U32 R20, R199, UR4, R20 ;  /* 0x00000004c7147c25 */ /* 0x000fe2000f8e0014 */
[----:B------:R-:W-:Y:S01]  /*189e0*/  IADD3 R37, P0, R98, 0x6000, RZ ;  /* 0x0000600062257810 */ /* 0x000fe20007f1e0ff */
[----:B------:R-:W5:Y:S01]  /*189f0*/  LD.E.128 R8, desc[UR58][R8.64] ;  /* 0x0000003a08087980 */ /* 0x000f62000c101d00 */
[----:B------:R-:W-:-:S02]  /*18a00*/  SHF.R.U64 R0, R0, 0x3, RZ ;  /* 0x0000000300007819 */ /* 0x000fc400000012ff */
[----:B------:R-:W-:Y:S01]  /*18a10*/  SHF.R.S32.HI R44, RZ, 0x1f, R203 ;  /* 0x0000001fff2c7819 */ /* 0x000fe200000114cb */
[----:B------:R-:W-:Y:S01]  /*18a20*/  IMAD.X R41, RZ, RZ, R99, P6 ;  /* 0x000000ffff297224 */ /* 0x000fe200030e0663 */
[----:B------:R-:W-:Y:S01]  /*18a30*/  LOP3.LUT R40, R0, R3, RZ, 0x3c, !PT ;  /* 0x0000000300287212 */ /* 0x000fe200078e3cff */
[----:B------:R-:W-:Y:S01]  /*18a40*/  IMAD R3, R201, 0x20, R224 ;  /* 0x00000020c9037824 */ /* 0x000fe200078e02e0 */
[----:B------:R-:W-:Y:S01]  /*18a50*/  LOP3.LUT R12, R13, 0x380, RZ, 0xc0, !PT ;  /* 0x000003800d0c7812 */ /* 0x000fe200078ec0ff */
[----:B------:R-:W-:Y:S01]  /*18a60*/  IMAD R21, R199, UR5, R21 ;  /* 0x00000005c7157c24 */ /* 0x000fe2000f8e0215 */
[----:B------:R-:W-:Y:S01]  /*18a70*/  LOP3.LUT R24, R25, 0x380, RZ, 0xc0, !PT ;  /* 0x0000038019187812 */ /* 0x000fe200078ec0ff */
[----:B------:R-:W-:Y:S01]  /*18a80*/  IMAD R46, R208, 0x80, R3 ;  /* 0x00000080d02e7824 */ /* 0x000fe200078e0203 */
[----:B------:R-:W-:Y:S01]  /*18a90*/  LOP3.LUT R28, R29, 0x380, RZ, 0xc0, !PT ;  /* 0x000003801d1c7812 */ /* 0x000fe200078ec0ff */
[----:B------:R-:W-:Y:S01]  /*18aa0*/  ULDC.64 UR4, c[0x0][0xaf0] ;  /* 0x0002bc0000047ab9 */ /* 0x000fe20000000a00 */
[----:B------:R-:W-:Y:S01]  /*18ab0*/  LOP3.LUT R32, R33, 0x380, RZ, 0xc0, !PT ;  /* 0x0000038021207812 */ /* 0x000fe200078ec0ff */
[----:B0-----:R-:W-:Y:S01]  /*18ac0*/  @P4 IMAD.HI.U32 R0, R46, R45, RZ ;  /* 0x0000002d2e004227 */ /* 0x001fe200078e00ff */
[----:B------:R-:W-:Y:S01]  /*18ad0*/  LOP3.LUT R36, R37, 0x380, RZ, 0xc0, !PT ;  /* 0x0000038025247812 */ /* 0x000fe200078ec0ff */
[----:B------:R-:W5:Y:S01]  /*18ae0*/  LD.E.128 R40, desc[UR58][R40.64] ;  /* 0x0000003a28287980 */ /* 0x000f62000c101d00 */
[----:B------:R-:W-:Y:S01]  /*18af0*/  LOP3.LUT R5, R98, 0x380, RZ, 0xc0, !PT ;  /* 0x0000038062057812 */ /* 0x000fe200078ec0ff */
[----:B------:R-:W-:Y:S01]  /*18b00*/  IMAD.MOV.U32 R3, RZ, RZ, R46 ;  /* 0x000000ffff037224 */ /* 0x000fe200078e002e */
[----:B-1----:R-:W-:Y:S01]  /*18b10*/  @P4 SHF.R.U32.HI R3, RZ, R47, R0 ;  /* 0x0000002fff034219 */ /* 0x002fe20000011600 */
[----:B------:R-:W-:Y:S01]  /*18b20*/  IMAD R44, R44, UR4, RZ ;  /* 0x000000042c2c7c24 */ /* 0x000fe2000f8e02ff */
[----:B------:R-:W-:-:S02]  /*18b30*/  SHF.R.U64 R12, R12, 0x3, RZ ;  /* 0x000000030c0c7819 */ /* 0x000fc400000012ff */
[----:B------:R-:W-:Y:S02]  /*18b40*/  SHF.R.U64 R24, R24, 0x3, RZ ;  /* 0x0000000318187819 */ /* 0x000fe400000012ff */
[----:B------:R-:W-:Y:S02]  /*18b50*/  SHF.R.U64 R28, R28, 0x3, RZ ;  /* 0x000000031c1c7819 */ /* 0x000fe400000012ff */
[----:B------:R-:W-:Y:S02]  /*18b60*/  SHF.R.U64 R32, R32, 0x3, RZ ;  /* 0x0000000320207819 */ /* 0x000fe400000012ff */
[----:B------:R-:W-:Y:S01]  /*18b70*/  SHF.R.U64 R36, R36, 0x3, RZ ;  /* 0x0000000324247819 */ /* 0x000fe200000012ff */
[----:B------:R-:W-:Y:S01]  /*18b80*/  IMAD R45, R203, UR5, R44 ;  /* 0x00000005cb2d7c24 */ /* 0x000fe2000f8e022c */
[----:B------:R-:W-:Y:S01]  /*18b90*/  SHF.R.U64 R5, R5, 0x3, RZ ;  /* 0x0000000305057819 */ /* 0x000fe200000012ff */
[--C-:B------:R-:W-:Y:S01]  /*18ba0*/  IMAD.MOV R44, RZ, RZ, -R3.reuse ;  /* 0x000000ffff2c7224 */ /* 0x100fe200078e0a03 */
[----:B------:R-:W-:Y:S01]  /*18bb0*/  SHF.R.S32.HI R0, RZ, 0x1f, R3 ;  /* 0x0000001fff007819 */ /* 0x000fe20000011403 */
[----:B------:R-:W-:Y:S01]  /*18bc0*/  IMAD.WIDE.U32 R20, R203, UR4, R20 ;  /* 0x00000004cb147c25 */ /* 0x000fe2000f8e0014 */
[----:B------:R-:W-:Y:S01]  /*18bd0*/  LOP3.LUT R12, R12, R13, RZ, 0x3c, !PT ;  /* 0x0000000d0c0c7212 */ /* 0x000fe200078e3cff */
[----:B------:R-:W-:Y:S01]  /*18be0*/  ULDC.64 UR4, c[0x0][0xae0] ;  /* 0x0002b80000047ab9 */ /* 0x000fe20000000a00 */
[----:B------:R-:W-:Y:S01]  /*18bf0*/  LOP3.LUT R24, R24, R25, RZ, 0x3c, !PT ;  /* 0x0000001918187212 */ /* 0x000fe200078e3cff */
[--C-:B------:R-:W-:Y:S01]  /*18c00*/  IMAD.X R13, RZ, RZ, R99.reuse, P5 ;  /* 0x000000ffff0d7224 */ /* 0x100fe200028e0663 */
        /* <DEDUP_REMOVED lines=8> */
[----:B------:R-:W5:Y:S01]  /*18c90*/  LD.E.128 R12, desc[UR58][R12.64] ;  /* 0x0000003a0c0c7980 */ /* 0x000f62000c101d00 */
[----:B------:R-:W-:-:S02]  /*18ca0*/  IMAD R0, R0, UR4, RZ ;  /* 0x0000000400007c24 */ /* 0x000fc4000f8e02ff */
[----:B------:R-:W-:Y:S01]  /*18cb0*/  IMAD R101, R101, R44, R46 ;  /* 0x0000002c65657224 */ /* 0x000fe200078e022e */
[----:B------:R0:W5:Y:S01]  /*18cc0*/  LD.E.128 R4, desc[UR58][R98.64] ;  /* 0x0000003a62047980 */ /* 0x000162000c101d00 */
[----:B------:R-:W-:Y:S02]  /*18cd0*/  IMAD.IADD R21, R21, 0x1, R45 ;  /* 0x0000000115157824 */ /* 0x000fe400078e022d */
[----:B------:R-:W-:Y:S01]  /*18ce0*/  IMAD R45, R3, UR5, R0 ;  /* 0x00000005032d7c24 */ /* 0x000fe2000f8e0200 */
[----:B------:R-:W5:Y:S01]  /*18cf0*/  LD.E.128 R24, desc[UR58][R24.64] ;  /* 0x0000003a18187980 */ /* 0x000f62000c101d00 */
[----:B------:R-:W-:-:S03]  /*18d00*/  SHF.R.S32.HI R0, RZ, 0x1f, R101 ;  /* 0x0000001fff007819 */ /* 0x000fc60000011465 */
[----:B------:R-:W5:Y:S01]  /*18d10*/  LD.E.128 R28, desc[UR58][R28.64] ;  /* 0x0000003a1c1c7980 */ /* 0x000f62000c101d00 */
[----:B------:R-:W-:Y:S01]  /*18d20*/  IMAD.WIDE.U32 R20, R3, UR4, R20 ;  /* 0x0000000403147c25 */ /* 0x000fe2000f8e0014 */
[----:B------:R-:W-:Y:S02]  /*18d30*/  ULDC.64 UR4, c[0x0][0xad8] ;  /* 0x0002b60000047ab9 */ /* 0x000fe40000000a00 */
        /* <DEDUP_REMOVED lines=27> */
[----:B------:R0:W2:Y:S01]  /*18ef0*/  SHFL.IDX PT, R3, R47, RZ, 0x181f ;  /* 0x00181fff2f037589 */ /* 0x0000a200000e0000 */
[----:B------:R-:W-:-:S02]  /*18f00*/  SHF.R.S32.HI R104, RZ, 0x1f, R200 ;  /* 0x0000001fff687819 */ /* 0x000fc400000114c8 */
[----:B------:R-:W-:Y:S01]  /*18f10*/  SHF.R.S32.HI R105, RZ, 0x1f, R198 ;  /* 0x0000001fff697819 */ /* 0x000fe200000114c6 */
[----:B------:R-:W-:Y:S06]  /*18f20*/  @P2 BRA `(.L_x_617) ;  /* 0x0000000000242947 */ /* 0x000fec0003800000 */
        /* <DEDUP_REMOVED lines=9> */
.L_x_617:
[----:B------:R-:W-:Y:S05]  /*18fc0*/  BSYNC B1 ;  /* 0x0000000000017941 */ /* 0x000fea0003800000 */
.L_x_616:
        /* <DEDUP_REMOVED lines=13> */
.L_x_619:
[----:B------:R-:W-:Y:S05]  /*190a0*/  BSYNC B1 ;  /* 0x0000000000017941 */ /* 0x000fea0003800000 */
.L_x_618:
        /* <DEDUP_REMOVED lines=13> */
.L_x_621:
[----:B------:R-:W-:Y:S05]  /*19180*/  BSYNC B1 ;  /* 0x0000000000017941 */ /* 0x000fea0003800000 */
.L_x_620:
[----:B0-----:R-:W-:Y:S01]  /*19190*/  VIADD R3, R49, 0x60 ;  /* 0x0000006031037836 */ /* 0x001fe20000000000 */
[----:B--2-4-:R-:W0:Y:S04]  /*191a0*/  SHFL.IDX PT, R47, R47, 0x3, 0x181f ;  /* 0x00781f002f2f7f89 */ /* 0x014e2800000e0000 */
        /* <DEDUP_REMOVED lines=14> */
.L_x_615:
[----:B------:R-:W-:Y:S01]  /*19290*/  ULDC.64 UR4, c[0x0][0xb08] ;  /* 0x0002c20000047ab9 */ /* 0x000fe20000000a00 */
[----:B0-----:R-:W0:Y:S01]  /*192a0*/  @P4 LDC R3, c[0x0][0xbec] ;  /* 0x0002fb00ff034b82 */ /* 0x001e220000000800 */
[----:B------:R-:W-:Y:S01]  /*192b0*/  IMAD R103, R103, UR4, RZ ;  /* 0x0000000467677c24 */ /* 0x000fe2000f8e02ff */
[----:B------:R-:W-:Y:S01]  /*192c0*/  SHF.R.S32.HI R0, RZ, 0x1f, R203 ;  /* 0x0000001fff007819 */ /* 0x000fe200000114cb */
[C---:B------:R-:W-:Y:S01]  /*192d0*/  IMAD.WIDE.U32 R4, R100.reuse, UR4, RZ ;  /* 0x0000000464047c25 */ /* 0x040fe2000f8e00ff */
[----:B------:R-:W-:Y:S01]  /*192e0*/  ULDC.64 UR6, c[0x0][0xb30] ;  /* 0x0002cc0000067ab9 */ /* 0x000fe20000000a00 */
[----:B------:R-:W-:Y:S01]  /*192f0*/  ISETP.GE.AND P0, PT, R9, R102, PT ;  /* 0x000000660900720c */ /* 0x000fe20003f06270 */
[----:B------:R-:W-:Y:S01]  /*19300*/  BSSY B1, `(.L_x_623) ;  /* 0x0000079000017945 */ /* 0x000fe20003800000 */
[----:B------:R-:W-:Y:S01]  /*19310*/  IMAD R103, R100, UR5, R103 ;  /* 0x0000000564677c24 */ /* 0x000fe2000f8e0267 */
[----:B------:R-:W1:Y:S01]  /*19320*/  @P4 LDC R11, c[0x0][0xbf0] ;  /* 0x0002fc00ff0b4b82 */ /* 0x000e620000000800 */
[----:B------:R-:W-:Y:S01]  /*19330*/  ULDC.64 UR4, c[0x0][0xb38] ;  /* 0x0002ce0000047ab9 */ /* 0x000fe20000000a00 */
[----:B------:R-:W-:Y:S01]  /*19340*/  VIADD R27, R209, 0x8 ;  /* 0x00000008d11b7836 */ /* 0x000fe20000000000 */
[----:B------:R-:W-:Y:S01]  /*19350*/  SHF.R.S32.HI R28, RZ, 0x1f, R211 ;  /* 0x0000001fff1c7819 */ /* 0x000fe200000114d3 */
[----:B------:R-:W-:Y:S01]  /*19360*/  IMAD.IADD R5, R5, 0x1, R103 ;  /* 0x0000000105057824 */ /* 0x000fe200078e0267 */
[----:B------:R-:W-:Y:S01]  /*19370*/  SHF.R.S32.HI R30, RZ, 0x1f, R212 ;  /* 0x0000001fff1e7819 */ /* 0x000fe200000114d4 */
[----:B------:R-:W-:Y:S01]  /*19380*/  VIADD R29, R209, 0x10 ;  /* 0x00000010d11d7836 */ /* 0x000fe20000000000 */
[----:B------:R-:W-:Y:S01]  /*19390*/  SHF.R.S32.HI R31, RZ, 0x1f, R213 ;  /* 0x0000001fff1f7819 */ /* 0x000fe200000114d5 */
[----:B------:R-:W-:Y:S01]  /*193a0*/  IMAD.WIDE.U32 R4, R199, UR4, R4 ;  /* 0x00000004c7047c25 */ /* 0x000fe2000f8e0004 */
[----:B------:R-:W-:-:S02]  /*193b0*/  SHF.R.S32.HI R32, RZ, 0x1f, R214 ;  /* 0x0000001fff207819 */ /* 0x000fc400000114d6 */
[----:B------:R-:W-:Y:S01]  /*193c0*/  SHF.R.S32.HI R26, RZ, 0x1f, R29 ;  /* 0x0000001fff1a7819 */ /* 0x000fe2000001141d */
[----:B------:R-:W-:Y:S01]  /*193d0*/  IMAD R5, R199, UR5, R5 ;  /* 0x00000005c7057c24 */ /* 0x000fe2000f8e0205 */
[----:B------:R-:W-:Y:S01]  /*193e0*/  ULDC.64 UR4, c[0x0][0xb40] ;  /* 0x0002d00000047ab9 */ /* 0x000fe20000000a00 */
[----:B------:R-:W-:Y:S01]  /*193f0*/  SHF.R.S32.HI R33, RZ, 0x1f, R215 ;  /* 0x0000001fff217819 */ /* 0x000fe200000114d7 */
[----:B------:R-:W-:Y:S01]  /*19400*/  IMAD R0, R0, UR4, RZ ;  /* 0x0000000400007c24 */ /* 0x000fe2000f8e02ff */
[----:B------:R-:W-:Y:S01]  /*19410*/  SHF.R.S32.HI R34, RZ, 0x1f, R216 ;  /* 0x0000001fff227819 */ /* 0x000fe200000114d8 */
[C---:B------:R-:W-:Y:S01]  /*19420*/  IMAD.WIDE.U32 R4, R203.reuse, UR4, R4 ;  /* 0x00000004cb047c25 */ /* 0x040fe2000f8e0004 */
[----:B------:R-:W-:Y:S02]  /*19430*/  SHF.R.S32.HI R35, RZ, 0x1f, R217 ;  /* 0x0000001fff237819 */ /* 0x000fe400000114d9 */
[----:B------:R-:W-:Y:S01]  /*19440*/  SHF.R.S32.HI R98, RZ, 0x1f, R218 ;  /* 0x0000001fff627819 */ /* 0x000fe200000114da */
[----:B------:R-:W-:Y:S01]  /*19450*/  IMAD R7, R203, UR5, R0 ;  /* 0x00000005cb077c24 */ /* 0x000fe2000f8e0200 */
[----:B------:R-:W-:Y:S01]  /*19460*/  ULDC.64 UR4, c[0x0][0xb48] ;  /* 0x0002d20000047ab9 */ /* 0x000fe20000000a00 */
[----:B0-----:R-:W-:Y:S01]  /*19470*/  @P4 IMAD.HI.U32 R0, R24, R3, RZ ;  /* 0x0000000318004227 */ /* 0x001fe200078e00ff */
[----:B------:R-:W-:-:S02]  /*19480*/  SHF.R.S32.HI R99, RZ, 0x1f, R219 ;  /* 0x0000001fff637819 */ /* 0x000fc400000114db */
[----:B------:R-:W-:Y:S01]  /*19490*/  SHF.R.S32.HI R104, RZ, 0x1f, R220 ;  /* 0x0000001fff687819 */ /* 0x000fe200000114dc */
[----:B------:R-:W-:Y:S01]  /*194a0*/  IMAD.MOV.U32 R3, RZ, RZ, R24 ;  /* 0x000000ffff037224 */ /* 0x000fe200078e0018 */
[----:B-1----:R-:W-:Y:S01]  /*194b0*/  @P4 SHF.R.U32.HI R3, RZ, R11, R0 ;  /* 0x0000000bff034219 */ /* 0x002fe20000011600 */
[----:B------:R-:W-:Y:S01]  /*194c0*/  IMAD.IADD R5, R5, 0x1, R7 ;  /* 0x0000000105057824 */ /* 0x000fe200078e0207 */
[----:B------:R-:W-:Y:S02]  /*194d0*/  SHF.R.S32.HI R105, RZ, 0x1f, R221 ;  /* 0x0000001fff697819 */ /* 0x000fe400000114dd */
[--C-:B------:R-:W-:Y:S01]  /*194e0*/  SHF.R.S32.HI R0, RZ, 0x1f, R3.reuse ;  /* 0x0000001fff007819 */ /* 0x100fe20000011403 */
[----:B------:R-:W-:Y:S01]  /*194f0*/  IMAD.MOV R6, RZ, RZ, -R3 ;  /* 0x000000ffff067224 */ /* 0x000fe200078e0a03 */
[----:B------:R-:W-:Y:S01]  /*19500*/  SHF.R.S32.HI R106, RZ, 0x1f, R222 ;  /* 0x0000001fff6a7819 */ /* 0x000fe200000114de */
[----:B------:R-:W-:Y:S01]  /*19510*/  IMAD.WIDE.U32 R4, R210, UR4, R4 ;  /* 0x00000004d2047c25 */ /* 0x000fe2000f8e0004 */
[----:B------:R-:W-:-:S03]  /*19520*/  SHF.R.S32.HI R107, RZ, 0x1f, R223 ;  /* 0x0000001fff6b7819 */ /* 0x000fc600000114df */
[----:B------:R-:W-:Y:S01]  /*19530*/  IMAD R101, R101, R6, R24 ;  /* 0x0000000665657224 */ /* 0x000fe200078e0218 */
[----:B------:R-:W-:Y:S01]  /*19540*/  SHF.R.S32.HI R24, RZ, 0x1f, R27 ;  /* 0x0000001fff187819 */ /* 0x000fe2000001141b */
        /* <DEDUP_REMOVED lines=12> */
[----:B------:R-:W-:Y:S01]  /*19610*/  LEA R0, P1, R4, UR4, 0x2 ;  /* 0x0000000404007c11 */ /* 0x000fe2000f8210ff */
[----:B------:R-:W-:-:S03]  /*19620*/  VIADD R6, R2, 0x34820 ;  /* 0x0003482002067836 */ /* 0x000fc60000000000 */
[----:B------:R-:W-:Y:S02]  /*19630*/  LEA.HI.X R3, R4, UR5, R3, 0x2, P1 ;  /* 0x0000000504037c11 */ /* 0x000fe400088f1403 */
[----:B------:R-:W-:Y:S01]  /*19640*/  PRMT R6, RZ, 0x654, R6 ;  /* 0x00000654ff067816 */ /* 0x000fe20000000006 */
[----:B------:R0:W1:Y:S03]  /*19650*/  SHFL.IDX PT, R4, R0, RZ, 0x1c1f ;  /* 0x001c1fff00047589 */ /* 0x00006600000e0000 */
[----:B------:R0:W-:Y:S01]  /*19660*/  SYNCS.ARRIVE.TRANS64.RED.A1T0 RZ, [R6+URZ], RZ ;  /* 0x000000ff06ff79a7 */ /* 0x0001e2000810043f */
[----:B------:R0:W2:Y:S01]  /*19670*/  SHFL.IDX PT, R5, R3, RZ, 0x1c1f ;  /* 0x001c1fff03057589 */ /* 0x0000a200000e0000 */
[----:B------:R-:W-:Y:S05]  /*19680*/  @P0 BRA `(.L_x_624) ;  /* 0x0000000400000947 */ /* 0x000fea0003800000 */
[----:B------:R-:W-:Y:S02]  /*19690*/  ULDC UR4, c[0x0][0xac8] ;  /* 0x0002b20000047ab9 */ /* 0x000fe40000000800 */
[----:B------:R-:W-:Y:S02]  /*196a0*/  ISETP.GE.AND P3, PT, R209, UR4, PT ;  /* 0x00000004d1007c0c */ /* 0x000fe4000bf66270 */
[----:B------:R-:W-:Y:S02]  /*196b0*/  ISETP.GE.AND P2, PT, R27, UR4, PT ;  /* 0x000000041b007c0c */ /* 0x000fe4000bf46270 */
[----:B------:R-:W-:Y:S02]  /*196c0*/  ISETP.GE.AND P1, PT, R29, UR4, PT ;  /* 0x000000041d007c0c */ /* 0x000fe4000bf26270 */
[----:B------:R-:W-:Y:S02]  /*196d0*/  ISETP.GE.AND P0, PT, R211, UR4, PT ;  /* 0x00000004d3007c0c */ /* 0x000fe4000bf06270 */
[----:B------:R-:W-:-:S05]  /*196e0*/  ISETP.GE.AND P4, PT, R222, UR4, PT ;  /* 0x00000004de007c0c */ /* 0x000fca000bf86270 */
[----:B012---:R-:W-:-:S04]  /*196f0*/  @!P3 IMAD.WIDE R6, R209, 0x4, R4 ;  /* 0x00000004d106b825 */ /* 0x007fc800078e0204 */
[-C--:B------:R-:W-:Y:S01]  /*19700*/  @!P1 LEA R8, P5, R29, R4.reuse, 0x2 ;  /* 0x000000041d089211 */ /* 0x080fe200078a10ff */
[----:B------:R0:W-:Y:S01]  /*19710*/  @!P3 ST.E.64 desc[UR58][R6.64], R20 ;  /* 0x000000140600b985 */ /* 0x0001e2000c101b3a */
[----:B------:R-:W-:Y:S02]  /*19720*/  ISETP.GE.AND P3, PT, R223, UR4, PT ;  /* 0x00000004df007c0c */ /* 0x000fe4000bf66270 */
[----:B------:R-:W-:Y:S02]  /*19730*/  @!P1 LEA.HI.X R9, R29, R5, R26, 0x2, P5 ;  /* 0x000000051d099211 */ /* 0x000fe400028f141a */
[----:B------:R-:W-:Y:S02]  /*19740*/  ISETP.GE.AND P5, PT, R221, UR4, PT ;  /* 0x00000004dd007c0c */ /* 0x000fe4000bfa6270 */
[----:B0-----:R-:W-:-:S04]  /*19750*/  @!P2 LEA R6, P6, R27, R4, 0x2 ;  /* 0x000000041b06a211 */ /* 0x001fc800078c10ff */
[----:B------:R-:W-:Y:S02]  /*19760*/  @!P2 LEA.HI.X R7, R27, R5, R24, 0x2, P6 ;  /* 0x000000051b07a211 */ /* 0x000fe400030f1418 */
[----:B------:R-:W-:-:S03]  /*19770*/  @!P0 LEA R10, P6, R211, R4, 0x2 ;  /* 0x00000004d30a8211 */ /* 0x000fc600078c10ff */
[----:B------:R0:W-:Y:S01]  /*19780*/  @!P2 ST.E.64 desc[UR58][R6.64], R88 ;  /* 0x000000580600a985 */ /* 0x0001e2000c101b3a */
[----:B------:R-:W-:Y:S02]  /*19790*/  @!P0 LEA.HI.X R11, R211, R5, R28, 0x2, P6 ;  /* 0x00000005d30b8211 */ /* 0x000fe400030f141c */
[----:B------:R-:W-:Y:S01]  /*197a0*/  ISETP.GE.AND P2, PT, R220, UR4, PT ;  /* 0x00000004dc007c0c */ /* 0x000fe2000bf46270 */
[----:B------:R1:W-:Y:S01]  /*197b0*/  @!P1 ST.E.64 desc[UR58][R8.64], R90 ;  /* 0x0000005a08009985 */ /* 0x0003e2000c101b3a */
[----:B------:R-:W-:-:S03]  /*197c0*/  ISETP.GE.AND P1, PT, R219, UR4, PT ;  /* 0x00000004db007c0c */ /* 0x000fc6000bf26270 */
[----:B------:R2:W-:Y:S01]  /*197d0*/  @!P0 ST.E.64 desc[UR58][R10.64], R36 ;  /* 0x000000240a008985 */ /* 0x0005e2000c101b3a */
[CC--:B0-----:R-:W-:Y:S02]  /*197e0*/  @!P3 LEA R6, P6, R223.reuse, R4.reuse, 0x2 ;  /* 0x00000004df06b211 */ /* 0x0c1fe400078c10ff */
[CC--:B-1----:R-:W-:Y:S02]  /*197f0*/  @!P4 LEA R8, P0, R222.reuse, R4.reuse, 0x2 ;  /* 0x00000004de08c211 */ /* 0x0c2fe400078010ff */
[-C--:B------:R-:W-:Y:S02]  /*19800*/  @!P3 LEA.HI.X R7, R223, R5.reuse, R107, 0x2, P6 ;  /* 0x00000005df07b211 */ /* 0x080fe400030f146b */
[----:B------:R-:W-:Y:S02]  /*19810*/  @!P4 LEA.HI.X R9, R222, R5, R106, 0x2, P0 ;  /* 0x00000005de09c211 */ /* 0x000fe400000f146a */
[----:B------:R-:W-:Y:S01]  /*19820*/  ISETP.GE.AND P0, PT, R218, UR4, PT ;  /* 0x00000004da007c0c */ /* 0x000fe2000bf06270 */
[----:B------:R0:W-:Y:S01]  /*19830*/  @!P3 ST.E.64 desc[UR58][R6.64], R40 ;  /* 0x000000280600b985 */ /* 0x0001e2000c101b3a */
[----:B--2---:R-:W-:-:S02]  /*19840*/  @!P5 LEA R10, P6, R221, R4, 0x2 ;  /* 0x00000004dd0ad211 */ /* 0x004fc400078c10ff */
[----:B------:R-:W-:Y:S01]  /*19850*/  ISETP.GE.AND P3, PT, R217, UR4, PT ;  /* 0x00000004d9007c0c */ /* 0x000fe2000bf66270 */
[----:B------:R1:W-:Y:S01]  /*19860*/  @!P4 ST.E.64 desc[UR58][R8.64], R44 ;  /* 0x0000002c0800c985 */ /* 0x0003e2000c101b3a */
[----:B------:R-:W-:-:S05]  /*19870*/  @!P5 LEA.HI.X R11, R221, R5, R105, 0x2, P6 ;  /* 0x00000005dd0bd211 */ /* 0x000fca00030f1469 */
[----:B------:R2:W-:Y:S01]  /*19880*/  @!P5 ST.E.64 desc[UR58][R10.64], R48 ;  /* 0x000000300a00d985 */ /* 0x0005e2000c101b3a */
[CC--:B0-----:R-:W-:Y:S02]  /*19890*/  @!P2 LEA R6, P4, R220.reuse, R4.reuse, 0x2 ;  /* 0x00000004dc06a211 */ /* 0x0c1fe400078810ff */
[CC--:B-1----:R-:W-:Y:S02]  /*198a0*/  @!P1 LEA R8, P5, R219.reuse, R4.reuse, 0x2 ;  /* 0x00000004db089211 */ /* 0x0c2fe400078a10ff */
[-C--:B------:R-:W-:Y:S02]  /*198b0*/  @!P2 LEA.HI.X R7, R220, R5.reuse, R104, 0x2, P4 ;  /* 0x00000005dc07a211 */ /* 0x080fe400020f1468 */
[----:B------:R-:W-:Y:S02]  /*198c0*/  ISETP.GE.AND P4, PT, R216, UR4, PT ;  /* 0x00000004d8007c0c */ /* 0x000fe4000bf86270 */
[----:B--2---:R-:W-:Y:S01]  /*198d0*/  @!P0 LEA R10, P6, R218, R4, 0x2 ;  /* 0x00000004da0a8211 */ /* 0x004fe200078c10ff */
[----:B------:R0:W-:Y:S01]  /*198e0*/  @!P2 ST.E.64 desc[UR58][R6.64], R52 ;  /* 0x000000340600a985 */ /* 0x0001e2000c101b3a */
[----:B------:R-:W-:-:S02]  /*198f0*/  @!P1 LEA.HI.X R9, R219, R5, R99, 0x2, P5 ;  /* 0x00000005db099211 */ /* 0x000fc400028f1463 */
[-C--:B------:R-:W-:Y:S02]  /*19900*/  @!P0 LEA.HI.X R11, R218, R5.reuse, R98, 0x2, P6 ;  /* 0x00000005da0b8211 */ /* 0x080fe400030f1462 */
[----:B------:R-:W-:Y:S01]  /*19910*/  ISETP.GE.AND P2, PT, R215, UR4, PT ;  /* 0x00000004d7007c0c */ /* 0x000fe2000bf46270 */
[----:B------:R-:W-:Y:S01]  /*19920*/  @!P1 ST.E.64 desc[UR58][R8.64], R56 ;  /* 0x0000003808009985 */ /* 0x000fe2000c101b3a */
[----:B------:R-:W-:Y:S02]  /*19930*/  @!P3 LEA R14, P5, R217, R4, 0x2 ;  /* 0x00000004d90eb211 */ /* 0x000fe400078a10ff */
[----:B------:R-:W-:Y:S01]  /*19940*/  ISETP.GE.AND P1, PT, R214, UR4, PT ;  /* 0x00000004d6007c0c */ /* 0x000fe2000bf26270 */
[----:B------:R1:W-:Y:S01]  /*19950*/  @!P0 ST.E.64 desc[UR58][R10.64], R60 ;  /* 0x0000003c0a008985 */ /* 0x0003e2000c101b3a */
[----:B------:R-:W-:Y:S02]  /*19960*/  ISETP.GE.AND P0, PT, R213, UR4, PT ;  /* 0x00000004d5007c0c */ /* 0x000fe4000bf06270 */
[----:B------:R-:W-:-:S02]  /*19970*/  @!P3 LEA.HI.X R15, R217, R5, R35, 0x2, P5 ;  /* 0x00000005d90fb211 */ /* 0x000fc400028f1423 */
[----:B------:R-:W-:Y:S02]  /*19980*/  ISETP.GE.AND P5, PT, R212, UR4, PT ;  /* 0x00000004d4007c0c */ /* 0x000fe4000bfa6270 */
[CC--:B------:R-:W-:Y:S01]  /*19990*/  @!P4 LEA R12, P6, R216.reuse, R4.reuse, 0x2 ;  /* 0x00000004d80cc211 */ /* 0x0c0fe200078c10ff */
[----:B------:R3:W-:Y:S01]  /*199a0*/  @!P3 ST.E.64 desc[UR58][R14.64], R64 ;  /* 0x000000400e00b985 */ /* 0x0007e2000c101b3a */
[CC--:B0-----:R-:W-:Y:S02]  /*199b0*/  @!P2 LEA R6, P3, R215.reuse, R4.reuse, 0x2 ;  /* 0x00000004d706a211 */ /* 0x0c1fe400078610ff */
[-C--:B------:R-:W-:Y:S02]  /*199c0*/  @!P4 LEA.HI.X R13, R216, R5.reuse, R34, 0x2, P6 ;  /* 0x00000005d80dc211 */ /* 0x080fe400030f1422 */
[----:B------:R-:W-:Y:S02]  /*199d0*/  @!P2 LEA.HI.X R7, R215, R5, R33, 0x2, P3 ;  /* 0x00000005d707a211 */ /* 0x000fe400018f1421 */
[-C--:B-1----:R-:W-:Y:S01]  /*199e0*/  @!P1 LEA R10, P6, R214, R4.reuse, 0x2 ;  /* 0x00000004d60a9211 */ /* 0x082fe200078c10ff */
[----:B------:R3:W-:Y:S01]  /*199f0*/  @!P4 ST.E.64 desc[UR58][R12.64], R68 ;  /* 0x000000440c00c985 */ /* 0x0007e2000c101b3a */
[----:B------:R-:W-:-:S02]  /*19a00*/  @!P0 LEA R8, P4, R213, R4, 0x2 ;  /* 0x00000004d5088211 */ /* 0x000fc400078810ff */
        /* <DEDUP_REMOVED lines=8> */
.L_x_624:
[----:B------:R-:W-:Y:S05]  /*19a90*/  BSYNC B1 ;  /* 0x0000000000017941 */ /* 0x000fea0003800000 */
.L_x_623:
[----:B------:R-:W-:Y:S01]  /*19aa0*/  ISETP.GE.AND P0, PT, R25, R102, PT ;  /* 0x000000661900720c */ /* 0x000fe20003f06270 */
[----:B--23--:R2:W3:Y:S04]  /*19ab0*/  SHFL.IDX PT, R5, R3, 0x1, 0x1c1f ;  /* 0x003c1f0003057f89 */ /* 0x00c4e800000e0000 */
[----:B-1----:R2:W1:Y:S08]  /*19ac0*/  SHFL.IDX PT, R4, R0, 0x1, 0x1c1f ;  /* 0x003c1f0000047f89 */ /* 0x00247000000e0000 */
[----:B--2---:R-:W-:Y:S05]  /*19ad0*/  @P0 BRA `(.L_x_622) ;  /* 0x0000000c00f40947 */ /* 0x004fea0003800000 */
[----:B------:R-:W-:Y:S02]  /*19ae0*/  ULDC UR4, c[0x0][0xac8] ;  /* 0x0002b20000047ab9 */ /* 0x000fe40000000800 */
[----:B------:R-:W-:Y:S02]  /*19af0*/  ISETP.GE.AND P1, PT, R27, UR4, PT ;  /* 0x000000041b007c0c */ /* 0x000fe4000bf26270 */
[----:B------:R-:W-:Y:S02]  /*19b00*/  ISETP.GE.AND P0, PT, R29, UR4, PT ;  /* 0x000000041d007c0c */ /* 0x000fe4000bf06270 */
[----:B------:R-:W-:Y:S02]  /*19b10*/  ISETP.GE.AND P2, PT, R209, UR4, PT ;  /* 0x00000004d1007c0c */ /* 0x000fe4000bf46270 */
[----:B------:R-:W-:Y:S02]  /*19b20*/  ISETP.GE.AND P4, PT, R223, UR4, PT ;  /* 0x00000004df007c0c */ /* 0x000fe4000bf86270 */
[----:B------:R-:W-:-:S05]  /*19b30*/  ISETP.GE.AND P3, PT, R211, UR4, PT ;  /* 0x00000004d3007c0c */ /* 0x000fca000bf66270 */
[-C--:B-1----:R-:W-:Y:S02]  /*19b40*/  @!P1 LEA R8, P5, R27, R4.reuse, 0x2 ;  /* 0x000000041b089211 */ /* 0x082fe400078a10ff */
[-C--:B------:R-:W-:Y:S02]  /*19b50*/  @!P0 LEA R10, P6, R29, R4.reuse, 0x2 ;  /* 0x000000041d0a8211 */ /* 0x080fe400078c10ff */
[-C--:B---3--:R-:W-:Y:S01]  /*19b60*/  @!P1 LEA.HI.X R9, R27, R5.reuse, R24, 0x2, P5 ;  /* 0x000000051b099211 */ /* 0x088fe200028f1418 */
[----:B0-----:R-:W-:Y:S01]  /*19b70*/  @!P2 IMAD.WIDE R6, R209, 0x4, R4 ;  /* 0x00000004d106a825 */ /* 0x001fe200078e0204 */
        /* <DEDUP_REMOVED lines=26> */
[----:B--2---:R-:W-:Y:S01]  /*19d20*/  @!P3 LEA R12, P5, R218, R4, 0x2 ;  /* 0x00000004da0cb211 */ /* 0x004fe200078a10ff */
[----:B------:R0:W-:Y:S01]  /*19d30*/  @!P1 ST.E.64 desc[UR58][R8.64], R54 ;  /* 0x0000003608009985 */ /* 0x0001e2000c101b3a */
[----:B------:R-:W-:Y:S02]  /*19d40*/  ISETP.GE.AND P1, PT, R215, UR4, PT ;  /* 0x00000004d7007c0c */ /* 0x000fe4000bf26270 */
[----:B------:R-:W-:Y:S01]  /*19d50*/  ISETP.GE.AND P0, PT, R214, UR4, PT ;  /* 0x00000004d6007c0c */ /* 0x000fe2000bf06270 */
[----:B------:R1:W-:Y:S01]  /*19d60*/  @!P2 ST.E.64 desc[UR58][R10.64], R58 ;  /* 0x0000003a0a00a985 */ /* 0x0003e2000c101b3a */
[----:B------:R-:W-:-:S02]  /*19d70*/  ISETP.GE.AND P2, PT, R216, UR4, PT ;  /* 0x00000004d8007c0c */ /* 0x000fc4000bf46270 */
[-C--:B------:R-:W-:Y:S02]  /*19d80*/  @!P3 LEA.HI.X R13, R218, R5.reuse, R98, 0x2, P5 ;  /* 0x00000005da0db211 */ /* 0x080fe400028f1462 */
[----:B------:R-:W-:Y:S02]  /*19d90*/  ISETP.GE.AND P5, PT, R213, UR4, PT ;  /* 0x00000004d5007c0c */ /* 0x000fe4000bfa6270 */
[CC--:B---3--:R-:W-:Y:S01]  /*19da0*/  @!P4 LEA R14, P6, R217.reuse, R4.reuse, 0x2 ;  /* 0x00000004d90ec211 */ /* 0x0c8fe200078c10ff */
        /* <DEDUP_REMOVED lines=17> */
[----:B------:R-:W-:-:S04]  /*19ec0*/  LEA R4, P0, R212, R4, 0x2 ;  /* 0x00000004d4047211 */ /* 0x000fc800078010ff */
[----:B------:R-:W-:-:S05]  /*19ed0*/  LEA.HI.X R5, R212, R5, R30, 0x2, P0 ;  /* 0x00000005d4057211 */ /* 0x000fca00000f141e */
[----:B------:R4:W-:Y:S01]  /*19ee0*/  ST.E.64 desc[UR58][R4.64], R86 ;  /* 0x0000005604007985 */ /* 0x0009e2000c101b3a */
[----:B------:R-:W-:Y:S05]  /*19ef0*/  BRA `(.L_x_622) ;  /* 0x0000000800ec7947 */ /* 0x000fea0003800000 */
.L_x_613:
[----:B------:R-:W-:Y:S01]  /*19f00*/  ULDC.64 UR6, c[0x0][0xc08] ;  /* 0x0003020000067ab9 */ /* 0x000fe20000000a00 */
[----:B------:R-:W-:Y:S01]  /*19f10*/  ULDC.64 UR4, c[0x0][0xc00] ;  /* 0x0003000000047ab9 */ /* 0x000fe20000000a00 */
[----:B------:R-:W-:Y:S01]  /*19f20*/  ISETP.NE.U32.AND P1, PT, RZ, UR6, PT ;  /* 0x00000006ff007c0c */ /* 0x000fe2000bf25070 */
[----:B------:R-:W-:Y:S01]  /*19f30*/  IMAD.MOV.U32 R3, RZ, RZ, RZ ;  /* 0x000000ffff037224 */ /* 0x000fe200078e00ff */
[----:B------:R-:W-:Y:S02]  /*19f40*/  ISETP.NE.U32.AND P0, PT, RZ, UR4, PT ;  /* 0x00000004ff007c0c */ /* 0x000fe4000bf05070 */
[----:B------:R-:W-:Y:S02]  /*19f50*/  ISETP.NE.AND.EX P1, PT, RZ, UR7, PT, P1 ;  /* 0x00000007ff007c0c */ /* 0x000fe4000bf25310 */
[----:B------:R-:W-:Y:S02]  /*19f60*/  IADD3 R4, P2, R204, UR4, RZ ;  /* 0x00000004cc047c10 */ /* 0x000fe4000ff5e0ff */
[----:B------:R-:W-:-:S02]  /*19f70*/  ISETP.NE.AND.EX P0, PT, RZ, UR5, PT, P0 ;  /* 0x00000005ff007c0c */ /* 0x000fc4000bf05300 */
[----:B------:R-:W-:Y:S01]  /*19f80*/  IADD3.X R5, R205, UR5, RZ, P2, !PT ;  /* 0x00000005cd057c10 */ /* 0x000fe200097fe4ff */
[----:B------:R-:W-:Y:S02]  /*19f90*/  ULDC UR4, c[0x0][0xa88] ;  /* 0x0002a20000047ab9 */ /* 0x000fe40000000800 */
[----:B------:R-:W-:-:S04]  /*19fa0*/  IMAD.U32 R0, RZ, RZ, UR4 ;  /* 0x00000004ff007e24 */ /* 0x000fc8000f8e00ff */
[----:B------:R-:W-:-:S04]  /*19fb0*/  @P1 IADD3 R204, P2, R204, UR6, RZ ;  /* 0x00000006cccc1c10 */ /* 0x000fc8000ff5e0ff */
[----:B------:R-:W-:Y:S01]  /*19fc0*/  @P1 IADD3.X R205, R205, UR7, RZ, P2, !PT ;  /* 0x00000007cdcd1c10 */ /* 0x000fe200097fe4ff */
[----:B------:R3:W5:Y:S04]  /*19fd0*/  @P0 LDG.E R3, desc[UR58][R4.64] ;  /* 0x0000003a04030981 */ /* 0x000768000c1e1900 */
[----:B------:R3:W5:Y:S01]  /*19fe0*/  @P1 LDG.E R0, desc[UR58][R204.64] ;  /* 0x0000003acc001981 */ /* 0x000762000c1e1900 */
[----:B------:R-:W-:Y:S01]  /*19ff0*/  ISETP.NE.AND P2, PT, R202, RZ, PT ;  /* 0x000000ffca00720c */ /* 0x000fe20003f45270 */
[----:B0-----:R-:W0:-:S12]  /*1a000*/  S2R R6, SR_TID.X ;  /* 0x0000000000067919 */ /* 0x001e180000002100 */
[----:B------:R-:W4:Y:S01]  /*1a010*/  @!P2 LDC R202, c[0x0][0xad4] ;  /* 0x0002b500ffcaab82 */ /* 0x000f220000000800 */
[----:B0-----:R-:W-:Y:S01]  /*1a020*/  VIADD R6, R6, 0xffffff80 ;  /* 0xffffff8006067836 */ /* 0x001fe20000000000 */
[----:B----4-:R-:W-:-:S04]  /*1a030*/  ISETP.GT.AND P2, PT, R202, 0x1, PT ;  /* 0x00000001ca00780c */ /* 0x010fc80003f44270 */
[----:B------:R-:W-:Y:S01]  /*1a040*/  ISETP.GT.AND P3, PT, R6, 0x7f, PT ;  /* 0x0000007f0600780c */ /* 0x000fe20003f64270 */
[----:B---3--:R-:W-:-:S12]  /*1a050*/  @P1 BRA `(.L_x_625) ;  /* 0x0000000000101947 */ /* 0x008fd80003800000 */
[----:B------:R-:W-:Y:S05]  /*1a060*/  @!P0 BRA `(.L_x_625) ;  /* 0x00000000000c8947 */ /* 0x000fea0003800000 */
[----:B------:R-:W3:Y:S04]  /*1a070*/  LDG.E R7, desc[UR58][R4.64] ;  /* 0x0000003a04077981 */ /* 0x000ee8000c1e1900 */
[----:B-----5:R-:W3:Y:S02]  /*1a080*/  LDG.E R0, desc[UR58][R4.64+0x4] ;  /* 0x0000043a04007981 */ /* 0x020ee4000c1e1900 */
[----:B---3--:R-:W-:-:S07]  /*1a090*/  IMAD.IADD R0, R0, 0x1, -R7 ;  /* 0x0000000100007824 */ /* 0x008fce00078e0a07 */
.L_x_625:
[----:B------:R-:W-:Y:S01]  /*1a0a0*/  BSSY B1, `(.L_x_626) ;  /* 0x0000037000017945 */ /* 0x000fe20003800000 */
[----:B------:R-:W-:Y:S02]  /*1a0b0*/  SEL R203, R203, RZ, !P0 ;  /* 0x000000ffcbcb7207 */ /* 0x000fe40004000000 */
[----:B------:R-:W-:Y:S02]  /*1a0c0*/  SEL R225, R225, RZ, !P0 ;  /* 0x000000ffe1e17207 */ /* 0x000fe40004000000 */
[----:B-----5:R-:W-:Y:S01]  /*1a0d0*/  SHF.R.S32.HI R26, RZ, 0x1f, R3 ;  /* 0x0000001fff1a7819 */ /* 0x020fe20000011403 */
[----:B------:R-:W-:Y:S06]  /*1a0e0*/  @P3 BRA `(.L_x_627) ;  /* 0x0000000000c83947 */ /* 0x000fec0003800000 */
[----:B------:R-:W0:Y:S01]  /*1a0f0*/  S2R R5, SR_TID.X ;  /* 0x0000000000057919 */ /* 0x000e220000002100 */
[----:B------:R-:W3:Y:S01]  /*1a100*/  LDC R29, c[0x0][0xbe8] ;  /* 0x0002fa00ff1d7b82 */ /* 0x000ee20000000800 */
[----:B0-----:R-:W-:Y:S02]  /*1a110*/  IMAD R4, R208, 0x80, R5 ;  /* 0x00000080d0047824 */ /* 0x001fe400078e0205 */
[----:B---3--:R-:W-:Y:S02]  /*1a120*/  IMAD R5, R0, R29, RZ ;  /* 0x0000001d00057224 */ /* 0x008fe400078e02ff */
[----:B------:R-:W-:-:S05]  /*1a130*/  VIADD R28, R4, 0xffffff80 ;  /* 0xffffff80041c7836 */ /* 0x000fca0000000000 */
[----:B------:R-:W-:-:S13]  /*1a140*/  ISETP.GE.AND P0, PT, R28, R5, PT ;  /* 0x000000051c00720c */ /* 0x000fda0003f06270 */
[----:B------:R-:W-:Y:S05]  /*1a150*/  @P0 BRA `(.L_x_627) ;  /* 0x0000000000ac0947 */ /* 0x000fea0003800000 */
[----:B------:R-:W-:Y:S01]  /*1a160*/  IMAD.MOV.U32 R24, RZ, RZ, 0x9b8 ;  /* 0x000009b8ff187424 */ /* 0x000fe200078e00ff */
[----:B------:R-:W-:Y:S01]  /*1a170*/  ISETP.GT.AND P0, PT, R202, 0x1, PT ;  /* 0x00000001ca00780c */ /* 0x000fe20003f04270 */
[----:B------:R-:W0:Y:S01]  /*1a180*/  LDC.64 R4, c[0x0][0xba8] ;  /* 0x0002ea00ff047b82 */ /* 0x000e220000000a00 */
[----:B------:R-:W-:Y:S01]  /*1a190*/  ISETP.NE.AND P1, PT, R29, 0x1, PT ;  /* 0x000000011d00780c */ /* 0x000fe20003f25270 */
[----:B------:R-:W-:Y:S01]  /*1a1a0*/  IMAD.MOV.U32 R21, RZ, RZ, R28 ;  /* 0x000000ffff157224 */ /* 0x000fe200078e001c */
[----:B------:R-:W-:-:S05]  /*1a1b0*/  SEL R24, R24, 0x978, P0 ;  /* 0x0000097818187807 */ /* 0x000fca0000000000 */
[----:B------:R-:W3:Y:S08]  /*1a1c0*/  LDC.64 R12, c[0x0][R24+0x220] ;  /* 0x00008800180c7b82 */ /* 0x000ef00000000a00 */
[----:B------:R-:W4:Y:S08]  /*1a1d0*/  LDC.64 R10, c[0x0][R24+0x218] ;  /* 0x00008600180a7b82 */ /* 0x000f300000000a00 */
[----:B------:R-:W5:Y:S08]  /*1a1e0*/  LDC.64 R8, c[0x0][R24+0x228] ;  /* 0x00008a0018087b82 */ /* 0x000f700000000a00 */
[----:B------:R-:W1:Y:S08]  /*1a1f0*/  LDC.64 R6, c[0x0][R24+0x210] ;  /* 0x0000840018067b82 */ /* 0x000e700000000a00 */
[----:B------:R-:W2:Y:S08]  /*1a200*/  @P1 LDC R15, c[0x0][0xbec] ;  /* 0x0002fb00ff0f1b82 */ /* 0x000eb00000000800 */
[----:B------:R-:W5:Y:S01]  /*1a210*/  @P1 LDC R27, c[0x0][0xbf0] ;  /* 0x0002fc00ff1b1b82 */ /* 0x000f620000000800 */
[----:B---3--:R-:W-:-:S07]  /*1a220*/  IMAD R13, R13, R203, RZ ;  /* 0x000000cb0d0d7224 */ /* 0x008fce00078e02ff */
[----:B0-----:R-:W0:Y:S01]  /*1a230*/  @!P0 LDC R4, c[0x0][0xb50] ;  /* 0x0002d400ff048b82 */ /* 0x001e220000000800 */
[----:B--2---:R-:W-:-:S07]  /*1a240*/  @P1 IMAD.HI.U32 R20, R28, R15, RZ ;  /* 0x0000000f1c141227 */ /* 0x004fce00078e00ff */
[----:B------:R-:W2:Y:S01]  /*1a250*/  @!P0 LDC R5, c[0x0][0xb54] ;  /* 0x0002d500ff058b82 */ /* 0x000ea20000000800 */
[----:B----4-:R-:W-:Y:S02]  /*1a260*/  IMAD R25, R11, R199, RZ ;  /* 0x000000c70b197224 */ /* 0x010fe400078e02ff */
[----:B------:R-:W-:Y:S01]  /*1a270*/  IMAD.WIDE.U32 R14, R12, R203, RZ ;  /* 0x000000cb0c0e7225 */ /* 0x000fe200078e00ff */
[----:B-----5:R-:W-:-:S03]  /*1a280*/  @P1 SHF.R.U32.HI R21, RZ, R27, R20 ;  /* 0x0000001bff151219 */ /* 0x020fc60000011614 */
[----:B------:R-:W-:Y:S01]  /*1a290*/  IMAD R27, R12, R225, R13 ;  /* 0x000000e10c1b7224 */ /* 0x000fe200078e020d */
[----:B------:R-:W-:Y:S01]  /*1a2a0*/  SEL R13, R210, RZ, P0 ;  /* 0x000000ffd20d7207 */ /* 0x000fe20000000000 */
[----:B------:R-:W-:-:S04]  /*1a2b0*/  IMAD.WIDE.U32 R10, R10, R199, RZ ;  /* 0x000000c70a0a7225 */ /* 0x000fc800078e00ff */
[----:B------:R-:W-:Y:S01]  /*1a2c0*/  IMAD.IADD R12, R15, 0x1, R27 ;  /* 0x000000010f0c7824 */ /* 0x000fe200078e021b */
[----:B------:R-:W-:Y:S01]  /*1a2d0*/  IADD3 R10, P1, P3, R14, R10, R3 ;  /* 0x0000000a0e0a7210 */ /* 0x000fe20007b3e003 */
[----:B------:R-:W-:Y:S02]  /*1a2e0*/  IMAD.IADD R25, R11, 0x1, R25 ;  /* 0x000000010b197824 */ /* 0x000fe400078e0219 */
[----:B------:R-:W-:Y:S02]  /*1a2f0*/  IMAD R15, R9, R13, RZ ;  /* 0x0000000d090f7224 */ /* 0x000fe400078e02ff */
[----:B------:R-:W-:Y:S01]  /*1a300*/  IMAD.MOV R11, RZ, RZ, -R21 ;  /* 0x000000ffff0b7224 */ /* 0x000fe200078e0a15 */
[----:B------:R-:W-:Y:S01]  /*1a310*/  IADD3.X R12, R12, R25, R26, P1, P3 ;  /* 0x000000190c0c7210 */ /* 0x000fe20000fe641a */
[----:B------:R-:W-:-:S04]  /*1a320*/  IMAD.WIDE.U32 R8, R8, R13, RZ ;  /* 0x0000000d08087225 */ /* 0x000fc800078e00ff */
[----:B------:R-:W-:Y:S01]  /*1a330*/  IMAD R11, R29, R11, R28 ;  /* 0x0000000b1d0b7224 */ /* 0x000fe200078e021c */
[----:B------:R-:W-:Y:S01]  /*1a340*/  IADD3 R8, P0, P1, R21, R10, R8 ;  /* 0x0000000a15087210 */ /* 0x000fe2000791e008 */
[----:B------:R-:W-:Y:S01]  /*1a350*/  IMAD.IADD R15, R9, 0x1, R15 ;  /* 0x00000001090f7824 */ /* 0x000fe200078e020f */
[----:B------:R-:W-:Y:S01]  /*1a360*/  SHF.R.S32.HI R21, RZ, 0x1f, R21 ;  /* 0x0000001fff157819 */ /* 0x000fe20000011415 */
[----:B-1----:R-:W-:Y:S01]  /*1a370*/  IMAD R7, R7, R11, RZ ;  /* 0x0000000b07077224 */ /* 0x002fe200078e02ff */
[----:B------:R-:W-:Y:S02]  /*1a380*/  SHF.R.S32.HI R13, RZ, 0x1f, R11 ;  /* 0x0000001fff0d7819 */ /* 0x000fe4000001140b */
[----:B------:R-:W-:-:S03]  /*1a390*/  IADD3.X R9, R21, R12, R15, P0, P1 ;  /* 0x0000000c15097210 */ /* 0x000fc600007e240f */
[C---:B------:R-:W-:Y:S02]  /*1a3a0*/  IMAD R13, R6.reuse, R13, R7 ;  /* 0x0000000d060d7224 */ /* 0x040fe400078e0207 */
[----:B------:R-:W-:-:S04]  /*1a3b0*/  IMAD.WIDE.U32 R6, R6, R11, R8 ;  /* 0x0000000b06067225 */ /* 0x000fc800078e0008 */
[----:B------:R-:W-:Y:S01]  /*1a3c0*/  IMAD.IADD R7, R7, 0x1, R13 ;  /* 0x0000000107077824 */ /* 0x000fe200078e020d */
[----:B0-----:R-:W-:-:S04]  /*1a3d0*/  LEA R4, P0, R6, R4, 0x2 ;  /* 0x0000000406047211 */ /* 0x001fc800078010ff */
[----:B--2---:R-:W-:Y:S01]  /*1a3e0*/  LEA.HI.X R5, R6, R5, R7, 0x2, P0 ;  /* 0x0000000506057211 */ /* 0x004fe200000f1407 */
[----:B------:R-:W-:-:S05]  /*1a3f0*/  IMAD.MOV.U32 R7, RZ, RZ, -0x800000 ;  /* 0xff800000ff077424 */ /* 0x000fca00078e00ff */
[----:B------:R0:W-:Y:S03]  /*1a400*/  STG.E desc[UR58][R4.64], R7 ;  /* 0x0000000704007986 */ /* 0x0001e6000c10193a */
.L_x_627:
[----:B------:R-:W-:Y:S05]  /*1a410*/  BSYNC B1 ;  /* 0x0000000000017941 */ /* 0x000fea0003800000 */
.L_x_626:
[----:B------:R-:W-:Y:S05]  /*1a420*/  @P2 BRA `(.L_x_622) ;  /* 0x0000000400a02947 */ /* 0x000fea0003800000 */
[----:B------:R-:W3:Y:S01]  /*1a430*/  LDC R11, c[0x0][0xbe8] ;  /* 0x0002fa00ff0b7b82 */ /* 0x000ee20000000800 */
[----:B------:R-:W-:Y:S01]  /*1a440*/  ULDC.64 UR4, c[0x0][0xaa0] ;  /* 0x0002a80000047ab9 */ /* 0x000fe20000000a00 */
[----:B------:R-:W-:Y:S01]  /*1a450*/  ULDC.64 UR6, c[0x0][0xaf0] ;  /* 0x0002bc0000067ab9 */ /* 0x000fe20000000a00 */
[----:B0-----:R-:W-:Y:S01]  /*1a460*/  IMAD R4, R26, UR4, RZ ;  /* 0x000000041a047c24 */ /* 0x001fe2000f8e02ff */
[----:B------:R-:W-:Y:S01]  /*1a470*/  BSSY B1, `(.L_x_628) ;  /* 0x0000039000017945 */ /* 0x000fe20003800000 */
[----:B------:R-:W-:Y:S02]  /*1a480*/  SHF.R.S32.HI R10, RZ, 0x1f, R200 ;  /* 0x0000001fff0a7819 */ /* 0x000fe400000114c8 */
[C---:B------:R-:W-:Y:S01]  /*1a490*/  IMAD R7, R3.reuse, UR5, R4 ;  /* 0x0000000503077c24 */ /* 0x040fe2000f8e0204 */
[----:B------:R-:W-:Y:S01]  /*1a4a0*/  SHF.R.S32.HI R14, RZ, 0x1f, R198 ;  /* 0x0000001fff0e7819 */ /* 0x000fe200000114c6 */
[----:B------:R-:W-:Y:S01]  /*1a4b0*/  IMAD.WIDE.U32 R4, R3, UR4, RZ ;  /* 0x0000000403047c25 */ /* 0x000fe2000f8e00ff */
[----:B------:R-:W-:-:S03]  /*1a4c0*/  ULDC.64 UR4, c[0x0][0xae8] ;  /* 0x0002ba0000047ab9 */ /* 0x000fc60000000a00 */
[----:B------:R-:W-:Y:S02]  /*1a4d0*/  IMAD R3, R201, 0x20, R224 ;  /* 0x00000020c9037824 */ /* 0x000fe400078e02e0 */
[----:B------:R-:W-:Y:S02]  /*1a4e0*/  IMAD.IADD R5, R5, 0x1, R7 ;  /* 0x0000000105057824 */ /* 0x000fe400078e0207 */
[----:B------:R-:W-:Y:S02]  /*1a4f0*/  IMAD R9, R208, 0x80, R3 ;  /* 0x00000080d0097824 */ /* 0x000fe400078e0203 */
[----:B------:R-:W-:-:S04]  /*1a500*/  IMAD.WIDE.U32 R4, R199, UR4, R4 ;  /* 0x00000004c7047c25 */ /* 0x000fc8000f8e0004 */
[----:B------:R-:W-:Y:S01]  /*1a510*/  IMAD.MOV.U32 R3, RZ, RZ, R9 ;  /* 0x000000ffff037224 */ /* 0x000fe200078e0009 */
[----:B---3--:R-:W-:Y:S01]  /*1a520*/  ISETP.NE.AND P0, PT, R11, 0x1, PT ;  /* 0x000000010b00780c */ /* 0x008fe20003f05270 */
[----:B------:R-:W-:Y:S02]  /*1a530*/  IMAD R7, R225, UR6, RZ ;  /* 0x00000006e1077c24 */ /* 0x000fe4000f8e02ff */
[----:B------:R-:W-:Y:S01]  /*1a540*/  IMAD R5, R199, UR5, R5 ;  /* 0x00000005c7057c24 */ /* 0x000fe2000f8e0205 */
[----:B------:R-:W-:Y:S01]  /*1a550*/  ULDC.64 UR4, c[0x0][0xae0] ;  /* 0x0002b80000047ab9 */ /* 0x000fe20000000a00 */
[C---:B------:R-:W-:Y:S02]  /*1a560*/  IMAD R7, R203.reuse, UR7, R7 ;  /* 0x00000007cb077c24 */ /* 0x040fe4000f8e0207 */
[----:B------:R-:W-:-:S04]  /*1a570*/  IMAD.WIDE.U32 R4, R203, UR6, R4 ;  /* 0x00000006cb047c25 */ /* 0x000fc8000f8e0004 */
[----:B------:R-:W-:Y:S02]  /*1a580*/  IMAD.IADD R5, R5, 0x1, R7 ;  /* 0x0000000105057824 */ /* 0x000fe400078e0207 */
[----:B------:R-:W0:Y:S08]  /*1a590*/  @P0 LDC R6, c[0x0][0xbec] ;  /* 0x0002fb00ff060b82 */ /* 0x000e300000000800 */
[----:B------:R-:W3:Y:S01]  /*1a5a0*/  @P0 LDC R13, c[0x0][0xbf0] ;  /* 0x0002fc00ff0d0b82 */ /* 0x000ee20000000800 */
[----:B0-----:R-:W-:-:S05]  /*1a5b0*/  @P0 IMAD.HI.U32 R6, R9, R6, RZ ;  /* 0x0000000609060227 */ /* 0x001fca00078e00ff */
[----:B---3--:R-:W-:-:S04]  /*1a5c0*/  @P0 SHF.R.U32.HI R3, RZ, R13, R6 ;  /* 0x0000000dff030219 */ /* 0x008fc80000011606 */
[--C-:B------:R-:W-:Y:S01]  /*1a5d0*/  SHF.R.S32.HI R6, RZ, 0x1f, R3.reuse ;  /* 0x0000001fff067819 */ /* 0x100fe20000011403 */
[----:B------:R-:W-:Y:S02]  /*1a5e0*/  IMAD.MOV R8, RZ, RZ, -R3 ;  /* 0x000000ffff087224 */ /* 0x000fe400078e0a03 */
[----:B------:R-:W-:-:S04]  /*1a5f0*/  IMAD.WIDE.U32 R4, R3, UR4, R4 ;  /* 0x0000000403047c25 */ /* 0x000fc8000f8e0004 */
[----:B------:R-:W-:Y:S02]  /*1a600*/  IMAD R6, R6, UR4, RZ ;  /* 0x0000000406067c24 */ /* 0x000fe4000f8e02ff */
[----:B------:R-:W-:Y:S02]  /*1a610*/  IMAD R7, R11, R8, R9 ;  /* 0x000000080b077224 */ /* 0x000fe400078e0209 */
[----:B------:R-:W-:Y:S01]  /*1a620*/  IMAD R9, R3, UR5, R6 ;  /* 0x0000000503097c24 */ /* 0x000fe2000f8e0206 */
[----:B------:R-:W-:Y:S01]  /*1a630*/  ULDC.64 UR4, c[0x0][0xad8] ;  /* 0x0002b60000047ab9 */ /* 0x000fe20000000a00 */
[----:B------:R-:W-:Y:S01]  /*1a640*/  IMAD R8, R208, 0x80, R224 ;  /* 0x00000080d0087824 */ /* 0x000fe200078e02e0 */
[----:B------:R-:W-:Y:S01]  /*1a650*/  SHF.R.S32.HI R3, RZ, 0x1f, R7 ;  /* 0x0000001fff037819 */ /* 0x000fe20000011407 */
[----:B------:R-:W-:Y:S02]  /*1a660*/  IMAD.IADD R5, R5, 0x1, R9 ;  /* 0x0000000105057824 */ /* 0x000fe400078e0209 */
[----:B------:R-:W-:-:S02]  /*1a670*/  IMAD R11, R0, R11, RZ ;  /* 0x0000000b000b7224 */ /* 0x000fc400078e02ff */
[----:B------:R-:W-:Y:S02]  /*1a680*/  IMAD R6, R3, UR4, RZ ;  /* 0x0000000403067c24 */ /* 0x000fe4000f8e02ff */
[----:B------:R-:W-:Y:S01]  /*1a690*/  IMAD.WIDE.U32 R4, R7, UR4, R4 ;  /* 0x0000000407047c25 */ /* 0x000fe2000f8e0004 */
[----:B------:R-:W-:-:S03]  /*1a6a0*/  ISETP.GE.AND P2, PT, R8, R11, PT ;  /* 0x0000000b0800720c */ /* 0x000fc60003f46270 */
[----:B------:R-:W-:Y:S01]  /*1a6b0*/  IMAD R3, R7, UR5, R6 ;  /* 0x0000000507037c24 */ /* 0x000fe2000f8e0206 */
[----:B------:R-:W-:Y:S01]  /*1a6c0*/  ULDC.64 UR4, c[0x0][0xa80] ;  /* 0x0002a00000047ab9 */ /* 0x000fe20000000a00 */
[----:B------:R-:W-:Y:S01]  /*1a6d0*/  VIADD R0, R8, 0x20 ;  /* 0x0000002008007836 */ /* 0x000fe20000000000 */
[----:B------:R-:W-:Y:S01]  /*1a6e0*/  LEA R6, P3, R4, UR4, 0x1 ;  /* 0x0000000404067c11 */ /* 0x000fe2000f8608ff */
[----:B------:R-:W-:-:S03]  /*1a6f0*/  IMAD.IADD R3, R5, 0x1, R3 ;  /* 0x0000000105037824 */ /* 0x000fc600078e0203 */
[-C--:B------:R-:W-:Y:S01]  /*1a700*/  ISETP.GE.AND P1, PT, R0, R11.reuse, PT ;  /* 0x0000000b0000720c */ /* 0x080fe20003f26270 */
[----:B------:R-:W-:Y:S01]  /*1a710*/  VIADD R0, R8, 0x40 ;  /* 0x0000004008007836 */ /* 0x000fe20000000000 */
[----:B------:R-:W-:Y:S01]  /*1a720*/  LEA.HI.X R3, R4, UR5, R3, 0x1, P3 ;  /* 0x0000000504037c11 */ /* 0x000fe200098f0c03 */
[----:B------:R0:W3:Y:S03]  /*1a730*/  SHFL.IDX PT, R7, R6, RZ, 0x181f ;  /* 0x00181fff06077589 */ /* 0x0000e600000e0000 */
[----:B------:R-:W-:Y:S01]  /*1a740*/  ISETP.GE.AND P0, PT, R0, R11, PT ;  /* 0x0000000b0000720c */ /* 0x000fe20003f06270 */
[----:B------:R0:W4:Y:S01]  /*1a750*/  SHFL.IDX PT, R5, R3, RZ, 0x181f ;  /* 0x00181fff03057589 */ /* 0x00012200000e0000 */
[----:B------:R-:W-:Y:S11]  /*1a760*/  @P2 BRA `(.L_x_629) ;  /* 0x0000000000242947 */ /* 0x000ff60003800000 */
[----:B------:R-:W-:Y:S02]  /*1a770*/  ULDC UR4, c[0x0][0xac8] ;  /* 0x0002b20000047ab9 */ /* 0x000fe40000000800 */
[----:B------:R-:W-:Y:S02]  /*1a780*/  ISETP.GE.AND P4, PT, R198, UR4, PT ;  /* 0x00000004c6007c0c */ /* 0x000fe4000bf86270 */
[----:B------:R-:W-:-:S11]  /*1a790*/  ISETP.GE.AND P5, PT, R200, UR4, PT ;  /* 0x00000004c8007c0c */ /* 0x000fd6000bfa6270 */
[-C--:B---3--:R-:W-:Y:S02]  /*1a7a0*/  @!P4 LEA R12, P2, R198, R7.reuse, 0x1 ;  /* 0x00000007c60cc211 */ /* 0x088fe400078408ff */
[----:B------:R-:W-:Y:S02]  /*1a7b0*/  @!P5 LEA R4, P3, R200, R7, 0x1 ;  /* 0x00000007c804d211 */ /* 0x000fe400078608ff */
[-C--:B----4-:R-:W-:Y:S02]  /*1a7c0*/  @!P4 LEA.HI.X R13, R198, R5.reuse, R14, 0x1, P2 ;  /* 0x00000005c60dc211 */ /* 0x090fe400010f0c0e */
[----:B------:R-:W-:-:S03]  /*1a7d0*/  @!P5 LEA.HI.X R5, R200, R5, R10, 0x1, P3 ;  /* 0x00000005c805d211 */ /* 0x000fc600018f0c0a */
[----:B------:R3:W-:Y:S04]  /*1a7e0*/  @!P4 ST.E.128 desc[UR58][R12.64], RZ ;  /* 0x000000ff0c00c985 */ /* 0x0007e8000c101d3a */
[----:B------:R3:W-:Y:S02]  /*1a7f0*/  @!P5 ST.E.128 desc[UR58][R4.64], RZ ;  /* 0x000000ff0400d985 */ /* 0x0007e4000c101d3a */
.L_x_629:
[----:B------:R-:W-:Y:S05]  /*1a800*/  BSYNC B1 ;  /* 0x0000000000017941 */ /* 0x000fea0003800000 */
.L_x_628:
[----:B---34-:R3:W4:Y:S01]  /*1a810*/  SHFL.IDX PT, R5, R3, 0x1, 0x181f ;  /* 0x00381f0003057f89 */ /* 0x01872200000e0000 */
[----:B------:R-:W-:Y:S03]  /*1a820*/  BSSY B1, `(.L_x_630) ;  /* 0x000000c000017945 */ /* 0x000fe60003800000 */
[----:B------:R3:W0:Y:S01]  /*1a830*/  SHFL.IDX PT, R7, R6, 0x1, 0x181f ;  /* 0x00381f0006077f89 */ /* 0x00062200000e0000 */
[----:B------:R-:W-:Y:S05]  /*1a840*/  @P1 BRA `(.L_x_631) ;  /* 0x0000000000241947 */ /* 0x000fea0003800000 */
[----:B------:R-:W-:Y:S02]  /*1a850*/  ULDC UR4, c[0x0][0xac8] ;  /* 0x0002b20000047ab9 */ /* 0x000fe40000000800 */
[----:B------:R-:W-:Y:S02]  /*1a860*/  ISETP.GE.AND P3, PT, R198, UR4, PT ;  /* 0x00000004c6007c0c */ /* 0x000fe4000bf66270 */
[----:B------:R-:W-:-:S11]  /*1a870*/  ISETP.GE.AND P4, PT, R200, UR4, PT ;  /* 0x00000004c8007c0c */ /* 0x000fd6000bf86270 */
[-C--:B0-----:R-:W-:Y:S02]  /*1a880*/  @!P3 LEA R12, P1, R198, R7.reuse, 0x1 ;  /* 0x00000007c60cb211 */ /* 0x081fe400078208ff */
[----:B------:R-:W-:Y:S02]  /*1a890*/  @!P4 LEA R4, P2, R200, R7, 0x1 ;  /* 0x00000007c804c211 */ /* 0x000fe400078408ff */
[-C--:B----4-:R-:W-:Y:S02]  /*1a8a0*/  @!P3 LEA.HI.X R13, R198, R5.reuse, R14, 0x1, P1 ;  /* 0x00000005c60db211 */ /* 0x090fe400008f0c0e */
[----:B------:R-:W-:-:S03]  /*1a8b0*/  @!P4 LEA.HI.X R5, R200, R5, R10, 0x1, P2 ;  /* 0x00000005c805c211 */ /* 0x000fc600010f0c0a */
[----:B------:R0:W-:Y:S04]  /*1a8c0*/  @!P3 ST.E.128 desc[UR58][R12.64], RZ ;  /* 0x000000ff0c00b985 */ /* 0x0001e8000c101d3a */
[----:B------:R0:W-:Y:S02]  /*1a8d0*/  @!P4 ST.E.128 desc[UR58][R4.64], RZ ;  /* 0x000000ff0400c985 */ /* 0x0001e4000c101d3a */
.L_x_631:
[----:B------:R-:W-:Y:S05]  /*1a8e0*/  BSYNC B1 ;  /* 0x0000000000017941 */ /* 0x000fea0003800000 */
.L_x_630:
[----:B0---4-:R0:W4:Y:S01]  /*1a8f0*/  SHFL.IDX PT, R5, R3, 0x2, 0x181f ;  /* 0x00581f0003057f89 */ /* 0x01112200000e0000 */
        /* <DEDUP_REMOVED lines=12> */
.L_x_633:
[----:B------:R-:W-:Y:S05]  /*1a9c0*/  BSYNC B1 ;  /* 0x0000000000017941 */ /* 0x000fea0003800000 */
.L_x_632:
[----:B------:R-:W-:Y:S01]  /*1a9d0*/  VIADD R0, R8, 0x60 ;  /* 0x0000006008007836 */ /* 0x000fe20000000000 */
[----:B0--3--:R-:W0:Y:S04]  /*1a9e0*/  SHFL.IDX PT, R3, R3, 0x3, 0x181f ;  /* 0x00781f0003037f89 */ /* 0x009e2800000e0000 */
[----:B------:R-:W-:Y:S01]  /*1a9f0*/  ISETP.GE.AND P0, PT, R0, R11, PT ;  /* 0x0000000b0000720c */ /* 0x000fe20003f06270 */
[----:B----4-:R3:W4:-:S12]  /*1aa00*/  SHFL.IDX PT, R5, R6, 0x3, 0x181f ;  /* 0x00781f0006057f89 */ /* 0x01071800000e0000 */
[----:B---3--:R-:W-:Y:S05]  /*1aa10*/  @P0 BRA `(.L_x_622) ;  /* 0x0000000000240947 */ /* 0x008fea0003800000 */
[----:B------:R-:W-:Y:S02]  /*1aa20*/  ULDC UR4, c[0x0][0xac8] ;  /* 0x0002b20000047ab9 */ /* 0x000fe40000000800 */
[----:B------:R-:W-:Y:S02]  /*1aa30*/  ISETP.GE.AND P2, PT, R198, UR4, PT ;  /* 0x00000004c6007c0c */ /* 0x000fe4000bf46270 */
[----:B------:R-:W-:-:S11]  /*1aa40*/  ISETP.GE.AND P3, PT, R200, UR4, PT ;  /* 0x00000004c8007c0c */ /* 0x000fd6000bf66270 */
[-C--:B----4-:R-:W-:Y:S02]  /*1aa50*/  @!P2 LEA R6, P0, R198, R5.reuse, 0x1 ;  /* 0x00000005c606a211 */ /* 0x090fe400078008ff */
[----:B------:R-:W-:Y:S02]  /*1aa60*/  @!P3 LEA R4, P1, R200, R5, 0x1 ;  /* 0x00000005c804b211 */ /* 0x000fe400078208ff */
[-C--:B0-----:R-:W-:Y:S02]  /*1aa70*/  @!P2 LEA.HI.X R7, R198, R3.reuse, R14, 0x1, P0 ;  /* 0x00000003c607a211 */ /* 0x081fe400000f0c0e */
[----:B------:R-:W-:-:S03]  /*1aa80*/  @!P3 LEA.HI.X R5, R200, R3, R10, 0x1, P1 ;  /* 0x00000003c805b211 */ /* 0x000fc600008f0c0a */
[----:B------:R0:W-:Y:S04]  /*1aa90*/  @!P2 ST.E.128 desc[UR58][R6.64], RZ ;  /* 0x000000ff0600a985 */ /* 0x0001e8000c101d3a */
[----:B------:R0:W-:Y:S02]  /*1aaa0*/  @!P3 ST.E.128 desc[UR58][R4.64], RZ ;  /* 0x000000ff0400b985 */ /* 0x0001e4000c101d3a */
.L_x_622:
[----:B------:R-:W-:Y:S05]  /*1aab0*/  BSYNC B0 ;  /* 0x0000000000007941 */ /* 0x000fea0003800000 */
.L_x_612:
[----:B------:R-:W-:Y:S02]  /*1aac0*/  ULDC UR4, c[0x0][0xc3c] ;  /* 0x00030f0000047ab9 */ /* 0x000fe40000000800 */
[----:B--2---:R-:W-:-:S13]  /*1aad0*/  ISETP.GE.AND P0, PT, R147, UR4, PT ;  /* 0x0000000493007c0c */ /* 0x004fda000bf06270 */
[----:B------:R-:W-:Y:S05]  /*1aae0*/  @!P0 BRA `(.L_x_634) ;  /* 0xfffffe6800ac8947 */ /* 0x000fea000383ffff */
[----:B------:R-:W-:Y:S05]  /*1aaf0*/  BRA `(.L_x_422) ;  /* 0x0000007c00e47947 */ /* 0x000fea0003800000 */
.L_x_420:
[----:B------:R-:W-:-:S08]  /*1ab00*/  NOP ;  /* 0x0000000000007918 */ /* 0x000fd00000000000 */
[----:B0-----:R-:W0:-:S00]  /*1ab10*/  USETMAXREG.DEALLOC.CTAPOOL 0x18 ;  /* 0x00000018000079c8 */ /* 0x001e0000080e0500 */
[----:B0-----:R-:W2:Y:S01]  /*1ab20*/  LDL.LU R2, [R1+0x14] ;  /* 0x0000140001027983 */ /* 0x001ea20000300800 */
[----:B------:R-:W-:Y:S01]  /*1ab30*/  LOP3.LUT R0, R0, 0x3, RZ, 0xc0, !PT ;  /* 0x0000000300007812 */ /* 0x000fe200078ec0ff */
[----:B------:R-:W-:-:S05]  /*1ab40*/  IMAD.MOV.U32 R7, RZ, RZ, RZ ;  /* 0x000000ffff077224 */ /* 0x000fca00078e00ff */
[----:B------:R-:W0:Y:S02]  /*1ab50*/  SHFL.IDX PT, R0, R0, RZ, 0x1f ;  /* 0x00001fff00007589 */ /* 0x000e2400000e0000 */
[----:B0-----:R-:W-:Y:S02]  /*1ab60*/  ISETP.NE.AND P0, PT, R0, RZ, PT ;  /* 0x000000ff0000720c */ /* 0x001fe40003f05270 */
[----:B--2---:R-:W-:-:S11]  /*1ab70*/  LOP3.LUT R2, R2, 0xfffffffd, RZ, 0xc0, !PT ;  /* 0xfffffffd02027812 */ /* 0x004fd600078ec0ff */
[----:B------:R-:W-:-:S05]  /*1ab80*/  @P0 LOP3.LUT R2, R2, 0x2, RZ, 0xfc, !PT ;  /* 0x0000000202020812 */ /* 0x000fca00078efcff */
[----:B------:R0:W-:Y:S01]  /*1ab90*/  STL [R1+0x14], R2 ;  /* 0x0000140201007387 */ /* 0x0001e20000100800 */
        /* <DEDUP_REMOVED lines=10> */
.L_x_635:
[----:B------:R-:W-:Y:S01]  /*1ac40*/  LOP3.LUT R0, R6, 0x1f, RZ, 0xc0, !PT ;  /* 0x0000001f06007812 */ /* 0x000fe200078ec0ff */
[----:B------:R-:W-:Y:S01]  /*1ac50*/  ULDC UR4, c[0x0][0xc3c] ;  /* 0x00030f0000047ab9 */ /* 0x000fe20000000800 */
[----:B------:R-:W-:Y:S01]  /*1ac60*/  IMAD.MOV.U32 R10, RZ, RZ, RZ ;  /* 0x000000ffff0a7224 */ /* 0x000fe200078e00ff */
[----:B------:R-:W1:Y:S01]  /*1ac70*/  S2UR UR6, SR_CTAID.X ;  /* 0x00000000000679c3 */ /* 0x000e620000002500 */
[----:B------:R-:W-:Y:S01]  /*1ac80*/  ISETP.NE.AND P0, PT, R0, 0x1f, PT ;  /* 0x0000001f0000780c */ /* 0x000fe20003f05270 */
[----:B------:R-:W-:-:S03]  /*1ac90*/  ULDC UR5, c[0x0][0xc38] ;  /* 0x00030e0000057ab9 */ /* 0x000fc60000000800 */
[----:B------:R-:W-:-:S13]  /*1aca0*/  ISETP.GE.OR P1, PT, R0, UR4, !P0 ;  /* 0x0000000400007c0c */ /* 0x000fda000c726670 */
[----:B0-----:R-:W0:Y:S08]  /*1acb0*/  @!P1 LDC.64 R2, c[0x0][0xc80] ;  /* 0x00032000ff029b82 */ /* 0x001e300000000a00 */
        /* <DEDUP_REMOVED lines=35> */
.L_x_639:
        /* <DEDUP_REMOVED lines=12> */
[----:B------:R-:W-:Y:S02]  /*1afb0*/  IMAD.MOV.U32 R10, RZ, RZ, RZ ;  /* 0x000000ffff0a7224 */ /* 0x000fe400078e00ff */
[----:B0-----:R-:W-:-:S05]  /*1afc0*/  @!P6 IMAD.WIDE R2, R9, 0x4, R2 ;  /* 0x000000040902e825 */ /* 0x001fca00078e0202 */
[----:B------:R1:W2:Y:S02]  /*1afd0*/  @!P6 LDG.E R7, desc[UR58][R2.64] ;  /* 0x0000003a0207e981 */ /* 0x0002a4000c1e1900 */
[----:B-1----:R-:W-:-:S05]  /*1afe0*/  @!P6 IMAD.WIDE R2, R9, 0x4, R4 ;  /* 0x000000040902e825 */ /* 0x002fca00078e0204 */
        /* <DEDUP_REMOVED lines=22> */
.L_x_637:
        /* <DEDUP_REMOVED lines=20> */
.L_x_640:
[----:B-1----:R-:W-:Y:S01]  /*1b290*/  IMAD R10, R14, UR5, R11 ;  /* 0x000000050e0a7c24 */ /* 0x002fe2000f8e020b */
[----:B------:R-:W1:Y:S01]  /*1b2a0*/  MUFU.RCP R12, R12 ;  /* 0x0000000c000c7308 */ /* 0x000e620000001000 */
[----:B------:R-:W-:Y:S02]  /*1b2b0*/  IMAD R11, R16, R5, RZ ;  /* 0x00000005100b7224 */ /* 0x000fe400078e02ff */
[----:B0-----:R-:W-:Y:S01]  /*1b2c0*/  IMAD.MOV.U32 R2, RZ, RZ, RZ ;  /* 0x000000ffff027224 */ /* 0x001fe200078e00ff */
[----:B------:R0:W-:Y:S03]  /*1b2d0*/  STL [R1], R10 ;  /* 0x0000000a01007387 */ /* 0x0001e60000100800 */
[----:B------:R-:W-:Y:S01]  /*1b2e0*/  IMAD.HI.U32 R2, R3, R11, R2 ;  /* 0x0000000b03027227 */ /* 0x000fe200078e0002 */
[----:B------:R-:W-:-:S05]  /*1b2f0*/  IABS R11, R7 ;  /* 0x00000007000b7213 */ /* 0x000fca0000000000 */
[----:B------:R-:W-:Y:S01]  /*1b300*/  IMAD.MOV R14, RZ, RZ, -R11 ;  /* 0x000000ffff0e7224 */ /* 0x000fe200078e0a0b */
[----:B0-----:R-:W-:-:S04]  /*1b310*/  IADD3 R10, -R10, UR6, RZ ;  /* 0x000000060a0a7c10 */ /* 0x001fc8000fffe1ff */
[----:B------:R-:W-:-:S05]  /*1b320*/  IABS R3, R10 ;  /* 0x0000000a00037213 */ /* 0x000fca0000000000 */
[----:B------:R-:W-:-:S04]  /*1b330*/  IMAD.HI.U32 R11, R2, R3, RZ ;  /* 0x00000003020b7227 */ /* 0x000fc800078e00ff */
[----:B------:R-:W-:Y:S02]  /*1b340*/  IMAD R2, R11, R14, R3 ;  /* 0x0000000e0b027224 */ /* 0x000fe400078e0203 */
[----:B-1----:R-:W-:-:S03]  /*1b350*/  VIADD R3, R12, 0xffffffe ;  /* 0x0ffffffe0c037836 */ /* 0x002fc60000000000 */
[----:B------:R-:W-:-:S03]  /*1b360*/  ISETP.GT.U32.AND P1, PT, R5, R2, PT ;  /* 0x000000020500720c */ /* 0x000fc60003f24070 */
[----:B------:R-:W0:Y:S10]  /*1b370*/  F2I.FTZ.U32.TRUNC.NTZ R3, R3 ;  /* 0x0000000300037305 */ /* 0x000e34000021f000 */
[----:B------:R-:W-:-:S02]  /*1b380*/  @!P1 IMAD.IADD R2, R2, 0x1, -R5 ;  /* 0x0000000102029824 */ /* 0x000fc400078e0a05 */
[----:B------:R-:W-:Y:S01]  /*1b390*/  @!P1 VIADD R11, R11, 0x1 ;  /* 0x000000010b0b9836 */ /* 0x000fe20000000000 */
[----:B------:R-:W-:Y:S02]  /*1b3a0*/  ISETP.NE.AND P1, PT, R7, RZ, PT ;  /* 0x000000ff0700720c */ /* 0x000fe40003f25270 */
[----:B------:R-:W-:Y:S01]  /*1b3b0*/  ISETP.GE.U32.AND P0, PT, R2, R5, PT ;  /* 0x000000050200720c */ /* 0x000fe20003f06070 */
[----:B0-----:R-:W-:Y:S02]  /*1b3c0*/  IMAD.MOV R5, RZ, RZ, -R3 ;  /* 0x000000ffff057224 */ /* 0x001fe400078e0a03 */
[----:B------:R-:W-:Y:S02]  /*1b3d0*/  IMAD.MOV.U32 R2, RZ, RZ, RZ ;  /* 0x000000ffff027224 */ /* 0x000fe400078e00ff */
[----:B------:R-:W-:-:S04]  /*1b3e0*/  IMAD R5, R5, R8, RZ ;  /* 0x0000000805057224 */ /* 0x000fc800078e02ff */
[----:B------:R-:W-:Y:S01]  /*1b3f0*/  IMAD.HI.U32 R5, R3, R5, R2 ;  /* 0x0000000503057227 */ /* 0x000fe200078e0002 */
[----:B------:R-:W-:Y:S02]  /*1b400*/  LOP3.LUT R2, R10, R7, RZ, 0x3c, !PT ;  /* 0x000000070a027212 */ /* 0x000fe400078e3cff */
[----:B------:R-:W-:Y:S01]  /*1b410*/  IABS R3, R9 ;  /* 0x0000000900037213 */ /* 0x000fe20000000000 */
[----:B------:R-:W-:Y:S01]  /*1b420*/  @P0 VIADD R11, R11, 0x1 ;  /* 0x000000010b0b0836 */ /* 0x000fe20000000000 */
[----:B------:R-:W-:-:S03]  /*1b430*/  ISETP.GE.AND P2, PT, R2, RZ, PT ;  /* 0x000000ff0200720c */ /* 0x000fc60003f46270 */
[----:B------:R-:W-:-:S10]  /*1b440*/  IMAD.MOV R3, RZ, RZ, -R3 ;  /* 0x000000ffff037224 */ /* 0x000fd400078e0a03 */
[----:B------:R-:W-:Y:S01]  /*1b450*/  @!P2 IMAD.MOV R11, RZ, RZ, -R11 ;  /* 0x000000ffff0ba224 */ /* 0x000fe200078e0a0b */
[----:B------:R-:W-:-:S04]  /*1b460*/  @!P1 LOP3.LUT R11, RZ, R7, RZ, 0x33, !PT ;  /* 0x00000007ff0b9212 */ /* 0x000fc800078e33ff */
[-C--:B------:R-:W-:Y:S01]  /*1b470*/  IABS R2, R11.reuse ;  /* 0x0000000b00027213 */ /* 0x080fe20000000000 */
[----:B------:R-:W-:-:S04]  /*1b480*/  IMAD R7, R7, R11, RZ ;  /* 0x0000000b07077224 */ /* 0x000fc800078e02ff */
[----:B------:R-:W-:-:S04]  /*1b490*/  IMAD.HI.U32 R5, R5, R2, RZ ;  /* 0x0000000205057227 */ /* 0x000fc800078e00ff */
[----:B------:R-:W-:Y:S01]  /*1b4a0*/  IMAD R3, R5, R3, R2 ;  /* 0x0000000305037224 */ /* 0x000fe200078e0202 */
[----:B------:R-:W-:-:S04]  /*1b4b0*/  LOP3.LUT R2, R11, R9, RZ, 0x3c, !PT ;  /* 0x000000090b027212 */ /* 0x000fc800078e3cff */
[----:B------:R-:W-:Y:S02]  /*1b4c0*/  ISETP.GT.U32.AND P1, PT, R8, R3, PT ;  /* 0x000000030800720c */ /* 0x000fe40003f24070 */
[----:B------:R-:W-:-:S11]  /*1b4d0*/  ISETP.GE.AND P2, PT, R2, RZ, PT ;  /* 0x000000ff0200720c */ /* 0x000fd60003f46270 */
[----:B------:R-:W-:Y:S02]  /*1b4e0*/  @!P1 IMAD.IADD R3, R3, 0x1, -R8 ;  /* 0x0000000103039824 */ /* 0x000fe400078e0a08 */
[----:B------:R-:W-:Y:S01]  /*1b4f0*/  @!P1 VIADD R5, R5, 0x1 ;  /* 0x0000000105059836 */ /* 0x000fe20000000000 */
[----:B------:R-:W-:Y:S02]  /*1b500*/  ISETP.NE.AND P1, PT, R9, RZ, PT ;  /* 0x000000ff0900720c */ /* 0x000fe40003f25270 */
[----:B------:R-:W-:-:S13]  /*1b510*/  ISETP.GE.U32.AND P0, PT, R3, R8, PT ;  /* 0x000000080300720c */ /* 0x000fda0003f06070 */
[----:B------:R-:W-:-:S05]  /*1b520*/  @P0 VIADD R5, R5, 0x1 ;  /* 0x0000000105050836 */ /* 0x000fca0000000000 */
[----:B------:R-:W-:Y:S02]  /*1b530*/  @!P2 IADD3 R5, -R5, RZ, RZ ;  /* 0x000000ff0505a210 */ /* 0x000fe40007ffe1ff */
[----:B------:R-:W-:-:S05]  /*1b540*/  @!P1 LOP3.LUT R5, RZ, R9, RZ, 0x33, !PT ;  /* 0x00000009ff059212 */ /* 0x000fca00078e33ff */
[----:B------:R-:W-:-:S04]  /*1b550*/  IMAD.MOV R2, RZ, RZ, -R5 ;  /* 0x000000ffff027224 */ /* 0x000fc800078e0a05 */
[C---:B------:R-:W-:Y:S02]  /*1b560*/  IMAD R11, R9.reuse, R2, R11 ;  /* 0x00000002090b7224 */ /* 0x040fe400078e020b */
[----:B------:R-:W-:Y:S02]  /*1b570*/  IMAD R2, R9, 0x1000000, R5 ;  /* 0x0100000009027824 */ /* 0x000fe400078e0205 */
[----:B------:R-:W-:Y:S02]  /*1b580*/  IMAD.IADD R5, R10, 0x1, -R7 ;  /* 0x000000010a057824 */ /* 0x000fe400078e0a07 */
[----:B------:R-:W-:Y:S02]  /*1b590*/  IMAD R3, R11, 0x10000, R2 ;  /* 0x000100000b037824 */ /* 0x000fe400078e0202 */
[----:B------:R-:W-:Y:S01]  /*1b5a0*/  VIADD R2, R4, UR4 ;  /* 0x0000000404027c36 */ /* 0x000fe20008000000 */
[----:B------:R1:W-:Y:S04]  /*1b5b0*/  STL [R1+0x4], R5 ;  /* 0x0000040501007387 */ /* 0x0003e80000100800 */
[----:B------:R1:W-:Y:S04]  /*1b5c0*/  STL [R1+0xc], R2 ;  /* 0x00000c0201007387 */ /* 0x0003e80000100800 */
[----:B------:R1:W-:Y:S01]  /*1b5d0*/  STL [R1+0x8], R3 ;  /* 0x0000080301007387 */ /* 0x0003e20000100800 */
[----:B------:R-:W-:Y:S05]  /*1b5e0*/  BRA `(.L_x_641) ;  /* 0x0000000000107947 */ /* 0x000fea0003800000 */
.L_x_638:
[----:B------:R-:W-:Y:S01]  /*1b5f0*/  IMAD.U32 R2, RZ, RZ, UR6 ;  /* 0x00000006ff027e24 */ /* 0x000fe2000f8e00ff */
[----:B------:R0:W-:Y:S04]  /*1b600*/  STL [R1+0x4], RZ ;  /* 0x000004ff01007387 */ /* 0x0001e80000100800 */
[----:B------:R0:W-:Y:S04]  /*1b610*/  STL [R1+0x8], RZ ;  /* 0x000008ff01007387 */ /* 0x0001e80000100800 */
[----:B------:R0:W-:Y:S02]  /*1b620*/  STL [R1], R2 ;  /* 0x0000000201007387 */ /* 0x0001e40000100800 */
.L_x_641:
[----:B------:R-:W2:Y:S04]  /*1b630*/  LDL R8, [R1] ;  /* 0x0000000001087983 */ /* 0x000ea80000100800 */
[----:B------:R-:W2:Y:S04]  /*1b640*/  LDL R9, [R1+0x4] ;  /* 0x0000040001097983 */ /* 0x000ea80000100800 */
[----:B------:R-:W2:Y:S04]  /*1b650*/  LDL R10, [R1+0x8] ;  /* 0x00000800010a7983 */ /* 0x000ea80000100800 */
[----:B------:R-:W2:Y:S01]  /*1b660*/  LDL R11, [R1+0xc] ;  /* 0x00000c00010b7983 */ /* 0x000ea20000100800 */
[----:B------:R-:W-:-:S13]  /*1b670*/  ISETP.NE.AND P0, PT, R0, RZ, PT ;  /* 0x000000ff0000720c */ /* 0x000fda0003f05270 */
[----:B-1----:R-:W1:Y:S01]  /*1b680*/  @!P0 S2R R3, SR_CgaCtaId ;  /* 0x0000000000038919 */ /* 0x002e620000008800 */
[----:B------:R-:W-:-:S04]  /*1b690*/  @!P0 MOV R0, 0x400 ;  /* 0x0000040000008802 */ /* 0x000fc80000000f00 */
[----:B-1----:R-:W-:-:S05]  /*1b6a0*/  @!P0 LEA R0, R3, R0, 0x18 ;  /* 0x0000000003008211 */ /* 0x002fca00078ec0ff */
[----:B--2---:R2:W-:Y:S01]  /*1b6b0*/  @!P0 STS.128 [R0+0x348d0], R8 ;  /* 0x0348d00800008388 */ /* 0x0045e20000000c00 */
[----:B------:R-:W-:Y:S06]  /*1b6c0*/  BAR.ARV 0x5, 0x180 ;  /* 0x0146000000007b1d */ /* 0x000fec0000002000 */
.L_x_636:
[----:B--2---:R-:W2:Y:S01]  /*1b6d0*/  LDL R0, [R1+0xc] ;  /* 0x00000c0001007983 */ /* 0x004ea20000100800 */
[----:B------:R-:W-:Y:S01]  /*1b6e0*/  ULDC UR4, c[0x0][0xc3c] ;  /* 0x00030f0000047ab9 */ /* 0x000fe20000000800 */
[----:B------:R-:W-:Y:S01]  /*1b6f0*/  IMAD.MOV.U32 R19, RZ, RZ, RZ ;  /* 0x000000ffff137224 */ /* 0x000fe200078e00ff */
[----:B--2---:R-:W-:Y:S01]  /*1b700*/  ISETP.GE.AND P0, PT, R0, UR4, PT ;  /* 0x0000000400007c0c */ /* 0x004fe2000bf06270 */
[----:B------:R-:W-:-:S05]  /*1b710*/  IMAD.MOV.U32 R0, RZ, RZ, 0x1 ;  /* 0x00000001ff007424 */ /* 0x000fca00078e00ff */
[----:B------:R2:W-:Y:S04]  /*1b720*/  STL [R1+0x1c], R0 ;  /* 0x00001c0001007387 */ /* 0x0005e80000100800 */
[----:B------:R2:W-:Y:S03]  /*1b730*/  STL [R1+0x64], RZ ;  /* 0x000064ff01007387 */ /* 0x0005e60000100800 */
[----:B------:R-:W-:Y:S05]  /*1b740*/  @P0 BRA `(.L_x_642) ;  /* 0x0000006c00e80947 */ /* 0x000fea0003800000 */
[----:B------:R-:W3:Y:S01]  /*1b750*/  S2UR UR5, SR_CgaCtaId ;  /* 0x00000000000579c3 */ /* 0x000ee20000008800 */
[C---:B--2---:R-:W-:Y:S01]  /*1b760*/  IMAD.SHL.U32 R0, R6.reuse, 0x8, RZ ;  /* 0x0000000806007824 */ /* 0x044fe200078e00ff */
[----:B------:R-:W-:Y:S01]  /*1b770*/  LOP3.LUT R4, R6, 0x7f, RZ, 0xc0, !PT ;  /* 0x0000007f06047812 */ /* 0x000fe200078ec0ff */
[----:B------:R-:W-:Y:S01]  /*1b780*/  UMOV UR4, 0x400 ;  /* 0x0000040000047882 */ /* 0x000fe20000000000 */
[----:B------:R-:W-:Y:S01]  /*1b790*/  BSSY B8, `(.L_x_642) ;  /* 0x00006f5000087945 */ /* 0x000fe20003800000 */
[----:B------:R-:W-:Y:S01]  /*1b7a0*/  IMAD.MOV.U32 R19, RZ, RZ, RZ ;  /* 0x000000ffff137224 */ /* 0x000fe200078e00ff */
[----:B------:R-:W-:Y:S01]  /*1b7b0*/  LOP3.LUT R3, R0, 0x1f8, RZ, 0xc0, !PT ;  /* 0x000001f800037812 */ /* 0x000fe200078ec0ff */
[----:B0-----:R-:W-:Y:S01]  /*1b7c0*/  IMAD.SHL.U32 R2, R4, 0x8, RZ ;  /* 0x0000000804027824 */ /* 0x001fe200078e00ff */
[----:B------:R-:W-:Y:S01]  /*1b7d0*/  LOP3.LUT R0, R0, 0x38, RZ, 0xc0, !PT ;  /* 0x0000003800007812 */ /* 0x000fe200078ec0ff */
[----:B------:R-:W-:Y:S01]  /*1b7e0*/  ULDC.64 UR36, c[0x0][0x198] ;  /* 0x0000660000247ab9 */ /* 0x000fe20000000a00 */
[----:B------:R-:W-:Y:S01]  /*1b7f0*/  LOP3.LUT R3, R3, 0x38, R6, 0x78, !PT ;  /* 0x0000003803037812 */ /* 0x000fe200078e7806 */
[----:B------:R-:W-:Y:S01]  /*1b800*/  IMAD.SHL.U32 R6, R6, 0x10, RZ ;  /* 0x0000001006067824 */ /* 0x000fe200078e00ff */
[----:B------:R-:W-:-:S02]  /*1b810*/  ULDC UR38, c[0x0][0xc] ;  /* 0x0000030000267ab9 */ /* 0x000fc40000000800 */
[----:B------:R-:W-:Y:S02]  /*1b820*/  LOP3.LUT R3, R3, 0x200, R2, 0xf8, !PT ;  /* 0x0000020003037812 */ /* 0x000fe400078ef802 */
[----:B------:R-:W-:-:S04]  /*1b830*/  SHF.R.U32.HI R2, RZ, 0x3, R4 ;  /* 0x00000003ff027819 */ /* 0x000fc80000011604 */
[----:B------:R-:W-:Y:S01]  /*1b840*/  LOP3.LUT R4, R2, 0x70, R6, 0xf8, !PT ;  /* 0x0000007002047812 */ /* 0x000fe200078ef806 */
[----:B------:R-:W-:Y:S01]  /*1b850*/  IMAD.MOV.U32 R2, RZ, RZ, 0x1 ;  /* 0x00000001ff027424 */ /* 0x000fe200078e00ff */
[----:B---3--:R-:W-:-:S06]  /*1b860*/  ULEA UR4, UR5, UR4, 0x18 ;  /* 0x0000000405047291 */ /* 0x008fcc000f8ec03f */
[----:B------:R-:W-:-:S04]  /*1b870*/  IMAD.U32 R18, RZ, RZ, UR4 ;  /* 0x00000004ff127e24 */ /* 0x000fc8000f8e00ff */
[----:B------:R-:W-:-:S05]  /*1b880*/  IMAD R3, R3, 0x2, R18 ;  /* 0x0000000203037824 */ /* 0x000fca00078e0212 */
[----:B------:R0:W-:Y:S04]  /*1b890*/  STL [R1+0x2c], R3 ;  /* 0x00002c0301007387 */ /* 0x0001e80000100800 */
[----:B------:R-:W-:Y:S04]  /*1b8a0*/  STL [R1+0x64], RZ ;  /* 0x000064ff01007387 */ /* 0x000fe80000100800 */
[----:B------:R2:W-:Y:S01]  /*1b8b0*/  STL [R1+0x24], R2 ;  /* 0x0000240201007387 */ /* 0x0005e20000100800 */
[----:B0-----:R-:W-:-:S03]  /*1b8c0*/  IMAD.MOV.U32 R3, RZ, RZ, 0x1 ;  /* 0x00000001ff037424 */ /* 0x001fc600078e00ff */
[----:B------:R0:W-:Y:S04]  /*1b8d0*/  STL [R1+0x10], RZ ;  /* 0x000010ff01007387 */ /* 0x0001e80000100800 */
[----:B------:R0:W-:Y:S01]  /*1b8e0*/  STL [R1+0x1c], R3 ;  /* 0x00001c0301007387 */ /* 0x0001e20000100800 */
[C---:B--2---:R-:W-:Y:S02]  /*1b8f0*/  LOP3.LUT R2, R0.reuse, 0x40, RZ, 0xfc, !PT ;  /* 0x0000004000027812 */ /* 0x044fe400078efcff */
[----:B------:R-:W-:-:S07]  /*1b900*/  LOP3.LUT R0, R0, 0x80, RZ, 0xfc, !PT ;  /* 0x0000008000007812 */ /* 0x000fce00078efcff */
.L_x_784:
[----:B------:R-:W2:Y:S01]  /*1b910*/  LDL R0, [R1+0xc] ;  /* 0x00000c0001007983 */ /* 0x000ea20000100800 */
[----:B0-----:R-:W2:Y:S01]  /*1b920*/  LDC.64 R2, c[0x0][0xc88] ;  /* 0x00032200ff027b82 */ /* 0x001ea20000000a00 */
[----:B------:R-:W-:Y:S05]  /*1b930*/  YIELD ;  /* 0x0000000000007946 */ /* 0x000fea0003800000 */
[----:B------:R-:W-:Y:S01]  /*1b940*/  ULDC.64 UR4, c[0x0][0xa28] ;  /* 0x00028a0000047ab9 */ /* 0x000fe20000000a00 */
[----:B-1----:R-:W-:Y:S01]  /*1b950*/  IMAD.MOV.U32 R8, RZ, RZ, RZ ;  /* 0x000000ffff087224 */ /* 0x002fe200078e00ff */
[----:B------:R-:W-:Y:S01]  /*1b960*/  ISETP.NE.U32.AND P0, PT, RZ, UR4, PT ;  /* 0x00000004ff007c0c */ /* 0x000fe2000bf05070 */
[----:B------:R-:W-:Y:S01]  /*1b970*/  ULDC.64 UR10, c[0x0][0xa18] ;  /* 0x00028600000a7ab9 */ /* 0x000fe20000000a00 */
        /* <DEDUP_REMOVED lines=13> */
[----:B------:R0:W-:Y:S01]  /*1ba50*/  STL [R1+0x58], R4 ;  /* 0x0000580401007387 */ /* 0x0001e20000100800 */
[----:B------:R-:W-:-:S03]  /*1ba60*/  ISETP.NE.U32.AND P1, PT, RZ, UR4, PT ;  /* 0x00000004ff007c0c */ /* 0x000fc6000bf25070 */
[----:B------:R1:W5:Y:S01]  /*1ba70*/  @P0 LDG.E R0, desc[UR58][R2.64] ;  /* 0x0000003a02000981 */ /* 0x000362000c1e1900 */
[----:B------:R-:W-:Y:S02]  /*1ba80*/  ISETP.NE.AND.EX P1, PT, RZ, UR5, PT, P1 ;  /* 0x00000005ff007c0c */ /* 0x000fe4000bf25310 */
[----:B------:R-:W-:Y:S02]  /*1ba90*/  CS2R R10, SRZ ;  /* 0x00000000000a7805 */ /* 0x000fe4000001ff00 */
[----:B------:R-:W-:Y:S01]  /*1baa0*/  ISETP.NE.U32.AND P3, PT, RZ, UR10, PT ;  /* 0x0000000aff007c0c */ /* 0x000fe2000bf65070 */
[----:B------:R-:W-:Y:S01]  /*1bab0*/  STL [R1+0x28], R14 ;  /* 0x0000280e01007387 */ /* 0x000fe20000100800 */
[----:B------:R-:W-:Y:S02]  /*1bac0*/  ISETP.NE.U32.AND P0, PT, RZ, UR6, PT ;  /* 0x00000006ff007c0c */ /* 0x000fe4000bf05070 */
[----:B------:R-:W-:Y:S01]  /*1bad0*/  ISETP.NE.U32.AND P2, PT, RZ, UR8, PT ;  /* 0x00000008ff007c0c */ /* 0x000fe2000bf45070 */
[----:B------:R-:W-:Y:S01]  /*1bae0*/  STL [R1+0x38], R13 ;  /* 0x0000380d01007387 */ /* 0x000fe20000100800 */
[----:B------:R-:W-:-:S02]  /*1baf0*/  IADD3 R6, P5, R14, UR6, RZ ;  /* 0x000000060e067c10 */ /* 0x000fc4000ffbe0ff */
[C---:B-1----:R-:W-:Y:S02]  /*1bb00*/  IADD3 R2, P4, R14.reuse, UR4, RZ ;  /* 0x000000040e027c10 */ /* 0x042fe4000ff9e0ff */
[----:B------:R-:W-:Y:S02]  /*1bb10*/  ISETP.NE.AND.EX P3, PT, RZ, UR11, PT, P3 ;  /* 0x0000000bff007c0c */ /* 0x000fe4000bf65330 */
[C---:B------:R-:W-:Y:S02]  /*1bb20*/  IADD3.X R3, R13.reuse, UR5, RZ, P4, !PT ;  /* 0x000000050d037c10 */ /* 0x040fe4000a7fe4ff */
[----:B0-----:R-:W-:Y:S02]  /*1bb30*/  IADD3 R4, P4, R14, UR8, RZ ;  /* 0x000000080e047c10 */ /* 0x001fe4000ff9e0ff */
[----:B------:R-:W-:Y:S01]  /*1bb40*/  ISETP.NE.AND.EX P0, PT, RZ, UR7, PT, P0 ;  /* 0x00000007ff007c0c */ /* 0x000fe2000bf05300 */
[----:B------:R-:W2:Y:S01]  /*1bb50*/  @P1 LDG.E R8, desc[UR58][R2.64] ;  /* 0x0000003a02081981 */ /* 0x000ea2000c1e1900 */
[C---:B------:R-:W-:Y:S01]  /*1bb60*/  IADD3.X R5, R13.reuse, UR9, RZ, P4, !PT ;  /* 0x000000090d057c10 */ /* 0x040fe2000a7fe4ff */
[----:B------:R-:W-:Y:S01]  /*1bb70*/  ULDC UR4, c[0x0][0x288] ;  /* 0x0000a20000047ab9 */ /* 0x000fe20000000800 */
[----:B------:R-:W-:Y:S01]  /*1bb80*/  ISETP.NE.AND.EX P2, PT, RZ, UR9, PT, P2 ;  /* 0x00000009ff007c0c */ /* 0x000fe2000bf45320 */
[----:B------:R-:W-:Y:S01]  /*1bb90*/  IMAD.U32 R12, RZ, RZ, UR4 ;  /* 0x00000004ff0c7e24 */ /* 0x000fe2000f8e00ff */
[----:B------:R-:W-:Y:S01]  /*1bba0*/  IADD3.X R7, R13, UR7, RZ, P5, !PT ;  /* 0x000000070d077c10 */ /* 0x000fe2000affe4ff */
[----:B------:R-:W-:-:S06]  /*1bbb0*/  ULDC.64 UR4, c[0x0][0x418] ;  /* 0x0001060000047ab9 */ /* 0x000fcc0000000a00 */
[----:B------:R-:W5:Y:S04]  /*1bbc0*/  @P0 LDG.E R11, desc[UR58][R6.64] ;  /* 0x0000003a060b0981 */ /* 0x000f68000c1e1900 */
        /* <DEDUP_REMOVED lines=10> */
[----:B------:R-:W-:-:S03]  /*1bc70*/  UIMAD UR4, UR4, UR5, URZ ;  /* 0x00000005040472a4 */ /* 0x000fc6000f8e023f */
[----:B------:R-:W-:Y:S02]  /*1bc80*/  ULDC UR5, c[0x0][0x348] ;  /* 0x0000d20000057ab9 */ /* 0x000fe40000000800 */
[----:B0-----:R-:W-:Y:S02]  /*1bc90*/  IMAD.U32 R9, RZ, RZ, UR5 ;  /* 0x00000005ff097e24 */ /* 0x001fe4000f8e00ff */
[----:B------:R-:W-:Y:S01]  /*1bca0*/  IMAD.U32 R8, RZ, RZ, UR4 ;  /* 0x00000004ff087e24 */ /* 0x000fe2000f8e00ff */
[----:B--2---:R0:W-:Y:S01]  /*1bcb0*/  STL [R1+0x5c], R12 ;  /* 0x00005c0c01007387 */ /* 0x0041e20000100800 */
[----:B------:R-:W-:Y:S05]  /*1bcc0*/  @P3 BRA `(.L_x_643) ;  /* 0x0000000000143947 */ /* 0x000fea0003800000 */
[----:B------:R-:W-:Y:S05]  /*1bcd0*/  @!P1 BRA `(.L_x_643) ;  /* 0x0000000000109947 */ /* 0x000fea0003800000 */
[----:B0-----:R-:W2:Y:S04]  /*1bce0*/  LDG.E R12, desc[UR58][R2.64] ;  /* 0x0000003a020c7981 */ /* 0x001ea8000c1e1900 */
[----:B------:R-:W2:Y:S02]  /*1bcf0*/  LDG.E R2, desc[UR58][R2.64+0x4] ;  /* 0x0000043a02027981 */ /* 0x000ea4000c1e1900 */
[----:B--2---:R-:W-:-:S05]  /*1bd00*/  IMAD.IADD R2, R2, 0x1, -R12 ;  /* 0x0000000102027824 */ /* 0x004fca00078e0a0c */
[----:B------:R1:W-:Y:S02]  /*1bd10*/  STL [R1+0x5c], R2 ;  /* 0x00005c0201007387 */ /* 0x0003e40000100800 */
.L_x_643:
[----:B------:R-:W2:Y:S01]  /*1bd20*/  LDL.LU R3, [R1+0x8] ;  /* 0x0000080001037983 */ /* 0x000ea20000300800 */
[----:B0-----:R-:W-:Y:S01]  /*1bd30*/  IMAD.MOV.U32 R12, RZ, RZ, R15 ;  /* 0x000000ffff0c7224 */ /* 0x001fe200078e000f */
[----:B------:R-:W-:Y:S02]  /*1bd40*/  ULDC.64 UR4, c[0x0][0xa20] ;  /* 0x0002880000047ab9 */ /* 0x000fe40000000a00 */
[----:B------:R-:W-:Y:S02]  /*1bd50*/  ISETP.NE.U32.AND P1, PT, RZ, UR4, PT ;  /* 0x00000004ff007c0c */ /* 0x000fe4000bf25070 */
[----:B------:R0:W-:Y:S02]  /*1bd60*/  STL [R1+0x18], R12 ;  /* 0x0000180c01007387 */ /* 0x0001e40000100800 */
[----:B------:R-:W-:Y:S02]  /*1bd70*/  ISETP.NE.AND.EX P1, PT, RZ, UR5, PT, P1 ;  /* 0x00000005ff007c0c */ /* 0x000fe4000bf25310 */
[----:B--2---:R-:W-:-:S02]  /*1bd80*/  LOP3.LUT R17, R3, 0xff000000, RZ, 0xc0, !PT ;  /* 0xff00000003117812 */ /* 0x004fc400078ec0ff */
[C---:B-1----:R-:W-:Y:S02]  /*1bd90*/  LOP3.LUT R2, R3.reuse, 0xff0000, RZ, 0xc0, !PT ;  /* 0x00ff000003027812 */ /* 0x042fe400078ec0ff */
[----:B------:R-:W-:Y:S02]  /*1bda0*/  SHF.R.U32.HI R17, RZ, 0x8, R17 ;  /* 0x00000008ff117819 */ /* 0x000fe40000011611 */
[----:B------:R-:W-:Y:S02]  /*1bdb0*/  LOP3.LUT R16, R3, 0xffff, RZ, 0xc0, !PT ;  /* 0x0000ffff03107812 */ /* 0x000fe400078ec0ff */
[----:B------:R-:W-:Y:S01]  /*1bdc0*/  LEA.HI R17, R2, R17, RZ, 0x10 ;  /* 0x0000001102117211 */ /* 0x000fe200078f80ff */
[----:B-----5:R-:W-:-:S05]  /*1bdd0*/  IMAD.IADD R2, R11, 0x1, R0 ;  /* 0x000000010b027824 */ /* 0x020fca00078e0200 */
[----:B------:R0:W-:Y:S01]  /*1bde0*/  STL [R1+0x20], R2 ;  /* 0x0000200201007387 */ /* 0x0001e20000100800 */
[----:B------:R-:W-:Y:S05]  /*1bdf0*/  @!P1 BRA `(.L_x_644) ;  /* 0x0000000000109947 */ /* 0x000fea0003800000 */
[----:B0-----:R-:W-:-:S04]  /*1be00*/  IADD3 R2, P0, R14, UR4, RZ ;  /* 0x000000040e027c10 */ /* 0x001fc8000ff1e0ff */
[----:B------:R-:W-:-:S05]  /*1be10*/  IADD3.X R3, R13, UR5, RZ, P0, !PT ;  /* 0x000000050d037c10 */ /* 0x000fca00087fe4ff */
[----:B------:R0:W5:Y:S01]  /*1be20*/  LDG.E R8, desc[UR58][R2.64] ;  /* 0x0000003a02087981 */ /* 0x000162000c1e1900 */
[----:B------:R-:W-:Y:S05]  /*1be30*/  BRA `(.L_x_645) ;  /* 0x0000000000107947 */ /* 0x000fea0003800000 */
.L_x_644:
[----:B------:R-:W-:Y:S05]  /*1be40*/  @!P0 BRA `(.L_x_645) ;  /* 0x00000000000c8947 */ /* 0x000fea0003800000 */
[----:B------:R-:W2:Y:S04]  /*1be50*/  LDG.E R8, desc[UR58][R6.64] ;  /* 0x0000003a06087981 */ /* 0x000ea8000c1e1900 */
[----:B------:R-:W2:Y:S02]  /*1be60*/  LDG.E R6, desc[UR58][R6.64+0x4] ;  /* 0x0000043a06067981 */ /* 0x000ea4000c1e1900 */
[----:B--2---:R-:W-:-:S07]  /*1be70*/  IMAD.IADD R8, R6, 0x1, -R8 ;  /* 0x0000000106087824 */ /* 0x004fce00078e0a08 */
.L_x_645:
[----:B-----5:R-:W-:Y:S02]  /*1be80*/  IMAD.IADD R6, R8, 0x1, -R0 ;  /* 0x0000000108067824 */ /* 0x020fe400078e0a00 */
[----:B------:R-:W2:Y:S04]  /*1be90*/  @P2 LDG.E R0, desc[UR58][R4.64] ;  /* 0x0000003a04002981 */ /* 0x000ea8000c1e1900 */
[----:B------:R-:W2:Y:S01]  /*1bea0*/  @P2 LDG.E R4, desc[UR58][R4.64+0x4] ;  /* 0x0000043a04042981 */ /* 0x000ea2000c1e1900 */
[----:B------:R-:W-:Y:S01]  /*1beb0*/  LOP3.LUT R13, R17, 0xff, RZ, 0xc0, !PT ;  /* 0x000000ff110d7812 */ /* 0x000fe200078ec0ff */
[----:B------:R-:W-:Y:S01]  /*1bec0*/  BSSY B0, `(.L_x_646) ;  /* 0x000002a000007945 */ /* 0x000fe20003800000 */
[----:B------:R-:W-:Y:S01]  /*1bed0*/  SHF.R.U32.HI R17, RZ, 0x10, R17 ;  /* 0x00000010ff117819 */ /* 0x000fe20000011611 */
[----:B--2---:R-:W-:-:S04]  /*1bee0*/  @P2 IMAD.IADD R9, R4, 0x1, -R0 ;  /* 0x0000000104092824 */ /* 0x004fc800078e0a00 */
[----:B0-----:R-:W-:-:S04]  /*1bef0*/  IMAD.IADD R2, R6, 0x1, R9 ;  /* 0x0000000106027824 */ /* 0x001fc800078e0209 */
[C---:B------:R-:W-:Y:S01]  /*1bf00*/  VIADD R0, R2.reuse, 0x7f ;  /* 0x0000007f02007836 */ /* 0x040fe20000000000 */
[----:B------:R-:W-:-:S04]  /*1bf10*/  ISETP.GE.AND P1, PT, R2, 0x1, PT ;  /* 0x000000010200780c */ /* 0x000fc80003f26270 */
[----:B------:R-:W-:-:S04]  /*1bf20*/  SHF.R.S32.HI R2, RZ, 0x1f, R0 ;  /* 0x0000001fff027819 */ /* 0x000fc80000011400 */
[----:B------:R-:W-:Y:S01]  /*1bf30*/  LEA.HI R2, R2, R0, RZ, 0x7 ;  /* 0x0000000002027211 */ /* 0x000fe200078f38ff */
[----:B------:R-:W-:-:S03]  /*1bf40*/  IMAD.MOV.U32 R0, RZ, RZ, RZ ;  /* 0x000000ffff007224 */ /* 0x000fc600078e00ff */
[----:B------:R-:W-:-:S05]  /*1bf50*/  SHF.R.S32.HI R11, RZ, 0x7, R2 ;  /* 0x00000007ff0b7819 */ /* 0x000fca0000011402 */
[----:B------:R0:W-:Y:S04]  /*1bf60*/  STL [R1+0x40], R11 ;  /* 0x0000400b01007387 */ /* 0x0001e80000100800 */
[----:B------:R0:W-:Y:S01]  /*1bf70*/  STL [R1+0x60], R13 ;  /* 0x0000600d01007387 */ /* 0x0001e20000100800 */
[----:B------:R-:W-:Y:S05]  /*1bf80*/  @!P1 BRA `(.L_x_647) ;  /* 0x0000000000749947 */ /* 0x000fea0003800000 */
[----:B------:R-:W-:Y:S01]  /*1bf90*/  ISETP.NE.AND P0, PT, R17, RZ, PT ;  /* 0x000000ff1100720c */ /* 0x000fe20003f05270 */
[----:B------:R-:W-:-:S03]  /*1bfa0*/  ULDC UR4, c[0x0][0x9f0] ;  /* 0x00027c0000047ab9 */ /* 0x000fc60000000800 */
[----:B------:R-:W-:-:S04]  /*1bfb0*/  SEL R2, R17, UR4, P0 ;  /* 0x0000000411027c07 */ /* 0x000fc80008000000 */
[----:B------:R-:W-:Y:S02]  /*1bfc0*/  IABS R3, R2 ;  /* 0x0000000200037213 */ /* 0x000fe40000000000 */
[----:B------:R-:W-:Y:S02]  /*1bfd0*/  IADD3 R0, R2, -0x1, R11 ;  /* 0xffffffff02007810 */ /* 0x000fe40007ffe00b */
[----:B------:R-:W1:Y:S08]  /*1bfe0*/  I2F.RP R4, R3 ;  /* 0x0000000300047306 */ /* 0x000e700000209400 */
[----:B-1----:R-:W1:Y:S02]  /*1bff0*/  MUFU.RCP R4, R4 ;  /* 0x0000000400047308 */ /* 0x002e640000001000 */
[----:B-1----:R-:W-:-:S06]  /*1c000*/  VIADD R4, R4, 0xffffffe ;  /* 0x0ffffffe04047836 */ /* 0x002fcc0000000000 */
[----:B------:R1:W2:Y:S02]  /*1c010*/  F2I.FTZ.U32.TRUNC.NTZ R5, R4 ;  /* 0x0000000400057305 */ /* 0x0002a4000021f000 */
[----:B-1----:R-:W-:-:S04]  /*1c020*/  LOP3.LUT R4, R0, R2, RZ, 0x3c, !PT ;  /* 0x0000000200047212 */ /* 0x002fc800078e3cff */
[----:B------:R-:W-:Y:S01]  /*1c030*/  ISETP.GE.AND P4, PT, R4, RZ, PT ;  /* 0x000000ff0400720c */ /* 0x000fe20003f86270 */
[----:B--2---:R-:W-:-:S04]  /*1c040*/  IMAD.MOV R4, RZ, RZ, -R5 ;  /* 0x000000ffff047224 */ /* 0x004fc800078e0a05 */
[----:B------:R-:W-:Y:S02]  /*1c050*/  IMAD R7, R4, R3, RZ ;  /* 0x0000000304077224 */ /* 0x000fe400078e02ff */
[----:B------:R-:W-:-:S04]  /*1c060*/  IMAD.MOV.U32 R4, RZ, RZ, RZ ;  /* 0x000000ffff047224 */ /* 0x000fc800078e00ff */
[----:B------:R-:W-:Y:S01]  /*1c070*/  IMAD.HI.U32 R7, R5, R7, R4 ;  /* 0x0000000705077227 */ /* 0x000fe200078e0004 */
[----:B------:R-:W-:Y:S02]  /*1c080*/  IABS R4, R0 ;  /* 0x0000000000047213 */ /* 0x000fe40000000000 */
[----:B------:R-:W-:-:S05]  /*1c090*/  IABS R0, R2 ;  /* 0x0000000200007213 */ /* 0x000fca0000000000 */
[----:B------:R-:W-:-:S04]  /*1c0a0*/  IMAD.MOV R0, RZ, RZ, -R0 ;  /* 0x000000ffff007224 */ /* 0x000fc800078e0a00 */
[----:B------:R-:W-:Y:S02]  /*1c0b0*/  IMAD.MOV.U32 R5, RZ, RZ, R0 ;  /* 0x000000ffff057224 */ /* 0x000fe400078e0000 */
        /* <DEDUP_REMOVED lines=9> */
[----:B------:R-:W-:-:S07]  /*1c150*/  @!P3 LOP3.LUT R0, RZ, R2, RZ, 0x33, !PT ;  /* 0x00000002ff00b212 */ /* 0x000fce00078e33ff */
.L_x_647:
[----:B------:R-:W-:Y:S05]  /*1c160*/  BSYNC B0 ;  /* 0x0000000000007941 */ /* 0x000fea0003800000 */
.L_x_646:
[-C--:B------:R-:W-:Y:S01]  /*1c170*/  IMAD R2, R13, R0.reuse, RZ ;  /* 0x000000000d027224 */ /* 0x080fe200078e02ff */
[----:B------:R-:W-:Y:S04]  /*1c180*/  BSSY B0, `(.L_x_648) ;  /* 0x0000146000007945 */ /* 0x000fe80003800000 */
[C---:B------:R-:W-:Y:S01]  /*1c190*/  VIADDMNMX R0, R2.reuse, R0, R11, PT ;  /* 0x0000000002007246 */ /* 0x040fe2000380010b */
[----:B------:R-:W-:-:S04]  /*1c1a0*/  IMAD R2, R2, 0x80, -R6 ;  /* 0x0000008002027824 */ /* 0x000fc800078e0a06 */
[----:B------:R-:W-:Y:S01]  /*1c1b0*/  IMAD R6, R0, 0x80, -R6 ;  /* 0x0000008000067824 */ /* 0x000fe200078e0a06 */
[----:B------:R-:W-:-:S04]  /*1c1c0*/  VIMNMX R2, RZ, R2, !PT ;  /* 0x00000002ff027248 */ /* 0x000fc80007fe0100 */
[----:B------:R-:W-:-:S04]  /*1c1d0*/  VIMNMX R9, R6, R9, PT ;  /* 0x0000000906097248 */ /* 0x000fc80003fe0100 */
[----:B------:R-:W-:Y:S02]  /*1c1e0*/  ISETP.GT.AND P0, PT, R9, R2, PT ;  /* 0x000000020900720c */ /* 0x000fe40003f04270 */
[----:B------:R-:W-:-:S05]  /*1c1f0*/  SHF.R.U32.HI R2, RZ, 0x7, R2 ;  /* 0x00000007ff027819 */ /* 0x000fca0000011602 */
[----:B------:R-:W-:-:S06]  /*1c200*/  IMAD.MOV.U32 R7, RZ, RZ, R2 ;  /* 0x000000ffff077224 */ /* 0x000fcc00078e0002 */
[----:B------:R-:W-:-:S05]  /*1c210*/  @P0 VIADD R9, R9, 0x7f ;  /* 0x0000007f09090836 */ /* 0x000fca0000000000 */
[----:B------:R-:W-:-:S04]  /*1c220*/  @P0 SHF.R.S32.HI R0, RZ, 0x1f, R9 ;  /* 0x0000001fff000819 */ /* 0x000fc80000011409 */
[----:B------:R-:W-:-:S04]  /*1c230*/  @P0 LEA.HI R9, R0, R9, RZ, 0x7 ;  /* 0x0000000900090211 */ /* 0x000fc800078f38ff */
[----:B------:R-:W-:Y:S02]  /*1c240*/  @P0 SHF.R.S32.HI R7, RZ, 0x7, R9 ;  /* 0x00000007ff070819 */ /* 0x000fe40000011409 */
[----:B------:R-:W-:Y:S02]  /*1c250*/  PLOP3.LUT P0, PT, PT, PT, PT, 0x80, 0x0 ;  /* 0x000000000000781c */ /* 0x000fe40003f0f070 */
[----:B------:R-:W-:-:S13]  /*1c260*/  ISETP.GT.AND P3, PT, R7, R2, PT ;  /* 0x000000020700720c */ /* 0x000fda0003f64270 */
[----:B------:R-:W-:Y:S05]  /*1c270*/  @!P3 BRA `(.L_x_649) ;  /* 0x0000001000d8b947 */ /* 0x000fea0003800000 */
[----:B------:R-:W-:Y:S01]  /*1c280*/  UMOV UR4, 0xffffffff ;  /* 0xffffffff00047882 */ /* 0x000fe20000000000 */
[----:B------:R-:W-:Y:S02]  /*1c290*/  SEL R0, R12, RZ, !P2 ;  /* 0x000000ff0c007207 */ /* 0x000fe40005000000 */
[----:B------:R-:W-:Y:S05]  /*1c2a0*/  BRA.DIV UR4, `(.L_x_650) ;  /* 0x0000006e04b07947 */ /* 0x000fea000b800000 */
[----:B------:R-:W1:Y:S02]  /*1c2b0*/  S2R R3, SR_TID.X ;  /* 0x0000000000037919 */ /* 0x000e640000002100 */
[----:B-1----:R-:W-:-:S04]  /*1c2c0*/  SHF.R.U32.HI R3, RZ, 0x5, R3 ;  /* 0x00000005ff037819 */ /* 0x002fc80000011603 */
[----:B------:R-:W-:-:S05]  /*1c2d0*/  LOP3.LUT R3, R3, 0x3, RZ, 0xc0, !PT ;  /* 0x0000000303037812 */ /* 0x000fca00078ec0ff */
[----:B------:R1:W2:Y:S02]  /*1c2e0*/  SHFL.IDX PT, R14, R3, RZ, 0x1f ;  /* 0x00001fff030e7589 */ /* 0x0002a400000e0000 */
.L_x_815:
[----:B--2---:R-:W-:Y:S02]  /*1c2f0*/  ISETP.NE.AND P0, PT, R14, RZ, PT ;  /* 0x000000ff0e00720c */ /* 0x004fe40003f05270 */
[----:B------:R-:W-:-:S11]  /*1c300*/  PLOP3.LUT P6, PT, PT, PT, PT, 0x8, 0x0 ;  /* 0x000000000000781c */ /* 0x000fd60003fce170 */
[----:B------:R-:W-:Y:S05]  /*1c310*/  @P0 BRA `(.L_x_651) ;  /* 0x00000000000c0947 */ /* 0x000fea0003800000 */
[----:B------:R-:W-:-:S03]  /*1c320*/  UMOV UR4, 0xffffffff ;  /* 0xffffffff00047882 */ /* 0x000fc60000000000 */
[----:B------:R-:W-:Y:S05]  /*1c330*/  BRA.DIV UR4, `(.L_x_652) ;  /* 0x0000006e04c07947 */ /* 0x000fea000b800000 */
[----:B------:R-:W-:-:S13]  /*1c340*/  ELECT P6, URZ, PT ;  /* 0x00000000003f782f */ /* 0x000fda00038c0000 */
.L_x_651:
[----:B-1----:R-:W2:Y:S01]  /*1c350*/  LDL R3, [R1+0x64] ;  /* 0x0000640001037983 */ /* 0x002ea20000100800 */
[----:B------:R-:W-:Y:S01]  /*1c360*/  BSSY B1, `(.L_x_653) ;  /* 0x0000008000017945 */ /* 0x000fe20003800000 */
[----:B--2---:R-:W-:-:S05]  /*1c370*/  VIADD R3, R3, 0x1 ;  /* 0x0000000103037836 */ /* 0x004fca0000000000 */
[----:B------:R-:W-:-:S04]  /*1c380*/  LEA.HI R4, R3, R3, RZ, 0x1 ;  /* 0x0000000303047211 */ /* 0x000fc800078f08ff */
[----:B------:R-:W-:-:S05]  /*1c390*/  LOP3.LUT R4, R4, 0xfffffffe, RZ, 0xc0, !PT ;  /* 0xfffffffe04047812 */ /* 0x000fca00078ec0ff */
[----:B------:R-:W-:-:S05]  /*1c3a0*/  IMAD.IADD R3, R3, 0x1, -R4 ;  /* 0x0000000103037824 */ /* 0x000fca00078e0a04 */
[----:B------:R-:W-:-:S04]  /*1c3b0*/  SHF.L.U32 R3, R3, 0x1f, RZ ;  /* 0x0000001f03037819 */ /* 0x000fc800000006ff */
[----:B------:R-:W1:Y:S02]  /*1c3c0*/  SYNCS.PHASECHK.TRANS64.TRYWAIT P0, [R18+URZ+0x34820], R3 ;  /* 0x03482003120075a7 */ /* 0x000e64000800017f */
[----:B-1----:R-:W-:Y:S05]  /*1c3d0*/  @!P0 BRA `(.L_x_654) ;  /* 0x0000006c00b88947 */ /* 0x002fea0003800000 */
.L_x_818:
[----:B------:R-:W-:Y:S05]  /*1c3e0*/  BSYNC B1 ;  /* 0x0000000000017941 */ /* 0x000fea0003800000 */
.L_x_653:
[----:B------:R-:W-:Y:S04]  /*1c3f0*/  BSSY B1, `(.L_x_655) ;  /* 0x0000084000017945 */ /* 0x000fe80003800000 */
[----:B------:R-:W-:Y:S05]  /*1c400*/  @!P6 BRA `(.L_x_656) ;  /* 0x000000080008e947 */ /* 0x000fea0003800000 */
[----:B------:R-:W2:Y:S04]  /*1c410*/  LDL R5, [R1+0x10] ;  /* 0x0000100001057983 */ /* 0x000ea80000100800 */
[----:B------:R-:W3:Y:S01]  /*1c420*/  LDL R6, [R1+0x24] ;  /* 0x0000240001067983 */ /* 0x000ee20000100800 */
[----:B------:R-:W-:Y:S01]  /*1c430*/  BSSY B2, `(.L_x_657) ;  /* 0x0000008000027945 */ /* 0x000fe20003800000 */
[----:B------:R-:W4:Y:S02]  /*1c440*/  S2R R4, SR_TID.X ;  /* 0x0000000000047919 */ /* 0x000f240000002100 */
[----:B----4-:R-:W-:-:S04]  /*1c450*/  LOP3.LUT R4, R4, 0x7f, RZ, 0xc0, !PT ;  /* 0x0000007f04047812 */ /* 0x010fc800078ec0ff */
[----:B------:R-:W-:Y:S01]  /*1c460*/  ISETP.NE.AND P2, PT, R4, RZ, PT ;  /* 0x000000ff0400720c */ /* 0x000fe20003f45270 */
[----:B--2---:R-:W-:Y:S01]  /*1c470*/  IMAD R5, R5, 0x8, R18 ;  /* 0x0000000805057824 */ /* 0x004fe200078e0212 */
[----:B---3--:R-:W-:-:S04]  /*1c480*/  SHF.L.U32 R9, R6, 0x1f, RZ ;  /* 0x0000001f06097819 */ /* 0x008fc800000006ff */
[----:B------:R-:W2:Y:S02]  /*1c490*/  SYNCS.PHASECHK.TRANS64.TRYWAIT P0, [R5+URZ+0x348a0], R9 ;  /* 0x0348a009050075a7 */ /* 0x000ea4000800017f */
[----:B--2---:R-:W-:Y:S05]  /*1c4a0*/  @!P0 BRA `(.L_x_658) ;  /* 0x0000006c00988947 */ /* 0x004fea0003800000 */
.L_x_819:
[----:B------:R-:W-:Y:S05]  /*1c4b0*/  BSYNC B2 ;  /* 0x0000000000027941 */ /* 0x000fea0003800000 */
.L_x_657:
[----:B------:R-:W-:Y:S04]  /*1c4c0*/  BSSY B2, `(.L_x_659) ;  /* 0x0000009000027945 */ /* 0x000fe80003800000 */
[----:B------:R-:W-:Y:S05]  /*1c4d0*/  @P2 BRA `(.L_x_660) ;  /* 0x00000000001c2947 */ /* 0x000fea0003800000 */
[----:B------:R-:W3:Y:S01]  /*1c4e0*/  S2R R4, SR_TID.X ;  /* 0x0000000000047919 */ /* 0x000ee20000002100 */
[----:B-1----:R-:W-:-:S04]  /*1c4f0*/  IMAD.MOV.U32 R3, RZ, RZ, 0xc000 ;  /* 0x0000c000ff037424 */ /* 0x002fc800078e00ff */
[----:B------:R4:W-:Y:S01]  /*1c500*/  SYNCS.ARRIVE.TRANS64 RZ, [R5+URZ+0x34890], R3 ;  /* 0x0348900305ff79a7 */ /* 0x0009e2000800003f */
[----:B---3--:R-:W-:-:S04]  /*1c510*/  LOP3.LUT R4, R4, 0x1f, RZ, 0xc0, !PT ;  /* 0x0000001f04047812 */ /* 0x008fc800078ec0ff */
[----:B------:R-:W-:-:S13]  /*1c520*/  ISETP.NE.AND P0, PT, R4, RZ, PT ;  /* 0x000000ff0400720c */ /* 0x000fda0003f05270 */
[----:B----4-:R-:W-:Y:S05]  /*1c530*/  @!P0 BRA `(.L_x_660) ;  /* 0x0000000000048947 */ /* 0x010fea0003800000 */
[----:B------:R-:W-:Y:S01]  /*1c540*/  BPT.TRAP 0x1 ;  /* 0x000000040000795c */ /* 0x000fe20000300000 */
.L_x_660:
[----:B------:R-:W-:Y:S05]  /*1c550*/  BSYNC B2 ;  /* 0x0000000000027941 */ /* 0x000fea0003800000 */
.L_x_659:
[----:B-1----:R-:W3:Y:S01]  /*1c560*/  LDL R3, [R1+0x10] ;  /* 0x0000100001037983 */ /* 0x002ee20000100800 */
[----:B0-----:R-:W-:Y:S01]  /*1c570*/  IMAD.MOV.U32 R11, RZ, RZ, RZ ;  /* 0x000000ffff0b7224 */ /* 0x001fe200078e00ff */
[----:B------:R-:W-:Y:S01]  /*1c580*/  UIADD3 UR4, UP0, UR36, 0x570, URZ ;  /* 0x0000057024047890 */ /* 0x000fe2000ff1e03f */
[----:B------:R-:W-:Y:S01]  /*1c590*/  IMAD R4, R7, 0x80, R10 ;  /* 0x0000008007047824 */ /* 0x000fe200078e020a */
[----:B------:R-:W-:Y:S01]  /*1c5a0*/  PLOP3.LUT P0, PT, PT, PT, PT, 0x80, 0x0 ;  /* 0x000000000000781c */ /* 0x000fe20003f0f070 */
[----:B------:R-:W-:Y:S01]  /*1c5b0*/  UMOV UR6, 0x0 ;  /* 0x0000000000067882 */ /* 0x000fe20000000000 */
[----:B------:R-:W-:Y:S01]  /*1c5c0*/  R2UR UR10, R11 ;  /* 0x000000000b0a72ca */ /* 0x000fe200000e0000 */
[----:B------:R-:W-:Y:S01]  /*1c5d0*/  VIADD R4, R4, 0xffffff80 ;  /* 0xffffff8004047836 */ /* 0x000fe20000000000 */
[----:B------:R-:W-:Y:S01]  /*1c5e0*/  UIADD3.X UR5, URZ, UR37, URZ, UP0, !UPT ;  /* 0x000000253f057290 */ /* 0x000fe200087fe43f */
[----:B------:R-:W-:Y:S01]  /*1c5f0*/  UMOV UR7, 0x12f00000 ;  /* 0x12f0000000077882 */ /* 0x000fe20000000000 */
[----:B---3--:R-:W-:-:S02]  /*1c600*/  IMAD R8, R3, 0xc000, R18 ;  /* 0x0000c00003087824 */ /* 0x008fc400078e0212 */
[----:B------:R-:W-:Y:S02]  /*1c610*/  VIADD R3, R5, 0x34890 ;  /* 0x0003489005037836 */ /* 0x000fe40000000000 */
[----:B------:R-:W-:-:S07]  /*1c620*/  VIADD R6, R8, 0x1c400 ;  /* 0x0001c40008067836 */ /* 0x000fce0000000000 */
.L_x_661:
        /* <DEDUP_REMOVED lines=16> */
.L_x_662:
        /* <DEDUP_REMOVED lines=15> */
.L_x_663:
        /* <DEDUP_REMOVED lines=10> */
[----:B------:R-:W0:Y:S01]  /*1c8c0*/  SYNCS.PHASECHK.TRANS64.TRYWAIT P0, [R5+URZ+0x348c0], R9 ;  /* 0x0348c009050075a7 */ /* 0x000e22000800017f */
[----:B------:R-:W-:Y:S04]  /*1c8d0*/  BSSY B2, `(.L_x_664) ;  /* 0x0000002000027945 */ /* 0x000fe80003800000 */
[----:B0-----:R-:W-:Y:S05]  /*1c8e0*/  @!P0 BRA `(.L_x_665) ;  /* 0x00000068009c8947 */ /* 0x001fea0003800000 */
.L_x_820:
[----:B------:R-:W-:Y:S05]  /*1c8f0*/  BSYNC B2 ;  /* 0x0000000000027941 */ /* 0x000fea0003800000 */
.L_x_664:
[----:B------:R-:W-:Y:S01]  /*1c900*/  BSSY B2, `(.L_x_666) ;  /* 0x000000b000027945 */ /* 0x000fe20003800000 */
[----:B------:R-:W-:Y:S02]  /*1c910*/  IMAD.MOV.U32 R8, RZ, RZ, 0x0 ;  /* 0x00000000ff087424 */ /* 0x000fe400078e00ff */
[----:B0-2---:R-:W-:Y:S01]  /*1c920*/  IMAD.MOV.U32 R9, RZ, RZ, 0x12f00000 ;  /* 0x12f00000ff097424 */ /* 0x005fe200078e00ff */
[----:B------:R-:W-:Y:S06]  /*1c930*/  @P2 BRA `(.L_x_667) ;  /* 0x00000000001c2947 */ /* 0x000fec0003800000 */
[----:B------:R-:W0:Y:S01]  /*1c940*/  S2R R6, SR_TID.X ;  /* 0x0000000000067919 */ /* 0x000e220000002100 */
[----:B------:R-:W-:-:S04]  /*1c950*/  IMAD.MOV.U32 R3, RZ, RZ, 0x8000 ;  /* 0x00008000ff037424 */ /* 0x000fc800078e00ff */
[----:B------:R1:W-:Y:S01]  /*1c960*/  SYNCS.ARRIVE.TRANS64 RZ, [R5+URZ+0x348b0], R3 ;  /* 0x0348b00305ff79a7 */ /* 0x0003e2000800003f */
[----:B0-----:R-:W-:-:S04]  /*1c970*/  LOP3.LUT R6, R6, 0x1f, RZ, 0xc0, !PT ;  /* 0x0000001f06067812 */ /* 0x001fc800078ec0ff */
[----:B------:R-:W-:-:S13]  /*1c980*/  ISETP.NE.AND P0, PT, R6, RZ, PT ;  /* 0x000000ff0600720c */ /* 0x000fda0003f05270 */
[----:B-1----:R-:W-:Y:S05]  /*1c990*/  @!P0 BRA `(.L_x_667) ;  /* 0x0000000000048947 */ /* 0x002fea0003800000 */
[----:B------:R-:W-:Y:S01]  /*1c9a0*/  BPT.TRAP 0x1 ;  /* 0x000000040000795c */ /* 0x000fe20000300000 */
.L_x_667:
[----:B------:R-:W-:Y:S05]  /*1c9b0*/  BSYNC B2 ;  /* 0x0000000000027941 */ /* 0x000fea0003800000 */
.L_x_666:
[----:B------:R-:W2:Y:S01]  /*1c9c0*/  LDL R3, [R1+0x10] ;  /* 0x0000100001037983 */ /* 0x000ea20000100800 */
[----:B------:R-:W-:Y:S01]  /*1c9d0*/  R2UR UR10, R11 ;  /* 0x000000000b0a72ca */ /* 0x000fe200000e0000 */
[----:B------:R-:W-:Y:S01]  /*1c9e0*/  VIADD R6, R18, 0x400 ;  /* 0x0000040012067836 */ /* 0x000fe20000000000 */
[----:B------:R-:W-:Y:S01]  /*1c9f0*/  R2UR UR6, R8 ;  /* 0x00000000080672ca */ /* 0x000fe200000e0000 */
[----:B------:R-:W-:Y:S01]  /*1ca00*/  UIADD3 UR4, UP0, UR36, 0x670, URZ ;  /* 0x0000067024047890 */ /* 0x000fe2000ff1e03f */
[----:B------:R-:W-:Y:S01]  /*1ca10*/  R2UR UR7, R9 ;  /* 0x00000000090772ca */ /* 0x000fe200000e0000 */
[----:B------:R-:W-:Y:S01]  /*1ca20*/  VIADD R5, R5, 0x348b0 ;  /* 0x000348b005057836 */ /* 0x000fe20000000000 */
[----:B------:R-:W-:Y:S01]  /*1ca30*/  PLOP3.LUT P0, PT, PT, PT, PT, 0x80, 0x0 ;  /* 0x000000000000781c */ /* 0x000fe20003f0f070 */
[----:B------:R-:W-:Y:S01]  /*1ca40*/  UIADD3.X UR5, URZ, UR37, URZ, UP0, !UPT ;  /* 0x000000253f057290 */ /* 0x000fe200087fe43f */
[----:B--2---:R-:W-:-:S11]  /*1ca50*/  IMAD R3, R3, 0x8000, R6 ;  /* 0x0000800003037824 */ /* 0x004fd600078e0206 */
.L_x_668:
        /* <DEDUP_REMOVED lines=10> */
[----:B------:R-:W2:Y:S01]  /*1cb00*/  LDL R11, [R1+0x10] ;  /* 0x00001000010b7983 */ /* 0x000ea20000100800 */
[----:B------:R-:W-:Y:S01]  /*1cb10*/  IMAD.MOV.U32 R3, RZ, RZ, 0x6000 ;  /* 0x00006000ff037424 */ /* 0x000fe200078e00ff */
[----:B------:R-:W-:Y:S02]  /*1cb20*/  R2UR UR10, R12 ;  /* 0x000000000c0a72ca */ /* 0x000fe400000e0000 */
[----:B------:R-:W-:Y:S02]  /*1cb30*/  R2UR UR6, R8 ;  /* 0x00000000080672ca */ /* 0x000fe400000e0000 */
[----:B------:R-:W-:Y:S02]  /*1cb40*/  R2UR UR7, R9 ;  /* 0x00000000090772ca */ /* 0x000fe400000e0000 */
[----:B------:R-:W-:Y:S01]  /*1cb50*/  PLOP3.LUT P0, PT, PT, PT, PT, 0x80, 0x0 ;  /* 0x000000000000781c */ /* 0x000fe20003f0f070 */
[----:B--2---:R-:W-:-:S04]  /*1cb60*/  IMAD R3, R11, R3, 0x2000 ;  /* 0x000020000b037424 */ /* 0x004fc800078e0203 */
[----:B------:R-:W-:-:S04]  /*1cb70*/  IMAD R3, R11, -0x2000, R3 ;  /* 0xffffe0000b037824 */ /* 0x000fc800078e0203 */
[----:B------:R-:W-:-:S07]  /*1cb80*/  IMAD R3, R3, 0x2, R6 ;  /* 0x0000000203037824 */ /* 0x000fce00078e0206 */
.L_x_669:
        /* <DEDUP_REMOVED lines=9> */
[----:B--2---:R-:W-:Y:S05]  /*1cc20*/  @P0 BRA.U.ANY `(.L_x_669) ;  /* 0xfffffffd00d80947 */ /* 0x004fea000393ffff */
.L_x_656:
[----:B------:R-:W-:Y:S05]  /*1cc30*/  BSYNC B1 ;  /* 0x0000000000017941 */ /* 0x000fea0003800000 */
.L_x_655:
[----:B------:R-:W1:Y:S04]  /*1cc40*/  LDL.LU R8, [R1+0x10] ;  /* 0x0000100001087983 */ /* 0x000e680000300800 */
[----:B------:R-:W2:Y:S01]  /*1cc50*/  LDL.LU R6, [R1+0x24] ;  /* 0x0000240001067983 */ /* 0x000ea20000300800 */
[----:B------:R-:W-:Y:S01]  /*1cc60*/  PLOP3.LUT P0, PT, PT, PT, PT, 0x8, 0x0 ;  /* 0x000000000000781c */ /* 0x000fe20003f0e170 */
[----:B-1----:R-:W-:Y:S02]  /*1cc70*/  VIADD R3, R8, 0x1 ;  /* 0x0000000108037836 */ /* 0x002fe40000000000 */
[----:B------:R-:W-:-:S03]  /*1cc80*/  VIADD R8, R7, 0xfffffffe ;  /* 0xfffffffe07087836 */ /* 0x000fc60000000000 */
[C---:B------:R-:W-:Y:S02]  /*1cc90*/  ISETP.NE.AND P2, PT, R3.reuse, 0x2, PT ;  /* 0x000000020300780c */ /* 0x040fe40003f45270 */
[----:B------:R-:W-:Y:S02]  /*1cca0*/  ISETP.GE.AND P3, PT, R8, R2, PT ;  /* 0x000000020800720c */ /* 0x000fe40003f66270 */
[----:B------:R-:W-:Y:S02]  /*1ccb0*/  SEL R4, RZ, 0x1, P2 ;  /* 0x00000001ff047807 */ /* 0x000fe40001000000 */
[----:B------:R-:W-:Y:S02]  /*1ccc0*/  SEL R3, R3, RZ, P2 ;  /* 0x000000ff03037207 */ /* 0x000fe40001000000 */
[----:B--2---:R-:W-:-:S03]  /*1ccd0*/  LOP3.LUT R6, R6, R4, RZ, 0x3c, !PT ;  /* 0x0000000406067212 */ /* 0x004fc600078e3cff */
[----:B------:R1:W-:Y:S04]  /*1cce0*/  STL [R1+0x10], R3 ;  /* 0x0000100301007387 */ /* 0x0003e80000100800 */
[----:B------:R1:W-:Y:S01]  /*1ccf0*/  STL [R1+0x24], R6 ;  /* 0x0000240601007387 */ /* 0x0003e20000100800 */
[----:B------:R-:W-:Y:S05]  /*1cd00*/  @!P3 BRA `(.L_x_649) ;  /* 0x000000080034b947 */ /* 0x000fea0003800000 */
.L_x_685:
[----:B------:R-:W-:Y:S05]  /*1cd10*/  YIELD ;  /* 0x0000000000007946 */ /* 0x000fea0003800000 */
[----:B------:R-:W-:Y:S04]  /*1cd20*/  BSSY B1, `(.L_x_670) ;  /* 0x000007f000017945 */ /* 0x000fe80003800000 */
[----:B--2---:R-:W-:Y:S05]  /*1cd30*/  @!P6 BRA `(.L_x_671) ;  /* 0x0000000400f4e947 */ /* 0x004fea0003800000 */
[----:B------:R-:W2:Y:S04]  /*1cd40*/  LDL R5, [R1+0x10] ;  /* 0x0000100001057983 */ /* 0x000ea80000100800 */
[----:B------:R-:W3:Y:S01]  /*1cd50*/  LDL R4, [R1+0x24] ;  /* 0x0000240001047983 */ /* 0x000ee20000100800 */
[----:B------:R-:W-:Y:S01]  /*1cd60*/  BSSY B2, `(.L_x_672) ;  /* 0x0000008000027945 */ /* 0x000fe20003800000 */
[----:B-1----:R-:W1:Y:S02]  /*1cd70*/  S2R R3, SR_TID.X ;  /* 0x0000000000037919 */ /* 0x002e640000002100 */
[----:B-1----:R-:W-:-:S04]  /*1cd80*/  LOP3.LUT R3, R3, 0x7f, RZ, 0xc0, !PT ;  /* 0x0000007f03037812 */ /* 0x002fc800078ec0ff */
[----:B------:R-:W-:Y:S01]  /*1cd90*/  ISETP.NE.AND P3, PT, R3, RZ, PT ;  /* 0x000000ff0300720c */ /* 0x000fe20003f65270 */
[----:B--2---:R-:W-:Y:S01]  /*1cda0*/  IMAD R7, R5, 0x8, R18 ;  /* 0x0000000805077824 */ /* 0x004fe200078e0212 */
[----:B---3--:R-:W-:-:S04]  /*1cdb0*/  SHF.L.U32 R6, R4, 0x1f, RZ ;  /* 0x0000001f04067819 */ /* 0x008fc800000006ff */
[----:B------:R-:W1:Y:S02]  /*1cdc0*/  SYNCS.PHASECHK.TRANS64.TRYWAIT P2, [R7+URZ+0x348a0], R6 ;  /* 0x0348a006070075a7 */ /* 0x000e64000804017f */
[----:B-1----:R-:W-:Y:S05]  /*1cdd0*/  @!P2 BRA `(.L_x_673) ;  /* 0x000000640074a947 */ /* 0x002fea0003800000 */
.L_x_821:
[----:B------:R-:W-:Y:S05]  /*1cde0*/  BSYNC B2 ;  /* 0x0000000000027941 */ /* 0x000fea0003800000 */
.L_x_672:
[----:B------:R-:W-:Y:S04]  /*1cdf0*/  BSSY B2, `(.L_x_674) ;  /* 0x0000009000027945 */ /* 0x000fe80003800000 */
[----:B------:R-:W-:Y:S05]  /*1ce00*/  @P3 BRA `(.L_x_675) ;  /* 0x00000000001c3947 */ /* 0x000fea0003800000 */
[----:B------:R-:W2:Y:S01]  /*1ce10*/  S2R R4, SR_TID.X ;  /* 0x0000000000047919 */ /* 0x000ea20000002100 */
[----:B------:R-:W-:-:S04]  /*1ce20*/  IMAD.MOV.U32 R3, RZ, RZ, 0xc000 ;  /* 0x0000c000ff037424 */ /* 0x000fc800078e00ff */
[----:B------:R3:W-:Y:S01]  /*1ce30*/  SYNCS.ARRIVE.TRANS64 RZ, [R7+URZ+0x34890], R3 ;  /* 0x0348900307ff79a7 */ /* 0x0007e2000800003f */
[----:B--2---:R-:W-:-:S04]  /*1ce40*/  LOP3.LUT R4, R4, 0x1f, RZ, 0xc0, !PT ;  /* 0x0000001f04047812 */ /* 0x004fc800078ec0ff */
[----:B------:R-:W-:-:S13]  /*1ce50*/  ISETP.NE.AND P2, PT, R4, RZ, PT ;  /* 0x000000ff0400720c */ /* 0x000fda0003f45270 */
[----:B---3--:R-:W-:Y:S05]  /*1ce60*/  @!P2 BRA `(.L_x_675) ;  /* 0x000000000004a947 */ /* 0x008fea0003800000 */
[----:B------:R-:W-:Y:S01]  /*1ce70*/  BPT.TRAP 0x1 ;  /* 0x000000040000795c */ /* 0x000fe20000300000 */
.L_x_675:
[----:B------:R-:W-:Y:S05]  /*1ce80*/  BSYNC B2 ;  /* 0x0000000000027941 */ /* 0x000fea0003800000 */
.L_x_674:
[----:B------:R-:W2:Y:S01]  /*1ce90*/  LDL R3, [R1+0x10] ;  /* 0x0000100001037983 */ /* 0x000ea20000100800 */
[----:B0-----:R-:W-:Y:S01]  /*1cea0*/  IMAD.MOV.U32 R11, RZ, RZ, RZ ;  /* 0x000000ffff0b7224 */ /* 0x001fe200078e00ff */
[----:B------:R-:W-:Y:S01]  /*1ceb0*/  UIADD3 UR4, UP0, UR36, 0x570, URZ ;  /* 0x0000057024047890 */ /* 0x000fe2000ff1e03f */
[----:B------:R-:W-:Y:S01]  /*1cec0*/  PLOP3.LUT P2, PT, PT, PT, PT, 0x80, 0x0 ;  /* 0x000000000000781c */ /* 0x000fe20003f4f070 */
[----:B------:R-:W-:Y:S01]  /*1ced0*/  IMAD R4, R8, 0x80, R10 ;  /* 0x0000008008047824 */ /* 0x000fe200078e020a */
[----:B------:R-:W-:Y:S01]  /*1cee0*/  UMOV UR6, 0x0 ;  /* 0x0000000000067882 */ /* 0x000fe20000000000 */
[----:B------:R-:W-:Y:S01]  /*1cef0*/  R2UR UR10, R11 ;  /* 0x000000000b0a72ca */ /* 0x000fe200000e0000 */
[----:B------:R-:W-:Y:S01]  /*1cf00*/  UIADD3.X UR5, URZ, UR37, URZ, UP0, !UPT ;  /* 0x000000253f057290 */ /* 0x000fe200087fe43f */
[----:B------:R-:W-:Y:S01]  /*1cf10*/  UMOV UR7, 0x12f00000 ;  /* 0x12f0000000077882 */ /* 0x000fe20000000000 */
[----:B--2---:R-:W-:Y:S02]  /*1cf20*/  IMAD R5, R3, 0xc000, R18 ;  /* 0x0000c00003057824 */ /* 0x004fe400078e0212 */
[----:B------:R-:W-:-:S02]  /*1cf30*/  VIADD R3, R7, 0x34890 ;  /* 0x0003489007037836 */ /* 0x000fc40000000000 */
[----:B------:R-:W-:-:S08]  /*1cf40*/  VIADD R9, R5, 0x1c400 ;  /* 0x0001c40005097836 */ /* 0x000fd00000000000 */
.L_x_676:
        /* <DEDUP_REMOVED lines=16> */
.L_x_677:
        /* <DEDUP_REMOVED lines=15> */
.L_x_678:
        /* <DEDUP_REMOVED lines=13> */
.L_x_822:
[----:B------:R-:W-:Y:S05]  /*1d210*/  BSYNC B2 ;  /* 0x0000000000027941 */ /* 0x000fea0003800000 */
.L_x_679:
[----:B------:R-:W-:Y:S01]  /*1d220*/  BSSY B2, `(.L_x_681) ;  /* 0x000000b000027945 */ /* 0x000fe20003800000 */
[----:B------:R-:W-:Y:S02]  /*1d230*/  IMAD.MOV.U32 R12, RZ, RZ, 0x0 ;  /* 0x00000000ff0c7424 */ /* 0x000fe400078e00ff */
[----:B------:R-:W-:Y:S01]  /*1d240*/  IMAD.MOV.U32 R13, RZ, RZ, 0x12f00000 ;  /* 0x12f00000ff0d7424 */ /* 0x000fe200078e00ff */
[----:B------:R-:W-:Y:S06]  /*1d250*/  @P3 BRA `(.L_x_682) ;  /* 0x00000000001c3947 */ /* 0x000fec0003800000 */
[----:B------:R-:W2:Y:S01]  /*1d260*/  S2R R5, SR_TID.X ;  /* 0x0000000000057919 */ /* 0x000ea20000002100 */
[----:B------:R-:W-:-:S04]  /*1d270*/  IMAD.MOV.U32 R3, RZ, RZ, 0x8000 ;  /* 0x00008000ff037424 */ /* 0x000fc800078e00ff */
[----:B------:R3:W-:Y:S01]  /*1d280*/  SYNCS.ARRIVE.TRANS64 RZ, [R7+URZ+0x348b0], R3 ;  /* 0x0348b00307ff79a7 */ /* 0x0007e2000800003f */
[----:B--2---:R-:W-:-:S04]  /*1d290*/  LOP3.LUT R5, R5, 0x1f, RZ, 0xc0, !PT ;  /* 0x0000001f05057812 */ /* 0x004fc800078ec0ff */
[----:B------:R-:W-:-:S13]  /*1d2a0*/  ISETP.NE.AND P2, PT, R5, RZ, PT ;  /* 0x000000ff0500720c */ /* 0x000fda0003f45270 */
[----:B---3--:R-:W-:Y:S05]  /*1d2b0*/  @!P2 BRA `(.L_x_682) ;  /* 0x000000000004a947 */ /* 0x008fea0003800000 */
[----:B------:R-:W-:Y:S01]  /*1d2c0*/  BPT.TRAP 0x1 ;  /* 0x000000040000795c */ /* 0x000fe20000300000 */
.L_x_682:
[----:B------:R-:W-:Y:S05]  /*1d2d0*/  BSYNC B2 ;  /* 0x0000000000027941 */ /* 0x000fea0003800000 */
.L_x_681:
[----:B------:R-:W2:Y:S01]  /*1d2e0*/  LDL R5, [R1+0x10] ;  /* 0x0000100001057983 */ /* 0x000ea20000100800 */
[----:B------:R-:W-:Y:S01]  /*1d2f0*/  R2UR UR10, R11 ;  /* 0x000000000b0a72ca */ /* 0x000fe200000e0000 */
[----:B------:R-:W-:Y:S01]  /*1d300*/  VIADD R3, R18, 0x400 ;  /* 0x0000040012037836 */ /* 0x000fe20000000000 */
[----:B------:R-:W-:Y:S01]  /*1d310*/  R2UR UR6, R12 ;  /* 0x000000000c0672ca */ /* 0x000fe200000e0000 */
[----:B------:R-:W-:Y:S01]  /*1d320*/  UIADD3 UR4, UP0, UR36, 0x670, URZ ;  /* 0x0000067024047890 */ /* 0x000fe2000ff1e03f */
[----:B------:R-:W-:Y:S01]  /*1d330*/  R2UR UR7, R13 ;  /* 0x000000000d0772ca */ /* 0x000fe200000e0000 */
[----:B01----:R-:W-:Y:S01]  /*1d340*/  VIADD R7, R7, 0x348b0 ;  /* 0x000348b007077836 */ /* 0x003fe20000000000 */
[----:B------:R-:W-:Y:S01]  /*1d350*/  PLOP3.LUT P2, PT, PT, PT, PT, 0x80, 0x0 ;  /* 0x000000000000781c */ /* 0x000fe20003f4f070 */
[----:B------:R-:W-:Y:S01]  /*1d360*/  UIADD3.X UR5, URZ, UR37, URZ, UP0, !UPT ;  /* 0x000000253f057290 */ /* 0x000fe200087fe43f */
[----:B--2---:R-:W-:-:S11]  /*1d370*/  IMAD R3, R5, 0x8000, R3 ;  /* 0x0000800005037824 */ /* 0x004fd600078e0203 */
.L_x_683:
        /* <DEDUP_REMOVED lines=15> */
.L_x_684:
        /* <DEDUP_REMOVED lines=10> */
.L_x_671:
[----:B------:R-:W-:Y:S05]  /*1d510*/  BSYNC B1 ;  /* 0x0000000000017941 */ /* 0x000fea0003800000 */
.L_x_670:
[----:B-1----:R-:W2:Y:S04]  /*1d520*/  LDL.LU R6, [R1+0x10] ;  /* 0x0000100001067983 */ /* 0x002ea80000300800 */
[----:B------:R-:W3:Y:S01]  /*1d530*/  LDL.LU R5, [R1+0x24] ;  /* 0x0000240001057983 */ /* 0x000ee20000300800 */
[C---:B------:R-:W-:Y:S01]  /*1d540*/  ISETP.GT.AND P3, PT, R8.reuse, R2, PT ;  /* 0x000000020800720c */ /* 0x040fe20003f64270 */
[----:B------:R-:W-:Y:S02]  /*1d550*/  VIADD R8, R8, 0xffffffff ;  /* 0xffffffff08087836 */ /* 0x000fe40000000000 */
[----:B--2---:R-:W-:-:S05]  /*1d560*/  VIADD R3, R6, 0x1 ;  /* 0x0000000106037836 */ /* 0x004fca0000000000 */
[----:B------:R-:W-:-:S04]  /*1d570*/  ISETP.NE.AND P2, PT, R3, 0x2, PT ;  /* 0x000000020300780c */ /* 0x000fc80003f45270 */
[----:B------:R-:W-:Y:S02]  /*1d580*/  SEL R4, RZ, 0x1, P2 ;  /* 0x00000001ff047807 */ /* 0x000fe40001000000 */
[----:B------:R-:W-:Y:S02]  /*1d590*/  SEL R3, R3, RZ, P2 ;  /* 0x000000ff03037207 */ /* 0x000fe40001000000 */
[----:B---3--:R-:W-:-:S05]  /*1d5a0*/  LOP3.LUT R5, R5, R4, RZ, 0x3c, !PT ;  /* 0x0000000405057212 */ /* 0x008fca00078e3cff */
[----:B------:R2:W-:Y:S04]  /*1d5b0*/  STL [R1+0x24], R5 ;  /* 0x0000240501007387 */ /* 0x0005e80000100800 */
[----:B------:R2:W-:Y:S01]  /*1d5c0*/  STL [R1+0x10], R3 ;  /* 0x0000100301007387 */ /* 0x0005e20000100800 */
[----:B------:R-:W-:Y:S05]  /*1d5d0*/  @P3 BRA `(.L_x_685) ;  /* 0xfffffff400cc3947 */ /* 0x000fea000383ffff */
.L_x_649:
[----:B------:R-:W-:Y:S05]  /*1d5e0*/  BSYNC B0 ;  /* 0x0000000000007941 */ /* 0x000fea0003800000 */
.L_x_648:
[----:B------:R3:W5:Y:S01]  /*1d5f0*/  LDL R7, [R1+0x40] ;  /* 0x0000400001077983 */ /* 0x0007620000100800 */
[----:B------:R-:W-:Y:S05]  /*1d600*/  @!P0 WARPSYNC.ALL ;  /* 0x0000000000008948 */ /* 0x000fea0003800000 */
[----:B------:R3:W-:Y:S01]  /*1d610*/  STL [R1+0x44], RZ ;  /* 0x000044ff01007387 */ /* 0x0007e20000100800 */
[----:B------:R-:W-:Y:S01]  /*1d620*/  BSSY B0, `(.L_x_686) ;  /* 0x0000020000007945 */ /* 0x000fe20003800000 */
[----:B------:R-:W-:Y:S06]  /*1d630*/  @!P0 BAR.SYNC.DEFER_BLOCKING 0xc, 0x180 ;  /* 0x0306000000008b1d */ /* 0x000fec0000010000 */
[----:B---3--:R-:W-:Y:S05]  /*1d640*/  @!P1 BRA `(.L_x_687) ;  /* 0x0000000000749947 */ /* 0x008fea0003800000 */
[----:B------:R-:W-:-:S13]  /*1d650*/  ISETP.NE.AND P0, PT, R17, RZ, PT ;  /* 0x000000ff1100720c */ /* 0x000fda0003f05270 */
[----:B------:R-:W3:Y:S02]  /*1d660*/  @!P0 LDC R17, c[0x0][0x9f0] ;  /* 0x00027c00ff118b82 */ /* 0x000ee40000000800 */
[----:B---3--:R-:W-:-:S04]  /*1d670*/  IABS R0, R17 ;  /* 0x0000001100007213 */ /* 0x008fc80000000000 */
[----:B------:R-:W3:Y:S08]  /*1d680*/  I2F.RP R2, R0 ;  /* 0x0000000000027306 */ /* 0x000ef00000209400 */
[----:B---3--:R-:W3:Y:S02]  /*1d690*/  MUFU.RCP R2, R2 ;  /* 0x0000000200027308 */ /* 0x008ee40000001000 */
[----:B---3--:R-:W-:-:S06]  /*1d6a0*/  VIADD R2, R2, 0xffffffe ;  /* 0x0ffffffe02027836 */ /* 0x008fcc0000000000 */
[----:B-12---:R-:W1:Y:S02]  /*1d6b0*/  F2I.FTZ.U32.TRUNC.NTZ R3, R2 ;  /* 0x0000000200037305 */ /* 0x006e64000021f000 */
[----:B-1----:R-:W-:-:S04]  /*1d6c0*/  IMAD.MOV R2, RZ, RZ, -R3 ;  /* 0x000000ffff027224 */ /* 0x002fc800078e0a03 */
[----:B------:R-:W-:Y:S02]  /*1d6d0*/  IMAD R4, R2, R0, RZ ;  /* 0x0000000002047224 */ /* 0x000fe400078e02ff */
[----:B------:R-:W-:-:S04]  /*1d6e0*/  IMAD.MOV.U32 R2, RZ, RZ, RZ ;  /* 0x000000ffff027224 */ /* 0x000fc800078e00ff */
[----:B------:R-:W-:Y:S01]  /*1d6f0*/  IMAD.HI.U32 R6, R3, R4, R2 ;  /* 0x0000000403067227 */ /* 0x000fe200078e0002 */
[----:B------:R-:W-:Y:S02]  /*1d700*/  IABS R2, R17 ;  /* 0x0000001100027213 */ /* 0x000fe40000000000 */
[----:B-----5:R-:W-:-:S03]  /*1d710*/  IADD3 R4, R7, -0x1, R17 ;  /* 0xffffffff07047810 */ /* 0x020fc60007ffe011 */
        /* <DEDUP_REMOVED lines=15> */
[----:B------:R3:W-:Y:S02]  /*1d810*/  STL [R1+0x44], R2 ;  /* 0x0000440201007387 */ /* 0x0007e40000100800 */
.L_x_687:
[----:B------:R-:W-:Y:S05]  /*1d820*/  BSYNC B0 ;  /* 0x0000000000007941 */ /* 0x000fea0003800000 */
.L_x_686:
[----:B------:R-:W4:Y:S04]  /*1d830*/  LDL R0, [R1+0x44] ;  /* 0x0000440001007983 */ /* 0x000f280000100800 */
[----:B---3--:R-:W4:Y:S01]  /*1d840*/  LDL R2, [R1+0x60] ;  /* 0x0000600001027983 */ /* 0x008f220000100800 */
[----:B------:R-:W-:Y:S01]  /*1d850*/  BSSY B7, `(.L_x_688) ;  /* 0x000040e000077945 */ /* 0x000fe20003800000 */
[----:B----4-:R-:W-:-:S05]  /*1d860*/  IMAD R2, R2, R0, RZ ;  /* 0x0000000002027224 */ /* 0x010fca00078e02ff */
[----:B-----5:R-:W-:Y:S01]  /*1d870*/  VIADDMNMX R0, R2, R0, R7, PT ;  /* 0x0000000002007246 */ /* 0x020fe20003800107 */
[----:B------:R3:W-:Y:S03]  /*1d880*/  STL [R1+0x30], R2 ;  /* 0x0000300201007387 */ /* 0x0007e60000100800 */
[----:B------:R-:W-:Y:S01]  /*1d890*/  ISETP.GT.AND P0, PT, R0, R2, PT ;  /* 0x000000020000720c */ /* 0x000fe20003f04270 */
[----:B------:R3:W-:-:S12]  /*1d8a0*/  STL [R1+0x48], R0 ;  /* 0x0000480001007387 */ /* 0x0007d80000100800 */
[----:B---3--:R-:W-:Y:S05]  /*1d8b0*/  @P0 BRA `(.L_x_689) ;  /* 0x0000000000480947 */ /* 0x008fea0003800000 */
[----:B------:R-:W3:Y:S02]  /*1d8c0*/  S2R R0, SR_TID.X ;  /* 0x0000000000007919 */ /* 0x000ee40000002100 */
[----:B---3--:R-:W-:-:S04]  /*1d8d0*/  LOP3.LUT R0, R0, 0x7f, RZ, 0xc0, !PT ;  /* 0x0000007f00007812 */ /* 0x008fc800078ec0ff */
[----:B------:R-:W-:-:S13]  /*1d8e0*/  ISETP.NE.AND P0, PT, R0, RZ, PT ;  /* 0x000000ff0000720c */ /* 0x000fda0003f05270 */
[----:B------:R-:W-:Y:S05]  /*1d8f0*/  @P0 BRA `(.L_x_690) ;  /* 0x00000040000c0947 */ /* 0x000fea0003800000 */
[----:B-12---:R-:W1:Y:S01]  /*1d900*/  S2R R3, SR_LANEID ;  /* 0x0000000000037919 */ /* 0x006e620000000000 */
[----:B------:R-:W-:Y:S02]  /*1d910*/  VOTEU.ANY UR4, UPT, PT ;  /* 0x0000000000047886 */ /* 0x000fe400038e0100 */
[----:B------:R-:W1:Y:S08]  /*1d920*/  FLO.U32 R0, UR4 ;  /* 0x0000000400007d00 */ /* 0x000e7000080e0000 */
[----:B------:R-:W2:Y:S01]  /*1d930*/  POPC R4, UR4 ;  /* 0x0000000400047d09 */ /* 0x000ea20008000000 */
[----:B-1----:R-:W-:-:S02]  /*1d940*/  ISETP.EQ.U32.AND P0, PT, R0, R3, PT ;  /* 0x000000030000720c */ /* 0x002fc40003f02070 */
[----:B------:R-:W2:Y:S11]  /*1d950*/  LDC.64 R2, c[0x0][0xc60] ;  /* 0x00031800ff027b82 */ /* 0x000eb60000000a00 */
[----:B--2---:R-:W2:Y:S01]  /*1d960*/  @P0 ATOMG.E.ADD.STRONG.GPU PT, R3, desc[UR58][R2.64], R4 ;  /* 0x00000004020309a8 */ /* 0x004ea200081ee1fa */
[----:B------:R-:W1:Y:S02]  /*1d970*/  S2R R5, SR_LTMASK ;  /* 0x0000000000057919 */ /* 0x000e640000003900 */
[----:B-1----:R-:W-:-:S06]  /*1d980*/  LOP3.LUT R5, R5, UR4, RZ, 0xc0, !PT ;  /* 0x0000000405057c12 */ /* 0x002fcc000f8ec0ff */
[----:B------:R-:W1:Y:S01]  /*1d990*/  POPC R5, R5 ;  /* 0x0000000500057309 */ /* 0x000e620000000000 */
[----:B--2---:R-:W1:Y:S02]  /*1d9a0*/  SHFL.IDX PT, R0, R3, R0, 0x1f ;  /* 0x00001f0003007589 */ /* 0x004e6400000e0000 */
[----:B-1----:R-:W-:-:S05]  /*1d9b0*/  IADD3 R0, R0, UR38, R5 ;  /* 0x0000002600007c10 */ /* 0x002fca000fffe005 */
[----:B------:R3:W-:Y:S01]  /*1d9c0*/  STL [R1], R0 ;  /* 0x0000000001007387 */ /* 0x0007e20000100800 */
[----:B------:R-:W-:Y:S05]  /*1d9d0*/  BRA `(.L_x_690) ;  /* 0x0000003c00d47947 */ /* 0x000fea0003800000 */
.L_x_689:
        /* <DEDUP_REMOVED lines=8> */
[----:B------:R-:W-:Y:S02]  /*1da60*/  IMAD.U32 R4, RZ, RZ, UR6 ;  /* 0x00000006ff047e24 */ /* 0x000fe4000f8e00ff */
[----:B-12---:R-:W1:Y:S01]  /*1da70*/  LDC.64 R2, c[0x4][R2] ;  /* 0x0100000002027b82 */ /* 0x006e620000000a00 */
[----:B------:R-:W-:Y:S02]  /*1da80*/  IMAD.U32 R5, RZ, RZ, UR7 ;  /* 0x00000007ff057e24 */ /* 0x000fe4000f8e00ff */
[----:B------:R-:W-:Y:S02]  /*1da90*/  IMAD.U32 R6, RZ, RZ, UR8 ;  /* 0x00000008ff067e24 */ /* 0x000fe4000f8e00ff */
[----:B------:R-:W-:-:S02]  /*1daa0*/  IMAD.U32 R7, RZ, RZ, UR9 ;  /* 0x00000009ff077e24 */ /* 0x000fc4000f8e00ff */
[----:B------:R-:W-:Y:S02]  /*1dab0*/  IMAD.U32 R10, RZ, RZ, UR4 ;  /* 0x00000004ff0a7e24 */ /* 0x000fe4000f8e00ff */
[----:B0-----:R-:W-:Y:S02]  /*1dac0*/  IMAD.U32 R11, RZ, RZ, UR5 ;  /* 0x00000005ff0b7e24 */ /* 0x001fe4000f8e00ff */
[----:B------:R-:W-:Y:S02]  /*1dad0*/  IMAD.MOV.U32 R8, RZ, RZ, 0x70 ;  /* 0x00000070ff087424 */ /* 0x000fe400078e00ff */
[----:B------:R-:W-:Y:S02]  /*1dae0*/  IMAD.MOV.U32 R12, RZ, RZ, 0x1 ;  /* 0x00000001ff0c7424 */ /* 0x000fe400078e00ff */
[----:B------:R-:W-:-:S07]  /*1daf0*/  IMAD.MOV.U32 R13, RZ, RZ, RZ ;  /* 0x000000ffff0d7224 */ /* 0x000fce00078e00ff */
[----:B------:R-:W-:-:S07]  /*1db00*/  LEPC R20, `(.L_x_692) ;  /* 0x000000001014794e */ /* 0x000fce0000000000 */
[----:B-1----:R-:W-:Y:S05]  /*1db10*/  CALL.ABS.NOINC R2 ;  /* 0x0000000002007343 */ /* 0x002fea0003c00000 */
.L_x_692:
[----:B------:R-:W-:Y:S05]  /*1db20*/  BSYNC B6 ;  /* 0x0000000000067941 */ /* 0x000fea0003800000 */
.L_x_691:
        /* <DEDUP_REMOVED lines=8> */
[----:B-12---:R1:W2:Y:S01]  /*1dbb0*/  LDC.64 R2, c[0x4][R17] ;  /* 0x0100000011027b82 */ /* 0x0062a20000000a00 */
[----:B------:R-:W-:Y:S01]  /*1dbc0*/  IMAD.U32 R4, RZ, RZ, UR6 ;  /* 0x00000006ff047e24 */ /* 0x000fe2000f8e00ff */
[----:B------:R-:W-:Y:S01]  /*1dbd0*/  MOV R7, UR9 ;  /* 0x0000000900077c02 */ /* 0x000fe20008000f00 */
[----:B------:R-:W-:Y:S02]  /*1dbe0*/  IMAD.U32 R5, RZ, RZ, UR7 ;  /* 0x00000007ff057e24 */ /* 0x000fe4000f8e00ff */
[----:B------:R-:W-:Y:S02]  /*1dbf0*/  IMAD.U32 R6, RZ, RZ, UR8 ;  /* 0x00000008ff067e24 */ /* 0x000fe4000f8e00ff */
[----:B------:R-:W-:-:S02]  /*1dc00*/  IMAD.U32 R10, RZ, RZ, UR4 ;  /* 0x00000004ff0a7e24 */ /* 0x000fc4000f8e00ff */
[----:B0-----:R-:W-:Y:S02]  /*1dc10*/  IMAD.U32 R11, RZ, RZ, UR5 ;  /* 0x00000005ff0b7e24 */ /* 0x001fe4000f8e00ff */
[----:B------:R-:W-:Y:S02]  /*1dc20*/  IMAD.MOV.U32 R8, RZ, RZ, 0x70 ;  /* 0x00000070ff087424 */ /* 0x000fe400078e00ff */
[----:B------:R-:W-:Y:S02]  /*1dc30*/  IMAD.MOV.U32 R12, RZ, RZ, 0x1 ;  /* 0x00000001ff0c7424 */ /* 0x000fe400078e00ff */
[----:B-1----:R-:W-:-:S07]  /*1dc40*/  IMAD.MOV.U32 R13, RZ, RZ, RZ ;  /* 0x000000ffff0d7224 */ /* 0x002fce00078e00ff */
[----:B------:R-:W-:-:S07]  /*1dc50*/  LEPC R20, `(.L_x_695) ;  /* 0x000000001014794e */ /* 0x000fce0000000000 */
[----:B--2---:R-:W-:Y:S05]  /*1dc60*/  CALL.ABS.NOINC R2 ;  /* 0x0000000002007343 */ /* 0x004fea0003c00000 */
.L_x_695:
[----:B------:R0:W1:Y:S01]  /*1dc70*/  LDC.64 R2, c[0x4][R17] ;  /* 0x0100000011027b82 */ /* 0x0000620000000a00 */
[----:B------:R-:W-:Y:S01]  /*1dc80*/  ULDC.64 UR4, c[0x4][0xb8] ;  /* 0x01002e0000047ab9 */ /* 0x000fe20000000a00 */
[----:B------:R-:W-:Y:S01]  /*1dc90*/  ULDC.64 UR6, c[0x4][0xc0] ;  /* 0x0100300000067ab9 */ /* 0x000fe20000000a00 */
[----:B------:R-:W-:Y:S01]  /*1dca0*/  ULDC.64 UR8, c[0x4][0x18] ;  /* 0x0100060000087ab9 */ /* 0x000fe20000000a00 */
[----:B------:R-:W-:Y:S02]  /*1dcb0*/  IMAD.U32 R4, RZ, RZ, UR4 ;  /* 0x00000004ff047e24 */ /* 0x000fe4000f8e00ff */
[----:B------:R-:W-:Y:S02]  /*1dcc0*/  IMAD.U32 R5, RZ, RZ, UR5 ;  /* 0x00000005ff057e24 */ /* 0x000fe4000f8e00ff */
[----:B------:R-:W-:Y:S02]  /*1dcd0*/  IMAD.U32 R6, RZ, RZ, UR6 ;  /* 0x00000006ff067e24 */ /* 0x000fe4000f8e00ff */
[----:B------:R-:W-:-:S02]  /*1dce0*/  IMAD.U32 R7, RZ, RZ, UR7 ;  /* 0x00000007ff077e24 */ /* 0x000fc4000f8e00ff */
[----:B------:R-:W-:Y:S02]  /*1dcf0*/  IMAD.U32 R10, RZ, RZ, UR8 ;  /* 0x00000008ff0a7e24 */ /* 0x000fe4000f8e00ff */
[----:B------:R-:W-:Y:S02]  /*1dd00*/  IMAD.U32 R11, RZ, RZ, UR9 ;  /* 0x00000009ff0b7e24 */ /* 0x000fe4000f8e00ff */
[----:B------:R-:W-:Y:S02]  /*1dd10*/  IMAD.MOV.U32 R8, RZ, RZ, 0x70 ;  /* 0x00000070ff087424 */ /* 0x000fe400078e00ff */
[----:B------:R-:W-:Y:S02]  /*1dd20*/  IMAD.MOV.U32 R12, RZ, RZ, 0x1 ;  /* 0x00000001ff0c7424 */ /* 0x000fe400078e00ff */
[----:B0-----:R-:W-:-:S07]  /*1dd30*/  IMAD.MOV.U32 R13, RZ, RZ, RZ ;  /* 0x000000ffff0d7224 */ /* 0x001fce00078e00ff */
[----:B------:R-:W-:-:S07]  /*1dd40*/  LEPC R20, `(.L_x_694) ;  /* 0x000000001014794e */ /* 0x000fce0000000000 */
[----:B-1----:R-:W-:Y:S05]  /*1dd50*/  CALL.ABS.NOINC R2 ;  /* 0x0000000002007343 */ /* 0x002fea0003c00000 */
.L_x_694:
[----:B------:R-:W-:Y:S05]  /*1dd60*/  BSYNC B6 ;  /* 0x0000000000067941 */ /* 0x000fea0003800000 */
.L_x_693:
[----:B------:R-:W3:Y:S01]  /*1dd70*/  LDL.LU R2, [R1+0x28] ;  /* 0x0000280001027983 */ /* 0x000ee20000300800 */
[----:B------:R-:W-:-:S03]  /*1dd80*/  ULDC.64 UR4, c[0x0][0x9f8] ;  /* 0x00027e0000047ab9 */ /* 0x000fc60000000a00 */
[----:B------:R-:W1:Y:S04]  /*1dd90*/  LDL.LU R0, [R1+0x38] ;  /* 0x0000380001007983 */ /* 0x000e680000300800 */
[----:B------:R-:W4:Y:S01]  /*1dda0*/  LDL R7, [R1+0x18] ;  /* 0x0000180001077983 */ /* 0x000f220000100800 */
[----:B------:R-:W-:-:S03]  /*1ddb0*/  ISETP.NE.U32.AND P0, PT, RZ, UR4, PT ;  /* 0x00000004ff007c0c */ /* 0x000fc6000bf05070 */
[----:B------:R-:W5:Y:S01]  /*1ddc0*/  LDL R17, [R1+0x48] ;  /* 0x0000480001117983 */ /* 0x000f620000100800 */
[----:B------:R-:W-:-:S13]  /*1ddd0*/  ISETP.NE.AND.EX P0, PT, RZ, UR5, PT, P0 ;  /* 0x00000005ff007c0c */ /* 0x000fda000bf05300 */
[----:B---3--:R-:W-:-:S04]  /*1dde0*/  @P0 IADD3 R2, P1, R2, UR4, RZ ;  /* 0x0000000402020c10 */ /* 0x008fc8000ff3e0ff */
[----:B-12---:R-:W-:Y:S01]  /*1ddf0*/  @P0 IADD3.X R3, R0, UR5, RZ, P1, !PT ;  /* 0x0000000500030c10 */ /* 0x006fe20008ffe4ff */
[----:B------:R-:W-:-:S04]  /*1de00*/  ULDC.64 UR4, c[0x0][0xa08] ;  /* 0x0002820000047ab9 */ /* 0x000fc80000000a00 */
[----:B----4-:R1:W2:Y:S02]  /*1de10*/  @P0 LDG.E R7, desc[UR58][R2.64] ;  /* 0x0000003a02070981 */ /* 0x0102a4000c1e1900 */
[----:B-1----:R-:W1:Y:S01]  /*1de20*/  LDC.64 R2, c[0x0][0x418] ;  /* 0x00010600ff027b82 */ /* 0x002e620000000a00 */
[----:B-----5:R-:W-:Y:S01]  /*1de30*/  VIADD R0, R17, 0xffffffff ;  /* 0xffffffff11007836 */ /* 0x020fe20000000000 */
[----:B--2---:R-:W-:Y:S01]  /*1de40*/  SHF.R.S32.HI R8, RZ, 0x1f, R7 ;  /* 0x0000001fff087819 */ /* 0x004fe20000011407 */
[----:B------:R2:W-:Y:S04]  /*1de50*/  @P0 STL [R1+0x18], R7 ;  /* 0x0000180701000387 */ /* 0x0005e80000100800 */
[----:B------:R2:W-:Y:S01]  /*1de60*/  STL [R1+0x28], R8 ;  /* 0x0000280801007387 */ /* 0x0005e20000100800 */
[----:B-1----:R-:W-:Y:S01]  /*1de70*/  LOP3.LUT P0, RZ, R2, UR4, RZ, 0xfc, !PT ;  /* 0x0000000402ff7c12 */ /* 0x002fe2000f80fcff */
[----:B------:R-:W-:-:S03]  /*1de80*/  UMOV UR4, 0xffffffff ;  /* 0xffffffff00047882 */ /* 0x000fc60000000000 */
[----:B------:R-:W-:-:S04]  /*1de90*/  LOP3.LUT P0, RZ, R3, UR5, RZ, 0xfc, P0 ;  /* 0x0000000503ff7c12 */ /* 0x000fc8000800fcff */
[----:B------:R-:W-:Y:S01]  /*1dea0*/  SEL R17, R7, RZ, !P0 ;  /* 0x000000ff07117207 */ /* 0x000fe20004000000 */
[----:B--2---:R-:W-:Y:S08]  /*1deb0*/  BRA.DIV UR4, `(.L_x_696) ;  /* 0x0000005604647947 */ /* 0x004ff0000b800000 */
[----:B------:R-:W1:Y:S02]  /*1dec0*/  S2R R4, SR_TID.X ;  /* 0x0000000000047919 */ /* 0x000e640000002100 */
[----:B-1----:R-:W-:-:S04]  /*1ded0*/  SHF.R.U32.HI R4, RZ, 0x5, R4 ;  /* 0x00000005ff047819 */ /* 0x002fc80000011604 */
[----:B------:R-:W-:-:S05]  /*1dee0*/  LOP3.LUT R4, R4, 0x3, RZ, 0xc0, !PT ;  /* 0x0000000304047812 */ /* 0x000fca00078ec0ff */
[----:B------:R1:W2:Y:S02]  /*1def0*/  SHFL.IDX PT, R14, R4, RZ, 0x1f ;  /* 0x00001fff040e7589 */ /* 0x0002a400000e0000 */
.L_x_825:
[----:B-1----:R-:W3:Y:S01]  /*1df00*/  LDL.LU R4, [R1+0x14] ;  /* 0x0000140001047983 */ /* 0x002ee20000300800 */
[----:B------:R-:W-:Y:S02]  /*1df10*/  PLOP3.LUT P1, PT, PT, PT, PT, 0x8, 0x0 ;  /* 0x000000000000781c */ /* 0x000fe40003f2e170 */
[----:B--2---:R-:W-:Y:S01]  /*1df20*/  ISETP.NE.AND P0, PT, R14, RZ, PT ;  /* 0x000000ff0e00720c */ /* 0x004fe20003f05270 */
[----:B------:R1:W-:Y:S01]  /*1df30*/  STL [R1+0x8], R0 ;  /* 0x0000080001007387 */ /* 0x0003e20000100800 */
[----:B---3--:R-:W-:-:S09]  /*1df40*/  LOP3.LUT R4, R4, 0xfffffffe, RZ, 0xc0, !PT ;  /* 0xfffffffe04047812 */ /* 0x008fd200078ec0ff */
[----:B------:R-:W-:-:S05]  /*1df50*/  @P1 LOP3.LUT R4, R4, 0x1, RZ, 0xfc, !PT ;  /* 0x0000000104041812 */ /* 0x000fca00078efcff */
[----:B------:R1:W-:Y:S01]  /*1df60*/  STL [R1+0x14], R4 ;  /* 0x0000140401007387 */ /* 0x0003e20000100800 */
[----:B------:R-:W-:Y:S05]  /*1df70*/  @P0 BRA `(.L_x_697) ;  /* 0x0000000400380947 */ /* 0x000fea0003800000 */
[----:B------:R-:W-:-:S03]  /*1df80*/  UMOV UR4, 0xffffffff ;  /* 0xffffffff00047882 */ /* 0x000fc60000000000 */
[----:B------:R-:W-:Y:S05]  /*1df90*/  BRA.DIV UR4, `(.L_x_698) ;  /* 0x0000005604607947 */ /* 0x000fea000b800000 */
[----:B------:R-:W-:-:S13]  /*1dfa0*/  ELECT P6, URZ, PT ;  /* 0x00000000003f782f */ /* 0x000fda00038c0000 */
.L_x_828:
[----:B------:R-:W-:Y:S05]  /*1dfb0*/  @!P6 BRA `(.L_x_697) ;  /* 0x000000040028e947 */ /* 0x000fea0003800000 */
[----:B------:R-:W-:-:S04]  /*1dfc0*/  ISETP.NE.U32.AND P0, PT, R2, RZ, PT ;  /* 0x000000ff0200720c */ /* 0x000fc80003f05070 */
[----:B------:R-:W-:-:S13]  /*1dfd0*/  ISETP.NE.AND.EX P0, PT, R3, RZ, PT, P0 ;  /* 0x000000ff0300720c */ /* 0x000fda0003f05300 */
[----:B------:R-:W-:Y:S05]  /*1dfe0*/  @!P0 BRA `(.L_x_699) ;  /* 0x0000000000508947 */ /* 0x000fea0003800000 */
[----:B------:R-:W2:Y:S01]  /*1dff0*/  LDC R6, c[0x0][0x43c] ;  /* 0x00010f00ff067b82 */ /* 0x000ea20000000800 */
[----:B------:R-:W-:Y:S01]  /*1e000*/  IMAD.MOV.U32 R9, RZ, RZ, R0 ;  /* 0x000000ffff097224 */ /* 0x000fe200078e0000 */
[----:B------:R-:W-:-:S03]  /*1e010*/  ULDC.64 UR4, c[0x0][0x428] ;  /* 0x00010a0000047ab9 */ /* 0x000fc60000000a00 */
[----:B-1----:R-:W-:Y:S01]  /*1e020*/  IMAD.MOV.U32 R0, RZ, RZ, R9 ;  /* 0x000000ffff007224 */ /* 0x002fe200078e0009 */
[----:B--2---:R-:W-:-:S13]  /*1e030*/  ISETP.NE.AND P0, PT, R6, 0x1, PT ;  /* 0x000000010600780c */ /* 0x004fda0003f05270 */
[----:B------:R-:W1:Y:S02]  /*1e040*/  @P0 LDC.64 R4, c[0x0][0x440] ;  /* 0x00011000ff040b82 */ /* 0x000e640000000a00 */
[----:B-1----:R-:W-:-:S05]  /*1e050*/  @P0 IMAD.HI.U32 R4, R9, R4, RZ ;  /* 0x0000000409040227 */ /* 0x002fca00078e00ff */
[----:B------:R-:W-:-:S04]  /*1e060*/  @P0 SHF.R.U32.HI R0, RZ, R5, R4 ;  /* 0x00000005ff000219 */ /* 0x000fc80000011604 */
[--C-:B------:R-:W-:Y:S01]  /*1e070*/  SHF.R.S32.HI R5, RZ, 0x1f, R0.reuse ;  /* 0x0000001fff057819 */ /* 0x100fe20000011400 */
[----:B------:R-:W-:-:S04]  /*1e080*/  IMAD.MOV R4, RZ, RZ, -R0 ;  /* 0x000000ffff047224 */ /* 0x000fc800078e0a00 */
[----:B------:R-:W-:Y:S02]  /*1e090*/  IMAD R9, R6, R4, R9 ;  /* 0x0000000406097224 */ /* 0x000fe400078e0209 */
[----:B------:R-:W-:Y:S02]  /*1e0a0*/  IMAD R6, R8, UR4, RZ ;  /* 0x0000000408067c24 */ /* 0x000fe4000f8e02ff */
[----:B------:R-:W-:Y:S01]  /*1e0b0*/  IMAD.MOV.U32 R4, RZ, RZ, R0 ;  /* 0x000000ffff047224 */ /* 0x000fe200078e0000 */
[----:B------:R2:W-:Y:S01]  /*1e0c0*/  STL [R1+0x8], R9 ;  /* 0x0000080901007387 */ /* 0x0005e20000100800 */
[C---:B------:R-:W-:Y:S02]  /*1e0d0*/  IMAD R0, R7.reuse, UR5, R6 ;  /* 0x0000000507007c24 */ /* 0x040fe4000f8e0206 */
[----:B------:R-:W-:-:S04]  /*1e0e0*/  IMAD.WIDE.U32 R4, R7, UR4, R4 ;  /* 0x0000000407047c25 */ /* 0x000fc8000f8e0004 */
[----:B------:R-:W-:Y:S01]  /*1e0f0*/  IMAD.IADD R0, R5, 0x1, R0 ;  /* 0x0000000105007824 */ /* 0x000fe200078e0200 */
[----:B------:R-:W-:-:S04]  /*1e100*/  LEA R2, P0, R4, R2, 0x2 ;  /* 0x0000000204027211 */ /* 0x000fc800078010ff */
[----:B------:R-:W-:-:S05]  /*1e110*/  LEA.HI.X R3, R4, R3, R0, 0x2, P0 ;  /* 0x0000000304037211 */ /* 0x000fca00000f1400 */
[----:B------:R2:W5:Y:S04]  /*1e120*/  LDG.E R17, desc[UR58][R2.64] ;  /* 0x0000003a02117981 */ /* 0x000568000c1e1900 */
.L_x_699:
[----:B--2---:R-:W2:Y:S01]  /*1e130*/  LDL R2, [R1+0x1c] ;  /* 0x00001c0001027983 */ /* 0x004ea20000100800 */
[----:B-1----:R-:W-:Y:S01]  /*1e140*/  IMAD R0, R19, 0x8, R18 ;  /* 0x0000000813007824 */ /* 0x002fe200078e0212 */
[----:B--2---:R-:W-:-:S04]  /*1e150*/  SHF.L.U32 R2, R2, 0x1f, RZ ;  /* 0x0000001f02027819 */ /* 0x004fc800000006ff */
[----:B------:R-:W1:Y:S02]  /*1e160*/  SYNCS.PHASECHK.TRANS64.TRYWAIT P0, [R0+URZ+0x34840], R2 ;  /* 0x03484002000075a7 */ /* 0x000e64000800017f */
[----:B-1----:R-:W-:Y:S05]  /*1e170*/  @!P0 BRA `(.L_x_700) ;  /* 0x0000005400088947 */ /* 0x002fea0003800000 */
.L_x_829:
[----:B------:R-:W2:Y:S02]  /*1e180*/  S2R R3, SR_TID.X ;  /* 0x0000000000037919 */ /* 0x000ea40000002100 */
        /* <DEDUP_REMOVED lines=10> */
.L_x_701:
[----:B------:R-:W2:Y:S04]  /*1e230*/  LDL R4, [R1+0x8] ;  /* 0x0000080001047983 */ /* 0x000ea80000100800 */
[----:B------:R-:W3:Y:S04]  /*1e240*/  LDL R3, [R1+0x20] ;  /* 0x0000200001037983 */ /* 0x000ee80000100800 */
[----:B-1----:R-:W4:Y:S01]  /*1e250*/  LDL.LU R2, [R1+0x14] ;  /* 0x0000140001027983 */ /* 0x002f220000300800 */
        /* <DEDUP_REMOVED lines=11> */
[----:B------:R-:W-:-:S07]  /*1e310*/  UIADD3 UR9, UR9, 0x34830, URZ ;  /* 0x0003483009097890 */ /* 0x000fce000fffe03f */
[----:B------:R-:W-:Y:S02]  /*1e320*/  UIADD3 UR14, UR8, 0x1c400, URZ ;  /* 0x0001c400080e7890 */ /* 0x000fe4000fffe03f */
[----:B------:R-:W-:Y:S02]  /*1e330*/  UIADD3 UR15, UR8, 0x20400, URZ ;  /* 0x00020400080f7890 */ /* 0x000fe4000fffe03f */
[----:B------:R-:W-:-:S03]  /*1e340*/  UIADD3 UR16, UR8, 0x24400, URZ ;  /* 0x0002440008107890 */ /* 0x000fc6000fffe03f */
[----:B------:R-:W-:Y:S01]  /*1e350*/  UMOV UR8, UR14 ;  /* 0x0000000e00087c82 */ /* 0x000fe20008000000 */
[----:B------:R-:W-:Y:S01]  /*1e360*/  UMOV UR14, 0x80 ;  /* 0x00000080000e7882 */ /* 0x000fe20000000000 */
[----:B--2---:R-:W-:Y:S02]  /*1e370*/  R2UR UR11, R4 ;  /* 0x00000000040b72ca */ /* 0x004fe400000e0000 */
[----:B---3--:R-:W-:Y:S02]  /*1e380*/  R2UR UR5, R3 ;  /* 0x00000000030572ca */ /* 0x008fe400000e0000 */
[----:B----4-:R-:W-:-:S04]  /*1e390*/  LOP3.LUT R2, R2, 0xfffffffe, RZ, 0xc0, !PT ;  /* 0xfffffffe02027812 */ /* 0x010fc800078ec0ff */
[----:B------:R-:W-:-:S07]  /*1e3a0*/  @P0 LOP3.LUT R2, R2, 0x1, RZ, 0xfc, !PT ;  /* 0x0000000102020812 */ /* 0x000fce00078efcff */
[----:B------:R-:W-:Y:S01]  /*1e3b0*/  ULEA UR11, UR11, UR5, 0x7 ;  /* 0x000000050b0b7291 */ /* 0x000fe2000f8e383f */
[----:B------:R2:W-:Y:S01]  /*1e3c0*/  STL [R1+0x14], R2 ;  /* 0x0000140201007387 */ /* 0x0005e20000100800 */
[----:B------:R-:W-:-:S09]  /*1e3d0*/  UIADD3.X UR5, URZ, UR37, URZ, UP0, !UPT ;  /* 0x000000253f057290 */ /* 0x000fd200087fe43f */
[----:B------:R1:W-:Y:S02]  /*1e3e0*/  UTMALDG.4D [UR8], [UR4], desc[UR6] ;  /* 0x00000608040075b4 */ /* 0x0003e40008019000 */
[----:B-1----:R-:W-:Y:S01]  /*1e3f0*/  UMOV UR8, UR15 ;  /* 0x0000000f00087c82 */ /* 0x002fe20008000000 */
[----:B------:R-:W-:Y:S02]  /*1e400*/  UMOV UR10, UR17 ;  /* 0x00000011000a7c82 */ /* 0x000fe40008000000 */
[----:B------:R1:W-:Y:S02]  /*1e410*/  UTMALDG.4D [UR8], [UR4], desc[UR6] ;  /* 0x00000608040075b4 */ /* 0x0003e40008019000 */
[----:B-1----:R-:W-:Y:S01]  /*1e420*/  UMOV UR8, UR16 ;  /* 0x0000001000087c82 */ /* 0x002fe20008000000 */
[----:B------:R-:W-:Y:S02]  /*1e430*/  UMOV UR10, UR14 ;  /* 0x0000000e000a7c82 */ /* 0x000fe40008000000 */
[----:B------:R2:W-:Y:S02]  /*1e440*/  UTMALDG.4D [UR8], [UR4], desc[UR6] ;  /* 0x00000608040075b4 */ /* 0x0005e40008019000 */
[----:B--2---:R-:W-:Y:S01]  /*1e450*/  NOP ;  /* 0x0000000000007918 */ /* 0x004fe20000000000 */
.L_x_697:
[----:B------:R-:W2:Y:S04]  /*1e460*/  LDL.LU R3, [R1+0x4c] ;  /* 0x00004c0001037983 */ /* 0x000ea80000300800 */
[----:B------:R-:W3:Y:S04]  /*1e470*/  LDL.LU R5, [R1+0x34] ;  /* 0x0000340001057983 */ /* 0x000ee80000300800 */
[----:B-1----:R-:W4:Y:S01]  /*1e480*/  LDL.LU R4, [R1+0x58] ;  /* 0x0000580001047983 */ /* 0x002f220000300800 */
        /* <DEDUP_REMOVED lines=21> */
[----:B-1----:R-:W-:Y:S01]  /*1e5e0*/  MOV R2, 0x0 ;  /* 0x0000000000027802 */ /* 0x002fe20000000f00 */
[----:B------:R-:W-:Y:S01]  /*1e5f0*/  ULDC.64 UR4, c[0x4][0xb8] ;  /* 0x01002e0000047ab9 */ /* 0x000fe20000000a00 */
[----:B------:R-:W-:Y:S01]  /*1e600*/  ULDC.64 UR6, c[0x4][0xc0] ;  /* 0x0100300000067ab9 */ /* 0x000fe20000000a00 */
[----:B------:R-:W-:Y:S01]  /*1e610*/  ULDC.64 UR8, c[0x4][0x20] ;  /* 0x0100080000087ab9 */ /* 0x000fe20000000a00 */
[----:B------:R-:W-:Y:S02]  /*1e620*/  IMAD.U32 R4, RZ, RZ, UR4 ;  /* 0x00000004ff047e24 */ /* 0x000fe4000f8e00ff */
[----:B------:R-:W1:Y:S01]  /*1e630*/  LDC.64 R2, c[0x4][R2] ;  /* 0x0100000002027b82 */ /* 0x000e620000000a00 */
        /* <DEDUP_REMOVED lines=10> */
.L_x_703:
[----:B------:R-:W-:Y:S05]  /*1e6e0*/  BSYNC B6 ;  /* 0x0000000000067941 */ /* 0x000fea0003800000 */
.L_x_702:
[----:B-1----:R-:W2:Y:S01]  /*1e6f0*/  LDL.LU R0, [R1+0x4c] ;  /* 0x00004c0001007983 */ /* 0x002ea20000300800 */
[----:B------:R-:W-:Y:S01]  /*1e700*/  ULDC.64 UR4, c[0x0][0x2d8] ;  /* 0x0000b60000047ab9 */ /* 0x000fe20000000a00 */
[----:B------:R-:W1:Y:S01]  /*1e710*/  LDC R8, c[0x0][0x448] ;  /* 0x00011200ff087b82 */ /* 0x000e620000000800 */
[----:B------:R-:W-:Y:S01]  /*1e720*/  ULDC.64 UR6, c[0x0][0x280] ;  /* 0x0000a00000067ab9 */ /* 0x000fe20000000a00 */
[----:B------:R-:W3:Y:S04]  /*1e730*/  LDL.LU R5, [R1+0x38] ;  /* 0x0000380001057983 */ /* 0x000ee80000300800 */
[----:B------:R-:W3:Y:S04]  /*1e740*/  LDL.LU.64 R2, [R1+0x50] ;  /* 0x0000500001027983 */ /* 0x000ee80000300a00 */
[----:B------:R-:W4:Y:S01]  /*1e750*/  LDL.LU R4, [R1+0x34] ;  /* 0x0000340001047983 */ /* 0x000f220000300800 */
[----:B-1----:R-:W-:Y:S01]  /*1e760*/  ISETP.NE.AND P0, PT, R8, 0x1, PT ;  /* 0x000000010800780c */ /* 0x002fe20003f05270 */
[----:B0-----:R-:W0:-:S12]  /*1e770*/  S2R R11, SR_TID.X ;  /* 0x00000000000b7919 */ /* 0x001e180000002100 */
[----:B------:R-:W1:Y:S01]  /*1e780*/  @P0 LDC R7, c[0x0][0x450] ;  /* 0x00011400ff070b82 */ /* 0x000e620000000800 */
[----:B---3--:R-:W-:Y:S02]  /*1e790*/  IMAD.MOV.U32 R3, RZ, RZ, R5 ;  /* 0x000000ffff037224 */ /* 0x008fe400078e0005 */
[----:B------:R-:W3:Y:S01]  /*1e7a0*/  LDL.LU R5, [R1+0x4] ;  /* 0x0000040001057983 */ /* 0x000ee20000300800 */
[----:B0-----:R-:W-:Y:S02]  /*1e7b0*/  IMAD.SHL.U32 R11, R11, 0x8, RZ ;  /* 0x000000080b0b7824 */ /* 0x001fe400078e00ff */
[----:B------:R-:W-:-:S03]  /*1e7c0*/  IMAD.WIDE.U32 R2, R16, UR4, R2 ;  /* 0x0000000410027c25 */ /* 0x000fc6000f8e0002 */
[----:B------:R-:W-:Y:S01]  /*1e7d0*/  LOP3.LUT R11, R11, 0x38, RZ, 0xc0, !PT ;  /* 0x000000380b0b7812 */ /* 0x000fe200078ec0ff */
[----:B------:R-:W-:Y:S01]  /*1e7e0*/  IMAD R3, R16, UR5, R3 ;  /* 0x0000000510037c24 */ /* 0x000fe2000f8e0203 */
[----:B------:R-:W-:Y:S02]  /*1e7f0*/  ULDC.64 UR4, c[0x0][0x2e0] ;  /* 0x0000b80000047ab9 */ /* 0x000fe40000000a00 */
[----:B--2---:R-:W-:Y:S01]  /*1e800*/  IMAD R0, R0, UR4, RZ ;  /* 0x0000000400007c24 */ /* 0x004fe2000f8e02ff */
[C---:B------:R-:W-:Y:S01]  /*1e810*/  LOP3.LUT R10, R11.reuse, 0x40, RZ, 0xfc, !PT ;  /* 0x000000400b0a7812 */ /* 0x040fe200078efcff */
[----:B----4-:R-:W-:Y:S01]  /*1e820*/  IMAD.WIDE.U32 R2, R4, UR4, R2 ;  /* 0x0000000404027c25 */ /* 0x010fe2000f8e0002 */
[----:B------:R-:W-:-:S03]  /*1e830*/  LOP3.LUT R9, R11, 0x80, RZ, 0xfc, !PT ;  /* 0x000000800b097812 */ /* 0x000fc600078efcff */
[----:B------:R-:W-:Y:S01]  /*1e840*/  IMAD R0, R4, UR5, R0 ;  /* 0x0000000504007c24 */ /* 0x000fe2000f8e0200 */
[----:B------:R-:W-:Y:S01]  /*1e850*/  ULDC.64 UR4, c[0x0][0x2d0] ;  /* 0x0000b40000047ab9 */ /* 0x000fe20000000a00 */
[----:B------:R-:W0:Y:S02]  /*1e860*/  S2R R4, SR_TID.X ;  /* 0x0000000000047919 */ /* 0x000e240000002100 */
[----:B------:R-:W-:Y:S01]  /*1e870*/  IMAD.IADD R3, R3, 0x1, R0 ;  /* 0x0000000103037824 */ /* 0x000fe200078e0200 */
[----:B0-----:R-:W-:-:S04]  /*1e880*/  LOP3.LUT R4, R4, 0x7f, RZ, 0xc0, !PT ;  /* 0x0000007f04047812 */ /* 0x001fc800078ec0ff */
[----:B------:R-:W-:Y:S02]  /*1e890*/  SHF.R.U32.HI R6, RZ, 0x3, R4 ;  /* 0x00000003ff067819 */ /* 0x000fe40000011604 */
[----:B------:R-:W0:Y:S02]  /*1e8a0*/  S2R R4, SR_TID.X ;  /* 0x0000000000047919 */ /* 0x000e240000002100 */
[----:B0-----:R-:W-:-:S05]  /*1e8b0*/  IMAD.SHL.U32 R4, R4, 0x10, RZ ;  /* 0x0000001004047824 */ /* 0x001fca00078e00ff */
[----:B------:R-:W-:Y:S02]  /*1e8c0*/  LOP3.LUT R4, R6, 0x70, R4, 0xf8, !PT ;  /* 0x0000007006047812 */ /* 0x000fe400078ef804 */
[----:B------:R-:W0:Y:S01]  /*1e8d0*/  @P0 LDC R6, c[0x0][0x44c] ;  /* 0x00011300ff060b82 */ /* 0x000e220000000800 */
[----:B---3--:R-:W-:-:S05]  /*1e8e0*/  IMAD.SHL.U32 R5, R5, 0x80, RZ ;  /* 0x0000008005057824 */ /* 0x008fca00078e00ff */
[----:B------:R-:W-:-:S05]  /*1e8f0*/  LOP3.LUT R4, R4, R5, RZ, 0xfc, !PT ;  /* 0x0000000504047212 */ /* 0x000fca00078efcff */
[----:B0-----:R-:W-:-:S04]  /*1e900*/  @P0 IMAD.HI.U32 R6, R4, R6, RZ ;  /* 0x0000000604060227 */ /* 0x001fc800078e00ff */
[----:B------:R-:W-:Y:S01]  /*1e910*/  IMAD.MOV.U32 R0, RZ, RZ, R4 ;  /* 0x000000ffff007224 */ /* 0x000fe200078e0004 */
[----:B-1----:R-:W-:-:S05]  /*1e920*/  @P0 SHF.R.U32.HI R0, RZ, R7, R6 ;  /* 0x00000007ff000219 */ /* 0x002fca0000011606 */
[----:B------:R-:W-:Y:S02]  /*1e930*/  IMAD.MOV R6, RZ, RZ, -R0 ;  /* 0x000000ffff067224 */ /* 0x000fe400078e0a00 */
[----:B------:R-:W-:-:S04]  /*1e940*/  IMAD.WIDE.U32 R2, R0, UR4, R2 ;  /* 0x0000000400027c25 */ /* 0x000fc8000f8e0002 */
[----:B------:R-:W-:Y:S01]  /*1e950*/  IMAD R4, R8, R6, R4 ;  /* 0x0000000608047224 */ /* 0x000fe200078e0204 */
[----:B------:R-:W-:-:S05]  /*1e960*/  SHF.R.S32.HI R6, RZ, 0x1f, R0 ;  /* 0x0000001fff067819 */ /* 0x000fca0000011400 */
        /* <DEDUP_REMOVED lines=8> */
[----:B------:R-:W-:Y:S01]  /*1e9f0*/  ISETP.GE.AND P1, PT, R10, UR4, PT ;  /* 0x000000040a007c0c */ /* 0x000fe2000bf26270 */
[----:B------:R-:W-:Y:S01]  /*1ea00*/  IMAD R0, R4, UR5, R0 ;  /* 0x0000000504007c24 */ /* 0x000fe2000f8e0200 */
[----:B------:R0:W5:Y:S01]  /*1ea10*/  LDL R10, [R1+0x2c] ;  /* 0x00002c00010a7983 */ /* 0x0001620000100800 */
[C---:B------:R-:W-:Y:S02]  /*1ea20*/  LEA R4, P3, R2.reuse, UR6, 0x1 ;  /* 0x0000000602047c11 */ /* 0x040fe4000f8608ff */
[----:B------:R-:W-:Y:S01]  /*1ea30*/  IMAD.IADD R0, R3, 0x1, R0 ;  /* 0x0000000103007824 */ /* 0x000fe200078e0200 */
[----:B------:R-:W-:Y:S02]  /*1ea40*/  ISETP.GE.AND P2, PT, R11, UR4, PT ;  /* 0x000000040b007c0c */ /* 0x000fe4000bf46270 */
[----:B------:R-:W-:Y:S01]  /*1ea50*/  ISETP.GE.AND P0, PT, R9, UR4, PT ;  /* 0x0000000409007c0c */ /* 0x000fe2000bf06270 */
[----:B------:R-:W-:Y:S01]  /*1ea60*/  UMOV UR4, 0xffffffff ;  /* 0xffffffff00047882 */ /* 0x000fe20000000000 */
[----:B------:R-:W-:-:S02]  /*1ea70*/  LEA.HI.X R3, R2, UR7, R0, 0x1, P3 ;  /* 0x0000000702037c11 */ /* 0x000fc400098f0c00 */
[----:B0-----:R-:W-:Y:S09]  /*1ea80*/  BRA.DIV UR4, `(.L_x_704) ;  /* 0x0000004a04d87947 */ /* 0x001ff2000b800000 */
[----:B------:R-:W0:Y:S02]  /*1ea90*/  S2R R6, SR_TID.X ;  /* 0x0000000000067919 */ /* 0x000e240000002100 */
[----:B0-----:R-:W-:-:S04]  /*1eaa0*/  LOP3.LUT R6, R6, 0x7f, RZ, 0xc0, !PT ;  /* 0x0000007f06067812 */ /* 0x001fc800078ec0ff */
[----:B------:R-:W-:Y:S02]  /*1eab0*/  SHF.R.U32.HI R7, RZ, 0x3, R6 ;  /* 0x00000003ff077819 */ /* 0x000fe40000011606 */
[----:B------:R-:W2:Y:S03]  /*1eac0*/  LDL.LU R6, [R1+0x5c] ;  /* 0x00005c0001067983 */ /* 0x000ea60000300800 */
[----:B------:R-:W-:Y:S01]  /*1ead0*/  IMAD.IADD R0, R7, 0x1, R5 ;  /* 0x0000000107007824 */ /* 0x000fe200078e0205 */
[----:B------:R-:W0:Y:S03]  /*1eae0*/  S2R R11, SR_TID.X ;  /* 0x00000000000b7919 */ /* 0x000e260000002100 */
[----:B------:R-:W-:Y:S01]  /*1eaf0*/  VIADD R5, R0, 0x10 ;  /* 0x0000001000057836 */ /* 0x000fe20000000000 */
[----:B------:R-:W1:Y:S04]  /*1eb00*/  SHFL.IDX PT, R7, R4, RZ, 0x181f ;  /* 0x00181fff04077589 */ /* 0x000e6800000e0000 */
[----:B------:R-:W-:Y:S01]  /*1eb10*/  SHFL.IDX PT, R9, R3, 0x1, 0x181f ;  /* 0x00381f0003097f89 */ /* 0x000fe200000e0000 */
[----:B0-----:R-:W-:-:S05]  /*1eb20*/  IMAD.SHL.U32 R11, R11, 0x8, RZ ;  /* 0x000000080b0b7824 */ /* 0x001fca00078e00ff */
[----:B------:R-:W-:Y:S01]  /*1eb30*/  LOP3.LUT R11, R11, 0x38, RZ, 0xc0, !PT ;  /* 0x000000380b0b7812 */ /* 0x000fe200078ec0ff */
[----:B--2---:R-:W-:Y:S02]  /*1eb40*/  IMAD R2, R6, R8, RZ ;  /* 0x0000000806027224 */ /* 0x004fe400078e02ff */
[----:B------:R-:W0:Y:S03]  /*1eb50*/  SHFL.IDX PT, R6, R3, RZ, 0x181f ;  /* 0x00181fff03067589 */ /* 0x000e2600000e0000 */
[-C--:B------:R-:W-:Y:S02]  /*1eb60*/  ISETP.GE.AND P4, PT, R0, R2.reuse, PT ;  /* 0x000000020000720c */ /* 0x080fe40003f86270 */
[----:B------:R-:W-:Y:S02]  /*1eb70*/  ISETP.GE.AND P3, PT, R5, R2, PT ;  /* 0x000000020500720c */ /* 0x000fe40003f66270 */
[----:B------:R-:W2:Y:S09]  /*1eb80*/  SHFL.IDX PT, R5, R4, 0x1, 0x181f ;  /* 0x00381f0004057f89 */ /* 0x000eb200000e0000 */
[----:B-1----:R-:W-:-:S05]  /*1eb90*/  @!P4 LEA R7, P5, R11, R7, 0x1 ;  /* 0x000000070b07c211 */ /* 0x002fca00078a08ff */
[----:B0-----:R-:W-:-:S05]  /*1eba0*/  @!P4 IMAD.X R6, RZ, RZ, R6, P5 ;  /* 0x000000ffff06c224 */ /* 0x001fca00028e0606 */
[-C--:B------:R-:W-:Y:S02]  /*1ebb0*/  @!P4 LOP3.LUT R7, R7, R6.reuse, RZ, 0x3c, !PT ;  /* 0x000000060707c212 */ /* 0x080fe400078e3cff */
[----:B--2---:R-:W-:Y:S02]  /*1ebc0*/  @!P3 LEA R8, P5, R11, R5, 0x1 ;  /* 0x000000050b08b211 */ /* 0x004fe400078a08ff */
[----:B------:R-:W-:-:S03]  /*1ebd0*/  @!P4 LOP3.LUT R6, R7, R6, RZ, 0x3c, !PT ;  /* 0x000000060706c212 */ /* 0x000fc600078e3cff */
[----:B------:R-:W-:Y:S01]  /*1ebe0*/  @!P3 IMAD.X R5, RZ, RZ, R9, P5 ;  /* 0x000000ffff05b224 */ /* 0x000fe200028e0609 */
[----:B------:R-:W-:-:S05]  /*1ebf0*/  @!P4 LOP3.LUT R7, R7, R6, RZ, 0x3c, !PT ;  /* 0x000000060707c212 */ /* 0x000fca00078e3cff */
[----:B-----5:R-:W-:Y:S04]  /*1ec00*/  @!P4 LDGSTS.E.BYPASS.LTC128B.128 [R10+0x10400], desc[UR58][R6.64], !P2 ;  /* 0x10400000060acfae */ /* 0x020fe8000d101d7a */
[----:B------:R-:W-:Y:S04]  /*1ec10*/  @!P4 LDGSTS.E.BYPASS.LTC128B.128 [R10+0x14400], desc[UR58][R6.64+0x80], !P1 ;  /* 0x14400080060acfae */ /* 0x000fe8000c901d7a */
[----:B------:R0:W-:Y:S02]  /*1ec20*/  @!P4 LDGSTS.E.BYPASS.LTC128B.128 [R10+0x18400], desc[UR58][R6.64+0x100], !P0 ;  /* 0x18400100060acfae */ /* 0x0001e4000c101d7a */
[----:B0-----:R-:W-:-:S02]  /*1ec30*/  @!P3 IMAD.MOV.U32 R6, RZ, RZ, R8 ;  /* 0x000000ffff06b224 */ /* 0x001fc400078e0008 */
[----:B------:R-:W-:Y:S01]  /*1ec40*/  @!P3 IMAD.MOV.U32 R7, RZ, RZ, R5 ;  /* 0x000000ffff07b224 */ /* 0x000fe200078e0005 */
[----:B------:R-:W-:Y:S01]  /*1ec50*/  SHFL.IDX PT, R8, R3, 0x2, 0x181f ;  /* 0x00581f0003087f89 */ /* 0x000fe200000e0000 */
[----:B------:R-:W-:-:S03]  /*1ec60*/  VIADD R5, R0, 0x20 ;  /* 0x0000002000057836 */ /* 0x000fc60000000000 */
[----:B------:R-:W-:Y:S04]  /*1ec70*/  @!P3 LDGSTS.E.BYPASS.LTC128B.128 [R10+0x10c00], desc[UR58][R6.64], !P2 ;  /* 0x10c00000060abfae */ /* 0x000fe8000d101d7a */
[----:B------:R-:W-:Y:S04]  /*1ec80*/  @!P3 LDGSTS.E.BYPASS.LTC128B.128 [R10+0x14c00], desc[UR58][R6.64+0x80], !P1 ;  /* 0x14c00080060abfae */ /* 0x000fe8000c901d7a */
[----:B------:R0:W-:Y:S01]  /*1ec90*/  @!P3 LDGSTS.E.BYPASS.LTC128B.128 [R10+0x18c00], desc[UR58][R6.64+0x100], !P0 ;  /* 0x18c00100060abfae */ /* 0x0001e2000c101d7a */
[----:B------:R-:W-:-:S03]  /*1eca0*/  ISETP.GE.AND P3, PT, R5, R2, PT ;  /* 0x000000020500720c */ /* 0x000fc60003f66270 */
[----:B------:R-:W1:Y:S10]  /*1ecb0*/  SHFL.IDX PT, R5, R4, 0x2, 0x181f ;  /* 0x00581f0004057f89 */ /* 0x000e7400000e0000 */
        /* <DEDUP_REMOVED lines=44> */
[----:B0-----:R-:W-:-:S05]  /*1ef80*/  @!P4 LEA R5, P3, R11, R5, 0x1 ;  /* 0x000000050b05c211 */ /* 0x001fca00078608ff */
[----:B-1----:R-:W-:-:S04]  /*1ef90*/  @!P4 IMAD.X R6, RZ, RZ, R6, P3 ;  /* 0x000000ffff06c224 */ /* 0x002fc800018e0606 */
[----:B------:R-:W-:Y:S02]  /*1efa0*/  @!P4 IMAD.MOV.U32 R7, RZ, RZ, R6 ;  /* 0x000000ffff07c224 */ /* 0x000fe400078e0006 */
[----:B------:R-:W-:Y:S02]  /*1efb0*/  @!P4 IMAD.MOV.U32 R6, RZ, RZ, R5 ;  /* 0x000000ffff06c224 */ /* 0x000fe400078e0005 */
[----:B------:R1:W2:Y:S04]  /*1efc0*/  SHFL.IDX PT, R5, R3, 0x7, 0x181f ;  /* 0x00f81f0003057f89 */ /* 0x0002a800000e0000 */
[----:B------:R1:W-:Y:S04]  /*1efd0*/  @!P4 LDGSTS.E.BYPASS.LTC128B.128 [R10+0x13400], desc[UR58][R6.64], !P2 ;  /* 0x13400000060acfae */ /* 0x0003e8000d101d7a */
[----:B------:R1:W-:Y:S04]  /*1efe0*/  @!P4 LDGSTS.E.BYPASS.LTC128B.128 [R10+0x17400], desc[UR58][R6.64+0x80], !P1 ;  /* 0x17400080060acfae */ /* 0x0003e8000c901d7a */
[----:B------:R1:W-:Y:S04]  /*1eff0*/  @!P4 LDGSTS.E.BYPASS.LTC128B.128 [R10+0x1b400], desc[UR58][R6.64+0x100], !P0 ;  /* 0x1b400100060acfae */ /* 0x0003e8000c101d7a */
[----:B------:R1:W3:Y:S02]  /*1f000*/  SHFL.IDX PT, R3, R4, 0x7, 0x181f ;  /* 0x00f81f0004037f89 */ /* 0x0002e400000e0000 */
.L_x_846:
        /* <DEDUP_REMOVED lines=15> */
.L_x_706:
[----:B------:R-:W-:Y:S05]  /*1f100*/  BSYNC B0 ;  /* 0x0000000000007941 */ /* 0x000fea0003800000 */
.L_x_705:
[----:B------:R-:W-:Y:S01]  /*1f110*/  NOP ;  /* 0x0000000000007918 */ /* 0x000fe20000000000 */
[----:B------:R-:W-:Y:S01]  /*1f120*/  PLOP3.LUT P0, PT, PT, PT, PT, 0x80, 0x0 ;  /* 0x000000000000781c */ /* 0x000fe20003f0f070 */
[----:B------:R-:W-:-:S12]  /*1f130*/  VIADD R11, R18, 0x34800 ;  /* 0x00034800120b7836 */ /* 0x000fd80000000000 */
.L_x_707:
        /* <DEDUP_REMOVED lines=16> */
[----:B------:R-:W5:Y:S03]  /*1f240*/  SYNCS.PHASECHK.TRANS64.TRYWAIT P0, [R18+URZ+0x34820], R0 ;  /* 0x03482000120075a7 */ /* 0x000f66000800017f */
[----:B----45:R-:W-:Y:S05]  /*1f250*/  @!P0 BRA `(.L_x_709) ;  /* 0x0000004c00e88947 */ /* 0x030fea0003800000 */
.L_x_847:
[----:B------:R-:W-:Y:S05]  /*1f260*/  BSYNC B0 ;  /* 0x0000000000007941 */ /* 0x000fea0003800000 */
.L_x_708:
[----:B-1-3--:R-:W4:Y:S04]  /*1f270*/  LDL R3, [R1+0x48] ;  /* 0x0000480001037983 */ /* 0x00af280000100800 */
[----:B------:R-:W3:Y:S01]  /*1f280*/  LDL R2, [R1+0x30] ;  /* 0x0000300001027983 */ /* 0x000ee20000100800 */
[----:B------:R-:W-:Y:S01]  /*1f290*/  BSSY B0, `(.L_x_710) ;  /* 0x0000213000007945 */ /* 0x000fe20003800000 */
[----:B----4-:R-:W-:-:S05]  /*1f2a0*/  VIADD R0, R3, 0xfffffffe ;  /* 0xfffffffe03007836 */ /* 0x010fca0000000000 */
[----:B---3--:R-:W-:-:S13]  /*1f2b0*/  ISETP.GE.AND P0, PT, R0, R2, PT ;  /* 0x000000020000720c */ /* 0x008fda0003f06270 */
[----:B------:R-:W-:Y:S05]  /*1f2c0*/  @!P0 BRA `(.L_x_711) ;  /* 0x00000020003c8947 */ /* 0x000fea0003800000 */
[----:B--2---:R-:W0:Y:S04]  /*1f2d0*/  LDL.LU R5, [R1+0x60] ;  /* 0x0000600001057983 */ /* 0x004e280000300800 */
[----:B------:R-:W2:Y:S04]  /*1f2e0*/  LDL.LU R4, [R1+0x44] ;  /* 0x0000440001047983 */ /* 0x000ea80000300800 */
[----:B------:R-:W3:Y:S01]  /*1f2f0*/  LDL.LU R3, [R1+0x40] ;  /* 0x0000400001037983 */ /* 0x000ee20000300800 */
[----:B------:R-:W-:Y:S01]  /*1f300*/  LOP3.LUT R2, RZ, R2, RZ, 0x33, !PT ;  /* 0x00000002ff027212 */ /* 0x000fe200078e33ff */
[----:B------:R-:W-:Y:S01]  /*1f310*/  BSSY B2, `(.L_x_712) ;  /* 0x00000b5000027945 */ /* 0x000fe20003800000 */
[----:B0-----:R-:W-:-:S04]  /*1f320*/  VIADD R6, R5, 0x1 ;  /* 0x0000000105067836 */ /* 0x001fc80000000000 */
[----:B--2---:R-:W-:-:S05]  /*1f330*/  IMAD R6, R6, R4, RZ ;  /* 0x0000000406067224 */ /* 0x004fca00078e02ff */
[----:B---3--:R-:W-:-:S05]  /*1f340*/  VIMNMX R6, R3, R6, PT ;  /* 0x0000000603067248 */ /* 0x008fca0003fe0100 */
        /* <DEDUP_REMOVED lines=13> */
[----:B--2---:R-:W-:Y:S02]  /*1f420*/  LOP3.LUT P1, RZ, R4, 0x1, RZ, 0xc0, !PT ;  /* 0x0000000104ff7812 */ /* 0x004fe4000782c0ff */
        /* <DEDUP_REMOVED lines=15> */
[----:B------:R-:W-:-:S05]  /*1f520*/  @P0 SHF.R.U32.HI R2, RZ, R3, R4 ;  /* 0x00000003ff020219 */ /* 0x000fca0000011604 */
[----:B------:R-:W-:-:S04]  /*1f530*/  IMAD.MOV R3, RZ, RZ, -R2 ;  /* 0x000000ffff037224 */ /* 0x000fc800078e0a02 */
        /* <DEDUP_REMOVED lines=9> */
.L_x_716:
[----:B------:R-:W-:Y:S01]  /*1f5d0*/  IMAD R3, R8, 0x8, R18 ;  /* 0x0000000808037824 */ /* 0x000fe200078e0212 */
[----:B------:R-:W-:Y:S01]  /*1f5e0*/  SHF.L.U32 R2, R10, 0x1f, RZ ;  /* 0x0000001f0a027819 */ /* 0x000fe200000006ff */
[----:B------:R-:W-:Y:S03]  /*1f5f0*/  BSSY B3, `(.L_x_717) ;  /* 0x0000003000037945 */ /* 0x000fe60003800000 */
[----:B------:R-:W1:Y:S02]  /*1f600*/  SYNCS.PHASECHK.TRANS64.TRYWAIT P0, [R3+URZ+0x34840], R2 ;  /* 0x03484002030075a7 */ /* 0x000e64000800017f */
[----:B-1----:R-:W-:Y:S05]  /*1f610*/  @!P0 BRA `(.L_x_718) ;  /* 0x0000004c000c8947 */ /* 0x002fea0003800000 */
.L_x_848:
[----:B------:R-:W-:Y:S05]  /*1f620*/  BSYNC B3 ;  /* 0x0000000000037941 */ /* 0x000fea0003800000 */
.L_x_717:
        /* <DEDUP_REMOVED lines=12> */
.L_x_720:
[----:B------:R-:W-:Y:S05]  /*1f6f0*/  BSYNC B3 ;  /* 0x0000000000037941 */ /* 0x000fea0003800000 */
.L_x_719:
        /* <DEDUP_REMOVED lines=12> */
.L_x_721:
        /* <DEDUP_REMOVED lines=16> */
.L_x_722:
        /* <DEDUP_REMOVED lines=15> */
.L_x_723:
        /* <DEDUP_REMOVED lines=16> */
.L_x_849:
[----:B------:R-:W-:Y:S05]  /*1fab0*/  BSYNC B3 ;  /* 0x0000000000037941 */ /* 0x000fea0003800000 */
.L_x_724:
[----:B------:R-:W-:Y:S01]  /*1fac0*/  BSSY B3, `(.L_x_726) ;  /* 0x000000c000037945 */ /* 0x000fe20003800000 */
[----:B------:R-:W-:Y:S02]  /*1fad0*/  IMAD.MOV.U32 R12, RZ, RZ, 0x0 ;  /* 0x00000000ff0c7424 */ /* 0x000fe400078e00ff */
[----:B------:R-:W-:Y:S01]  /*1fae0*/  IMAD.MOV.U32 R13, RZ, RZ, 0x14f00000 ;  /* 0x14f00000ff0d7424 */ /* 0x000fe200078e00ff */
[----:B------:R-:W-:Y:S06]  /*1faf0*/  @P1 BRA `(.L_x_727) ;  /* 0x0000000000201947 */ /* 0x000fec0003800000 */
[----:B------:R-:W1:Y:S01]  /*1fb00*/  S2R R5, SR_TID.X ;  /* 0x0000000000057919 */ /* 0x000e620000002100 */
[----:B0-----:R-:W-:Y:S02]  /*1fb10*/  IMAD R2, R19, 0x8, R18 ;  /* 0x0000000813027824 */ /* 0x001fe400078e0212 */
[----:B------:R-:W-:-:S04]  /*1fb20*/  IMAD.MOV.U32 R3, RZ, RZ, 0x8000 ;  /* 0x00008000ff037424 */ /* 0x000fc800078e00ff */
[----:B------:R2:W-:Y:S01]  /*1fb30*/  SYNCS.ARRIVE.TRANS64 RZ, [R2+URZ+0x34850], R3 ;  /* 0x0348500302ff79a7 */ /* 0x0005e2000800003f */
[----:B-1----:R-:W-:-:S04]  /*1fb40*/  LOP3.LUT R5, R5, 0x1f, RZ, 0xc0, !PT ;  /* 0x0000001f05057812 */ /* 0x002fc800078ec0ff */
[----:B------:R-:W-:-:S13]  /*1fb50*/  ISETP.NE.AND P0, PT, R5, RZ, PT ;  /* 0x000000ff0500720c */ /* 0x000fda0003f05270 */
[----:B--2---:R-:W-:Y:S05]  /*1fb60*/  @!P0 BRA `(.L_x_727) ;  /* 0x0000000000048947 */ /* 0x004fea0003800000 */
[----:B------:R-:W-:Y:S01]  /*1fb70*/  BPT.TRAP 0x1 ;  /* 0x000000040000795c */ /* 0x000fe20000300000 */
.L_x_727:
[----:B------:R-:W-:Y:S05]  /*1fb80*/  BSYNC B3 ;  /* 0x0000000000037941 */ /* 0x000fea0003800000 */
.L_x_726:
[----:B------:R-:W2:Y:S04]  /*1fb90*/  LDL R5, [R1+0x20] ;  /* 0x0000200001057983 */ /* 0x000ea80000100800 */
[----:B0-----:R-:W2:Y:S01]  /*1fba0*/  LDL.LU R3, [R1+0x8] ;  /* 0x0000080001037983 */ /* 0x001ea20000300800 */
[----:B------:R-:W-:Y:S01]  /*1fbb0*/  R2UR UR10, R14 ;  /* 0x000000000e0a72ca */ /* 0x000fe200000e0000 */
[C-C-:B------:R-:W-:Y:S01]  /*1fbc0*/  IMAD R2, R19.reuse, 0x8, R18.reuse ;  /* 0x0000000813027824 */ /* 0x140fe200078e0212 */
[----:B------:R-:W-:Y:S01]  /*1fbd0*/  R2UR UR6, R12 ;  /* 0x000000000c0672ca */ /* 0x000fe200000e0000 */
[----:B------:R-:W-:Y:S01]  /*1fbe0*/  IMAD R7, R19, 0x8000, R18 ;  /* 0x0000800013077824 */ /* 0x000fe200078e0212 */
[----:B------:R-:W-:Y:S01]  /*1fbf0*/  R2UR UR7, R13 ;  /* 0x000000000d0772ca */ /* 0x000fe200000e0000 */
[----:B------:R-:W-:Y:S01]  /*1fc00*/  UIADD3 UR4, UP0, UR36, 0x470, URZ ;  /* 0x0000047024047890 */ /* 0x000fe2000ff1e03f */
[----:B------:R-:W-:Y:S01]  /*1fc10*/  PLOP3.LUT P0, PT, PT, PT, PT, 0x80, 0x0 ;  /* 0x000000000000781c */ /* 0x000fe20003f0f070 */
[----:B------:R-:W-:-:S02]  /*1fc20*/  VIADD R2, R2, 0x34850 ;  /* 0x0003485002027836 */ /* 0x000fc40000000000 */
[----:B------:R-:W-:Y:S01]  /*1fc30*/  UIADD3.X UR5, URZ, UR37, URZ, UP0, !UPT ;  /* 0x000000253f057290 */ /* 0x000fe200087fe43f */
[----:B--2---:R-:W-:Y:S02]  /*1fc40*/  IMAD R3, R3, 0x80, R5 ;  /* 0x0000008003037824 */ /* 0x004fe400078e0205 */
[----:B------:R-:W-:-:S09]  /*1fc50*/  VIADD R5, R7, 0x400 ;  /* 0x0000040007057836 */ /* 0x000fd20000000000 */
.L_x_728:
        /* <DEDUP_REMOVED lines=15> */
.L_x_729:
        /* <DEDUP_REMOVED lines=12> */
.L_x_715:
[----:B------:R-:W-:Y:S05]  /*1fe10*/  BSYNC B1 ;  /* 0x0000000000017941 */ /* 0x000fea0003800000 */
.L_x_714:
[----:B0-----:R-:W2:Y:S01]  /*1fe20*/  LDL.LU R0, [R1+0x48] ;  /* 0x0000480001007983 */ /* 0x001ea20000300800 */
[----:B------:R-:W-:-:S03]  /*1fe30*/  IMAD.MOV.U32 R19, RZ, RZ, R8 ;  /* 0x000000ffff137224 */ /* 0x000fc600078e0008 */
[----:B------:R0:W-:Y:S02]  /*1fe40*/  STL [R1+0x1c], R10 ;  /* 0x00001c0a01007387 */ /* 0x0001e40000100800 */
[----:B0-2---:R-:W-:-:S07]  /*1fe50*/  VIADD R0, R0, 0xfffffffd ;  /* 0xfffffffd00007836 */ /* 0x005fce0000000000 */
.L_x_713:
[----:B------:R-:W-:Y:S05]  /*1fe60*/  BSYNC B2 ;  /* 0x0000000000027941 */ /* 0x000fea0003800000 */
.L_x_712:
[----:B------:R-:W-:Y:S02]  /*1fe70*/  IADD3 R9, R9, -0x2, RZ ;  /* 0xfffffffe09097810 */ /* 0x000fe40007ffe0ff */
[----:B------:R-:W-:-:S04]  /*1fe80*/  LOP3.LUT R6, RZ, R6, RZ, 0x33, !PT ;  /* 0x00000006ff067212 */ /* 0x000fc800078e33ff */
[----:B------:R-:W-:-:S13]  /*1fe90*/  ISETP.NE.AND P0, PT, R9, R6, PT ;  /* 0x000000060900720c */ /* 0x000fda0003f05270 */
[----:B------:R-:W-:Y:S05]  /*1fea0*/  @!P0 BRA `(.L_x_711) ;  /* 0x0000001400448947 */ /* 0x000fea0003800000 */
[----:B------:R-:W-:-:S07]  /*1feb0*/  IMAD.MOV.U32 R9, RZ, RZ, R17 ;  /* 0x000000ffff097224 */ /* 0x000fce00078e0011 */
.L_x_762:
        /* <DEDUP_REMOVED lines=8> */
[----:B--2---:R-:W-:Y:S02]  /*1ff40*/  LOP3.LUT P1, RZ, R3, 0x1, RZ, 0xc0, !PT ;  /* 0x0000000103ff7812 */ /* 0x004fe4000782c0ff */
        /* <DEDUP_REMOVED lines=26> */
.L_x_732:
[----:B------:R-:W-:Y:S01]  /*200f0*/  IMAD R3, R4, 0x8, R18 ;  /* 0x0000000804037824 */ /* 0x000fe200078e0212 */
[----:B------:R-:W-:Y:S01]  /*20100*/  SHF.L.U32 R2, R5, 0x1f, RZ ;  /* 0x0000001f05027819 */ /* 0x000fe200000006ff */
[----:B------:R-:W-:Y:S03]  /*20110*/  BSSY B2, `(.L_x_733) ;  /* 0x0000003000027945 */ /* 0x000fe60003800000 */
[----:B------:R-:W1:Y:S02]  /*20120*/  SYNCS.PHASECHK.TRANS64.TRYWAIT P0, [R3+URZ+0x34840], R2 ;  /* 0x03484002030075a7 */ /* 0x000e64000800017f */
[----:B-1----:R-:W-:Y:S05]  /*20130*/  @!P0 BRA `(.L_x_734) ;  /* 0x00000040006c8947 */ /* 0x002fea0003800000 */
.L_x_850:
[----:B------:R-:W-:Y:S05]  /*20140*/  BSYNC B2 ;  /* 0x0000000000027941 */ /* 0x000fea0003800000 */
.L_x_733:
        /* <DEDUP_REMOVED lines=12> */
.L_x_736:
[----:B------:R-:W-:Y:S05]  /*20210*/  BSYNC B2 ;  /* 0x0000000000027941 */ /* 0x000fea0003800000 */
.L_x_735:
[----:B-1----:R-:W2:Y:S01]  /*20220*/  LDL R2, [R1+0x20] ;  /* 0x0000200001027983 */ /* 0x002ea20000100800 */
[----:B------:R-:W-:Y:S01]  /*20230*/  IMAD.MOV.U32 R10, RZ, RZ, RZ ;  /* 0x000000ffff0a7224 */ /* 0x000fe200078e00ff */
[----:B------:R-:W-:Y:S01]  /*20240*/  UIADD3 UR4, UP0, UR36, 0x370, URZ ;  /* 0x0000037024047890 */ /* 0x000fe2000ff1e03f */
[----:B------:R-:W-:Y:S01]  /*20250*/  IMAD R7, R4, 0xc000, R18 ;  /* 0x0000c00004077824 */ /* 0x000fe200078e0212 */
[----:B------:R-:W-:Y:S01]  /*20260*/  PLOP3.LUT P0, PT, PT, PT, PT, 0x80, 0x0 ;  /* 0x000000000000781c */ /* 0x000fe20003f0f070 */
[----:B------:R-:W-:Y:S01]  /*20270*/  VIADD R3, R3, 0x34830 ;  /* 0x0003483003037836 */ /* 0x000fe20000000000 */
[----:B------:R-:W-:Y:S01]  /*20280*/  R2UR UR10, R10 ;  /* 0x000000000a0a72ca */ /* 0x000fe200000e0000 */
[----:B0-----:R-:W-:Y:S01]  /*20290*/  VIADD R8, R7, 0x1c400 ;  /* 0x0001c40007087836 */ /* 0x001fe20000000000 */
[----:B------:R-:W-:Y:S01]  /*202a0*/  UIADD3.X UR5, URZ, UR37, URZ, UP0, !UPT ;  /* 0x000000253f057290 */ /* 0x000fe200087fe43f */
[----:B------:R-:W-:Y:S01]  /*202b0*/  UMOV UR6, 0x0 ;  /* 0x0000000000067882 */ /* 0x000fe20000000000 */
[----:B------:R-:W-:Y:S01]  /*202c0*/  UMOV UR7, 0x14f00000 ;  /* 0x14f0000000077882 */ /* 0x000fe20000000000 */
[----:B--2---:R-:W-:-:S10]  /*202d0*/  IMAD R2, R6, 0x80, R2 ;  /* 0x0000008006027824 */ /* 0x004fd400078e0202 */
.L_x_737:
        /* <DEDUP_REMOVED lines=16> */
.L_x_738:
        /* <DEDUP_REMOVED lines=15> */
.L_x_739:
        /* <DEDUP_REMOVED lines=16> */
.L_x_851:
[----:B------:R-:W-:Y:S05]  /*205d0*/  BSYNC B2 ;  /* 0x0000000000027941 */ /* 0x000fea0003800000 */
.L_x_740:
        /* <DEDUP_REMOVED lines=11> */
.L_x_743:
[----:B------:R-:W-:Y:S05]  /*20690*/  BSYNC B2 ;  /* 0x0000000000027941 */ /* 0x000fea0003800000 */
.L_x_742:
        /* <DEDUP_REMOVED lines=12> */
.L_x_744:
        /* <DEDUP_REMOVED lines=15> */
.L_x_745:
        /* <DEDUP_REMOVED lines=12> */
.L_x_731:
[----:B------:R-:W-:Y:S05]  /*20910*/  BSYNC B1 ;  /* 0x0000000000017941 */ /* 0x000fea0003800000 */
.L_x_730:
[----:B------:R-:W2:Y:S01]  /*20920*/  LDL R2, [R1+0x14] ;  /* 0x0000140001027983 */ /* 0x000ea20000100800 */
[----:B------:R-:W-:Y:S01]  /*20930*/  VIADD R19, R4, 0x1 ;  /* 0x0000000104137836 */ /* 0x000fe20000000000 */
[----:B------:R-:W-:Y:S01]  /*20940*/  BSSY B1, `(.L_x_746) ;  /* 0x00000a3000017945 */ /* 0x000fe20003800000 */
[----:B0-----:R-:W-:-:S03]  /*20950*/  VIADD R6, R0, 0xffffffff ;  /* 0xffffffff00067836 */ /* 0x001fc60000000000 */
[----:B------:R-:W-:-:S04]  /*20960*/  ISETP.NE.AND P0, PT, R19, 0x2, PT ;  /* 0x000000021300780c */ /* 0x000fc80003f05270 */
[----:B------:R-:W-:Y:S02]  /*20970*/  SEL R19, R19, RZ, P0 ;  /* 0x000000ff13137207 */ /* 0x000fe40000000000 */
[----:B--2---:R-:W-:Y:S02]  /*20980*/  LOP3.LUT P1, RZ, R2, 0x1, RZ, 0xc0, !PT ;  /* 0x0000000102ff7812 */ /* 0x004fe4000782c0ff */
        /* <DEDUP_REMOVED lines=28> */
.L_x_748:
[----:B------:R-:W-:Y:S01]  /*20b50*/  IMAD R2, R19, 0x8, R18 ;  /* 0x0000000813027824 */ /* 0x000fe200078e0212 */
[----:B------:R-:W-:Y:S01]  /*20b60*/  SHF.L.U32 R3, R10, 0x1f, RZ ;  /* 0x0000001f0a037819 */ /* 0x000fe200000006ff */
[----:B------:R-:W-:Y:S03]  /*20b70*/  BSSY B2, `(.L_x_749) ;  /* 0x0000003000027945 */ /* 0x000fe60003800000 */
[----:B------:R-:W2:Y:S02]  /*20b80*/  SYNCS.PHASECHK.TRANS64.TRYWAIT P0, [R2+URZ+0x34840], R3 ;  /* 0x03484003020075a7 */ /* 0x000ea4000800017f */
[----:B--2---:R-:W-:Y:S05]  /*20b90*/  @!P0 BRA `(.L_x_750) ;  /* 0x0000003400fc8947 */ /* 0x004fea0003800000 */
.L_x_852:
[----:B------:R-:W-:Y:S05]  /*20ba0*/  BSYNC B2 ;  /* 0x0000000000027941 */ /* 0x000fea0003800000 */
.L_x_749:
        /* <DEDUP_REMOVED lines=12> */
.L_x_752:
[----:B------:R-:W-:Y:S05]  /*20c70*/  BSYNC B2 ;  /* 0x0000000000027941 */ /* 0x000fea0003800000 */
.L_x_751:
[----:B--2---:R-:W2:Y:S01]  /*20c80*/  LDL R2, [R1+0x20] ;  /* 0x0000200001027983 */ /* 0x004ea20000100800 */
[----:B------:R-:W-:Y:S01]  /*20c90*/  IMAD.MOV.U32 R14, RZ, RZ, RZ ;  /* 0x000000ffff0e7224 */ /* 0x000fe200078e00ff */
[----:B------:R-:W-:Y:S01]  /*20ca0*/  UIADD3 UR4, UP0, UR36, 0x370, URZ ;  /* 0x0000037024047890 */ /* 0x000fe2000ff1e03f */
[C---:B------:R-:W-:Y:S01]  /*20cb0*/  IMAD R3, R19.reuse, 0x8, R11 ;  /* 0x0000000813037824 */ /* 0x040fe200078e020b */
[----:B------:R-:W-:Y:S01]  /*20cc0*/  PLOP3.LUT P0, PT, PT, PT, PT, 0x80, 0x0 ;  /* 0x000000000000781c */ /* 0x000fe20003f0f070 */
[----:B------:R-:W-:Y:S01]  /*20cd0*/  IMAD R8, R19, 0xc000, R18 ;  /* 0x0000c00013087824 */ /* 0x000fe200078e0212 */
[----:B------:R-:W-:Y:S01]  /*20ce0*/  R2UR UR10, R14 ;  /* 0x000000000e0a72ca */ /* 0x000fe200000e0000 */
[----:B------:R-:W-:Y:S01]  /*20cf0*/  VIADD R3, R3, 0x30 ;  /* 0x0000003003037836 */ /* 0x000fe20000000000 */
[----:B------:R-:W-:Y:S01]  /*20d00*/  UIADD3.X UR5, URZ, UR37, URZ, UP0, !UPT ;  /* 0x000000253f057290 */ /* 0x000fe200087fe43f */
[----:B0-----:R-:W-:Y:S01]  /*20d10*/  VIADD R10, R8, 0x1c400 ;  /* 0x0001c400080a7836 */ /* 0x001fe20000000000 */
[----:B------:R-:W-:Y:S01]  /*20d20*/  UMOV UR6, 0x0 ;  /* 0x0000000000067882 */ /* 0x000fe20000000000 */
[----:B------:R-:W-:Y:S01]  /*20d30*/  UMOV UR7, 0x14f00000 ;  /* 0x14f0000000077882 */ /* 0x000fe20000000000 */
[----:B--2---:R-:W-:-:S09]  /*20d40*/  IMAD R2, R7, 0x80, R2 ;  /* 0x0000008007027824 */ /* 0x004fd200078e0202 */
.L_x_753:
        /* <DEDUP_REMOVED lines=16> */
.L_x_754:
        /* <DEDUP_REMOVED lines=15> */
.L_x_755:
        /* <DEDUP_REMOVED lines=15> */
.L_x_853:
[----:B------:R-:W-:Y:S05]  /*21030*/  BSYNC B2 ;  /* 0x0000000000027941 */ /* 0x000fea0003800000 */
.L_x_756:
[----:B------:R-:W-:Y:S01]  /*21040*/  BSSY B2, `(.L_x_758) ;  /* 0x000000b000027945 */ /* 0x000fe20003800000 */
[----:B------:R-:W-:Y:S02]  /*21050*/  IMAD.MOV.U32 R12, RZ, RZ, 0x0 ;  /* 0x00000000ff0c7424 */ /* 0x000fe400078e00ff */
[----:B------:R-:W-:Y:S01]  /*21060*/  IMAD.MOV.U32 R13, RZ, RZ, 0x14f00000 ;  /* 0x14f00000ff0d7424 */ /* 0x000fe200078e00ff */
[----:B------:R-:W-:Y:S06]  /*21070*/  @P1 BRA `(.L_x_759) ;  /* 0x00000000001c1947 */ /* 0x000fec0003800000 */
[----:B------:R-:W1:Y:S01]  /*21080*/  S2R R8, SR_TID.X ;  /* 0x0000000000087919 */ /* 0x000e620000002100 */
[----:B------:R-:W-:-:S04]  /*21090*/  IMAD.MOV.U32 R3, RZ, RZ, 0x8000 ;  /* 0x00008000ff037424 */ /* 0x000fc800078e00ff */
[----:B------:R2:W-:Y:S01]  /*210a0*/  SYNCS.ARRIVE.TRANS64 RZ, [R2+URZ+0x50], R3 ;  /* 0x0000500302ff79a7 */ /* 0x0005e2000800003f */
[----:B-1----:R-:W-:-:S04]  /*210b0*/  LOP3.LUT R8, R8, 0x1f, RZ, 0xc0, !PT ;  /* 0x0000001f08087812 */ /* 0x002fc800078ec0ff */
[----:B------:R-:W-:-:S13]  /*210c0*/  ISETP.NE.AND P0, PT, R8, RZ, PT ;  /* 0x000000ff0800720c */ /* 0x000fda0003f05270 */
[----:B--2---:R-:W-:Y:S05]  /*210d0*/  @!P0 BRA `(.L_x_759) ;  /* 0x0000000000048947 */ /* 0x004fea0003800000 */
[----:B------:R-:W-:Y:S01]  /*210e0*/  BPT.TRAP 0x1 ;  /* 0x000000040000795c */ /* 0x000fe20000300000 */
.L_x_759:
[----:B------:R-:W-:Y:S05]  /*210f0*/  BSYNC B2 ;  /* 0x0000000000027941 */ /* 0x000fea0003800000 */
.L_x_758:
        /* <DEDUP_REMOVED lines=12> */
.L_x_760:
        /* <DEDUP_REMOVED lines=15> */
.L_x_761:
        /* <DEDUP_REMOVED lines=12> */
.L_x_747:
[----:B------:R-:W-:Y:S05]  /*21370*/  BSYNC B1 ;  /* 0x0000000000017941 */ /* 0x000fea0003800000 */
.L_x_746:
[----:B------:R-:W2:Y:S01]  /*21380*/  LDL R2, [R1+0x30] ;  /* 0x0000300001027983 */ /* 0x000ea20000100800 */
[----:B------:R-:W-:Y:S01]  /*21390*/  VIADD R0, R0, 0xfffffffe ;  /* 0xfffffffe00007836 */ /* 0x000fe20000000000 */
[----:B--2---:R-:W-:-:S13]  /*213a0*/  ISETP.GT.AND P0, PT, R6, R2, PT ;  /* 0x000000020600720c */ /* 0x004fda0003f04270 */
[----:B------:R-:W-:Y:S05]  /*213b0*/  @P0 BRA `(.L_x_762) ;  /* 0xffffffe800c00947 */ /* 0x000fea000383ffff */
.L_x_711:
[----:B------:R-:W-:Y:S05]  /*213c0*/  BSYNC B0 ;  /* 0x0000000000007941 */ /* 0x000fea0003800000 */
.L_x_710:
        /* <DEDUP_REMOVED lines=18> */
.L_x_764:
[----:B------:R-:W-:Y:S05]  /*214f0*/  BSYNC B0 ;  /* 0x0000000000007941 */ /* 0x000fea0003800000 */
.L_x_763:
[----:B---3--:R-:W3:Y:S01]  /*21500*/  LDL R0, [R1+0x14] ;  /* 0x0000140001007983 */ /* 0x008ee20000100800 */
[----:B------:R-:W-:Y:S01]  /*21510*/  BSSY B0, `(.L_x_765) ;  /* 0x000003a000007945 */ /* 0x000fe20003800000 */
[----:B---3--:R-:W-:-:S13]  /*21520*/  LOP3.LUT P0, RZ, R0, 0x1, RZ, 0xc0, !PT ;  /* 0x0000000100ff7812 */ /* 0x008fda000780c0ff */
        /* <DEDUP_REMOVED lines=8> */
.L_x_854:
[----:B------:R-:W-:Y:S05]  /*215b0*/  BSYNC B1 ;  /* 0x0000000000017941 */ /* 0x000fea0003800000 */
.L_x_767:
        /* <DEDUP_REMOVED lines=9> */
.L_x_770:
[----:B------:R-:W-:Y:S05]  /*21650*/  BSYNC B1 ;  /* 0x0000000000017941 */ /* 0x000fea0003800000 */
.L_x_769:
        /* <DEDUP_REMOVED lines=9> */
[----:B----4-:R-:W-:-:S02]  /*216f0*/  IMAD R3, R2, 0x80, R3 ;  /* 0x0000008002037824 */ /* 0x010fc400078e0203 */
[----:B------:R-:W-:-:S04]  /*21700*/  IMAD R2, R19, 0x8000, R18 ;  /* 0x0000800013027824 */ /* 0x000fc800078e0212 */
[----:B------:R-:W-:-:S07]  /*21710*/  VIADD R4, R2, 0x400 ;  /* 0x0000040002047836 */ /* 0x000fce0000000000 */
.L_x_771:
        /* <DEDUP_REMOVED lines=15> */
.L_x_772:
        /* <DEDUP_REMOVED lines=10> */
.L_x_766:
[----:B------:R-:W-:Y:S05]  /*218b0*/  BSYNC B0 ;  /* 0x0000000000007941 */ /* 0x000fea0003800000 */
.L_x_765:
[----:B------:R-:W3:Y:S01]  /*218c0*/  LDL.LU R4, [R1+0x1c] ;  /* 0x00001c0001047983 */ /* 0x000ee20000300800 */
[----:B------:R-:W-:-:S05]  /*218d0*/  VIADD R19, R19, 0x1 ;  /* 0x0000000113137836 */ /* 0x000fca0000000000 */
[----:B------:R-:W-:-:S04]  /*218e0*/  ISETP.NE.AND P0, PT, R19, 0x2, PT ;  /* 0x000000021300780c */ /* 0x000fc80003f05270 */
[----:B------:R-:W-:Y:S02]  /*218f0*/  SEL R0, RZ, 0x1, P0 ;  /* 0x00000001ff007807 */ /* 0x000fe40000000000 */
[----:B------:R-:W-:Y:S02]  /*21900*/  SEL R19, R19, RZ, P0 ;  /* 0x000000ff13137207 */ /* 0x000fe40000000000 */
[----:B---3--:R-:W-:-:S05]  /*21910*/  LOP3.LUT R4, R4, R0, RZ, 0x3c, !PT ;  /* 0x0000000004047212 */ /* 0x008fca00078e3cff */
[----:B------:R4:W-:Y:S02]  /*21920*/  STL [R1+0x1c], R4 ;  /* 0x00001c0401007387 */ /* 0x0009e40000100800 */
.L_x_690:
[----:B------:R-:W-:Y:S05]  /*21930*/  BSYNC B7 ;  /* 0x0000000000077941 */ /* 0x000fea0003800000 */
.L_x_688:
[----:B---3--:R-:W3:Y:S02]  /*21940*/  LDL R0, [R1+0x14] ;  /* 0x0000140001007983 */ /* 0x008ee40000100800 */
[----:B---3--:R-:W-:-:S13]  /*21950*/  LOP3.LUT P0, RZ, R0, 0x2, RZ, 0xc0, !PT ;  /* 0x0000000200ff7812 */ /* 0x008fda000780c0ff */
[----:B------:R-:W-:Y:S05]  /*21960*/  @!P0 BRA `(.L_x_773) ;  /* 0x00000000002c8947 */ /* 0x000fea0003800000 */
[----:B------:R-:W-:Y:S05]  /*21970*/  WARPSYNC.ALL ;  /* 0x0000000000007948 */ /* 0x000fea0003800000 */
[----:B------:R-:W3:Y:S08]  /*21980*/  S2UR UR5, SR_CgaCtaId ;  /* 0x00000000000579c3 */ /* 0x000ef00000008800 */
[----:B------:R-:W-:Y:S06]  /*21990*/  BAR.SYNC.DEFER_BLOCKING 0x5, 0x180 ;  /* 0x0146000000007b1d */ /* 0x000fec0000010000 */
[----:B------:R-:W-:-:S02]  /*219a0*/  UMOV UR4, 0x400 ;  /* 0x0000040000047882 */ /* 0x000fc40000000000 */
[----:B---3--:R-:W-:-:S06]  /*219b0*/  ULEA UR4, UR5, UR4, 0x18 ;  /* 0x0000000405047291 */ /* 0x008fcc000f8ec03f */
[----:B------:R-:W-:-:S05]  /*219c0*/  IMAD.U32 R18, RZ, RZ, UR4 ;  /* 0x00000004ff127e24 */ /* 0x000fca000f8e00ff */
[----:B012-4-:R-:W0:Y:S04]  /*219d0*/  LDS.128 R4, [R18+0x348d0] ;  /* 0x0348d00012047984 */ /* 0x017e280000000c00 */
[----:B0-----:R1:W-:Y:S04]  /*219e0*/  STL.64 [R1], R4 ;  /* 0x0000000401007387 */ /* 0x0013e80000100a00 */
[----:B------:R1:W-:Y:S01]  /*219f0*/  STL.64 [R1+0x8], R6 ;  /* 0x0000080601007387 */ /* 0x0003e20000100a00 */
[----:B------:R-:W-:Y:S06]  /*21a00*/  BAR.ARV 0x4, 0x180 ;  /* 0x0106000000007b1d */ /* 0x000fec0000002000 */
[----:B------:R-:W-:Y:S05]  /*21a10*/  BRA `(.L_x_774) ;  /* 0x0000000c00207947 */ /* 0x000fea0003800000 */
.L_x_773:
[----:B------:R-:W3:Y:S01]  /*21a20*/  S2R R16, SR_TID.X ;  /* 0x0000000000107919 */ /* 0x000ee20000002100 */
[----:B------:R-:W-:Y:S01]  /*21a30*/  UMOV UR4, 0xffffffff ;  /* 0xffffffff00047882 */ /* 0x000fe20000000000 */
[----:B---3--:R-:W-:-:S04]  /*21a40*/  LOP3.LUT R16, R16, 0x1f, RZ, 0xc0, !PT ;  /* 0x0000001f10107812 */ /* 0x008fc800078ec0ff */
[----:B------:R-:W-:Y:S01]  /*21a50*/  ISETP.NE.AND P0, PT, R16, 0x1f, PT ;  /* 0x0000001f1000780c */ /* 0x000fe20003f05270 */
[----:B------:R-:W-:-:S12]  /*21a60*/  BRA.DIV UR4, `(.L_x_775) ;  /* 0x0000002a04847947 */ /* 0x000fd8000b800000 */
[----:B------:R-:W0:Y:S01]  /*21a70*/  LDL.LU R2, [R1] ;  /* 0x0000000001027983 */ /* 0x000e220000300800 */
[----:B------:R-:W-:-:S03]  /*21a80*/  ULDC UR4, c[0x0][0xc3c] ;  /* 0x00030f0000047ab9 */ /* 0x000fc60000000800 */
[----:B-12---:R-:W2:Y:S01]  /*21a90*/  LDL R3, [R1+0xc] ;  /* 0x00000c0001037983 */ /* 0x006ea20000100800 */
[----:B0-----:R-:W-:Y:S02]  /*21aa0*/  IMAD.MOV.U32 R10, RZ, RZ, R2 ;  /* 0x000000ffff0a7224 */ /* 0x001fe400078e0002 */
[----:B--2---:R-:W-:-:S05]  /*21ab0*/  IMAD.IADD R0, R3, 0x1, R16 ;  /* 0x0000000103007824 */ /* 0x004fca00078e0210 */
[----:B------:R-:W-:-:S13]  /*21ac0*/  ISETP.GE.OR P1, PT, R0, UR4, !P0 ;  /* 0x0000000400007c0c */ /* 0x000fda000c726670 */
[----:B------:R-:W0:Y:S08]  /*21ad0*/  @!P1 LDC.64 R2, c[0x0][0xc80] ;  /* 0x00032000ff029b82 */ /* 0x000e300000000a00 */
[----:B------:R-:W1:Y:S01]  /*21ae0*/  @!P1 LDC.64 R6, c[0x0][0xc78] ;  /* 0x00031e00ff069b82 */ /* 0x000e620000000a00 */
[----:B0-----:R-:W-:-:S05]  /*21af0*/  @!P1 IMAD.WIDE R2, R0, 0x4, R2 ;  /* 0x0000000400029825 */ /* 0x001fca00078e0202 */
[----:B------:R1:W2:Y:S02]  /*21b00*/  @!P1 LDG.E R8, desc[UR58][R2.64] ;  /* 0x0000003a02089981 */ /* 0x0002a4000c1e1900 */
[----:B-1----:R-:W-:-:S06]  /*21b10*/  @!P1 IMAD.WIDE R2, R0, 0x4, R6 ;  /* 0x0000000400029825 */ /* 0x002fcc00078e0206 */
[----:B------:R-:W3:Y:S01]  /*21b20*/  @!P1 LDG.E R2, desc[UR58][R2.64] ;  /* 0x0000003a02029981 */ /* 0x000ee2000c1e1900 */
[----:B----4-:R-:W-:Y:S01]  /*21b30*/  IMAD.MOV.U32 R4, RZ, RZ, RZ ;  /* 0x000000ffff047224 */ /* 0x010fe200078e00ff */
[C---:B------:R-:W-:Y:S01]  /*21b40*/  ISETP.GE.U32.AND P2, PT, R16.reuse, 0x2, PT ;  /* 0x000000021000780c */ /* 0x040fe20003f46070 */
[----:B------:R-:W-:Y:S01]  /*21b50*/  IMAD.MOV.U32 R6, RZ, RZ, RZ ;  /* 0x000000ffff067224 */ /* 0x000fe200078e00ff */
[C---:B------:R-:W-:Y:S01]  /*21b60*/  ISETP.GE.U32.AND P3, PT, R16.reuse, 0x4, PT ;  /* 0x000000041000780c */ /* 0x040fe20003f66070 */
[----:B------:R-:W-:Y:S01]  /*21b70*/  SHFL.IDX PT, R5, R10, RZ, 0x1f ;  /* 0x00001fff0a057589 */ /* 0x000fe200000e0000 */
[C---:B------:R-:W-:Y:S02]  /*21b80*/  ISETP.GE.U32.AND P4, PT, R16.reuse, 0x8, PT ;  /* 0x000000081000780c */ /* 0x040fe40003f86070 */
[----:B------:R-:W-:Y:S01]  /*21b90*/  ISETP.GE.U32.AND P5, PT, R16, 0x10, PT ;  /* 0x000000101000780c */ /* 0x000fe20003fa6070 */
[----:B------:R-:W-:Y:S01]  /*21ba0*/  SHFL.IDX PT, R0, R10, 0x1, 0x1f ;  /* 0x00201f000a007f89 */ /* 0x000fe200000e0000 */
[----:B--2---:R-:W-:-:S02]  /*21bb0*/  @!P1 IMAD.MOV.U32 R4, RZ, RZ, R8 ;  /* 0x000000ffff049224 */ /* 0x004fc400078e0008 */
[----:B------:R-:W-:Y:S02]  /*21bc0*/  IMAD.MOV.U32 R8, RZ, RZ, RZ ;  /* 0x000000ffff087224 */ /* 0x000fe400078e00ff */
[----:B---3--:R-:W-:Y:S01]  /*21bd0*/  @!P1 IMAD.MOV.U32 R6, RZ, RZ, R2 ;  /* 0x000000ffff069224 */ /* 0x008fe200078e0002 */
[----:B------:R-:W-:-:S03]  /*21be0*/  ISETP.NE.AND P1, PT, R16, RZ, PT ;  /* 0x000000ff1000720c */ /* 0x000fc60003f25270 */
[----:B------:R-:W-:-:S05]  /*21bf0*/  IMAD R2, R6, R4, RZ ;  /* 0x0000000406027224 */ /* 0x000fca00078e02ff */
        /* <DEDUP_REMOVED lines=15> */
[----:B------:R0:W1:Y:S02]  /*21cf0*/  SHFL.IDX PT, R9, R7, 0x1f, 0x1f ;  /* 0x03e01f0007097f89 */ /* 0x00006400000e0000 */
.L_x_864:
[----:B------:R-:W-:Y:S02]  /*21d00*/  ULDC UR4, c[0x0][0xc38] ;  /* 0x00030e0000047ab9 */ /* 0x000fe40000000800 */
[----:B------:R-:W-:-:S04]  /*21d10*/  IMAD.U32 R2, RZ, RZ, UR4 ;  /* 0x00000004ff027e24 */ /* 0x000fc8000f8e00ff */
[----:B-1----:R-:W-:-:S04]  /*21d20*/  IMAD R9, R9, R2, RZ ;  /* 0x0000000209097224 */ /* 0x002fc800078e02ff */
[----:B------:R-:W-:-:S05]  /*21d30*/  IMAD.IADD R0, R0, 0x1, R9 ;  /* 0x0000000100007824 */ /* 0x000fca00078e0209 */
[----:B------:R-:W-:-:S13]  /*21d40*/  ISETP.GT.AND P6, PT, R0, R5, PT ;  /* 0x000000050000720c */ /* 0x000fda0003fc4270 */
[----:B------:R-:W-:Y:S05]  /*21d50*/  @P6 BRA `(.L_x_776) ;  /* 0x0000000000ac6947 */ /* 0x000fea0003800000 */
.L_x_779:
[----:B------:R-:W2:Y:S01]  /*21d60*/  LDL.LU R3, [R1+0xc] ;  /* 0x00000c0001037983 */ /* 0x000ea20000300800 */
[----:B------:R-:W1:Y:S01]  /*21d70*/  LDC R2, c[0x0][0xc3c] ;  /* 0x00030f00ff027b82 */ /* 0x000e620000000800 */
        /* <DEDUP_REMOVED lines=33> */
[----:B0-----:R-:W-:-:S05]  /*21f90*/  IMAD.IADD R7, R2, 0x1, R3 ;  /* 0x0000000102077824 */ /* 0x001fca00078e0203 */
[----:B------:R0:W1:Y:S02]  /*21fa0*/  SHFL.IDX PT, R9, R7, 0x1f, 0x1f ;  /* 0x03e01f0007097f89 */ /* 0x00006400000e0000 */
.L_x_872:
[----:B------:R-:W-:Y:S02]  /*21fb0*/  ULDC UR4, c[0x0][0xc38] ;  /* 0x00030e0000047ab9 */ /* 0x000fe40000000800 */
[----:B------:R-:W-:-:S04]  /*21fc0*/  IMAD.U32 R2, RZ, RZ, UR4 ;  /* 0x00000004ff027e24 */ /* 0x000fc8000f8e00ff */
[----:B-1----:R-:W-:-:S04]  /*21fd0*/  IMAD R9, R9, R2, RZ ;  /* 0x0000000209097224 */ /* 0x002fc800078e02ff */
[----:B------:R-:W-:-:S05]  /*21fe0*/  IMAD.IADD R0, R9, 0x1, R0 ;  /* 0x0000000109007824 */ /* 0x000fca00078e0200 */
[----:B------:R-:W-:-:S13]  /*21ff0*/  ISETP.GT.AND P6, PT, R0, R5, PT ;  /* 0x000000050000720c */ /* 0x000fda0003fc4270 */
[----:B------:R-:W-:Y:S05]  /*22000*/  @!P6 BRA `(.L_x_779) ;  /* 0xfffffffc0054e947 */ /* 0x000fea000383ffff */
.L_x_776:
[----:B------:R-:W-:Y:S01]  /*22010*/  IMAD.IADD R9, R0, 0x1, -R9 ;  /* 0x0000000100097824 */ /* 0x000fe200078e0a09 */
[----:B------:R-:W-:-:S03]  /*22020*/  UMOV UR4, 0xffffffff ;  /* 0xffffffff00047882 */ /* 0x000fc60000000000 */
[----:B------:R-:W-:-:S05]  /*22030*/  IMAD R0, R7, R2, R9 ;  /* 0x0000000207007224 */ /* 0x000fca00078e0209 */
[----:B------:R-:W-:Y:S01]  /*22040*/  ISETP.GT.AND P6, PT, R0, R5, PT ;  /* 0x000000050000720c */ /* 0x000fe20003fc4270 */
[----:B------:R-:W-:-:S12]  /*22050*/  BRA.DIV UR4, `(.L_x_780) ;  /* 0x0000002e04407947 */ /* 0x000fd8000b800000 */
[----:B------:R-:W-:-:S04]  /*22060*/  VOTE.ANY R3, PT, !P6 ;  /* 0x0000000000037806 */ /* 0x000fc800070e0100 */
[----:B------:R-:W1:Y:S02]  /*22070*/  POPC R0, R3 ;  /* 0x0000000300007309 */ /* 0x000e640000000000 */
[----:B-1----:R1:W2:Y:S04]  /*22080*/  SHFL.IDX PT, R4, R4, R0, 0x1f ;  /* 0x00001f0004047589 */ /* 0x0022a800000e0000 */
[----:B------:R1:W3:Y:S02]  /*22090*/  SHFL.IDX PT, R6, R6, R0, 0x1f ;  /* 0x00001f0006067589 */ /* 0x0002e400000e0000 */
.L_x_877:
[----:B------:R-:W-:-:S13]  /*220a0*/  ISETP.NE.AND P0, PT, R3, RZ, PT ;  /* 0x000000ff0300720c */ /* 0x000fda0003f05270 */
[----:B------:R-:W-:Y:S05]  /*220b0*/  @!P0 BRA `(.L_x_781) ;  /* 0x0000000000148947 */ /* 0x000fea0003800000 */
[----:B------:R-:W-:Y:S01]  /*220c0*/  UMOV UR4, 0xffffffff ;  /* 0xffffffff00047882 */ /* 0x000fe20000000000 */
[----:B------:R-:W-:Y:S02]  /*220d0*/  VIADD R12, R0, 0xffffffff ;  /* 0xffffffff000c7836 */ /* 0x000fe40000000000 */
[----:B------:R-:W-:Y:S05]  /*220e0*/  BRA.DIV UR4, `(.L_x_782) ;  /* 0x0000002e04787947 */ /* 0x000fea000b800000 */
[----:B0-----:R0:W4:Y:S02]  /*220f0*/  SHFL.IDX PT, R7, R7, R12, 0x1f ;  /* 0x00001f0c07077589 */ /* 0x00112400000e0000 */
.L_x_880:
[----:B----4-:R-:W-:-:S07]  /*22100*/  IMAD.MOV.U32 R8, RZ, RZ, R7 ;  /* 0x000000ffff087224 */ /* 0x010fce00078e0007 */
.L_x_781:
[----:B------:R-:W4:Y:S01]  /*22110*/  LDL.LU R10, [R1+0xc] ;  /* 0x00000c00010a7983 */ /* 0x000f220000300800 */
[----:B0-2---:R-:W-:Y:S01]  /*22120*/  IABS R7, R4 ;  /* 0x0000000400077213 */ /* 0x005fe20000000000 */
[----:B------:R-:W-:-:S03]  /*22130*/  IMAD R9, R8, R2, R9 ;  /* 0x0000000208097224 */ /* 0x000fc600078e0209 */
[----:B------:R-:W0:Y:S01]  /*22140*/  I2F.RP R2, R7 ;  /* 0x0000000700027306 */ /* 0x000e220000209400 */
[----:B------:R-:W-:Y:S01]  /*22150*/  IMAD.IADD R5, R5, 0x1, -R9 ;  /* 0x0000000105057824 */ /* 0x000fe200078e0a09 */
[----:B------:R2:W-:Y:S02]  /*22160*/  STL [R1], R9 ;  /* 0x0000000901007387 */ /* 0x0005e40000100800 */
[----:B--2---:R-:W-:-:S04]  /*22170*/  IABS R9, R4 ;  /* 0x0000000400097213 */ /* 0x004fc80000000000 */
[----:B0-----:R-:W0:Y:S01]  /*22180*/  MUFU.RCP R2, R2 ;  /* 0x0000000200027308 */ /* 0x001e220000001000 */
[----:B------:R-:W-:Y:S02]  /*22190*/  IMAD.MOV R9, RZ, RZ, -R9 ;  /* 0x000000ffff097224 */ /* 0x000fe400078e0a09 */
[----:B0-----:R-:W-:-:S05]  /*221a0*/  VIADD R2, R2, 0xffffffe ;  /* 0x0ffffffe02027836 */ /* 0x001fca0000000000 */
[----:B------:R-:W0:Y:S02]  /*221b0*/  F2I.FTZ.U32.TRUNC.NTZ R3, R2 ;  /* 0x0000000200037305 */ /* 0x000e24000021f000 */
[----:B0-----:R-:W-:-:S04]  /*221c0*/  IMAD.MOV R2, RZ, RZ, -R3 ;  /* 0x000000ffff027224 */ /* 0x001fc800078e0a03 */
        /* <DEDUP_REMOVED lines=11> */
[----:B---3--:R-:W-:-:S04]  /*22280*/  IABS R7, R6 ;  /* 0x0000000600077213 */ /* 0x008fc80000000000 */
[----:B------:R-:W0:Y:S07]  /*22290*/  I2F.RP R2, R7 ;  /* 0x0000000700027306 */ /* 0x000e2e0000209400 */
[----:B------:R-:W-:Y:S01]  /*222a0*/  @P0 VIADD R8, R8, 0x1 ;  /* 0x0000000108080836 */ /* 0x000fe20000000000 */
[----:B0-----:R-:W0:Y:S02]  /*222b0*/  MUFU.RCP R2, R2 ;  /* 0x0000000200027308 */ /* 0x001e240000001000 */
[----:B0-----:R-:W-:-:S06]  /*222c0*/  VIADD R2, R2, 0xffffffe ;  /* 0x0ffffffe02027836 */ /* 0x001fcc0000000000 */
[----:B------:R-:W0:Y:S02]  /*222d0*/  F2I.FTZ.U32.TRUNC.NTZ R3, R2 ;  /* 0x0000000200037305 */ /* 0x000e24000021f000 */
[----:B0-----:R-:W-:-:S04]  /*222e0*/  IMAD.MOV R2, RZ, RZ, -R3 ;  /* 0x000000ffff027224 */ /* 0x001fc800078e0a03 */
        /* <DEDUP_REMOVED lines=12> */
[----:B------:R-:W-:Y:S02]  /*223b0*/  IMAD R3, R2, R9, R3 ;  /* 0x0000000902037224 */ /* 0x000fe400078e0203 */
[----:B------:R-:W-:-:S03]  /*223c0*/  IMAD.IADD R4, R5, 0x1, -R4 ;  /* 0x0000000105047824 */ /* 0x000fc600078e0a04 */
[----:B------:R-:W-:-:S13]  /*223d0*/  ISETP.GT.U32.AND P1, PT, R7, R3, PT ;  /* 0x000000030700720c */ /* 0x000fda0003f24070 */
[----:B------:R-:W-:Y:S02]  /*223e0*/  @!P1 IMAD.IADD R3, R3, 0x1, -R7 ;  /* 0x0000000103039824 */ /* 0x000fe400078e0a07 */
        /* <DEDUP_REMOVED lines=8> */
[----:B------:R-:W-:Y:S01]  /*22470*/  IMAD.MOV R3, RZ, RZ, -R2 ;  /* 0x000000ffff037224 */ /* 0x000fe200078e0a02 */
[----:B------:R-:W-:-:S03]  /*22480*/  LEA R2, R6, R2, 0x18 ;  /* 0x0000000206027211 */ /* 0x000fc600078ec0ff */
[----:B------:R-:W-:Y:S02]  /*22490*/  IMAD R3, R6, R3, R8 ;  /* 0x0000000306037224 */ /* 0x000fe400078e0208 */
[----:B----4-:R-:W-:Y:S02]  /*224a0*/  IMAD.IADD R10, R0, 0x1, R10 ;  /* 0x00000001000a7824 */ /* 0x010fe400078e020a */
[----:B-1----:R-:W-:-:S05]  /*224b0*/  IMAD R0, R3, 0x10000, R2 ;  /* 0x0001000003007824 */ /* 0x002fca00078e0202 */
[----:B------:R2:W-:Y:S04]  /*224c0*/  STL [R1+0x8], R0 ;  /* 0x0000080001007387 */ /* 0x0005e80000100800 */
[----:B------:R2:W-:Y:S04]  /*224d0*/  STL [R1+0xc], R10 ;  /* 0x00000c0a01007387 */ /* 0x0005e80000100800 */
[----:B------:R2:W-:Y:S01]  /*224e0*/  STL [R1+0x4], R4 ;  /* 0x0000040401007387 */ /* 0x0005e20000100800 */
[----:B------:R-:W-:Y:S05]  /*224f0*/  BRA `(.L_x_783) ;  /* 0x0000000000287947 */ /* 0x000fea0003800000 */
.L_x_777:
[----:B------:R-:W-:Y:S01]  /*22500*/  UMOV UR4, URZ ;  /* 0x0000003f00047c82 */ /* 0x000fe20008000000 */
[----:B------:R-:W-:Y:S01]  /*22510*/  ULDC UR6, c[0x0][0xc3c] ;  /* 0x00030f0000067ab9 */ /* 0x000fe20000000800 */
[----:B------:R-:W-:Y:S01]  /*22520*/  UMOV UR5, URZ ;  /* 0x0000003f00057c82 */ /* 0x000fe20008000000 */
[----:B------:R-:W-:Y:S01]  /*22530*/  IMAD.U32 R3, RZ, RZ, UR4 ;  /* 0x00000004ff037e24 */ /* 0x000fe2000f8e00ff */
[----:B------:R1:W-:Y:S01]  /*22540*/  STL [R1], R5 ;  /* 0x0000000501007387 */ /* 0x0003e20000100800 */
[----:B------:R-:W-:Y:S02]  /*22550*/  IMAD.U32 R0, RZ, RZ, UR6 ;  /* 0x00000006ff007e24 */ /* 0x000fe4000f8e00ff */
[----:B------:R-:W-:Y:S01]  /*22560*/  IMAD.U32 R2, RZ, RZ, UR5 ;  /* 0x00000005ff027e24 */ /* 0x000fe2000f8e00ff */
[----:B------:R1:W-:Y:S04]  /*22570*/  STL [R1+0x4], R3 ;  /* 0x0000040301007387 */ /* 0x0003e80000100800 */
[----:B------:R1:W-:Y:S04]  /*22580*/  STL [R1+0xc], R0 ;  /* 0x00000c0001007387 */ /* 0x0003e80000100800 */
[----:B------:R1:W-:Y:S02]  /*22590*/  STL [R1+0x8], R2 ;  /* 0x0000080201007387 */ /* 0x0003e40000100800 */
.L_x_783:
[----:B-1----:R-:W0:Y:S04]  /*225a0*/  LDL R2, [R1+0xc] ;  /* 0x00000c0001027983 */ /* 0x002e280000100800 */
[----:B------:R-:W3:Y:S04]  /*225b0*/  LDL R3, [R1+0x8] ;  /* 0x0000080001037983 */ /* 0x000ee80000100800 */
[----:B------:R-:W4:Y:S04]  /*225c0*/  LDL R5, [R1+0x4] ;  /* 0x0000040001057983 */ /* 0x000f280000100800 */
[----:B--2---:R-:W4:Y:S01]  /*225d0*/  LDL R4, [R1] ;  /* 0x0000000001047983 */ /* 0x004f220000100800 */
[----:B------:R-:W1:Y:S01]  /*225e0*/  S2R R0, SR_TID.X ;  /* 0x0000000000007919 */ /* 0x000e620000002100 */
[----:B------:R-:W-:Y:S05]  /*225f0*/  WARPSYNC.ALL ;  /* 0x0000000000007948 */ /* 0x000fea0003800000 */
[----:B-1----:R-:W-:Y:S01]  /*22600*/  LOP3.LUT R0, R0, 0x1f, RZ, 0xc0, !PT ;  /* 0x0000001f00007812 */ /* 0x002fe200078ec0ff */
[----:B------:R-:W-:Y:S03]  /*22610*/  BAR.SYNC.DEFER_BLOCKING 0x4, 0x180 ;  /* 0x0106000000007b1d */ /* 0x000fe60000010000 */
[----:B------:R-:W-:-:S13]  /*22620*/  ISETP.NE.AND P0, PT, R0, RZ, PT ;  /* 0x000000ff0000720c */ /* 0x000fda0003f05270 */
[----:B------:R-:W1:Y:S01]  /*22630*/  @!P0 S2R R0, SR_CgaCtaId ;  /* 0x0000000000008919 */ /* 0x000e620000008800 */
[----:B0-----:R-:W-:Y:S01]  /*22640*/  IMAD.MOV.U32 R7, RZ, RZ, R2 ;  /* 0x000000ffff077224 */ /* 0x001fe200078e0002 */
[----:B------:R-:W-:Y:S01]  /*22650*/  @!P0 MOV R2, 0x400 ;  /* 0x0000040000028802 */ /* 0x000fe20000000f00 */
[----:B---3--:R-:W-:-:S03]  /*22660*/  IMAD.MOV.U32 R6, RZ, RZ, R3 ;  /* 0x000000ffff067224 */ /* 0x008fc600078e0003 */
[----:B-1----:R-:W-:-:S05]  /*22670*/  @!P0 LEA R18, R0, R2, 0x18 ;  /* 0x0000000200128211 */ /* 0x002fca00078ec0ff */
[----:B----4-:R0:W-:Y:S01]  /*22680*/  @!P0 STS.128 [R18+0x348d0], R4 ;  /* 0x0348d00412008388 */ /* 0x0101e20000000c00 */
[----:B------:R-:W-:Y:S06]  /*22690*/  BAR.ARV 0x5, 0x180 ;  /* 0x0146000000007b1d */ /* 0x000fec0000002000 */
.L_x_774:
[----:B------:R-:W2:Y:S01]  /*226a0*/  LDL R0, [R1+0xc] ;  /* 0x00000c0001007983 */ /* 0x000ea20000100800 */
[----:B------:R-:W-:Y:S02]  /*226b0*/  ULDC UR4, c[0x0][0xc3c] ;  /* 0x00030f0000047ab9 */ /* 0x000fe40000000800 */
[----:B--2---:R-:W-:-:S13]  /*226c0*/  ISETP.GE.AND P0, PT, R0, UR4, PT ;  /* 0x0000000400007c0c */ /* 0x004fda000bf06270 */
[----:B------:R-:W-:Y:S05]  /*226d0*/  @!P0 BRA `(.L_x_784) ;  /* 0xffffff90008c8947 */ /* 0x000fea000383ffff */
[----:B------:R-:W-:Y:S05]  /*226e0*/  BSYNC B8 ;  /* 0x0000000000087941 */ /* 0x000fea0003800000 */
.L_x_642:
[----:B--2---:R-:W2:Y:S01]  /*226f0*/  LDL.LU R0, [R1+0x64] ;  /* 0x0000640001007983 */ /* 0x004ea20000300800 */
[----:B------:R-:W-:Y:S01]  /*22700*/  BSSY B0, `(.L_x_785) ;  /* 0x000000b000007945 */ /* 0x000fe20003800000 */
[----:B01----:R-:W0:Y:S01]  /*22710*/  S2R R5, SR_CgaCtaId ;  /* 0x0000000000057919 */ /* 0x003e220000008800 */
[----:B--2---:R-:W-:-:S05]  /*22720*/  VIADD R0, R0, 0x1 ;  /* 0x0000000100007836 */ /* 0x004fca0000000000 */
        /* <DEDUP_REMOVED lines=8> */
.L_x_881:
[----:B------:R-:W-:Y:S05]  /*227b0*/  BSYNC B0 ;  /* 0x0000000000007941 */ /* 0x000fea0003800000 */
.L_x_785:
[----:B------:R-:W-:-:S03]  /*227c0*/  UMOV UR4, 0xffffffff ;  /* 0xffffffff00047882 */ /* 0x000fc60000000000 */
[----:B------:R-:W-:Y:S05]  /*227d0*/  BRA.DIV UR4, `(.L_x_787) ;  /* 0x0000002604f87947 */ /* 0x000fea000b800000 */
[----:B------:R-:W1:Y:S02]  /*227e0*/  S2R R2, SR_TID.X ;  /* 0x0000000000027919 */ /* 0x000e640000002100 */
[----:B-1----:R-:W-:-:S04]  /*227f0*/  SHF.R.U32.HI R2, RZ, 0x5, R2 ;  /* 0x00000005ff027819 */ /* 0x002fc80000011602 */
[----:B------:R-:W-:-:S05]  /*22800*/  LOP3.LUT R2, R2, 0x3, RZ, 0xc0, !PT ;  /* 0x0000000302027812 */ /* 0x000fca00078ec0ff */
[----:B------:R1:W2:Y:S02]  /*22810*/  SHFL.IDX PT, R14, R2, RZ, 0x1f ;  /* 0x00001fff020e7589 */ /* 0x0002a400000e0000 */
.L_x_884:
[----:B--2---:R-:W-:-:S13]  /*22820*/  ISETP.NE.AND P0, PT, R14, RZ, PT ;  /* 0x000000ff0e00720c */ /* 0x004fda0003f05270 */
[----:B------:R-:W-:Y:S05]  /*22830*/  @P0 BRA `(.L_x_422) ;  /* 0x0000000000940947 */ /* 0x000fea0003800000 */
[----:B------:R-:W-:-:S03]  /*22840*/  UMOV UR4, 0xffffffff ;  /* 0xffffffff00047882 */ /* 0x000fc60000000000 */
[----:B------:R-:W-:Y:S05]  /*22850*/  BRA.DIV UR4, `(.L_x_788) ;  /* 0x0000002a040c7947 */ /* 0x000fea000b800000 */
[----:B------:R-:W-:-:S13]  /*22860*/  ELECT P6, URZ, PT ;  /* 0x00000000003f782f */ /* 0x000fda00038c0000 */
.L_x_887:
[----:B------:R-:W-:Y:S05]  /*22870*/  @!P6 BRA `(.L_x_422) ;  /* 0x000000000084e947 */ /* 0x000fea0003800000 */
[----:B-1----:R-:W2:Y:S02]  /*22880*/  LDL R2, [R1+0x8c] ;  /* 0x00008c0001027983 */ /* 0x002ea40000100800 */
[----:B--2---:R-:W-:-:S13]  /*22890*/  R2UR UR4, R2 ;  /* 0x00000000020472ca */ /* 0x004fda00000e0000 */
[----:B------:R-:W-:-:S06]  /*228a0*/  ULOP3.LUT UR4, UR4, 0x2, URZ, 0xfc, !UPT ;  /* 0x0000000204047892 */ /* 0x000fcc000f8efc3f */
[----:B------:R-:W-:-:S05]  /*228b0*/  IMAD.U32 R2, RZ, RZ, UR4 ;  /* 0x00000004ff027e24 */ /* 0x000fca000f8e00ff */
[----:B------:R-:W-:-:S13]  /*228c0*/  ISETP.NE.AND P2, PT, R2, 0x3, PT ;  /* 0x000000030200780c */ /* 0x000fda0003f45270 */
[----:B------:R-:W-:Y:S05]  /*228d0*/  @!P2 BRA `(.L_x_789) ;  /* 0x000000000004a947 */ /* 0x000fea0003800000 */
[----:B------:R-:W-:Y:S01]  /*228e0*/  BPT.TRAP 0x1 ;  /* 0x000000040000795c */ /* 0x000fe20000300000 */
.L_x_789:
[----:B------:R-:W2:Y:S01]  /*228f0*/  LDL.LU R7, [R1+0x1c] ;  /* 0x00001c0001077983 */ /* 0x000ea20000300800 */
[----:B------:R-:W-:Y:S02]  /*22900*/  VIADD R2, R0, 0x34840 ;  /* 0x0003484000027836 */ /* 0x000fe40000000000 */
[C---:B0-----:R-:W-:Y:S02]  /*22910*/  VIADD R3, R19.reuse, 0x1 ;  /* 0x0000000113037836 */ /* 0x041fe40000000000 */
[----:B------:R-:W-:-:S03]  /*22920*/  IMAD R6, R19, 0x8, R2 ;  /* 0x0000000813067824 */ /* 0x000fc600078e0202 */
        /* <DEDUP_REMOVED lines=9> */
.L_x_888:
[----:B------:R-:W1:Y:S02]  /*229c0*/  SYNCS.PHASECHK.TRANS64.TRYWAIT P0, [R7+URZ], R2 ;  /* 0x00000002070075a7 */ /* 0x000e64000800017f */
[----:B-1----:R-:W-:Y:S05]  /*229d0*/  @!P0 BRA `(.L_x_791) ;  /* 0x0000002400e08947 */ /* 0x002fea0003800000 */
.L_x_889:
[----:B------:R-:W-:Y:S05]  /*229e0*/  @!P2 BRA `(.L_x_792) ;  /* 0x000000000004a947 */ /* 0x000fea0003800000 */
[----:B------:R-:W-:Y:S01]  /*229f0*/  BPT.TRAP 0x1 ;  /* 0x000000040000795c */ /* 0x000fe20000300000 */
.L_x_792:
[----:B------:R-:W-:-:S04]  /*22a00*/  VIADD R0, R0, 0x34860 ;  /* 0x0003486000007836 */ /* 0x000fc80000000000 */
[----:B------:R-:W-:-:S04]  /*22a10*/  IMAD R4, R19, 0x8, R0 ;  /* 0x0000000813047824 */ /* 0x000fc800078e0200 */
[----:B------:R-:W2:Y:S02]  /*22a20*/  SYNCS.PHASECHK.TRANS64.TRYWAIT P0, [R4+URZ], R5 ;  /* 0x00000005040075a7 */ /* 0x000ea4000800017f */
[----:B--2---:R-:W-:Y:S05]  /*22a30*/  @!P0 BRA `(.L_x_793) ;  /* 0x0000002400dc8947 */ /* 0x004fea0003800000 */
.L_x_890:
[----:B------:R-:W-:-:S07]  /*22a40*/  IMAD R3, R3, 0x8, R0 ;  /* 0x0000000803037824 */ /* 0x000fce00078e0200 */
.L_x_794:
[----:B---3--:R3:W4:Y:S02]  /*22a50*/  SYNCS.PHASECHK.TRANS64.TRYWAIT P0, [R3+URZ], R2 ;  /* 0x00000002030075a7 */ /* 0x008724000800017f */
[----:B----4-:R-:W-:Y:S05]  /*22a60*/  @!P0 NANOSLEEP.SYNCS 0x989680 ;  /* 0x009896800000895d */ /* 0x010fea0003900000 */
[----:B------:R-:W4:Y:S02]  /*22a70*/  @!P0 SYNCS.PHASECHK.TRANS64 P0, [R3+URZ], R2 ;  /* 0x00000002030085a7 */ /* 0x000f24000800007f */
[----:B----4-:R-:W-:Y:S05]  /*22a80*/  @!P0 BRA `(.L_x_794) ;  /* 0xfffffffc00f08947 */ /* 0x010fea000383ffff */
.L_x_422:
[----:B------:R-:W-:Y:S05]  /*22a90*/  BSYNC B9 ;  /* 0x0000000000097941 */ /* 0x000fea0003800000 */
.L_x_419:
[----:B------:R-:W-:Y:S05]  /*22aa0*/  EXIT ;  /* 0x000000000000794d */ /* 0x000fea0003800000 */
.L_x_442:
[----:B0-----:R0:W1:Y:S02]  /*22ab0*/  SYNCS.PHASECHK.TRANS64.TRYWAIT P5, [R101+URZ+0x34890], R102 ;  /* 0x03489066650075a7 */ /* 0x00106400080a017f */
[----:B-1----:R-:W-:Y:S05]  /*22ac0*/  @!P5 NANOSLEEP.SYNCS 0x989680 ;  /* 0x009896800000d95d */ /* 0x002fea0003900000 */
[----:B------:R-:W1:Y:S02]  /*22ad0*/  @!P5 SYNCS.PHASECHK.TRANS64 P5, [R101+URZ+0x34890], R102 ;  /* 0x034890666500d5a7 */ /* 0x000e6400080a007f */
[----:B-1----:R-:W-:Y:S05]  /*22ae0*/  @!P5 BRA `(.L_x_442) ;  /* 0xfffffffc00f0d947 */ /* 0x002fea000383ffff */
[----:B------:R-:W-:Y:S05]  /*22af0*/  BRA `(.L_x_795) ;  /* 0xfffffe1000507947 */ /* 0x000fea000383ffff */
.L_x_496:
[----:B-1----:R1:W2:Y:S02]  /*22b00*/  SYNCS.PHASECHK.TRANS64.TRYWAIT P5, [R101+URZ+0x34890], R102 ;  /* 0x03489066650075a7 */ /* 0x0022a400080a017f */
[----:B--2---:R-:W-:Y:S05]  /*22b10*/  @!P5 NANOSLEEP.SYNCS 0x989680 ;  /* 0x009896800000d95d */ /* 0x004fea0003900000 */
[----:B------:R-:W2:Y:S02]  /*22b20*/  @!P5 SYNCS.PHASECHK.TRANS64 P5, [R101+URZ+0x34890], R102 ;  /* 0x034890666500d5a7 */ /* 0x000ea400080a007f */
[----:B--2---:R-:W-:Y:S05]  /*22b30*/  @!P5 BRA `(.L_x_496) ;  /* 0xfffffffc00f0d947 */ /* 0x004fea000383ffff */
[----:B------:R-:W-:Y:S05]  /*22b40*/  BRA `(.L_x_796) ;  /* 0xfffffe4400a87947 */ /* 0x000fea000383ffff */
.L_x_521:
[----:B0-----:R0:W1:Y:S02]  /*22b50*/  SYNCS.PHASECHK.TRANS64.TRYWAIT P3, [R101+URZ+0x34890], R102 ;  /* 0x03489066650075a7 */ /* 0x001064000806017f */
[----:B-1----:R-:W-:Y:S05]  /*22b60*/  @!P3 NANOSLEEP.SYNCS 0x989680 ;  /* 0x009896800000b95d */ /* 0x002fea0003900000 */
[----:B------:R-:W1:Y:S02]  /*22b70*/  @!P3 SYNCS.PHASECHK.TRANS64 P3, [R101+URZ+0x34890], R102 ;  /* 0x034890666500b5a7 */ /* 0x000e64000806007f */
[----:B-1----:R-:W-:Y:S05]  /*22b80*/  @!P3 BRA `(.L_x_521) ;  /* 0xfffffffc00f0b947 */ /* 0x002fea000383ffff */
[----:B------:R-:W-:Y:S05]  /*22b90*/  BRA `(.L_x_797) ;  /* 0xfffffe7800607947 */ /* 0x000fea000383ffff */
.L_x_527:
[----:B-1----:R1:W2:Y:S02]  /*22ba0*/  SYNCS.PHASECHK.TRANS64.TRYWAIT P2, [R101+URZ+0x348b0], R102 ;  /* 0x0348b066650075a7 */ /* 0x0022a4000804017f */
[----:B--2---:R-:W-:Y:S05]  /*22bb0*/  @!P2 NANOSLEEP.SYNCS 0x989680 ;  /* 0x009896800000a95d */ /* 0x004fea0003900000 */
[----:B------:R-:W2:Y:S02]  /*22bc0*/  @!P2 SYNCS.PHASECHK.TRANS64 P2, [R101+URZ+0x348b0], R102 ;  /* 0x0348b0666500a5a7 */ /* 0x000ea4000804007f */
[----:B--2---:R-:W-:Y:S05]  /*22bd0*/  @!P2 BRA `(.L_x_527) ;  /* 0xfffffffc00f0a947 */ /* 0x004fea000383ffff */
[----:B------:R-:W-:Y:S05]  /*22be0*/  BRA `(.L_x_798) ;  /* 0xfffffe7c005c7947 */ /* 0x000fea000383ffff */
.L_x_547:
[----:B------:R-:W-:Y:S01]  /*22bf0*/  BSSY B1, `(.L_x_799) ;  /* 0x0000008000017945 */ /* 0x000fe20003800000 */
[----:B------:R-:W-:Y:S02]  /*22c00*/  IMAD.MOV.U32 R13, RZ, RZ, R42 ;  /* 0x000000ffff0d7224 */ /* 0x000fe400078e002a */
[----:B------:R-:W-:Y:S02]  /*22c10*/  IMAD.MOV.U32 R12, RZ, RZ, RZ ;  /* 0x000000ffff0c7224 */ /* 0x000fe400078e00ff */
[----:B------:R-:W-:Y:S02]  /*22c20*/  IMAD.MOV.U32 R11, RZ, RZ, 0x1c1f ;  /* 0x00001c1fff0b7424 */ /* 0x000fe400078e00ff */
[----:B------:R-:W-:-:S07]  /*22c30*/  IMAD.MOV.U32 R15, RZ, RZ, -0x1 ;  /* 0xffffffffff0f7424 */ /* 0x000fce00078e00ff */
[----:B------:R-:W-:Y:S05]  /*22c40*/  WARPSYNC.COLLECTIVE R15, `(.L_x_800) ;  /* 0x000000000f087348 */ /* 0x000fea0003c00000 */
[----:B------:R0:W1:Y:S02]  /*22c50*/  SHFL.IDX P6, R14, R13, R12, R11 ;  /* 0x0000000c0d0e7389 */ /* 0x00006400000c000b */
[----:B01----:R-:W-:Y:S01]  /*22c60*/  ENDCOLLECTIVE ;  /* 0x000000000000791b */ /* 0x003fe20003800000 */
.L_x_800:
[----:B------:R-:W-:Y:S05]  /*22c70*/  BSYNC B1 ;  /* 0x0000000000017941 */ /* 0x000fea0003800000 */
.L_x_799:
[----:B------:R-:W-:Y:S02]  /*22c80*/  IMAD.MOV.U32 R13, RZ, RZ, R39 ;  /* 0x000000ffff0d7224 */ /* 0x000fe400078e0027 */
[----:B------:R-:W-:Y:S02]  /*22c90*/  IMAD.MOV.U32 R12, RZ, RZ, RZ ;  /* 0x000000ffff0c7224 */ /* 0x000fe400078e00ff */
[----:B------:R-:W-:Y:S02]  /*22ca0*/  IMAD.MOV.U32 R11, RZ, RZ, 0x1c1f ;  /* 0x00001c1fff0b7424 */ /* 0x000fe400078e00ff */
[----:B------:R-:W-:Y:S02]  /*22cb0*/  IMAD.MOV.U32 R15, RZ, RZ, -0x1 ;  /* 0xffffffffff0f7424 */ /* 0x000fe400078e00ff */
[----:B------:R-:W-:-:S07]  /*22cc0*/  IMAD.MOV.U32 R42, RZ, RZ, R14 ;  /* 0x000000ffff2a7224 */ /* 0x000fce00078e000e */
[----:B------:R-:W-:Y:S05]  /*22cd0*/  WARPSYNC.COLLECTIVE R15, `(.L_x_801) ;  /* 0x000000000f087348 */ /* 0x000fea0003c00000 */
[----:B------:R0:W1:Y:S02]  /*22ce0*/  SHFL.IDX P6, R14, R13, R12, R11 ;  /* 0x0000000c0d0e7389 */ /* 0x00006400000c000b */
[----:B01----:R-:W-:Y:S01]  /*22cf0*/  ENDCOLLECTIVE ;  /* 0x000000000000791b */ /* 0x003fe20003800000 */
.L_x_801:
[----:B------:R-:W-:Y:S02]  /*22d00*/  IMAD.MOV.U32 R13, RZ, RZ, R50 ;  /* 0x000000ffff0d7224 */ /* 0x000fe400078e0032 */
[----:B------:R-:W-:-:S07]  /*22d10*/  IMAD.MOV.U32 R39, RZ, RZ, R14 ;  /* 0x000000ffff277224 */ /* 0x000fce00078e000e */
[----:B------:R-:W-:Y:S05]  /*22d20*/  WARPSYNC.COLLECTIVE R15, `(.L_x_802) ;  /* 0x000000000f087348 */ /* 0x000fea0003c00000 */
[----:B------:R0:W1:Y:S02]  /*22d30*/  SHFL.IDX P6, R14, R13, R12, R11 ;  /* 0x0000000c0d0e7389 */ /* 0x00006400000c000b */
[----:B01----:R-:W-:Y:S01]  /*22d40*/  ENDCOLLECTIVE ;  /* 0x000000000000791b */ /* 0x003fe20003800000 */
.L_x_802:
[----:B------:R-:W-:Y:S02]  /*22d50*/  IMAD.MOV.U32 R13, RZ, RZ, R24 ;  /* 0x000000ffff0d7224 */ /* 0x000fe400078e0018 */
[----:B------:R-:W-:-:S07]  /*22d60*/  IMAD.MOV.U32 R50, RZ, RZ, R14 ;  /* 0x000000ffff327224 */ /* 0x000fce00078e000e */
[----:B------:R-:W-:Y:S05]  /*22d70*/  WARPSYNC.COLLECTIVE R15, `(.L_x_803) ;  /* 0x000000000f087348 */ /* 0x000fea0003c00000 */
[----:B------:R0:W1:Y:S02]  /*22d80*/  SHFL.IDX P6, R14, R13, R12, R11 ;  /* 0x0000000c0d0e7389 */ /* 0x00006400000c000b */
[----:B01----:R-:W-:Y:S01]  /*22d90*/  ENDCOLLECTIVE ;  /* 0x000000000000791b */ /* 0x003fe20003800000 */
.L_x_803:
[----:B------:R-:W-:Y:S01]  /*22da0*/  IMAD.MOV.U32 R41, RZ, RZ, R14 ;  /* 0x000000ffff297224 */ /* 0x000fe200078e000e */
[----:B------:R-:W-:Y:S06]  /*22db0*/  BRA `(.L_x_804) ;  /* 0xfffffe8800d87947 */ /* 0x000fec000383ffff */
.L_x_551:
[----:B0-----:R0:W1:Y:S02]  /*22dc0*/  SYNCS.PHASECHK.TRANS64.TRYWAIT P0, [R2+URZ+0x34800], R5 ;  /* 0x03480005020075a7 */ /* 0x001064000800017f */
[----:B-1----:R-:W-:Y:S05]  /*22dd0*/  @!P0 NANOSLEEP.SYNCS 0x989680 ;  /* 0x009896800000895d */ /* 0x002fea0003900000 */
[----:B------:R-:W1:Y:S02]  /*22de0*/  @!P0 SYNCS.PHASECHK.TRANS64 P0, [R2+URZ+0x34800], R5 ;  /* 0x03480005020085a7 */ /* 0x000e64000800007f */
[----:B-1----:R-:W-:Y:S05]  /*22df0*/  @!P0 BRA `(.L_x_551) ;  /* 0xfffffffc00f08947 */ /* 0x002fea000383ffff */
[----:B------:R-:W-:Y:S05]  /*22e00*/  BRA `(.L_x_805) ;  /* 0xfffffe9400547947 */ /* 0x000fea000383ffff */
.L_x_575:
        /* <DEDUP_REMOVED lines=8> */
.L_x_807:
[----:B------:R-:W-:Y:S05]  /*22e90*/  BSYNC B1 ;  /* 0x0000000000017941 */ /* 0x000fea0003800000 */
.L_x_806:
        /* <DEDUP_REMOVED lines=8> */
.L_x_808:
[----:B------:R-:W-:Y:S02]  /*22f20*/  IMAD.MOV.U32 R13, RZ, RZ, R50 ;  /* 0x000000ffff0d7224 */ /* 0x000fe400078e0032 */
[----:B------:R-:W-:-:S07]  /*22f30*/  IMAD.MOV.U32 R40, RZ, RZ, R14 ;  /* 0x000000ffff287224 */ /* 0x000fce00078e000e */
[----:B------:R-:W-:Y:S05]  /*22f40*/  WARPSYNC.COLLECTIVE R15, `(.L_x_809) ;  /* 0x000000000f087348 */ /* 0x000fea0003c00000 */
[----:B------:R0:W1:Y:S02]  /*22f50*/  SHFL.IDX P6, R14, R13, R12, R11 ;  /* 0x0000000c0d0e7389 */ /* 0x00006400000c000b */
[----:B01----:R-:W-:Y:S01]  /*22f60*/  ENDCOLLECTIVE ;  /* 0x000000000000791b */ /* 0x003fe20003800000 */
.L_x_809:
[----:B------:R-:W-:Y:S02]  /*22f70*/  IMAD.MOV.U32 R13, RZ, RZ, R24 ;  /* 0x000000ffff0d7224 */ /* 0x000fe400078e0018 */
[----:B------:R-:W-:-:S07]  /*22f80*/  IMAD.MOV.U32 R21, RZ, RZ, R14 ;  /* 0x000000ffff157224 */ /* 0x000fce00078e000e */
[----:B------:R-:W-:Y:S05]  /*22f90*/  WARPSYNC.COLLECTIVE R15, `(.L_x_810) ;  /* 0x000000000f087348 */ /* 0x000fea0003c00000 */
[----:B------:R0:W1:Y:S02]  /*22fa0*/  SHFL.IDX P6, R14, R13, R12, R11 ;  /* 0x0000000c0d0e7389 */ /* 0x00006400000c000b */
[----:B01----:R-:W-:Y:S01]  /*22fb0*/  ENDCOLLECTIVE ;  /* 0x000000000000791b */ /* 0x003fe20003800000 */
.L_x_810:
[----:B------:R-:W-:Y:S01]  /*22fc0*/  IMAD.MOV.U32 R20, RZ, RZ, R14 ;  /* 0x000000ffff147224 */ /* 0x000fe200078e000e */
[----:B------:R-:W-:Y:S06]  /*22fd0*/  BRA `(.L_x_811) ;  /* 0xfffffeb000fc7947 */ /* 0x000fec000383ffff */
.L_x_579:
[----:B0-----:R0:W1:Y:S02]  /*22fe0*/  SYNCS.PHASECHK.TRANS64.TRYWAIT P0, [R2+URZ+0x34800], R5 ;  /* 0x03480005020075a7 */ /* 0x001064000800017f */
[----:B-1----:R-:W-:Y:S05]  /*22ff0*/  @!P0 NANOSLEEP.SYNCS 0x989680 ;  /* 0x009896800000895d */ /* 0x002fea0003900000 */
[----:B------:R-:W1:Y:S02]  /*23000*/  @!P0 SYNCS.PHASECHK.TRANS64 P0, [R2+URZ+0x34800], R5 ;  /* 0x03480005020085a7 */ /* 0x000e64000800007f */
[----:B-1----:R-:W-:Y:S05]  /*23010*/  @!P0 BRA `(.L_x_579) ;  /* 0xfffffffc00f08947 */ /* 0x002fea000383ffff */
[----:B------:R-:W-:Y:S05]  /*23020*/  BRA `(.L_x_812) ;  /* 0xfffffeb800e87947 */ /* 0x000fea000383ffff */
.L_x_593:
[----:B-1----:R1:W2:Y:S02]  /*23030*/  SYNCS.PHASECHK.TRANS64.TRYWAIT P2, [R0+URZ+0x34830], R3 ;  /* 0x03483003000075a7 */ /* 0x0022a4000804017f */
[----:B--2---:R-:W-:Y:S05]  /*23040*/  @!P2 NANOSLEEP.SYNCS 0x989680 ;  /* 0x009896800000a95d */ /* 0x004fea0003900000 */
[----:B------:R-:W2:Y:S02]  /*23050*/  @!P2 SYNCS.PHASECHK.TRANS64 P2, [R0+URZ+0x34830], R3 ;  /* 0x034830030000a5a7 */ /* 0x000ea4000804007f */
[----:B--2---:R-:W-:Y:S05]  /*23060*/  @!P2 BRA `(.L_x_593) ;  /* 0xfffffffc00f0a947 */ /* 0x004fea000383ffff */
[----:B------:R-:W-:Y:S05]  /*23070*/  BRA `(.L_x_592) ;  /* 0xfffffee0000c7947 */ /* 0x000fea000383ffff */
.L_x_600:
[----:B-1----:R1:W2:Y:S02]  /*23080*/  SYNCS.PHASECHK.TRANS64.TRYWAIT P2, [R12+URZ+0x34830], R9 ;  /* 0x034830090c0075a7 */ /* 0x0022a4000804017f */
[----:B--2---:R-:W-:Y:S05]  /*23090*/  @!P2 NANOSLEEP.SYNCS 0x989680 ;  /* 0x009896800000a95d */ /* 0x004fea0003900000 */
[----:B------:R-:W2:Y:S02]  /*230a0*/  @!P2 SYNCS.PHASECHK.TRANS64 P2, [R12+URZ+0x34830], R9 ;  /* 0x034830090c00a5a7 */ /* 0x000ea4000804007f */
[----:B--2---:R-:W-:Y:S05]  /*230b0*/  @!P2 BRA `(.L_x_600) ;  /* 0xfffffffc00f0a947 */ /* 0x004fea000383ffff */
[----:B------:R-:W-:Y:S05]  /*230c0*/  BRA `(.L_x_599) ;  /* 0xffffff10008c7947 */ /* 0x000fea000383ffff */
.L_x_605:
[----:B-1----:R1:W2:Y:S02]  /*230d0*/  SYNCS.PHASECHK.TRANS64.TRYWAIT P2, [R13+URZ+0x34850], R7 ;  /* 0x034850070d0075a7 */ /* 0x0022a4000804017f */
[----:B--2---:R-:W-:Y:S05]  /*230e0*/  @!P2 NANOSLEEP.SYNCS 0x989680 ;  /* 0x009896800000a95d */ /* 0x004fea0003900000 */
[----:B------:R-:W2:Y:S02]  /*230f0*/  @!P2 SYNCS.PHASECHK.TRANS64 P2, [R13+URZ+0x34850], R7 ;  /* 0x034850070d00a5a7 */ /* 0x000ea4000804007f */
[----:B--2---:R-:W-:Y:S05]  /*23100*/  @!P2 BRA `(.L_x_605) ;  /* 0xfffffffc00f0a947 */ /* 0x004fea000383ffff */
[----:B------:R-:W-:Y:S05]  /*23110*/  BRA `(.L_x_604) ;  /* 0xffffff1c00487947 */ /* 0x000fea000383ffff */
.L_x_611:
[----:B-1----:R1:W2:Y:S02]  /*23120*/  SYNCS.PHASECHK.TRANS64.TRYWAIT P0, [R6+URZ+0x34850], R5 ;  /* 0x03485005060075a7 */ /* 0x0022a4000800017f */
[----:B--2---:R-:W-:Y:S05]  /*23130*/  @!P0 NANOSLEEP.SYNCS 0x989680 ;  /* 0x009896800000895d */ /* 0x004fea0003900000 */
[----:B------:R-:W2:Y:S02]  /*23140*/  @!P0 SYNCS.PHASECHK.TRANS64 P0, [R6+URZ+0x34850], R5 ;  /* 0x03485005060085a7 */ /* 0x000ea4000800007f */
[----:B--2---:R-:W-:Y:S05]  /*23150*/  @!P0 BRA `(.L_x_611) ;  /* 0xfffffffc00f08947 */ /* 0x004fea000383ffff */
[----:B------:R-:W-:Y:S05]  /*23160*/  BRA `(.L_x_610) ;  /* 0xffffff4000687947 */ /* 0x000fea000383ffff */
.L_x_650:
[----:B------:R-:W1:Y:S01]  /*23170*/  S2R R3, SR_TID.X ;  /* 0x0000000000037919 */ /* 0x000e620000002100 */
[----:B------:R-:W-:Y:S01]  /*23180*/  BSSY B1, `(.L_x_813) ;  /* 0x000000a000017945 */ /* 0x000fe20003800000 */
[----:B------:R-:W-:Y:S02]  /*23190*/  IMAD.MOV.U32 R12, RZ, RZ, RZ ;  /* 0x000000ffff0c7224 */ /* 0x000fe400078e00ff */
[----:B0-----:R-:W-:Y:S02]  /*231a0*/  IMAD.MOV.U32 R11, RZ, RZ, 0x1f ;  /* 0x0000001fff0b7424 */ /* 0x001fe400078e00ff */
[----:B------:R-:W-:Y:S01]  /*231b0*/  IMAD.MOV.U32 R15, RZ, RZ, -0x1 ;  /* 0xffffffffff0f7424 */ /* 0x000fe200078e00ff */
[----:B-1----:R-:W-:-:S04]  /*231c0*/  SHF.R.U32.HI R3, RZ, 0x5, R3 ;  /* 0x00000005ff037819 */ /* 0x002fc80000011603 */
[----:B------:R-:W-:-:S05]  /*231d0*/  LOP3.LUT R3, R3, 0x3, RZ, 0xc0, !PT ;  /* 0x0000000303037812 */ /* 0x000fca00078ec0ff */
[----:B------:R-:W-:-:S07]  /*231e0*/  IMAD.MOV.U32 R13, RZ, RZ, R3 ;  /* 0x000000ffff0d7224 */ /* 0x000fce00078e0003 */
[----:B------:R-:W-:Y:S05]  /*231f0*/  WARPSYNC.COLLECTIVE R15, `(.L_x_814) ;  /* 0x000000000f087348 */ /* 0x000fea0003c00000 */
[----:B------:R0:W1:Y:S02]  /*23200*/  SHFL.IDX P6, R14, R13, R12, R11 ;  /* 0x0000000c0d0e7389 */ /* 0x00006400000c000b */
[----:B01----:R-:W-:Y:S01]  /*23210*/  ENDCOLLECTIVE ;  /* 0x000000000000791b */ /* 0x003fe20003800000 */
.L_x_814:
[----:B------:R-:W-:Y:S05]  /*23220*/  BSYNC B1 ;  /* 0x0000000000017941 */ /* 0x000fea0003800000 */
.L_x_813:
[----:B------:R-:W-:Y:S05]  /*23230*/  BRA `(.L_x_815) ;  /* 0xffffff90002c7947 */ /* 0x000fea000383ffff */
.L_x_652:
[----:B------:R-:W-:Y:S01]  /*23240*/  BSSY B1, `(.L_x_816) ;  /* 0x0000006000017945 */ /* 0x000fe20003800000 */
[----:B------:R-:W-:-:S07]  /*23250*/  IMAD.MOV.U32 R15, RZ, RZ, -0x1 ;  /* 0xffffffffff0f7424 */ /* 0x000fce00078e00ff */
[----:B01----:R-:W-:Y:S05]  /*23260*/  WARPSYNC.COLLECTIVE R15, `(.L_x_817) ;  /* 0x000000000f0c7348 */ /* 0x003fea0003c00000 */
[----:B------:R-:W-:Y:S02]  /*23270*/  ELECT P6, UR62, PT ;  /* 0x00000000003e782f */ /* 0x000fe400038c0000 */
[----:B------:R-:W-:Y:S01]  /*23280*/  MOV R14, UR62 ;  /* 0x0000003e000e7c02 */ /* 0x000fe20008000f00 */
[----:B01----:R-:W-:Y:S10]  /*23290*/  ENDCOLLECTIVE ;  /* 0x000000000000791b */ /* 0x003ff40003800000 */
.L_x_817:
[----:B------:R-:W-:Y:S05]  /*232a0*/  BSYNC B1 ;  /* 0x0000000000017941 */ /* 0x000fea0003800000 */
.L_x_816:
[----:B------:R-:W-:Y:S05]  /*232b0*/  BRA `(.L_x_651) ;  /* 0xffffff9000247947 */ /* 0x000fea000383ffff */
.L_x_654:
[----:B-1----:R1:W2:Y:S02]  /*232c0*/  SYNCS.PHASECHK.TRANS64.TRYWAIT P0, [R18+URZ+0x34820], R3 ;  /* 0x03482003120075a7 */ /* 0x0022a4000800017f */
[----:B--2---:R-:W-:Y:S05]  /*232d0*/  @!P0 NANOSLEEP.SYNCS 0x989680 ;  /* 0x009896800000895d */ /* 0x004fea0003900000 */
[----:B------:R-:W2:Y:S02]  /*232e0*/  @!P0 SYNCS.PHASECHK.TRANS64 P0, [R18+URZ+0x34820], R3 ;  /* 0x03482003120085a7 */ /* 0x000ea4000800007f */
[----:B--2---:R-:W-:Y:S05]  /*232f0*/  @!P0 BRA `(.L_x_654) ;  /* 0xfffffffc00f08947 */ /* 0x004fea000383ffff */
[----:B------:R-:W-:Y:S05]  /*23300*/  BRA `(.L_x_818) ;  /* 0xffffff9000347947 */ /* 0x000fea000383ffff */
.L_x_658:
[----:B--2---:R2:W3:Y:S02]  /*23310*/  SYNCS.PHASECHK.TRANS64.TRYWAIT P0, [R5+URZ+0x348a0], R9 ;  /* 0x0348a009050075a7 */ /* 0x0044e4000800017f */
[----:B---3--:R-:W-:Y:S05]  /*23320*/  @!P0 NANOSLEEP.SYNCS 0x989680 ;  /* 0x009896800000895d */ /* 0x008fea0003900000 */
[----:B------:R-:W3:Y:S02]  /*23330*/  @!P0 SYNCS.PHASECHK.TRANS64 P0, [R5+URZ+0x348a0], R9 ;  /* 0x0348a009050085a7 */ /* 0x000ee4000800007f */
[----:B---3--:R-:W-:Y:S05]  /*23340*/  @!P0 BRA `(.L_x_658) ;  /* 0xfffffffc00f08947 */ /* 0x008fea000383ffff */
[----:B------:R-:W-:Y:S05]  /*23350*/  BRA `(.L_x_819) ;  /* 0xffffff9000547947 */ /* 0x000fea000383ffff */
.L_x_665:
[----:B0-----:R0:W1:Y:S02]  /*23360*/  SYNCS.PHASECHK.TRANS64.TRYWAIT P0, [R5+URZ+0x348c0], R9 ;  /* 0x0348c009050075a7 */ /* 0x001064000800017f */
[----:B-1----:R-:W-:Y:S05]  /*23370*/  @!P0 NANOSLEEP.SYNCS 0x989680 ;  /* 0x009896800000895d */ /* 0x002fea0003900000 */
[----:B------:R-:W1:Y:S02]  /*23380*/  @!P0 SYNCS.PHASECHK.TRANS64 P0, [R5+URZ+0x348c0], R9 ;  /* 0x0348c009050085a7 */ /* 0x000e64000800007f */
[----:B-1----:R-:W-:Y:S05]  /*23390*/  @!P0 BRA `(.L_x_665) ;  /* 0xfffffffc00f08947 */ /* 0x002fea000383ffff */
[----:B------:R-:W-:Y:S05]  /*233a0*/  BRA `(.L_x_820) ;  /* 0xffffff9400507947 */ /* 0x000fea000383ffff */
.L_x_673:
[----:B-1----:R1:W2:Y:S02]  /*233b0*/  SYNCS.PHASECHK.TRANS64.TRYWAIT P2, [R7+URZ+0x348a0], R6 ;  /* 0x0348a006070075a7 */ /* 0x0022a4000804017f */
[----:B--2---:R-:W-:Y:S05]  /*233c0*/  @!P2 NANOSLEEP.SYNCS 0x989680 ;  /* 0x009896800000a95d */ /* 0x004fea0003900000 */
[----:B------:R-:W2:Y:S02]  /*233d0*/  @!P2 SYNCS.PHASECHK.TRANS64 P2, [R7+URZ+0x348a0], R6 ;  /* 0x0348a0060700a5a7 */ /* 0x000ea4000804007f */
[----:B--2---:R-:W-:Y:S05]  /*233e0*/  @!P2 BRA `(.L_x_673) ;  /* 0xfffffffc00f0a947 */ /* 0x004fea000383ffff */
[----:B------:R-:W-:Y:S05]  /*233f0*/  BRA `(.L_x_821) ;  /* 0xffffff9800787947 */ /* 0x000fea000383ffff */
.L_x_680:
[----:B0-----:R0:W2:Y:S02]  /*23400*/  SYNCS.PHASECHK.TRANS64.TRYWAIT P2, [R7+URZ+0x348c0], R6 ;  /* 0x0348c006070075a7 */ /* 0x0010a4000804017f */
[----:B--2---:R-:W-:Y:S05]  /*23410*/  @!P2 NANOSLEEP.SYNCS 0x989680 ;  /* 0x009896800000a95d */ /* 0x004fea0003900000 */
[----:B------:R-:W2:Y:S02]  /*23420*/  @!P2 SYNCS.PHASECHK.TRANS64 P2, [R7+URZ+0x348c0], R6 ;  /* 0x0348c0060700a5a7 */ /* 0x000ea4000804007f */
[----:B--2---:R-:W-:Y:S05]  /*23430*/  @!P2 BRA `(.L_x_680) ;  /* 0xfffffffc00f0a947 */ /* 0x004fea000383ffff */
[----:B------:R-:W-:Y:S05]  /*23440*/  BRA `(.L_x_822) ;  /* 0xffffff9c00707947 */ /* 0x000fea000383ffff */
.L_x_696:
        /* <DEDUP_REMOVED lines=11> */
.L_x_824:
[----:B------:R-:W-:Y:S05]  /*23500*/  BSYNC B0 ;  /* 0x0000000000007941 */ /* 0x000fea0003800000 */
.L_x_823:
[----:B------:R-:W-:Y:S05]  /*23510*/  BRA `(.L_x_825) ;  /* 0xffffffa800787947 */ /* 0x000fea000383ffff */
.L_x_698:
[----:B------:R-:W-:Y:S01]  /*23520*/  BSSY B0, `(.L_x_826) ;  /* 0x0000006000007945 */ /* 0x000fe20003800000 */
[----:B------:R-:W-:-:S07]  /*23530*/  IMAD.MOV.U32 R15, RZ, RZ, -0x1 ;  /* 0xffffffffff0f7424 */ /* 0x000fce00078e00ff */
[----:B01----:R-:W-:Y:S05]  /*23540*/  WARPSYNC.COLLECTIVE R15, `(.L_x_827) ;  /* 0x000000000f0c7348 */ /* 0x003fea0003c00000 */
[----:B------:R-:W-:Y:S02]  /*23550*/  ELECT P6, UR62, PT ;  /* 0x00000000003e782f */ /* 0x000fe400038c0000 */
[----:B------:R-:W-:Y:S01]  /*23560*/  MOV R14, UR62 ;  /* 0x0000003e000e7c02 */ /* 0x000fe20008000f00 */
[----:B01----:R-:W-:Y:S10]  /*23570*/  ENDCOLLECTIVE ;  /* 0x000000000000791b */ /* 0x003ff40003800000 */
.L_x_827:
[----:B------:R-:W-:Y:S05]  /*23580*/  BSYNC B0 ;  /* 0x0000000000007941 */ /* 0x000fea0003800000 */
.L_x_826:
[----:B------:R-:W-:Y:S05]  /*23590*/  BRA `(.L_x_828) ;  /* 0xffffffa800847947 */ /* 0x000fea000383ffff */
.L_x_700:
[----:B-1----:R1:W2:Y:S02]  /*235a0*/  SYNCS.PHASECHK.TRANS64.TRYWAIT P0, [R0+URZ+0x34840], R2 ;  /* 0x03484002000075a7 */ /* 0x0022a4000800017f */
[----:B--2---:R-:W-:Y:S05]  /*235b0*/  @!P0 NANOSLEEP.SYNCS 0x989680 ;  /* 0x009896800000895d */ /* 0x004fea0003900000 */
[----:B------:R-:W2:Y:S02]  /*235c0*/  @!P0 SYNCS.PHASECHK.TRANS64 P0, [R0+URZ+0x34840], R2 ;  /* 0x03484002000085a7 */ /* 0x000ea4000800007f */
[----:B--2---:R-:W-:Y:S05]  /*235d0*/  @!P0 BRA `(.L_x_700) ;  /* 0xfffffffc00f08947 */ /* 0x004fea000383ffff */
[----:B------:R-:W-:Y:S05]  /*235e0*/  BRA `(.L_x_829) ;  /* 0xffffffa800e47947 */ /* 0x000fea000383ffff */
.L_x_704:
[----:B------:R0:W5:Y:S01]  /*235f0*/  LDL.LU R9, [R1+0x5c] ;  /* 0x00005c0001097983 */ /* 0x0001620000300800 */
[----:B------:R-:W-:Y:S02]  /*23600*/  IMAD.MOV.U32 R13, RZ, RZ, R3 ;  /* 0x000000ffff0d7224 */ /* 0x000fe400078e0003 */
[----:B------:R-:W-:Y:S02]  /*23610*/  IMAD.MOV.U32 R12, RZ, RZ, RZ ;  /* 0x000000ffff0c7224 */ /* 0x000fe400078e00ff */
[----:B------:R-:W-:Y:S02]  /*23620*/  IMAD.MOV.U32 R11, RZ, RZ, 0x181f ;  /* 0x0000181fff0b7424 */ /* 0x000fe400078e00ff */
[----:B------:R-:W-:-:S07]  /*23630*/  IMAD.MOV.U32 R15, RZ, RZ, -0x1 ;  /* 0xffffffffff0f7424 */ /* 0x000fce00078e00ff */
[----:B0----5:R-:W-:Y:S05]  /*23640*/  WARPSYNC.COLLECTIVE R15, `(.L_x_830) ;  /* 0x000000000f087348 */ /* 0x021fea0003c00000 */
[----:B------:R1:W2:Y:S02]  /*23650*/  SHFL.IDX P6, R14, R13, R12, R11 ;  /* 0x0000000c0d0e7389 */ /* 0x0002a400000c000b */
[----:B012--5:R-:W-:Y:S01]  /*23660*/  ENDCOLLECTIVE ;  /* 0x000000000000791b */ /* 0x027fe20003800000 */
.L_x_830:
[----:B------:R-:W-:Y:S02]  /*23670*/  IMAD.MOV.U32 R13, RZ, RZ, R4 ;  /* 0x000000ffff0d7224 */ /* 0x000fe400078e0004 */
[----:B------:R-:W-:-:S07]  /*23680*/  IMAD.MOV.U32 R6, RZ, RZ, R14 ;  /* 0x000000ffff067224 */ /* 0x000fce00078e000e */
[----:B------:R-:W-:Y:S05]  /*23690*/  WARPSYNC.COLLECTIVE R15, `(.L_x_831) ;  /* 0x000000000f087348 */ /* 0x000fea0003c00000 */
[----:B------:R0:W1:Y:S02]  /*236a0*/  SHFL.IDX P6, R14, R13, R12, R11 ;  /* 0x0000000c0d0e7389 */ /* 0x00006400000c000b */
[----:B01----:R-:W-:Y:S01]  /*236b0*/  ENDCOLLECTIVE ;  /* 0x000000000000791b */ /* 0x003fe20003800000 */
.L_x_831:
[----:B------:R-:W-:Y:S02]  /*236c0*/  IMAD.MOV.U32 R13, RZ, RZ, R3 ;  /* 0x000000ffff0d7224 */ /* 0x000fe400078e0003 */
[----:B------:R-:W-:Y:S02]  /*236d0*/  IMAD.MOV.U32 R12, RZ, RZ, 0x1 ;  /* 0x00000001ff0c7424 */ /* 0x000fe400078e00ff */
[----:B------:R-:W-:-:S07]  /*236e0*/  IMAD.MOV.U32 R7, RZ, RZ, R14 ;  /* 0x000000ffff077224 */ /* 0x000fce00078e000e */
[----:B------:R-:W-:Y:S05]  /*236f0*/  WARPSYNC.COLLECTIVE R15, `(.L_x_832) ;  /* 0x000000000f087348 */ /* 0x000fea0003c00000 */
[----:B------:R0:W1:Y:S02]  /*23700*/  SHFL.IDX P6, R14, R13, R12, R11 ;  /* 0x0000000c0d0e7389 */ /* 0x00006400000c000b */
[----:B01----:R-:W-:Y:S01]  /*23710*/  ENDCOLLECTIVE ;  /* 0x000000000000791b */ /* 0x003fe20003800000 */
.L_x_832:
[----:B------:R-:W-:Y:S02]  /*23720*/  IMAD.MOV.U32 R13, RZ, RZ, R4 ;  /* 0x000000ffff0d7224 */ /* 0x000fe400078e0004 */
[----:B------:R-:W-:Y:S02]  /*23730*/  IMAD R2, R9, R8, RZ ;  /* 0x0000000809027224 */ /* 0x000fe400078e02ff */
[----:B------:R-:W0:Y:S01]  /*23740*/  S2R R9, SR_TID.X ;  /* 0x0000000000097919 */ /* 0x000e220000002100 */
[----:B------:R-:W1:Y:S01]  /*23750*/  S2R R8, SR_TID.X ;  /* 0x0000000000087919 */ /* 0x000e620000002100 */
[----:B0-----:R-:W-:-:S04]  /*23760*/  LOP3.LUT R9, R9, 0x7f, RZ, 0xc0, !PT ;  /* 0x0000007f09097812 */ /* 0x001fc800078ec0ff */
[----:B------:R-:W-:Y:S01]  /*23770*/  SHF.R.U32.HI R9, RZ, 0x3, R9 ;  /* 0x00000003ff097819 */ /* 0x000fe20000011609 */
[----:B-1----:R-:W-:-:S04]  /*23780*/  IMAD.SHL.U32 R8, R8, 0x8, RZ ;  /* 0x0000000808087824 */ /* 0x002fc800078e00ff */
[----:B------:R-:W-:Y:S01]  /*23790*/  IMAD.IADD R0, R9, 0x1, R5 ;  /* 0x0000000109007824 */ /* 0x000fe200078e0205 */
[----:B------:R-:W-:Y:S01]  /*237a0*/  LOP3.LUT R8, R8, 0x38, RZ, 0xc0, !PT ;  /* 0x0000003808087812 */ /* 0x000fe200078ec0ff */
[----:B------:R-:W-:-:S07]  /*237b0*/  IMAD.MOV.U32 R9, RZ, RZ, R14 ;  /* 0x000000ffff097224 */ /* 0x000fce00078e000e */
[----:B------:R-:W-:Y:S05]  /*237c0*/  WARPSYNC.COLLECTIVE R15, `(.L_x_833) ;  /* 0x000000000f087348 */ /* 0x000fea0003c00000 */
[----:B------:R0:W1:Y:S02]  /*237d0*/  SHFL.IDX P6, R14, R13, R12, R11 ;  /* 0x0000000c0d0e7389 */ /* 0x00006400000c000b */
[----:B01----:R-:W-:Y:S01]  /*237e0*/  ENDCOLLECTIVE ;  /* 0x000000000000791b */ /* 0x003fe20003800000 */
.L_x_833:
[C---:B------:R-:W-:Y:S01]  /*237f0*/  ISETP.GE.AND P3, PT, R0.reuse, R2, PT ;  /* 0x000000020000720c */ /* 0x040fe20003f66270 */
[----:B------:R-:W-:-:S12]  /*23800*/  VIADD R5, R0, 0x10 ;  /* 0x0000001000057836 */ /* 0x000fd80000000000 */
[----:B------:R-:W-:Y:S01]  /*23810*/  @!P3 LEA R7, P5, R8, R7, 0x1 ;  /* 0x000000070807b211 */ /* 0x000fe200078a08ff */
[----:B------:R-:W-:Y:S02]  /*23820*/  IMAD.MOV.U32 R13, RZ, RZ, R3 ;  /* 0x000000ffff0d7224 */ /* 0x000fe400078e0003 */
[----:B------:R-:W-:Y:S02]  /*23830*/  IMAD.MOV.U32 R12, RZ, RZ, 0x2 ;  /* 0x00000002ff0c7424 */ /* 0x000fe400078e00ff */
        /* <DEDUP_REMOVED lines=15> */
.L_x_834:
        /* <DEDUP_REMOVED lines=15> */
.L_x_835:
        /* <DEDUP_REMOVED lines=14> */
.L_x_836:
        /* <DEDUP_REMOVED lines=17> */
.L_x_837:
[----:B------:R-:W-:Y:S02]  /*23c10*/  IMAD.MOV.U32 R13, RZ, RZ, R3 ;  /* 0x000000ffff0d7224 */ /* 0x000fe400078e0003 */
[----:B------:R-:W-:Y:S02]  /*23c20*/  IMAD.MOV.U32 R12, RZ, RZ, 0x4 ;  /* 0x00000004ff0c7424 */ /* 0x000fe400078e00ff */
[----:B------:R-:W-:-:S07]  /*23c30*/  IMAD.MOV.U32 R5, RZ, RZ, R14 ;  /* 0x000000ffff057224 */ /* 0x000fce00078e000e */
[----:B------:R-:W-:Y:S05]  /*23c40*/  WARPSYNC.COLLECTIVE R15, `(.L_x_838) ;  /* 0x000000000f087348 */ /* 0x000fea0003c00000 */
[----:B------:R0:W1:Y:S02]  /*23c50*/  SHFL.IDX P6, R14, R13, R12, R11 ;  /* 0x0000000c0d0e7389 */ /* 0x00006400000c000b */
[----:B01----:R-:W-:Y:S01]  /*23c60*/  ENDCOLLECTIVE ;  /* 0x000000000000791b */ /* 0x003fe20003800000 */
.L_x_838:
        /* <DEDUP_REMOVED lines=17> */
.L_x_839:
[----:B------:R-:W-:Y:S02]  /*23d80*/  IMAD.MOV.U32 R13, RZ, RZ, R3 ;  /* 0x000000ffff0d7224 */ /* 0x000fe400078e0003 */
[----:B------:R-:W-:Y:S02]  /*23d90*/  IMAD.MOV.U32 R12, RZ, RZ, 0x5 ;  /* 0x00000005ff0c7424 */ /* 0x000fe400078e00ff */
[----:B------:R-:W-:-:S07]  /*23da0*/  IMAD.MOV.U32 R5, RZ, RZ, R14 ;  /* 0x000000ffff057224 */ /* 0x000fce00078e000e */
[----:B------:R-:W-:Y:S05]  /*23db0*/  WARPSYNC.COLLECTIVE R15, `(.L_x_840) ;  /* 0x000000000f087348 */ /* 0x000fea0003c00000 */
[----:B------:R0:W1:Y:S02]  /*23dc0*/  SHFL.IDX P6, R14, R13, R12, R11 ;  /* 0x0000000c0d0e7389 */ /* 0x00006400000c000b */
[----:B01----:R-:W-:Y:S01]  /*23dd0*/  ENDCOLLECTIVE ;  /* 0x000000000000791b */ /* 0x003fe20003800000 */
.L_x_840:
        /* <DEDUP_REMOVED lines=12> */
[----:B------:R-:W-:-:S02]  /*23ea0*/  ISETP.GE.AND P3, PT, R5, R2, PT ;  /* 0x000000020500720c */ /* 0x000fc40003f66270 */
[----:B0-----:R-:W-:-:S11]  /*23eb0*/  MOV R6, R14 ;  /* 0x0000000e00067202 */ /* 0x001fd60000000f00 */
[----:B------:R-:W-:Y:S05]  /*23ec0*/  WARPSYNC.COLLECTIVE R15, `(.L_x_841) ;  /* 0x000000000f087348 */ /* 0x000fea0003c00000 */
[----:B------:R0:W1:Y:S02]  /*23ed0*/  SHFL.IDX P6, R14, R13, R12, R11 ;  /* 0x0000000c0d0e7389 */ /* 0x00006400000c000b */
[----:B01----:R-:W-:Y:S01]  /*23ee0*/  ENDCOLLECTIVE ;  /* 0x000000000000791b */ /* 0x003fe20003800000 */
.L_x_841:
[----:B------:R-:W-:Y:S02]  /*23ef0*/  IMAD.MOV.U32 R13, RZ, RZ, R3 ;  /* 0x000000ffff0d7224 */ /* 0x000fe400078e0003 */
[----:B------:R-:W-:Y:S02]  /*23f00*/  IMAD.MOV.U32 R12, RZ, RZ, 0x6 ;  /* 0x00000006ff0c7424 */ /* 0x000fe400078e00ff */
[----:B------:R-:W-:-:S07]  /*23f10*/  IMAD.MOV.U32 R5, RZ, RZ, R14 ;  /* 0x000000ffff057224 */ /* 0x000fce00078e000e */
[----:B------:R-:W-:Y:S05]  /*23f20*/  WARPSYNC.COLLECTIVE R15, `(.L_x_842) ;  /* 0x000000000f087348 */ /* 0x000fea0003c00000 */
[----:B------:R0:W1:Y:S02]  /*23f30*/  SHFL.IDX P6, R14, R13, R12, R11 ;  /* 0x0000000c0d0e7389 */ /* 0x00006400000c000b */
[----:B01----:R-:W-:Y:S01]  /*23f40*/  ENDCOLLECTIVE ;  /* 0x000000000000791b */ /* 0x003fe20003800000 */
.L_x_842:
        /* <DEDUP_REMOVED lines=15> */
.L_x_843:
        /* <DEDUP_REMOVED lines=8> */
.L_x_844:
        /* <DEDUP_REMOVED lines=14> */
.L_x_845:
[----:B------:R-:W-:Y:S01]  /*241a0*/  @!PT LDS RZ, [RZ] ;  /* 0x00000000fffff984 */ /* 0x000fe20000000800 */
[----:B------:R-:W-:Y:S01]  /*241b0*/  @!PT LDS RZ, [RZ] ;  /* 0x00000000fffff984 */ /* 0x000fe20000000800 */
[----:B------:R-:W-:Y:S01]  /*241c0*/  @!PT LDS RZ, [RZ] ;  /* 0x00000000fffff984 */ /* 0x000fe20000000800 */
[----:B------:R0:W-:Y:S01]  /*241d0*/  @!P4 LDGSTS.E.BYPASS.LTC128B.128 [R10+0x1b400], desc[UR58][R6.64+0x100], !P0 ;  /* 0x1b400100060acfae */ /* 0x0001e2000c101d7a */
[----:B------:R-:W-:Y:S01]  /*241e0*/  IMAD.MOV.U32 R3, RZ, RZ, R14 ;  /* 0x000000ffff037224 */ /* 0x000fe200078e000e */
[----:B------:R-:W-:Y:S06]  /*241f0*/  BRA `(.L_x_846) ;  /* 0xffffffac00847947 */ /* 0x000fec000383ffff */
.L_x_709:
[----:B----4-:R4:W0:Y:S02]  /*24200*/  SYNCS.PHASECHK.TRANS64.TRYWAIT P0, [R18+URZ+0x34820], R0 ;  /* 0x03482000120075a7 */ /* 0x010824000800017f */
[----:B0-----:R-:W-:Y:S05]  /*24210*/  @!P0 NANOSLEEP.SYNCS 0x989680 ;  /* 0x009896800000895d */ /* 0x001fea0003900000 */
[----:B------:R-:W0:Y:S02]  /*24220*/  @!P0 SYNCS.PHASECHK.TRANS64 P0, [R18+URZ+0x34820], R0 ;  /* 0x03482000120085a7 */ /* 0x000e24000800007f */
[----:B0-----:R-:W-:Y:S05]  /*24230*/  @!P0 BRA `(.L_x_709) ;  /* 0xfffffffc00f08947 */ /* 0x001fea000383ffff */
[----:B------:R-:W-:Y:S05]  /*24240*/  BRA `(.L_x_847) ;  /* 0xffffffb000047947 */ /* 0x000fea000383ffff */
.L_x_718:
[----:B-1----:R1:W2:Y:S02]  /*24250*/  SYNCS.PHASECHK.TRANS64.TRYWAIT P0, [R3+URZ+0x34840], R2 ;  /* 0x03484002030075a7 */ /* 0x0022a4000800017f */
[----:B--2---:R-:W-:Y:S05]  /*24260*/  @!P0 NANOSLEEP.SYNCS 0x989680 ;  /* 0x009896800000895d */ /* 0x004fea0003900000 */
[----:B------:R-:W2:Y:S02]  /*24270*/  @!P0 SYNCS.PHASECHK.TRANS64 P0, [R3+URZ+0x34840], R2 ;  /* 0x03484002030085a7 */ /* 0x000ea4000800007f */
[----:B--2---:R-:W-:Y:S05]  /*24280*/  @!P0 BRA `(.L_x_718) ;  /* 0xfffffffc00f08947 */ /* 0x004fea000383ffff */
[----:B------:R-:W-:Y:S05]  /*24290*/  BRA `(.L_x_848) ;  /* 0xffffffb000e07947 */ /* 0x000fea000383ffff */
.L_x_725:
[----:B0-----:R0:W1:Y:S02]  /*242a0*/  SYNCS.PHASECHK.TRANS64.TRYWAIT P0, [R3+URZ+0x60], R2 ;  /* 0x00006002030075a7 */ /* 0x001064000800017f */
[----:B-1----:R-:W-:Y:S05]  /*242b0*/  @!P0 NANOSLEEP.SYNCS 0x989680 ;  /* 0x009896800000895d */ /* 0x002fea0003900000 */
[----:B------:R-:W1:Y:S02]  /*242c0*/  @!P0 SYNCS.PHASECHK.TRANS64 P0, [R3+URZ+0x60], R2 ;  /* 0x00006002030085a7 */ /* 0x000e64000800007f */
[----:B-1----:R-:W-:Y:S05]  /*242d0*/  @!P0 BRA `(.L_x_725) ;  /* 0xfffffffc00f08947 */ /* 0x002fea000383ffff */
[----:B------:R-:W-:Y:S05]  /*242e0*/  BRA `(.L_x_849) ;  /* 0xffffffb400f07947 */ /* 0x000fea000383ffff */
.L_x_734:
[----:B-1----:R1:W2:Y:S02]  /*242f0*/  SYNCS.PHASECHK.TRANS64.TRYWAIT P0, [R3+URZ+0x34840], R2 ;  /* 0x03484002030075a7 */ /* 0x0022a4000800017f */
[----:B--2---:R-:W-:Y:S05]  /*24300*/  @!P0 NANOSLEEP.SYNCS 0x989680 ;  /* 0x009896800000895d */ /* 0x004fea0003900000 */
[----:B------:R-:W2:Y:S02]  /*24310*/  @!P0 SYNCS.PHASECHK.TRANS64 P0, [R3+URZ+0x34840], R2 ;  /* 0x03484002030085a7 */ /* 0x000ea4000800007f */
[----:B--2---:R-:W-:Y:S05]  /*24320*/  @!P0 BRA `(.L_x_734) ;  /* 0xfffffffc00f08947 */ /* 0x004fea000383ffff */
[----:B------:R-:W-:Y:S05]  /*24330*/  BRA `(.L_x_850) ;  /* 0xffffffbc00807947 */ /* 0x000fea000383ffff */
.L_x_741:
[----:B0-----:R0:W1:Y:S02]  /*24340*/  SYNCS.PHASECHK.TRANS64.TRYWAIT P0, [R2+URZ+0x60], R3 ;  /* 0x00006003020075a7 */ /* 0x001064000800017f */
[----:B-1----:R-:W-:Y:S05]  /*24350*/  @!P0 NANOSLEEP.SYNCS 0x989680 ;  /* 0x009896800000895d */ /* 0x002fea0003900000 */
[----:B------:R-:W1:Y:S02]  /*24360*/  @!P0 SYNCS.PHASECHK.TRANS64 P0, [R2+URZ+0x60], R3 ;  /* 0x00006003020085a7 */ /* 0x000e64000800007f */
[----:B-1----:R-:W-:Y:S05]  /*24370*/  @!P0 BRA `(.L_x_741) ;  /* 0xfffffffc00f08947 */ /* 0x002fea000383ffff */
[----:B------:R-:W-:Y:S05]  /*24380*/  BRA `(.L_x_851) ;  /* 0xffffffc000907947 */ /* 0x000fea000383ffff */
.L_x_750:
[----:B--2---:R2:W3:Y:S02]  /*24390*/  SYNCS.PHASECHK.TRANS64.TRYWAIT P0, [R2+URZ+0x34840], R3 ;  /* 0x03484003020075a7 */ /* 0x0044e4000800017f */
[----:B---3--:R-:W-:Y:S05]  /*243a0*/  @!P0 NANOSLEEP.SYNCS 0x989680 ;  /* 0x009896800000895d */ /* 0x008fea0003900000 */
[----:B------:R-:W3:Y:S02]  /*243b0*/  @!P0 SYNCS.PHASECHK.TRANS64 P0, [R2+URZ+0x34840], R3 ;  /* 0x03484003020085a7 */ /* 0x000ee4000800007f */
[----:B---3--:R-:W-:Y:S05]  /*243c0*/  @!P0 BRA `(.L_x_750) ;  /* 0xfffffffc00f08947 */ /* 0x008fea000383ffff */
[----:B------:R-:W-:Y:S05]  /*243d0*/  BRA `(.L_x_852) ;  /* 0xffffffc400f07947 */ /* 0x000fea000383ffff */
.L_x_757:
[----:B0-----:R0:W1:Y:S02]  /*243e0*/  SYNCS.PHASECHK.TRANS64.TRYWAIT P0, [R2+URZ+0x60], R5 ;  /* 0x00006005020075a7 */ /* 0x001064000800017f */
[----:B-1----:R-:W-:Y:S05]  /*243f0*/  @!P0 NANOSLEEP.SYNCS 0x989680 ;  /* 0x009896800000895d */ /* 0x002fea0003900000 */
[----:B------:R-:W1:Y:S02]  /*24400*/  @!P0 SYNCS.PHASECHK.TRANS64 P0, [R2+URZ+0x60], R5 ;  /* 0x00006005020085a7 */ /* 0x000e64000800007f */
[----:B-1----:R-:W-:Y:S05]  /*24410*/  @!P0 BRA `(.L_x_757) ;  /* 0xfffffffc00f08947 */ /* 0x002fea000383ffff */
[----:B------:R-:W-:Y:S05]  /*24420*/  BRA `(.L_x_853) ;  /* 0xffffffcc00007947 */ /* 0x000fea000383ffff */
.L_x_768:
[----:B---3--:R3:W4:Y:S02]  /*24430*/  SYNCS.PHASECHK.TRANS64.TRYWAIT P0, [R0+URZ+0x34860], R2 ;  /* 0x03486002000075a7 */ /* 0x008724000800017f */
[----:B----4-:R-:W-:Y:S05]  /*24440*/  @!P0 NANOSLEEP.SYNCS 0x989680 ;  /* 0x009896800000895d */ /* 0x010fea0003900000 */
[----:B------:R-:W4:Y:S02]  /*24450*/  @!P0 SYNCS.PHASECHK.TRANS64 P0, [R0+URZ+0x34860], R2 ;  /* 0x03486002000085a7 */ /* 0x000f24000800007f */
[----:B----4-:R-:W-:Y:S05]  /*24460*/  @!P0 BRA `(.L_x_768) ;  /* 0xfffffffc00f08947 */ /* 0x010fea000383ffff */
[----:B------:R-:W-:Y:S05]  /*24470*/  BRA `(.L_x_854) ;  /* 0xffffffd0004c7947 */ /* 0x000fea000383ffff */
.L_x_775:
[----:B------:R-:W3:Y:S01]  /*24480*/  LDL R0, [R1] ;  /* 0x0000000001007983 */ /* 0x000ee20000100800 */
[----:B------:R-:W-:Y:S01]  /*24490*/  BSSY B0, `(.L_x_855) ;  /* 0x0000008000007945 */ /* 0x000fe20003800000 */
[----:B------:R-:W-:Y:S02]  /*244a0*/  IMAD.MOV.U32 R12, RZ, RZ, RZ ;  /* 0x000000ffff0c7224 */ /* 0x000fe400078e00ff */
[----:B0-----:R-:W-:Y:S02]  /*244b0*/  IMAD.MOV.U32 R11, RZ, RZ, 0x1f ;  /* 0x0000001fff0b7424 */ /* 0x001fe400078e00ff */
[----:B------:R-:W-:Y:S02]  /*244c0*/  IMAD.MOV.U32 R15, RZ, RZ, -0x1 ;  /* 0xffffffffff0f7424 */ /* 0x000fe400078e00ff */
[----:B---3--:R-:W-:-:S07]  /*244d0*/  IMAD.MOV.U32 R13, RZ, RZ, R0 ;  /* 0x000000ffff0d7224 */ /* 0x008fce00078e0000 */
[----:B-12-4-:R-:W-:Y:S05]  /*244e0*/  WARPSYNC.COLLECTIVE R15, `(.L_x_856) ;  /* 0x000000000f087348 */ /* 0x016fea0003c00000 */
[----:B------:R0:W3:Y:S02]  /*244f0*/  SHFL.IDX P6, R14, R13, R12, R11 ;  /* 0x0000000c0d0e7389 */ /* 0x0000e400000c000b */
[----:B01234-:R-:W-:Y:S01]  /*24500*/  ENDCOLLECTIVE ;  /* 0x000000000000791b */ /* 0x01ffe20003800000 */
.L_x_856:
[----:B------:R-:W-:Y:S05]  /*24510*/  BSYNC B0 ;  /* 0x0000000000007941 */ /* 0x000fea0003800000 */
.L_x_855:
        /* <DEDUP_REMOVED lines=9> */
.L_x_857:
        /* <DEDUP_REMOVED lines=16> */
[----:B------:R-:W-:Y:S01]  /*246b0*/  ISETP.GE.U32.AND P5, PT, R16, 0x10, PT ;  /* 0x000000101000780c */ /* 0x000fe20003fa6070 */
[----:B--2---:R-:W-:Y:S02]  /*246c0*/  @!P1 IMAD.MOV.U32 R4, RZ, RZ, R8 ;  /* 0x000000ffff049224 */ /* 0x004fe400078e0008 */
        /* <DEDUP_REMOVED lines=8> */
.L_x_858:
        /* <DEDUP_REMOVED lines=8> */
.L_x_859:
        /* <DEDUP_REMOVED lines=8> */
.L_x_860:
        /* <DEDUP_REMOVED lines=8> */
.L_x_861:
        /* <DEDUP_REMOVED lines=8> */
.L_x_862:
        /* <DEDUP_REMOVED lines=9> */
.L_x_863:
[----:B------:R-:W-:Y:S01]  /*249e0*/  IMAD.MOV.U32 R9, RZ, RZ, R14 ;  /* 0x000000ffff097224 */ /* 0x000fe200078e000e */
[----:B------:R-:W-:Y:S06]  /*249f0*/  BRA `(.L_x_864) ;  /* 0xffffffd000c07947 */ /* 0x000fec000383ffff */
.L_x_778:
[----:B------:R-:W-:Y:S01]  /*24a00*/  BSSY B0, `(.L_x_865) ;  /* 0x0000008000007945 */ /* 0x000fe20003800000 */
[----:B------:R-:W-:Y:S02]  /*24a10*/  IMAD.MOV.U32 R13, RZ, RZ, R2 ;  /* 0x000000ffff0d7224 */ /* 0x000fe400078e0002 */
[----:B------:R-:W-:Y:S02]  /*24a20*/  IMAD.MOV.U32 R12, RZ, RZ, 0x1 ;  /* 0x00000001ff0c7424 */ /* 0x000fe400078e00ff */
[----:B------:R-:W-:Y:S02]  /*24a30*/  IMAD.MOV.U32 R11, RZ, RZ, RZ ;  /* 0x000000ffff0b7224 */ /* 0x000fe400078e00ff */
[----:B------:R-:W-:-:S07]  /*24a40*/  IMAD.MOV.U32 R15, RZ, RZ, -0x1 ;  /* 0xffffffffff0f7424 */ /* 0x000fce00078e00ff */
[----:B0-----:R-:W-:Y:S05]  /*24a50*/  WARPSYNC.COLLECTIVE R15, `(.L_x_866) ;  /* 0x000000000f087348 */ /* 0x001fea0003c00000 */
[----:B------:R1:W2:Y:S02]  /*24a60*/  SHFL.UP P6, R14, R13, R12, R11 ;  /* 0x0400000c0d0e7389 */ /* 0x0002a400000c000b */
[----:B012---:R-:W-:Y:S01]  /*24a70*/  ENDCOLLECTIVE ;  /* 0x000000000000791b */ /* 0x007fe20003800000 */
.L_x_866:
[----:B------:R-:W-:Y:S05]  /*24a80*/  BSYNC B0 ;  /* 0x0000000000007941 */ /* 0x000fea0003800000 */
.L_x_865:
        /* <DEDUP_REMOVED lines=10> */
.L_x_867:
        /* <DEDUP_REMOVED lines=8> */
.L_x_868:
        /* <DEDUP_REMOVED lines=8> */
.L_x_869:
        /* <DEDUP_REMOVED lines=8> */
.L_x_870:
        /* <DEDUP_REMOVED lines=9> */
.L_x_871:
[----:B------:R-:W-:Y:S01]  /*24d40*/  IMAD.MOV.U32 R9, RZ, RZ, R14 ;  /* 0x000000ffff097224 */ /* 0x000fe200078e000e */
[----:B------:R-:W-:Y:S06]  /*24d50*/  BRA `(.L_x_872) ;  /* 0xffffffd000947947 */ /* 0x000fec000383ffff */
.L_x_780:
[----:B------:R-:W-:Y:S01]  /*24d60*/  BSSY B0, `(.L_x_873) ;  /* 0x0000006000007945 */ /* 0x000fe20003800000 */
[----:B------:R-:W-:Y:S01]  /*24d70*/  PLOP3.LUT P6, PT, P6, PT, PT, 0x8, 0x0 ;  /* 0x000000000000781c */ /* 0x000fe200037ce170 */
[----:B------:R-:W-:-:S12]  /*24d80*/  IMAD.MOV.U32 R15, RZ, RZ, -0x1 ;  /* 0xffffffffff0f7424 */ /* 0x000fd800078e00ff */
[----:B0-----:R-:W-:Y:S05]  /*24d90*/  WARPSYNC.COLLECTIVE R15, `(.L_x_874) ;  /* 0x000000000f087348 */ /* 0x001fea0003c00000 */
[----:B------:R-:W-:Y:S01]  /*24da0*/  VOTE.ANY R14, PT, P6 ;  /* 0x00000000000e7806 */ /* 0x000fe200030e0100 */
[----:B0-----:R-:W-:Y:S06]  /*24db0*/  ENDCOLLECTIVE ;  /* 0x000000000000791b */ /* 0x001fec0003800000 */
.L_x_874:
[----:B------:R-:W-:Y:S05]  /*24dc0*/  BSYNC B0 ;  /* 0x0000000000007941 */ /* 0x000fea0003800000 */
.L_x_873:
[----:B------:R-:W-:Y:S02]  /*24dd0*/  IMAD.MOV.U32 R3, RZ, RZ, R14 ;  /* 0x000000ffff037224 */ /* 0x000fe400078e000e */
[----:B------:R-:W-:Y:S02]  /*24de0*/  IMAD.MOV.U32 R13, RZ, RZ, R4 ;  /* 0x000000ffff0d7224 */ /* 0x000fe400078e0004 */
[----:B------:R-:W0:Y:S01]  /*24df0*/  POPC R0, R3 ;  /* 0x0000000300007309 */ /* 0x000e220000000000 */
[----:B------:R-:W-:Y:S02]  /*24e00*/  IMAD.MOV.U32 R11, RZ, RZ, 0x1f ;  /* 0x0000001fff0b7424 */ /* 0x000fe400078e00ff */
[----:B------:R-:W-:Y:S02]  /*24e10*/  IMAD.MOV.U32 R15, RZ, RZ, -0x1 ;  /* 0xffffffffff0f7424 */ /* 0x000fe400078e00ff */
[----:B0-----:R-:W-:-:S07]  /*24e20*/  IMAD.MOV.U32 R12, RZ, RZ, R0 ;  /* 0x000000ffff0c7224 */ /* 0x001fce00078e0000 */
[----:B------:R-:W-:Y:S05]  /*24e30*/  WARPSYNC.COLLECTIVE R15, `(.L_x_875) ;  /* 0x000000000f087348 */ /* 0x000fea0003c00000 */
[----:B------:R0:W1:Y:S02]  /*24e40*/  SHFL.IDX P6, R14, R13, R12, R11 ;  /* 0x0000000c0d0e7389 */ /* 0x00006400000c000b */
[----:B01----:R-:W-:Y:S01]  /*24e50*/  ENDCOLLECTIVE ;  /* 0x000000000000791b */ /* 0x003fe20003800000 */
.L_x_875:
[----:B------:R-:W-:Y:S02]  /*24e60*/  IMAD.MOV.U32 R13, RZ, RZ, R6 ;  /* 0x000000ffff0d7224 */ /* 0x000fe400078e0006 */
[----:B------:R-:W-:-:S07]  /*24e70*/  IMAD.MOV.U32 R4, RZ, RZ, R14 ;  /* 0x000000ffff047224 */ /* 0x000fce00078e000e */
[----:B------:R-:W-:Y:S05]  /*24e80*/  WARPSYNC.COLLECTIVE R15, `(.L_x_876) ;  /* 0x000000000f087348 */ /* 0x000fea0003c00000 */
[----:B------:R0:W1:Y:S02]  /*24e90*/  SHFL.IDX P6, R14, R13, R12, R11 ;  /* 0x0000000c0d0e7389 */ /* 0x00006400000c000b */
[----:B01----:R-:W-:Y:S01]  /*24ea0*/  ENDCOLLECTIVE ;  /* 0x000000000000791b */ /* 0x003fe20003800000 */
.L_x_876:
[----:B------:R-:W-:Y:S01]  /*24eb0*/  IMAD.MOV.U32 R6, RZ, RZ, R14 ;  /* 0x000000ffff067224 */ /* 0x000fe200078e000e */
[----:B------:R-:W-:Y:S06]  /*24ec0*/  BRA `(.L_x_877) ;  /* 0xffffffd000747947 */ /* 0x000fec000383ffff */
.L_x_782:
[----:B------:R-:W-:Y:S01]  /*24ed0*/  BSSY B0, `(.L_x_878) ;  /* 0x0000007000007945 */ /* 0x000fe20003800000 */
[----:B------:R-:W-:Y:S02]  /*24ee0*/  IMAD.MOV.U32 R13, RZ, RZ, R7 ;  /* 0x000000ffff0d7224 */ /* 0x000fe400078e0007 */
[----:B------:R-:W-:Y:S02]  /*24ef0*/  IMAD.MOV.U32 R11, RZ, RZ, 0x1f ;  /* 0x0000001fff0b7424 */ /* 0x000fe400078e00ff */
[----:B------:R-:W-:-:S07]  /*24f00*/  IMAD.MOV.U32 R15, RZ, RZ, -0x1 ;  /* 0xffffffffff0f7424 */ /* 0x000fce00078e00ff */
[----:B0123--:R-:W-:Y:S05]  /*24f10*/  WARPSYNC.COLLECTIVE R15, `(.L_x_879) ;  /* 0x000000000f087348 */ /* 0x00ffea0003c00000 */
[----:B------:R4:W0:Y:S02]  /*24f20*/  SHFL.IDX P6, R14, R13, R12, R11 ;  /* 0x0000000c0d0e7389 */ /* 0x00082400000c000b */
[----:B01234-:R-:W-:Y:S01]  /*24f30*/  ENDCOLLECTIVE ;  /* 0x000000000000791b */ /* 0x01ffe20003800000 */
.L_x_879:
[----:B------:R-:W-:Y:S05]  /*24f40*/  BSYNC B0 ;  /* 0x0000000000007941 */ /* 0x000fea0003800000 */
.L_x_878:
[----:B------:R-:W-:Y:S01]  /*24f50*/  IMAD.MOV.U32 R7, RZ, RZ, R14 ;  /* 0x000000ffff077224 */ /* 0x000fe200078e000e */
[----:B------:R-:W-:Y:S06]  /*24f60*/  BRA `(.L_x_880) ;  /* 0xffffffd000647947 */ /* 0x000fec000383ffff */
.L_x_786:
[----:B0-----:R0:W1:Y:S02]  /*24f70*/  SYNCS.PHASECHK.TRANS64.TRYWAIT P0, [R0+URZ+0x34820], R3 ;  /* 0x03482003000075a7 */ /* 0x001064000800017f */
[----:B-1----:R-:W-:Y:S05]  /*24f80*/  @!P0 NANOSLEEP.SYNCS 0x989680 ;  /* 0x009896800000895d */ /* 0x002fea0003900000 */
[----:B------:R-:W1:Y:S02]  /*24f90*/  @!P0 SYNCS.PHASECHK.TRANS64 P0, [R0+URZ+0x34820], R3 ;  /* 0x03482003000085a7 */ /* 0x000e64000800007f */
[----:B-1----:R-:W-:Y:S05]  /*24fa0*/  @!P0 BRA `(.L_x_786) ;  /* 0xfffffffc00f08947 */ /* 0x002fea000383ffff */
[----:B------:R-:W-:Y:S05]  /*24fb0*/  BRA `(.L_x_881) ;  /* 0xffffffd400fc7947 */ /* 0x000fea000383ffff */
.L_x_787:
        /* <DEDUP_REMOVED lines=11> */
.L_x_883:
[----:B------:R-:W-:Y:S05]  /*25070*/  BSYNC B0 ;  /* 0x0000000000007941 */ /* 0x000fea0003800000 */
.L_x_882:
[----:B------:R-:W-:Y:S05]  /*25080*/  BRA `(.L_x_884) ;  /* 0xffffffd400e47947 */ /* 0x000fea000383ffff */
.L_x_788:
[----:B------:R-:W-:Y:S01]  /*25090*/  BSSY B0, `(.L_x_885) ;  /* 0x0000006000007945 */ /* 0x000fe20003800000 */
[----:B------:R-:W-:-:S07]  /*250a0*/  IMAD.MOV.U32 R15, RZ, RZ, -0x1 ;  /* 0xffffffffff0f7424 */ /* 0x000fce00078e00ff */
[----:B01----:R-:W-:Y:S05]  /*250b0*/  WARPSYNC.COLLECTIVE R15, `(.L_x_886) ;  /* 0x000000000f0c7348 */ /* 0x003fea0003c00000 */
[----:B------:R-:W-:Y:S02]  /*250c0*/  ELECT P6, UR62, PT ;  /* 0x00000000003e782f */ /* 0x000fe400038c0000 */
[----:B------:R-:W-:Y:S01]  /*250d0*/  MOV R14, UR62 ;  /* 0x0000003e000e7c02 */ /* 0x000fe20008000f00 */
[----:B01----:R-:W-:Y:S10]  /*250e0*/  ENDCOLLECTIVE ;  /* 0x000000000000791b */ /* 0x003ff40003800000 */
.L_x_886:
[----:B------:R-:W-:Y:S05]  /*250f0*/  BSYNC B0 ;  /* 0x0000000000007941 */ /* 0x000fea0003800000 */
.L_x_885:
[----:B------:R-:W-:Y:S05]  /*25100*/  BRA `(.L_x_887) ;  /* 0xffffffd400d87947 */ /* 0x000fea000383ffff */
.L_x_790:
[----:B0-----:R0:W1:Y:S02]  /*25110*/  SYNCS.PHASECHK.TRANS64.TRYWAIT P0, [R6+URZ], R5 ;  /* 0x00000005060075a7 */ /* 0x001064000800017f */
[----:B-1----:R-:W-:Y:S05]  /*25120*/  @!P0 NANOSLEEP.SYNCS 0x989680 ;  /* 0x009896800000895d */ /* 0x002fea0003900000 */
[----:B------:R-:W1:Y:S02]  /*25130*/  @!P0 SYNCS.PHASECHK.TRANS64 P0, [R6+URZ], R5 ;  /* 0x00000005060085a7 */ /* 0x000e64000800007f */
[----:B-1----:R-:W-:Y:S05]  /*25140*/  @!P0 BRA `(.L_x_790) ;  /* 0xfffffffc00f08947 */ /* 0x002fea000383ffff */
[----:B------:R-:W-:Y:S05]  /*25150*/  BRA `(.L_x_888) ;  /* 0xffffffd800187947 */ /* 0x000fea000383ffff */
.L_x_791:
[----:B-1----:R1:W2:Y:S02]  /*25160*/  SYNCS.PHASECHK.TRANS64.TRYWAIT P0, [R7+URZ], R2 ;  /* 0x00000002070075a7 */ /* 0x0022a4000800017f */
[----:B--2---:R-:W-:Y:S05]  /*25170*/  @!P0 NANOSLEEP.SYNCS 0x989680 ;  /* 0x009896800000895d */ /* 0x004fea0003900000 */
[----:B------:R-:W2:Y:S02]  /*25180*/  @!P0 SYNCS.PHASECHK.TRANS64 P0, [R7+URZ], R2 ;  /* 0x00000002070085a7 */ /* 0x000ea4000800007f */
[----:B--2---:R-:W-:Y:S05]  /*25190*/  @!P0 BRA `(.L_x_791) ;  /* 0xfffffffc00f08947 */ /* 0x004fea000383ffff */
[----:B------:R-:W-:Y:S05]  /*251a0*/  BRA `(.L_x_889) ;  /* 0xffffffd8000c7947 */ /* 0x000fea000383ffff */
.L_x_793:
[----:B--2---:R2:W3:Y:S02]  /*251b0*/  SYNCS.PHASECHK.TRANS64.TRYWAIT P0, [R4+URZ], R5 ;  /* 0x00000005040075a7 */ /* 0x0044e4000800017f */
[----:B---3--:R-:W-:Y:S05]  /*251c0*/  @!P0 NANOSLEEP.SYNCS 0x989680 ;  /* 0x009896800000895d */ /* 0x008fea0003900000 */
[----:B------:R-:W3:Y:S02]  /*251d0*/  @!P0 SYNCS.PHASECHK.TRANS64 P0, [R4+URZ], R5 ;  /* 0x00000005040085a7 */ /* 0x000ee4000800007f */
[----:B---3--:R-:W-:Y:S05]  /*251e0*/  @!P0 BRA `(.L_x_793) ;  /* 0xfffffffc00f08947 */ /* 0x008fea000383ffff */
[----:B------:R-:W-:Y:S05]  /*251f0*/  BRA `(.L_x_890) ;  /* 0xffffffd800107947 */ /* 0x000fea000383ffff */
.L_x_891:
        /* <DEDUP_REMOVED lines=16> */
.L_x_2982:


//--------------------- .text._ZN7cutlass13device_kernelIN5flash11enable_sm90INS1_16FlashAttnFwdSm90INS1_25CollectiveMainloopFwdSm90ILi2EN4cute5tupleIJNS5_1CILi1EEES8_S8_EEENS6_IJNS7_ILi128EEENS7_ILi96EEENS7_ILi192EEEEEELi128ENS_10bfloat16_tEfNS_4arch4Sm90ELb0ELb1ELb1ELb0ELb0ELb0ELb0ELb1ELb1ELb1ELb1ELb0EEENS1_21CollectiveEpilogueFwdINS6_IJSA_SA_SB_EEES9_SE_SG_Li256ELb0ELb1ELb1ELb0EEENS1_19SingleTileSchedulerILb0ELb1ELb1ELi128EEEEEEEEEvNT_6ParamsE --------------------------
	.section	.text._ZN7cutlass13device_kernelIN5flash11enable_sm90INS1_16FlashAttnFwdSm90INS1_25CollectiveMainloopFwdSm90ILi2EN4cute5tupleIJNS5_1CILi1EEES8_S8_EEENS6_IJNS7_ILi128EEENS7_ILi96EEENS7_ILi192EEEEEELi128ENS_10bfloat16_tEfNS_4arch4Sm90ELb0ELb1ELb1ELb0ELb0ELb0ELb0ELb1ELb1ELb1ELb1ELb0EEENS1_21CollectiveEpilogueFwdINS6_IJSA_SA_SB_EEES9_SE_SG_Li256ELb0ELb1ELb1ELb0EEENS1_19SingleTileSchedulerILb0ELb1ELb1ELi128EEEEEEEEEvNT_6ParamsE,"ax",@progbits
	.align	128
.text._ZN7cutlass13device_kernelIN5flash11enable_sm90INS1_16FlashAttnFwdSm90INS1_25CollectiveMainloopFwdSm90ILi2EN4cute5tupleIJNS5_1CILi1EEES8_S8_EEENS6_IJNS7_ILi128EEENS7_ILi96EEENS7_ILi192EEEEEELi128ENS_10bfloat16_tEfNS_4arch4Sm90ELb0ELb1ELb1ELb0ELb0ELb0ELb0ELb1ELb1ELb1ELb1ELb0EEENS1_21CollectiveEpilogueFwdINS6_IJSA_SA_SB_EEES9_SE_SG_Li256ELb0ELb1ELb1ELb0EEENS1_19SingleTileSchedulerILb0ELb1ELb1ELi128EEEEEEEEEvNT_6ParamsE:
        .type           _ZN7cutlass13device_kernelIN5flash11enable_sm90INS1_16FlashAttnFwdSm90INS1_25CollectiveMainloopFwdSm90ILi2EN4cute5tupleIJNS5_1CILi1EEES8_S8_EEENS6_IJNS7_ILi128EEENS7_ILi96EEENS7_ILi192EEEEEELi128ENS_10bfloat16_tEfNS_4arch4Sm90ELb0ELb1ELb1ELb0ELb0ELb0ELb0ELb1ELb1ELb1ELb1ELb0EEENS1_21CollectiveEpilogueFwdINS6_IJSA_SA_SB_EEES9_SE_SG_Li256ELb0ELb1ELb1ELb0EEENS1_19SingleTileSchedulerILb0ELb1ELb1ELi128EEEEEEEEEvNT_6ParamsE,@function
        .size           _ZN7cutlass13device_kernelIN5flash11enable_sm90INS1_16FlashAttnFwdSm90INS1_25CollectiveMainloopFwdSm90ILi2EN4cute5tupleIJNS5_1CILi1EEES8_S8_EEENS6_IJNS7_ILi128EEENS7_ILi96EEENS7_ILi192EEEEEELi128ENS_10bfloat16_tEfNS_4arch4Sm90ELb0ELb1ELb1ELb0ELb0ELb0ELb0ELb1ELb1ELb1ELb1ELb0EEENS1_21CollectiveEpilogueFwdINS6_IJSA_SA_SB_EEES9_SE_SG_Li256ELb0ELb1ELb1ELb0EEENS1_19SingleTileSchedulerILb0ELb1ELb1ELi128EEEEEEEEEvNT_6ParamsE,(.L_x_2983 - _ZN7cutlass13device_kernelIN5flash11enable_sm90INS1_16FlashAttnFwdSm90INS1_25CollectiveMainloopFwdSm90ILi2EN4cute5tupleIJNS5_1CILi1EEES8_S8_EEENS6_IJNS7_ILi128EEENS7_ILi96EEENS7_ILi192EEEEEELi128ENS_10bfloat16_tEfNS_4arch4Sm90ELb0ELb1ELb1ELb0ELb0ELb0ELb0ELb1ELb1ELb1ELb1ELb0EEENS1_21CollectiveEpilogueFwdINS6_IJSA_SA_SB_EEES9_SE_SG_Li256ELb0ELb1ELb1ELb0EEENS1_19SingleTileSchedulerILb0ELb1ELb1ELi128EEEEEEEEEvNT_6ParamsE)
        .other          _ZN7cutlass13device_kernelIN5flash11enable_sm90INS1_16FlashAttnFwdSm90INS1_25CollectiveMainloopFwdSm90ILi2EN4cute5tupleIJNS5_1CILi1EEES8_S8_EEENS6_IJNS7_ILi128EEENS7_ILi96EEENS7_ILi192EEEEEELi128ENS_10bfloat16_tEfNS_4arch4Sm90ELb0ELb1ELb1ELb0ELb0ELb0ELb0ELb1ELb1ELb1ELb1ELb0EEENS1_21CollectiveEpilogueFwdINS6_IJSA_SA_SB_EEES9_SE_SG_Li256ELb0ELb1ELb1ELb0EEENS1_19SingleTileSchedulerILb0ELb1ELb1ELi128EEEEEEEEEvNT_6ParamsE,@"STO_CUDA_ENTRY STV_DEFAULT"
_ZN7cutlass13device_kernelIN5flash11enable_sm90INS1_16FlashAttnFwdSm90INS1_25CollectiveMainloopFwdSm90ILi2EN4cute5tupleIJNS5_1CILi1EEES8_S8_EEENS6_IJNS7_ILi128EEENS7_ILi96EEENS7_ILi192EEEEEELi128ENS_10bfloat16_tEfNS_4arch4Sm90ELb0ELb1ELb1ELb0ELb0ELb0ELb0ELb1ELb1ELb1ELb1ELb0EEENS1_21CollectiveEpilogueFwdINS6_IJSA_SA_SB_EEES9_SE_SG_Li256ELb0ELb1ELb1ELb0EEENS1_19SingleTileSchedulerILb0ELb1ELb1ELi128EEEEEEEEEvNT_6ParamsE:
        /* <DEDUP_REMOVED lines=17> */
.L_x_893:
[----:B------:R-:W-:Y:S05]  /*0110*/  BSYNC B0 ;  /* 0x0000000000007941 */ /* 0x000fea0003800000 */
.L_x_892:
        /* <DEDUP_REMOVED lines=40> */
.L_x_894:
        /* <DEDUP_REMOVED lines=22> */
.L_x_895:
        /* <DEDUP_REMOVED lines=18> */
.L_x_896:
        /* <DEDUP_REMOVED lines=22> */
.L_x_897:
        /* <DEDUP_REMOVED lines=22> */
.L_x_898:
[----:B0-----:R-:W-:Y:S01]  /*08e0*/  ISETP.NE.AND P0, PT, R2, RZ, PT ;  /* 0x000000ff0200720c */ /* 0x001fe20003f05270 */
[----:B------:R-:W-:Y:S01]  /*08f0*/  IMAD.MOV.U32 R2, RZ, RZ, 0x1 ;  /* 0x00000001ff027424 */ /* 0x000fe200078e00ff */
[----:B------:R-:W-:Y:S01]  /*0900*/  NOP ;  /* 0x0000000000007918 */ /* 0x000fe20000000000 */
[----:B------:R-:W-:Y:S03]  /*0910*/  BSSY B6, `(.L_x_899) ;  /* 0x0001337000067945 */ /* 0x000fe60003800000 */
[----:B------:R-:W-:-:S05]  /*0920*/  SEL R2, R2, 0x2, !P0 ;  /* 0x0000000202027807 */ /* 0x000fca0004000000 */
[----:B------:R0:W-:Y:S01]  /*0930*/  STL [R1+0x14], R2 ;  /* 0x0000140201007387 */ /* 0x0001e20000100800 */
[----:B-123--:R-:W-:Y:S06]  /*0940*/  BAR.SYNC.DEFER_BLOCKING 0x0 ;  /* 0x0000000000007b1d */ /* 0x00efec0000010000 */
[----:B------:R-:W-:Y:S05]  /*0950*/  @!P0 BRA `(.L_x_900) ;  /* 0x000000f000248947 */ /* 0x000fea0003800000 */
.L_x_901:
        /* <DEDUP_REMOVED lines=14> */
[----:B--2---:R-:W-:-:S03]  /*0a40*/  ISETP.LE.AND P0, PT, RZ, UR5, PT ;  /* 0x00000005ff007c0c */ /* 0x004fc6000bf03270 */
[----:B------:R-:W-:-:S04]  /*0a50*/  IMAD.MOV R3, RZ, RZ, -R18 ;  /* 0x000000ffff037224 */ /* 0x000fc800078e0a12 */
[----:B------:R-:W-:-:S06]  /*0a60*/  IMAD R17, R2, R3, UR4 ;  /* 0x0000000402117e24 */ /* 0x000fcc000f8e0203 */
[----:B------:R-:W-:Y:S05]  /*0a70*/  @!P0 BRA `(.L_x_902) ;  /* 0x0000013000808947 */ /* 0x000fea0003800000 */
[----:B------:R-:W0:Y:S01]  /*0a80*/  LDC R0, c[0x0][0x448] ;  /* 0x00011200ff007b82 */ /* 0x000e220000000800 */
[----:B------:R-:W1:Y:S01]  /*0a90*/  S2R R22, SR_CTAID.X ;  /* 0x0000000000167919 */ /* 0x000e620000002500 */
[----:B------:R-:W2:Y:S06]  /*0aa0*/  S2R R4, SR_TID.X ;  /* 0x0000000000047919 */ /* 0x000eac0000002100 */
[----:B------:R-:W3:Y:S08]  /*0ab0*/  LDC.64 R2, c[0x0][0x418] ;  /* 0x00010600ff027b82 */ /* 0x000ef00000000a00 */
[----:B------:R-:W4:Y:S01]  /*0ac0*/  LDC.64 R10, c[0x0][0x9e0] ;  /* 0x00027800ff0a7b82 */ /* 0x000f220000000a00 */
[----:B0-----:R-:W-:-:S07]  /*0ad0*/  ISETP.NE.AND P1, PT, R0, 0x1, PT ;  /* 0x000000010000780c */ /* 0x001fce0003f25270 */
[----:B------:R-:W0:Y:S01]  /*0ae0*/  LDC R8, c[0x0][0x288] ;  /* 0x0000a200ff087b82 */ /* 0x000e220000000800 */
[----:B---3--:R-:W-:-:S07]  /*0af0*/  ISETP.NE.U32.AND P0, PT, R2, RZ, PT ;  /* 0x000000ff0200720c */ /* 0x008fce0003f05070 */
[----:B------:R-:W3:Y:S01]  /*0b00*/  LDC R16, c[0x0][0x424] ;  /* 0x00010900ff107b82 */ /* 0x000ee20000000800 */
[----:B-1----:R-:W-:Y:S01]  /*0b10*/  IMAD.SHL.U32 R22, R22, 0x80, RZ ;  /* 0x0000008016167824 */ /* 0x002fe200078e00ff */
[----:B------:R-:W-:Y:S01]  /*0b20*/  ISETP.NE.AND.EX P0, PT, R3, RZ, PT, P0 ;  /* 0x000000ff0300720c */ /* 0x000fe20003f05300 */
[----:B--2---:R-:W-:Y:S02]  /*0b30*/  VIADD R72, R4, 0xffffff80 ;  /* 0xffffff8004487836 */ /* 0x004fe40000000000 */
[----:B------:R-:W-:Y:S01]  /*0b40*/  @P1 VIADD R0, R22, 0x7f ;  /* 0x0000007f16001836 */ /* 0x000fe20000000000 */
[----:B----4-:R-:W-:Y:S02]  /*0b50*/  ISETP.GE.AND P2, PT, R11, 0x1, PT ;  /* 0x000000010b00780c */ /* 0x010fe40003f46270 */
[----:B------:R-:W1:Y:S08]  /*0b60*/  @P1 LDC R5, c[0x0][0x44c] ;  /* 0x00011300ff051b82 */ /* 0x000e700000000800 */
[----:B------:R-:W2:Y:S01]  /*0b70*/  @P1 LDC R7, c[0x0][0x450] ;  /* 0x00011400ff071b82 */ /* 0x000ea20000000800 */
[----:B0-----:R-:W-:-:S07]  /*0b80*/  IADD3 R3, -R8, 0x1, RZ ;  /* 0x0000000108037810 */ /* 0x001fce0007ffe1ff */
[----:B------:R-:W0:Y:S01]  /*0b90*/  LDC R23, c[0x0][0x2f0] ;  /* 0x0000bc00ff177b82 */ /* 0x000e220000000800 */
[----:B---3--:R-:W-:Y:S01]  /*0ba0*/  SEL R16, R16, 0x1, P0 ;  /* 0x0000000110107807 */ /* 0x008fe20000000000 */
[----:B-1----:R-:W-:-:S04]  /*0bb0*/  @P1 IMAD.HI.U32 R2, R0, R5, RZ ;  /* 0x0000000500021227 */ /* 0x002fc800078e00ff */
[----:B------:R-:W-:Y:S01]  /*0bc0*/  VIADD R0, R22, 0x7f ;  /* 0x0000007f16007836 */ /* 0x000fe20000000000 */
[----:B--2---:R-:W-:Y:S01]  /*0bd0*/  @P1 SHF.R.U32.HI R0, RZ, R7, R2 ;  /* 0x00000007ff001219 */ /* 0x004fe20000011602 */
[CC--:B0-----:R-:W-:Y:S02]  /*0be0*/  IMAD R3, R16.reuse, R23.reuse, R3 ;  /* 0x0000001710037224 */ /* 0x0c1fe400078e0203 */
[----:B------:R-:W-:Y:S02]  /*0bf0*/  IMAD R19, R16, R23, RZ ;  /* 0x0000001710137224 */ /* 0x000fe400078e02ff */
[----:B------:R-:W-:-:S04]  /*0c00*/  IMAD.IADD R3, R3, 0x1, R0 ;  /* 0x0000000103037824 */ /* 0x000fc800078e0200 */
[----:B------:R-:W-:Y:S01]  /*0c10*/  IMAD.IADD R0, R3, 0x1, R10 ;  /* 0x0000000103007824 */ /* 0x000fe200078e020a */
[----:B------:R-:W-:Y:S06]  /*0c20*/  @!P2 BRA `(.L_x_903) ;  /* 0x000000000040a947 */ /* 0x000fec0003800000 */
[C---:B------:R-:W-:Y:S01]  /*0c30*/  ISETP.GT.AND P0, PT, R3.reuse, RZ, PT ;  /* 0x000000ff0300720c */ /* 0x040fe20003f04270 */
[----:B------:R-:W-:-:S12]  /*0c40*/  VIADD R2, R3, 0xffffffff ;  /* 0xffffffff03027836 */ /* 0x000fd80000000000 */
[----:B------:R-:W-:Y:S05]  /*0c50*/  @P0 BRA `(.L_x_904) ;  /* 0x00000000001c0947 */ /* 0x000fea0003800000 */
[----:B------:R-:W-:Y:S01]  /*0c60*/  ISETP.NE.AND P0, PT, R11, 0x1, PT ;  /* 0x000000010b00780c */ /* 0x000fe20003f05270 */
[----:B------:R-:W-:-:S12]  /*0c70*/  IMAD.MOV R3, RZ, RZ, -R3 ;  /* 0x000000ffff037224 */ /* 0x000fd800078e0a03 */
[----:B------:R-:W0:Y:S02]  /*0c80*/  @P0 LDC.64 R4, c[0x0][0x9e8] ;  /* 0x00027a00ff040b82 */ /* 0x000e240000000a00 */
[----:B0-----:R-:W-:-:S05]  /*0c90*/  @P0 IMAD.HI.U32 R2, R3, R4, RZ ;  /* 0x0000000403020227 */ /* 0x001fca00078e00ff */
[----:B------:R-:W-:-:S04]  /*0ca0*/  @P0 SHF.R.U32.HI R3, RZ, R5, R2 ;  /* 0x00000005ff030219 */ /* 0x000fc80000011602 */
[----:B------:R-:W-:Y:S01]  /*0cb0*/  LOP3.LUT R2, RZ, R3, RZ, 0x33, !PT ;  /* 0x00000003ff027212 */ /* 0x000fe200078e33ff */
[----:B------:R-:W-:Y:S06]  /*0cc0*/  BRA `(.L_x_905) ;  /* 0x0000000000107947 */ /* 0x000fec0003800000 */
.L_x_904:
[----:B------:R-:W-:-:S13]  /*0cd0*/  ISETP.NE.AND P0, PT, R11, 0x1, PT ;  /* 0x000000010b00780c */ /* 0x000fda0003f05270 */
[----:B------:R-:W0:Y:S02]  /*0ce0*/  @P0 LDC.64 R4, c[0x0][0x9e8] ;  /* 0x00027a00ff040b82 */ /* 0x000e240000000a00 */
[----:B0-----:R-:W-:-:S05]  /*0cf0*/  @P0 IMAD.HI.U32 R4, R2, R4, RZ ;  /* 0x0000000402040227 */ /* 0x001fca00078e00ff */
[----:B------:R-:W-:-:S07]  /*0d00*/  @P0 SHF.R.U32.HI R2, RZ, R5, R4 ;  /* 0x00000005ff020219 */ /* 0x000fce0000011604 */
.L_x_905:
[----:B------:R-:W-:-:S05]  /*0d10*/  IMAD R3, R2, R11, R11 ;  /* 0x0000000b02037224 */ /* 0x000fca00078e020b */
[----:B------:R-:W-:-:S07]  /*0d20*/  VIMNMX R0, R0, R3, PT ;  /* 0x0000000300007248 */ /* 0x000fce0003fe0100 */
.L_x_903:
[----:B------:R-:W0:Y:S01]  /*0d30*/  @P1 LDC R3, c[0x0][0x44c] ;  /* 0x00011300ff031b82 */ /* 0x000e220000000800 */
[----:B------:R-:W-:Y:S01]  /*0d40*/  VIADD R2, R0, 0x5f ;  /* 0x0000005f00027836 */ /* 0x000fe20000000000 */
[----:B------:R-:W-:Y:S01]  /*0d50*/  ULDC UR4, c[0x0][0x9dc] ;  /* 0x0002770000047ab9 */ /* 0x000fe20000000800 */
[----:B------:R-:W-:Y:S02]  /*0d60*/  IMAD R0, R16, R23, 0x5f ;  /* 0x0000005f10007424 */ /* 0x000fe400078e0217 */
[----:B------:R-:W-:-:S03]  /*0d70*/  IMAD.HI R2, R2, 0x2aaaaaab, RZ ;  /* 0x2aaaaaab02027827 */ /* 0x000fc600078e02ff */
[----:B------:R-:W1:Y:S01]  /*0d80*/  @P1 LDC R7, c[0x0][0x450] ;  /* 0x00011400ff071b82 */ /* 0x000e620000000800 */
[----:B------:R-:W-:Y:S01]  /*0d90*/  IMAD.HI R0, R0, 0x2aaaaaab, RZ ;  /* 0x2aaaaaab00007827 */ /* 0x000fe200078e02ff */
[----:B------:R-:W-:-:S03]  /*0da0*/  SHF.R.U32.HI R5, RZ, 0x1f, R2 ;  /* 0x0000001fff057819 */ /* 0x000fc60000011602 */
[----:B------:R-:W-:Y:S01]  /*0db0*/  IMAD.MOV.U32 R4, RZ, RZ, R22 ;  /* 0x000000ffff047224 */ /* 0x000fe200078e0016 */
[----:B------:R-:W-:Y:S01]  /*0dc0*/  LEA.HI.SX32 R2, R2, R5, 0x1c ;  /* 0x0000000502027211 */ /* 0x000fe200078fe2ff */
[----:B------:R-:W-:Y:S02]  /*0dd0*/  IMAD R23, R16, R23, -R8 ;  /* 0x0000001710177224 */ /* 0x000fe400078e0a08 */
[----:B0-----:R-:W-:Y:S01]  /*0de0*/  @P1 IMAD.HI.U32 R6, R22, R3, RZ ;  /* 0x0000000316061227 */ /* 0x001fe200078e00ff */
[----:B------:R-:W-:-:S04]  /*0df0*/  SHF.R.U32.HI R3, RZ, 0x1f, R0 ;  /* 0x0000001fff037819 */ /* 0x000fc80000011600 */
[----:B------:R-:W-:Y:S02]  /*0e00*/  LEA.HI.SX32 R3, R0, R3, 0x1c ;  /* 0x0000000300037211 */ /* 0x000fe400078fe2ff */
[----:B-1----:R-:W-:Y:S02]  /*0e10*/  @P1 SHF.R.U32.HI R4, RZ, R7, R6 ;  /* 0x00000007ff041219 */ /* 0x002fe40000011606 */
[----:B------:R-:W-:-:S03]  /*0e20*/  VIMNMX R9, R3, R2, PT ;  /* 0x0000000203097248 */ /* 0x000fc60003fe0100 */
[----:B------:R-:W-:-:S04]  /*0e30*/  IMAD.IADD R0, R23, 0x1, R4 ;  /* 0x0000000117007824 */ /* 0x000fc800078e0204 */
[----:B------:R-:W-:Y:S01]  /*0e40*/  VIADD R2, R0, -UR4 ;  /* 0x8000000400027c36 */ /* 0x000fe20008000000 */
[----:B------:R-:W-:Y:S06]  /*0e50*/  @!P2 BRA `(.L_x_906) ;  /* 0x00000000003ca947 */ /* 0x000fec0003800000 */
[----:B------:R-:W-:-:S13]  /*0e60*/  ISETP.GT.AND P0, PT, R0, -0x1, PT ;  /* 0xffffffff0000780c */ /* 0x000fda0003f04270 */
[----:B------:R-:W-:Y:S05]  /*0e70*/  @P0 BRA `(.L_x_907) ;  /* 0x00000000001c0947 */ /* 0x000fea0003800000 */
[----:B------:R-:W-:Y:S02]  /*0e80*/  ISETP.NE.AND P0, PT, R11, 0x1, PT ;  /* 0x000000010b00780c */ /* 0x000fe40003f05270 */
[----:B------:R-:W-:-:S11]  /*0e90*/  LOP3.LUT R3, RZ, R0, RZ, 0x33, !PT ;  /* 0x00000000ff037212 */ /* 0x000fd600078e33ff */
[----:B------:R-:W0:Y:S02]  /*0ea0*/  @P0 LDC.64 R4, c[0x0][0x9e8] ;  /* 0x00027a00ff040b82 */ /* 0x000e240000000a00 */
[----:B0-----:R-:W-:-:S05]  /*0eb0*/  @P0 IMAD.HI.U32 R0, R3, R4, RZ ;  /* 0x0000000403000227 */ /* 0x001fca00078e00ff */
[----:B------:R-:W-:-:S04]  /*0ec0*/  @P0 SHF.R.U32.HI R3, RZ, R5, R0 ;  /* 0x00000005ff030219 */ /* 0x000fc80000011600 */
[----:B------:R-:W-:Y:S01]  /*0ed0*/  LOP3.LUT R0, RZ, R3, RZ, 0x33, !PT ;  /* 0x00000003ff007212 */ /* 0x000fe200078e33ff */
[----:B------:R-:W-:Y:S06]  /*0ee0*/  BRA `(.L_x_908) ;  /* 0x0000000000107947 */ /* 0x000fec0003800000 */
.L_x_907:
[----:B------:R-:W-:-:S13]  /*0ef0*/  ISETP.NE.AND P0, PT, R11, 0x1, PT ;  /* 0x000000010b00780c */ /* 0x000fda0003f05270 */
[----:B------:R-:W0:Y:S02]  /*0f00*/  @P0 LDC.64 R4, c[0x0][0x9e8] ;  /* 0x00027a00ff040b82 */ /* 0x000e240000000a00 */
[----:B0-----:R-:W-:-:S05]  /*0f10*/  @P0 IMAD.HI.U32 R4, R0, R4, RZ ;  /* 0x0000000400040227 */ /* 0x001fca00078e00ff */
[----:B------:R-:W-:-:S07]  /*0f20*/  @P0 SHF.R.U32.HI R0, RZ, R5, R4 ;  /* 0x00000005ff000219 */ /* 0x000fce0000011604 */
.L_x_908:
[----:B------:R-:W-:-:S05]  /*0f30*/  IMAD R3, R0, R11, RZ ;  /* 0x0000000b00037224 */ /* 0x000fca00078e02ff */
[----:B------:R-:W-:-:S07]  /*0f40*/  VIMNMX R2, R2, R3, !PT ;  /* 0x0000000302027248 */ /* 0x000fce0007fe0100 */
.L_x_906:
[----:B------:R-:W-:Y:S01]  /*0f50*/  SHF.R.U32.HI R0, RZ, 0x10, R17 ;  /* 0x00000010ff007819 */ /* 0x000fe20000011611 */
[----:B------:R-:W-:Y:S01]  /*0f60*/  IMAD.HI R2, R2, 0x2aaaaaab, RZ ;  /* 0x2aaaaaab02027827 */ /* 0x000fe200078e02ff */
[----:B------:R-:W-:Y:S02]  /*0f70*/  LOP3.LUT R17, R17, 0xffff, RZ, 0xc0, !PT ;  /* 0x0000ffff11117812 */ /* 0x000fe400078ec0ff */
[----:B------:R-:W-:Y:S01]  /*0f80*/  ISETP.NE.AND P0, PT, R0, RZ, PT ;  /* 0x000000ff0000720c */ /* 0x000fe20003f05270 */
[----:B------:R-:W-:Y:S01]  /*0f90*/  IMAD.MOV.U32 R74, RZ, RZ, RZ ;  /* 0x000000ffff4a7224 */ /* 0x000fe200078e00ff */
[----:B------:R-:W-:-:S04]  /*0fa0*/  SHF.R.U32.HI R3, RZ, 0x1f, R2 ;  /* 0x0000001fff037819 */ /* 0x000fc80000011602 */
[----:B------:R-:W-:-:S04]  /*0fb0*/  LEA.HI.SX32 R3, R2, R3, 0x1c ;  /* 0x0000000302037211 */ /* 0x000fc800078fe2ff */
[----:B------:R-:W-:-:S03]  /*0fc0*/  VIMNMX R8, RZ, R3, !PT ;  /* 0x00000003ff087248 */ /* 0x000fc60007fe0100 */
[----:B------:R-:W0:Y:S01]  /*0fd0*/  @!P0 LDC R0, c[0x0][0x9f0] ;  /* 0x00027c00ff008b82 */ /* 0x000e220000000800 */
[----:B------:R-:W-:-:S13]  /*0fe0*/  ISETP.GT.AND P1, PT, R9, R8, PT ;  /* 0x000000080900720c */ /* 0x000fda0003f24270 */
[----:B------:R-:W-:Y:S05]  /*0ff0*/  @!P1 BRA `(.L_x_909) ;  /* 0x0000000000709947 */ /* 0x000fea0003800000 */
[-C--:B0-----:R-:W-:Y:S02]  /*1000*/  IABS R6, R0.reuse ;  /* 0x0000000000067213 */ /* 0x081fe40000000000 */
[----:B------:R-:W-:Y:S02]  /*1010*/  IADD3 R2, R0, -0x1, R9 ;  /* 0xffffffff00027810 */ /* 0x000fe40007ffe009 */
[----:B------:R-:W0:Y:S03]  /*1020*/  I2F.RP R4, R6 ;  /* 0x0000000600047306 */ /* 0x000e260000209400 */
[----:B------:R-:W-:Y:S01]  /*1030*/  IMAD.IADD R5, R2, 0x1, -R8 ;  /* 0x0000000102057824 */ /* 0x000fe200078e0a08 */
[----:B------:R-:W-:-:S04]  /*1040*/  IABS R2, R0 ;  /* 0x0000000000027213 */ /* 0x000fc80000000000 */
[----:B------:R-:W-:Y:S02]  /*1050*/  IABS R10, R5 ;  /* 0x00000005000a7213 */ /* 0x000fe40000000000 */
[----:B------:R-:W-:-:S04]  /*1060*/  LOP3.LUT R5, R5, R0, RZ, 0x3c, !PT ;  /* 0x0000000005057212 */ /* 0x000fc800078e3cff */
[----:B------:R-:W-:Y:S01]  /*1070*/  ISETP.GE.AND P2, PT, R5, RZ, PT ;  /* 0x000000ff0500720c */ /* 0x000fe20003f46270 */
[----:B0-----:R-:W0:Y:S02]  /*1080*/  MUFU.RCP R4, R4 ;  /* 0x0000000400047308 */ /* 0x001e240000001000 */
[----:B0-----:R-:W-:Y:S02]  /*1090*/  VIADD R3, R4, 0xffffffe ;  /* 0x0ffffffe04037836 */ /* 0x001fe40000000000 */
[----:B------:R-:W-:Y:S02]  /*10a0*/  IMAD.MOV R4, RZ, RZ, -R2 ;  /* 0x000000ffff047224 */ /* 0x000fe400078e0a02 */
[----:B------:R-:W-:Y:S02]  /*10b0*/  IMAD.MOV.U32 R2, RZ, RZ, RZ ;  /* 0x000000ffff027224 */ /* 0x000fe400078e00ff */
[----:B------:R-:W0:Y:S02]  /*10c0*/  F2I.FTZ.U32.TRUNC.NTZ R3, R3 ;  /* 0x0000000300037305 */ /* 0x000e24000021f000 */
[----:B0-----:R-:W-:-:S04]  /*10d0*/  IMAD.MOV R7, RZ, RZ, -R3 ;  /* 0x000000ffff077224 */ /* 0x001fc800078e0a03 */
[----:B------:R-:W-:-:S04]  /*10e0*/  IMAD R7, R7, R6, RZ ;  /* 0x0000000607077224 */ /* 0x000fc800078e02ff */
[----:B------:R-:W-:-:S04]  /*10f0*/  IMAD.HI.U32 R2, R3, R7, R2 ;  /* 0x0000000703027227 */ /* 0x000fc800078e0002 */
[----:B------:R-:W-:-:S04]  /*1100*/  IMAD.MOV.U32 R3, RZ, RZ, R10 ;  /* 0x000000ffff037224 */ /* 0x000fc800078e000a */
        /* <DEDUP_REMOVED lines=11> */
.L_x_909:
[-C--:B------:R-:W-:Y:S01]  /*11c0*/  IMAD R17, R17, R74.reuse, R8 ;  /* 0x0000004a11117224 */ /* 0x080fe200078e0208 */
[----:B------:R-:W-:Y:S01]  /*11d0*/  PLOP3.LUT P0, PT, PT, PT, PT, 0x80, 0x0 ;  /* 0x000000000000781c */ /* 0x000fe20003f0f070 */
[----:B0-----:R-:W-:Y:S01]  /*11e0*/  IMAD.MOV.U32 R0, RZ, RZ, RZ ;  /* 0x000000ffff007224 */ /* 0x001fe200078e00ff */
        /* <DEDUP_REMOVED lines=40> */
[----:B------:R-:W-:-:S05]  /*1470*/  SHF.R.S32.HI R76, RZ, 0x7, R75 ;  /* 0x00000007ff4c7819 */ /* 0x000fca000001144b */
        /* <DEDUP_REMOVED lines=20> */
[----:B------:R-:W-:Y:S02]  /*15c0*/  IMAD.U32 R10, RZ, RZ, UR6 ;  /* 0x00000006ff0a7e24 */ /* 0x000fe4000f8e00ff */
[----:B------:R-:W-:Y:S02]  /*15d0*/  IMAD.U32 R6, RZ, RZ, UR4 ;  /* 0x00000004ff067e24 */ /* 0x000fe4000f8e00ff */
[----:B------:R-:W-:-:S02]  /*15e0*/  IMAD.U32 R7, RZ, RZ, UR5 ;  /* 0x00000005ff077e24 */ /* 0x000fc4000f8e00ff */
[----:B------:R-:W-:Y:S02]  /*15f0*/  IMAD.U32 R11, RZ, RZ, UR7 ;  /* 0x00000007ff0b7e24 */ /* 0x000fe4000f8e00ff */
[----:B------:R-:W-:Y:S02]  /*1600*/  IMAD.MOV.U32 R8, RZ, RZ, 0x70 ;  /* 0x00000070ff087424 */ /* 0x000fe400078e00ff */
[----:B------:R-:W-:Y:S02]  /*1610*/  IMAD.MOV.U32 R12, RZ, RZ, 0x1 ;  /* 0x00000001ff0c7424 */ /* 0x000fe400078e00ff */
[----:B0-----:R-:W-:-:S07]  /*1620*/  IMAD.MOV.U32 R13, RZ, RZ, RZ ;  /* 0x000000ffff0d7224 */ /* 0x001fce00078e00ff */
[----:B------:R-:W-:-:S07]  /*1630*/  LEPC R20, `(.L_x_911) ;  /* 0x000000001014794e */ /* 0x000fce0000000000 */
[----:B-1----:R-:W-:Y:S05]  /*1640*/  CALL.ABS.NOINC R2 ;  /* 0x0000000002007343 */ /* 0x002fea0003c00000 */
.L_x_911:
[----:B------:R-:W2:Y:S01]  /*1650*/  LDL.LU R20, [R1+0x14] ;  /* 0x0000140001147983 */ /* 0x000ea20000300800 */
[----:B------:R-:W-:-:S04]  /*1660*/  SHF.L.U32 R2, RZ, 0x1f, RZ ;  /* 0x0000001fff027819 */ /* 0x000fc800000006ff */
[----:B------:R-:W0:Y:S01]  /*1670*/  SYNCS.PHASECHK.TRANS64.TRYWAIT P1, [UR57+0x2a800], R2 ;  /* 0x02a80002ff0075a7 */ /* 0x000e220008020179 */
[----:B--2---:R-:W-:-:S04]  /*1680*/  LOP3.LUT R0, R20, 0x1, RZ, 0xfc, !PT ;  /* 0x0000000114007812 */ /* 0x004fc800078efcff */
[----:B------:R-:W-:Y:S01]  /*1690*/  ISETP.NE.AND P0, PT, R0, 0x3, PT ;  /* 0x000000030000780c */ /* 0x000fe20003f05270 */
[----:B0-----:R-:W-:-:S12]  /*16a0*/  @!P1 BRA `(.L_x_912) ;  /* 0x00000124007c9947 */ /* 0x001fd80003800000 */
.L_x_1075:
[----:B------:R-:W-:Y:S05]  /*16b0*/  @!P0 BRA `(.L_x_913) ;  /* 0x0000000000048947 */ /* 0x000fea0003800000 */
[----:B------:R-:W-:Y:S01]  /*16c0*/  BPT.TRAP 0x1 ;  /* 0x000000040000795c */ /* 0x000fe20000300000 */
.L_x_913:
[----:B------:R1:W2:Y:S01]  /*16d0*/  SYNCS.PHASECHK.TRANS64.TRYWAIT P2, [UR57+0x2a830], R2 ;  /* 0x02a83002ff0075a7 */ /* 0x0002a20008040179 */
[----:B------:R-:W-:Y:S05]  /*16e0*/  @!P0 BRA `(.L_x_914) ;  /* 0x0000000000048947 */ /* 0x000fea0003800000 */
[----:B------:R-:W-:Y:S01]  /*16f0*/  BPT.TRAP 0x1 ;  /* 0x000000040000795c */ /* 0x000fe20000300000 */
.L_x_914:
[----:B------:R-:W3:Y:S01]  /*1700*/  S2R R0, SR_TID.X ;  /* 0x0000000000007919 */ /* 0x000ee20000002100 */
[----:B------:R-:W-:-:S05]  /*1710*/  IMAD.U32 R4, RZ, RZ, UR36 ;  /* 0x00000024ff047e24 */ /* 0x000fca000f8e00ff */
[----:B------:R-:W-:Y:S02]  /*1720*/  LOP3.LUT R4, R4, 0x10000, RZ, 0xfc, !PT ;  /* 0x0001000004047812 */ /* 0x000fe400078efcff */
[----:B---3--:R-:W-:-:S04]  /*1730*/  LOP3.LUT R0, R0, 0x7f, RZ, 0xc0, !PT ;  /* 0x0000007f00007812 */ /* 0x008fc800078ec0ff */
[----:B------:R-:W-:Y:S01]  /*1740*/  ISETP.NE.AND P1, PT, R0, RZ, PT ;  /* 0x000000ff0000720c */ /* 0x000fe20003f25270 */
[----:B--2---:R-:W-:-:S12]  /*1750*/  @P2 BRA `(.L_x_915) ;  /* 0x0000000000082947 */ /* 0x004fd80003800000 */
[----:B------:R-:W2:Y:S02]  /*1760*/  SYNCS.PHASECHK.TRANS64.TRYWAIT P2, [UR57+0x2a830], R2 ;  /* 0x02a83002ff0075a7 */ /* 0x000ea40008040179 */
[----:B--2---:R-:W-:Y:S05]  /*1770*/  @!P2 BRA `(.L_x_916) ;  /* 0x000001240060a947 */ /* 0x004fea0003800000 */
.L_x_915:
[----:B------:R-:W-:Y:S05]  /*1780*/  WARPSYNC.ALL ;  /* 0x0000000000007948 */ /* 0x000fea0003800000 */
[----:B------:R-:W-:Y:S01]  /*1790*/  IMAD.MOV.U32 R5, RZ, RZ, 0x40000040 ;  /* 0x40000040ff057424 */ /* 0x000fe200078e00ff */
[----:B------:R-:W-:Y:S01]  /*17a0*/  UIADD3 UR4, UR57, 0x18400, URZ ;  /* 0x0001840039047890 */ /* 0x000fe2000fffe03f */
[----:B------:R-:W-:Y:S01]  /*17b0*/  R2UR UR8, R4 ;  /* 0x00000000040872ca */ /* 0x000fe200000e0000 */
[----:B------:R-:W-:Y:S02]  /*17c0*/  WARPGROUP.ARRIVE ;  /* 0x00000000000079c5 */ /* 0x000fe40000000000 */
[----:B------:R-:W-:Y:S01]  /*17d0*/  R2UR UR9, R5 ;  /* 0x00000000050972ca */ /* 0x000fe200000e0000 */
[----:B------:R-:W-:Y:S01]  /*17e0*/  USHF.R.U32.HI UR4, URZ, 0x4, UR4 ;  /* 0x000000043f047899 */ /* 0x000fe20008011604 */
[----:B------:R-:W2:Y:S01]  /*17f0*/  LDC R14, c[0x0][0x448] ;  /* 0x00011200ff0e7b82 */ /* 0x000ea20000000800 */
[----:B------:R-:W-:Y:S01]  /*1800*/  UMOV UR11, 0x40000040 ;  /* 0x40000040000b7882 */ /* 0x000fe20000000000 */
[----:B------:R-:W-:Y:S01]  /*1810*/  UMOV UR13, 0x40000040 ;  /* 0x40000040000d7882 */ /* 0x000fe20000000000 */
[----:B------:R-:W-:Y:S01]  /*1820*/  ULOP3.LUT UR4, UR4, 0x3fff, URZ, 0xc0, !UPT ;  /* 0x00003fff04047892 */ /* 0x000fe2000f8ec03f */
[----:B------:R-:W-:Y:S01]  /*1830*/  LOP3.LUT R75, R75, 0xffffff80, RZ, 0xc0, !PT ;  /* 0xffffff804b4b7812 */ /* 0x000fe200078ec0ff */
[----:B------:R-:W-:Y:S01]  /*1840*/  UMOV UR15, 0x40000040 ;  /* 0x40000040000f7882 */ /* 0x000fe20000000000 */
[----:B------:R-:W-:Y:S01]  /*1850*/  UMOV UR17, 0x40000040 ;  /* 0x4000004000117882 */ /* 0x000fe20000000000 */
[----:B------:R-:W-:Y:S01]  /*1860*/  ULOP3.LUT UR58, UR4, 0x10000, URZ, 0xfc, !UPT ;  /* 0x00010000043a7892 */ /* 0x000fe2000f8efc3f */
[----:B0-----:R-:W-:Y:S01]  /*1870*/  LEA.HI R3, R76, R76, RZ, 0x1 ;  /* 0x0000004c4c037211 */ /* 0x001fe200078f08ff */
[----:B------:R-:W-:Y:S01]  /*1880*/  UMOV UR19, 0x40000040 ;  /* 0x4000004000137882 */ /* 0x000fe20000000000 */
[----:B------:R-:W-:Y:S01]  /*1890*/  R2UR UR4, R4 ;  /* 0x00000000040472ca */ /* 0x000fe200000e0000 */
[----:B------:R-:W-:Y:S01]  /*18a0*/  UIADD3 UR14, UR58, 0x4, URZ ;  /* 0x000000043a0e7890 */ /* 0x000fe2000fffe03f */
[----:B------:R-:W-:Y:S01]  /*18b0*/  IMAD.IADD R75, R72, 0x1, -R75 ;  /* 0x00000001484b7824 */ /* 0x000fe200078e0a4b */
[----:B------:R-:W-:Y:S01]  /*18c0*/  UIADD3 UR18, UR58, 0x6, URZ ;  /* 0x000000063a127890 */ /* 0x000fe2000fffe03f */
[----:B------:R-:W-:Y:S01]  /*18d0*/  LEA.HI R73, R73, R72, RZ, 0x2 ;  /* 0x0000004849497211 */ /* 0x000fe200078f10ff */
[----:B------:R-:W-:Y:S01]  /*18e0*/  UMOV UR10, UR58 ;  /* 0x0000003a000a7c82 */ /* 0x000fe20008000000 */
[----:B------:R-:W-:Y:S01]  /*18f0*/  UIADD3 UR22, UR58, 0x300, URZ ;  /* 0x000003003a167890 */ /* 0x000fe2000fffe03f */
[----:B------:R-:W-:Y:S01]  /*1900*/  HGMMA.64x96x16.F32.BF16 R24, gdesc[UR8], RZ, !UPT, gsb0 ;  /* 0x01600000081879f0 */ /* 0x000fe2000c0018ff */
[----:B------:R-:W-:Y:S01]  /*1910*/  UIADD3 UR10, UR58, 0x2, URZ ;  /* 0x000000023a0a7890 */ /* 0x000fe2000fffe03f */
[----:B-1----:R-:W-:Y:S01]  /*1920*/  SHF.R.S32.HI R2, RZ, 0x1f, R75 ;  /* 0x0000001fff027819 */ /* 0x002fe2000001144b */
[----:B------:R-:W-:Y:S01]  /*1930*/  UMOV UR9, 0x40000040 ;  /* 0x4000004000097882 */ /* 0x000fe20000000000 */
[----:B------:R-:W-:Y:S01]  /*1940*/  UMOV UR11, 0x40000040 ;  /* 0x40000040000b7882 */ /* 0x000fe20000000000 */
[----:B------:R-:W-:Y:S01]  /*1950*/  UMOV UR21, 0x40000040 ;  /* 0x4000004000157882 */ /* 0x000fe20000000000 */
[----:B------:R-:W-:Y:S01]  /*1960*/  UIADD3 UR8, UR4, 0x2, URZ ;  /* 0x0000000204087890 */ /* 0x000fe2000fffe03f */
[----:B--2---:R-:W-:Y:S01]  /*1970*/  ISETP.NE.AND P2, PT, R14, 0x1, PT ;  /* 0x000000010e00780c */ /* 0x004fe20003f45270 */
[----:B------:R-:W-:Y:S01]  /*1980*/  UIADD3 UR12, UR4, 0x4, URZ ;  /* 0x00000004040c7890 */ /* 0x000fe2000fffe03f */
[----:B------:R-:W-:Y:S01]  /*1990*/  LOP3.LUT R15, R3, 0x3fffffe, RZ, 0xc0, !PT ;  /* 0x03fffffe030f7812 */ /* 0x000fe200078ec0ff */
[----:B------:R-:W-:Y:S01]  /*19a0*/  UIADD3 UR16, UR4, 0x6, URZ ;  /* 0x0000000604107890 */ /* 0x000fe2000fffe03f */
[----:B------:R-:W-:Y:S01]  /*19b0*/  LOP3.LUT R73, R73, 0xfffffffc, RZ, 0xc0, !PT ;  /* 0xfffffffc49497812 */ /* 0x000fe200078ec0ff */
[----:B------:R-:W-:Y:S01]  /*19c0*/  UIADD3 UR20, UR4, 0x400, URZ ;  /* 0x0000040004147890 */ /* 0x000fe2000fffe03f */
[----:B------:R-:W-:Y:S01]  /*19d0*/  LEA.HI R3, R2, R75, RZ, 0x5 ;  /* 0x0000004b02037211 */ /* 0x000fe200078f28ff */
[----:B------:R-:W-:Y:S01]  /*19e0*/  UMOV UR23, 0x40000040 ;  /* 0x4000004000177882 */ /* 0x000fe20000000000 */
[----:B------:R-:W-:Y:S01]  /*19f0*/  UIADD3 UR24, UR4, 0x402, URZ ;  /* 0x0000040204187890 */ /* 0x000fe2000fffe03f */
[----:B------:R-:W-:Y:S01]  /*1a00*/  IMAD.IADD R73, R72, 0x1, -R73 ;  /* 0x0000000148497824 */ /* 0x000fe200078e0a49 */
[----:B------:R-:W-:Y:S01]  /*1a10*/  UIADD3 UR26, UR58, 0x302, URZ ;  /* 0x000003023a1a7890 */ /* 0x000fe2000fffe03f */
[----:B------:R-:W-:Y:S01]  /*1a20*/  SHF.R.S32.HI R3, RZ, 0x5, R3 ;  /* 0x00000005ff037819 */ /* 0x000fe20000011403 */
[----:B------:R-:W-:Y:S01]  /*1a30*/  UMOV UR25, 0x40000040 ;  /* 0x4000004000197882 */ /* 0x000fe20000000000 */
[----:B------:R-:W-:Y:S01]  /*1a40*/  UMOV UR27, 0x40000040 ;  /* 0x40000040001b7882 */ /* 0x000fe20000000000 */
[----:B------:R-:W-:Y:S01]  /*1a50*/  UIADD3 UR28, UR4, 0x404, URZ ;  /* 0x00000404041c7890 */ /* 0x000fe2000fffe03f */
[----:B------:R-:W-:Y:S01]  /*1a60*/  LEA.HI R8, R73, R73, RZ, 0x1 ;  /* 0x0000004949087211 */ /* 0x000fe200078f08ff */
[----:B------:R-:W-:Y:S01]  /*1a70*/  UIADD3 UR30, UR58, 0x304, URZ ;  /* 0x000003043a1e7890 */ /* 0x000fe2000fffe03f */
[----:B------:R-:W-:Y:S01]  /*1a80*/  IMAD R3, R3, 0x10, R22 ;  /* 0x0000001003037824 */ /* 0x000fe200078e0216 */
[----:B------:R-:W-:Y:S01]  /*1a90*/  UMOV UR29, 0x40000040 ;  /* 0x40000040001d7882 */ /* 0x000fe20000000000 */
[----:B------:R-:W-:Y:S01]  /*1aa0*/  UMOV UR31, 0x40000040 ;  /* 0x40000040001f7882 */ /* 0x000fe20000000000 */
[----:B------:R-:W-:Y:S01]  /*1ab0*/  UIADD3 UR32, UR4, 0x406, URZ ;  /* 0x0000040604207890 */ /* 0x000fe2000fffe03f */
[----:B------:R-:W-:Y:S01]  /*1ac0*/  LOP3.LUT R8, R8, 0x1ffffffe, RZ, 0xc0, !PT ;  /* 0x1ffffffe08087812 */ /* 0x000fe200078ec0ff */
[----:B------:R-:W-:Y:S01]  /*1ad0*/  UIADD3 UR34, UR58, 0x306, URZ ;  /* 0x000003063a227890 */ /* 0x000fe2000fffe03f */
[----:B------:R-:W-:Y:S01]  /*1ae0*/  IMAD.IADD R15, R76, 0x1, -R15 ;  /* 0x000000014c0f7824 */ /* 0x000fe200078e0a0f */
[----:B------:R-:W-:Y:S01]  /*1af0*/  UMOV UR33, 0x40000040 ;  /* 0x4000004000217882 */ /* 0x000fe20000000000 */
[----:B------:R-:W-:Y:S01]  /*1b00*/  UMOV UR35, 0x40000040 ;  /* 0x4000004000237882 */ /* 0x000fe20000000000 */
[----:B------:R-:W-:Y:S01]  /*1b10*/  UIADD3 UR36, UR4, 0x800, URZ ;  /* 0x0000080004247890 */ /* 0x000fe2000fffe03f */
[----:B------:R-:W-:Y:S01]  /*1b20*/  IMAD.IADD R8, R73, 0x1, -R8 ;  /* 0x0000000149087824 */ /* 0x000fe200078e0a08 */
[----:B------:R-:W-:Y:S01]  /*1b30*/  UIADD3 UR38, UR58, 0x600, URZ ;  /* 0x000006003a267890 */ /* 0x000fe2000fffe03f */
[----:B------:R-:W-:Y:S01]  /*1b40*/  UMOV UR37, 0x40000040 ;  /* 0x4000004000257882 */ /* 0x000fe20000000000 */
[----:B------:R-:W-:Y:S01]  /*1b50*/  UMOV UR39, 0x40000040 ;  /* 0x4000004000277882 */ /* 0x000fe20000000000 */
[----:B------:R-:W-:-:S02]  /*1b60*/  UIADD3 UR40, UR4, 0x802, URZ ;  /* 0x0000080204287890 */ /* 0x000fc4000fffe03f */
[----:B------:R-:W-:Y:S01]  /*1b70*/  UIADD3 UR42, UR58, 0x602, URZ ;  /* 0x000006023a2a7890 */ /* 0x000fe2000fffe03f */
[----:B------:R-:W-:Y:S01]  /*1b80*/  UMOV UR41, 0x40000040 ;  /* 0x4000004000297882 */ /* 0x000fe20000000000 */
[----:B------:R-:W-:Y:S01]  /*1b90*/  UMOV UR43, 0x40000040 ;  /* 0x40000040002b7882 */ /* 0x000fe20000000000 */
[----:B------:R-:W-:Y:S02]  /*1ba0*/  UIADD3 UR44, UR4, 0x804, URZ ;  /* 0x00000804042c7890 */ /* 0x000fe4000fffe03f */
[----:B------:R-:W-:Y:S01]  /*1bb0*/  UIADD3 UR46, UR58, 0x604, URZ ;  /* 0x000006043a2e7890 */ /* 0x000fe2000fffe03f */
[----:B------:R-:W-:Y:S01]  /*1bc0*/  UMOV UR45, 0x40000040 ;  /* 0x40000040002d7882 */ /* 0x000fe20000000000 */
[----:B------:R-:W-:Y:S01]  /*1bd0*/  UMOV UR47, 0x40000040 ;  /* 0x40000040002f7882 */ /* 0x000fe20000000000 */
[----:B------:R-:W-:Y:S02]  /*1be0*/  UIADD3 UR48, UR4, 0x806, URZ ;  /* 0x0000080604307890 */ /* 0x000fe4000fffe03f */
[----:B------:R-:W-:Y:S01]  /*1bf0*/  UIADD3 UR50, UR58, 0x606, URZ ;  /* 0x000006063a327890 */ /* 0x000fe2000fffe03f */
[----:B------:R-:W-:Y:S01]  /*1c00*/  UMOV UR49, 0x40000040 ;  /* 0x4000004000317882 */ /* 0x000fe20000000000 */
[----:B------:R-:W-:Y:S01]  /*1c10*/  UMOV UR51, 0x40000040 ;  /* 0x4000004000337882 */ /* 0x000fe20000000000 */
[----:B------:R-:W-:Y:S01]  /*1c20*/  ULDC UR4, c[0x0][0x9d8] ;  /* 0x0002760000047ab9 */ /* 0x000fe20000000800 */
[----:B------:R-:W-:Y:S01]  /*1c30*/  ULDC UR60, c[0x0][0x288] ;  /* 0x0000a200003c7ab9 */ /* 0x000fe20000000800 */
[----:B------:R-:W-:-:S02]  /*1c40*/  ULDC UR61, c[0x0][0x9dc] ;  /* 0x00027700003d7ab9 */ /* 0x000fc40000000800 */
[----:B------:R-:W-:Y:S01]  /*1c50*/  ULOP3.LUT UR61, URZ, UR61, URZ, 0x33, !UPT ;  /* 0x0000003d3f3d7292 */ /* 0x000fe2000f8e333f */
[----:B------:R-:W-:Y:S02]  /*1c60*/  WARPGROUP.DEPBAR.LE gsb0, 0x0 ;  /* 0x00008000000079c5 */ /* 0x000fe40000010000 */
[----:B------:R-:W-:-:S06]  /*1c70*/  WARPGROUP.ARRIVE ;  /* 0x00000000000079c5 */ /* 0x000fcc0000000000 */
[----:B------:R-:W-:Y:S03]  /*1c80*/  HGMMA.64x96x16.F32.BF16 R24, gdesc[UR8], R24, gsb0 ;  /* 0x01600000081879f0 */ /* 0x000fe60008001818 */
        /* <DEDUP_REMOVED lines=31> */
[----:B------:R-:W-:Y:S01]  /*1e80*/  FMUL.FTZ R0, R26, UR4 ;  /* 0x000000041a007c20 */ /* 0x000fe20008410000 */
[----:B------:R-:W-:Y:S01]  /*1e90*/  LEA.HI R26, R2, R75, RZ, 0x2 ;  /* 0x0000004b021a7211 */ /* 0x000fe200078f10ff */
[----:B------:R-:W-:Y:S01]  /*1ea0*/  FMUL.FTZ R6, R27, UR4 ;  /* 0x000000041b067c20 */ /* 0x000fe20008410000 */
[----:B------:R-:W-:Y:S01]  /*1eb0*/  FMUL.FTZ R29, R29, UR4 ;  /* 0x000000041d1d7c20 */ /* 0x000fe20008410000 */
[----:B------:R-:W0:Y:S01]  /*1ec0*/  @P2 LDC R27, c[0x0][0x44c] ;  /* 0x00011300ff1b2b82 */ /* 0x000e220000000800 */
[--C-:B------:R-:W-:Y:S01]  /*1ed0*/  SHF.R.S32.HI R2, RZ, 0x2, R26.reuse ;  /* 0x00000002ff027819 */ /* 0x100fe2000001141a */
[----:B------:R-:W-:Y:S01]  /*1ee0*/  FMUL.FTZ R28, R28, UR4 ;  /* 0x000000041c1c7c20 */ /* 0x000fe20008410000 */
[----:B------:R-:W-:Y:S01]  /*1ef0*/  SHF.R.S32.HI R9, RZ, 0x1f, R26 ;  /* 0x0000001fff097819 */ /* 0x000fe2000001141a */
[----:B------:R1:W2:Y:S01]  /*1f00*/  MUFU.TANH R79, R29 ;  /* 0x0000001d004f7308 */ /* 0x0002a20000002400 */
[----:B------:R-:W-:Y:S01]  /*1f10*/  FMUL.FTZ R25, R25, UR4 ;  /* 0x0000000419197c20 */ /* 0x000fe20008410000 */
[----:B------:R-:W-:Y:S01]  /*1f20*/  FMUL.FTZ R11, R24, UR4 ;  /* 0x00000004180b7c20 */ /* 0x000fe20008410000 */
[-C--:B------:R-:W-:Y:S01]  /*1f30*/  LEA.HI R9, R9, R2.reuse, RZ, 0x3 ;  /* 0x0000000209097211 */ /* 0x080fe200078f18ff */
[----:B------:R-:W-:Y:S01]  /*1f40*/  FMUL.FTZ R7, R30, UR4 ;  /* 0x000000041e077c20 */ /* 0x000fe20008410000 */
[----:B------:R-:W-:Y:S01]  /*1f50*/  FMUL.FTZ R10, R31, UR4 ;  /* 0x000000041f0a7c20 */ /* 0x000fe20008410000 */
[----:B------:R-:W-:Y:S01]  /*1f60*/  FMUL.FTZ R32, R32, UR4 ;  /* 0x0000000420207c20 */ /* 0x000fe20008410000 */
[----:B------:R-:W-:Y:S01]  /*1f70*/  LOP3.LUT R9, R9, 0xfffffff8, RZ, 0xc0, !PT ;  /* 0xfffffff809097812 */ /* 0x000fe200078ec0ff */
[----:B------:R3:W4:Y:S01]  /*1f80*/  MUFU.TANH R78, R28 ;  /* 0x0000001c004e7308 */ /* 0x0007220000002400 */
[----:B-1----:R-:W1:Y:S01]  /*1f90*/  @P2 LDC R29, c[0x0][0x450] ;  /* 0x00011400ff1d2b82 */ /* 0x002e620000000800 */
[----:B------:R-:W-:Y:S01]  /*1fa0*/  FMUL.FTZ R33, R33, UR4 ;  /* 0x0000000421217c20 */ /* 0x000fe20008410000 */
[----:B------:R-:W-:Y:S01]  /*1fb0*/  IADD3 R2, R3, R2, -R9 ;  /* 0x0000000203027210 */ /* 0x000fe20007ffe809 */
[----:B------:R-:W-:-:S02]  /*1fc0*/  IMAD.U32 R9, RZ, RZ, UR57 ;  /* 0x00000039ff097e24 */ /* 0x000fc4000f8e00ff */
[----:B------:R-:W-:Y:S01]  /*1fd0*/  FMUL.FTZ R12, R34, UR4 ;  /* 0x00000004220c7c20 */ /* 0x000fe20008410000 */
[----:B------:R-:W-:Y:S01]  /*1fe0*/  FMUL.FTZ R13, R35, UR4 ;  /* 0x00000004230d7c20 */ /* 0x000fe20008410000 */
[----:B------:R-:W-:Y:S01]  /*1ff0*/  FMUL.FTZ R36, R36, UR4 ;  /* 0x0000000424247c20 */ /* 0x000fe20008410000 */
[----:B------:R-:W-:Y:S01]  /*2000*/  IMAD R15, R15, 0x40, R2 ;  /* 0x000000400f0f7824 */ /* 0x000fe200078e0202 */
[----:B---3--:R-:W-:Y:S01]  /*2010*/  LOP3.LUT R28, R26, 0x7ffffffc, RZ, 0xc0, !PT ;  /* 0x7ffffffc1a1c7812 */ /* 0x008fe200078ec0ff */
[----:B------:R-:W-:Y:S01]  /*2020*/  @!P1 VIADD R9, R9, 0x2a840 ;  /* 0x0002a84009099836 */ /* 0x000fe20000000000 */
[----:B------:R3:W0:Y:S01]  /*2030*/  MUFU.TANH R77, R25 ;  /* 0x00000019004d7308 */ /* 0x0006220000002400 */
[----:B------:R-:W-:Y:S02]  /*2040*/  IMAD R8, R8, 0x8, R15 ;  /* 0x0000000808087824 */ /* 0x000fe400078e020f */
[----:B------:R-:W-:Y:S01]  /*2050*/  FMUL.FTZ R37, R37, UR4 ;  /* 0x0000000425257c20 */ /* 0x000fe20008410000 */
[----:B------:R-:W-:Y:S01]  /*2060*/  FMUL.FTZ R20, R38, UR4 ;  /* 0x0000000426147c20 */ /* 0x000fe20008410000 */
[----:B------:R-:W-:Y:S01]  /*2070*/  @!P1 PRMT R26, RZ, 0x654, R9 ;  /* 0x00000654ff1a9816 */ /* 0x000fe20000000009 */
[----:B0-----:R-:W-:-:S04]  /*2080*/  @P2 IMAD.HI.U32 R2, R8, R27, RZ ;  /* 0x0000001b08022227 */ /* 0x001fc800078e00ff */
[----:B------:R-:W-:Y:S01]  /*2090*/  FMUL.FTZ R21, R39, UR4 ;  /* 0x0000000427157c20 */ /* 0x000fe20008410000 */
[----:B------:R-:W-:Y:S01]  /*20a0*/  FMUL.FTZ R40, R40, UR4 ;  /* 0x0000000428287c20 */ /* 0x000fe20008410000 */
[----:B------:R-:W-:Y:S01]  /*20b0*/  FMUL.FTZ R41, R41, UR4 ;  /* 0x0000000429297c20 */ /* 0x000fe20008410000 */
[----:B------:R-:W-:Y:S02]  /*20c0*/  IMAD.MOV.U32 R27, RZ, RZ, R8 ;  /* 0x000000ffff1b7224 */ /* 0x000fe400078e0008 */
[----:B------:R-:W-:Y:S01]  /*20d0*/  FMUL.FTZ R24, R42, UR4 ;  /* 0x000000042a187c20 */ /* 0x000fe20008410000 */
[----:B------:R-:W-:Y:S02]  /*20e0*/  IMAD.IADD R9, R75, 0x1, -R28 ;  /* 0x000000014b097824 */ /* 0x000fe400078e0a1c */
[----:B---3--:R-:W-:Y:S01]  /*20f0*/  FMUL.FTZ R25, R43, UR4 ;  /* 0x000000042b197c20 */ /* 0x008fe20008410000 */
[----:B------:R-:W-:Y:S01]  /*2100*/  FMUL.FTZ R44, R44, UR4 ;  /* 0x000000042c2c7c20 */ /* 0x000fe20008410000 */
[----:B-1----:R-:W-:Y:S01]  /*2110*/  @P2 SHF.R.U32.HI R27, RZ, R29, R2 ;  /* 0x0000001dff1b2219 */ /* 0x002fe20000011602 */
[----:B------:R-:W-:Y:S01]  /*2120*/  IMAD.MOV.U32 R29, RZ, RZ, -0x60 ;  /* 0xffffffa0ff1d7424 */ /* 0x000fe200078e00ff */
[----:B------:R-:W0:Y:S01]  /*2130*/  LDC.64 R2, c[0x0][0x9e0] ;  /* 0x00027800ff027b82 */ /* 0x000e220000000a00 */
[----:B------:R-:W-:Y:S01]  /*2140*/  FMUL.FTZ R45, R45, UR4 ;  /* 0x000000042d2d7c20 */ /* 0x000fe20008410000 */
[----:B------:R-:W-:Y:S01]  /*2150*/  FMUL.FTZ R46, R46, UR4 ;  /* 0x000000042e2e7c20 */ /* 0x000fe20008410000 */
[----:B------:R-:W1:Y:S01]  /*2160*/  SHFL.IDX PT, R76, R27, RZ, 0x1c1f ;  /* 0x001c1fff1b4c7589 */ /* 0x000e6200000e0000 */
[----:B------:R-:W-:-:S02]  /*2170*/  IMAD R28, R74, R29, 0x61 ;  /* 0x000000614a1c7424 */ /* 0x000fc400078e021d */
[----:B------:R-:W-:Y:S01]  /*2180*/  FMUL.FTZ R48, R48, UR4 ;  /* 0x0000000430307c20 */ /* 0x000fe20008410000 */
        /* <DEDUP_REMOVED lines=24> */
[----:B------:R-:W-:Y:S01]  /*2310*/  IMAD R30, R9, -0x2, R28 ;  /* 0xfffffffe091e7824 */ /* 0x000fe200078e021c */
[----:B0-----:R-:W-:Y:S01]  /*2320*/  ISETP.GE.AND P2, PT, R3, 0x1, PT ;  /* 0x000000010300780c */ /* 0x001fe20003f46270 */
[----:B------:R0:W-:Y:S01]  /*2330*/  @!P1 SYNCS.ARRIVE.TRANS64.RED.A1T0 RZ, [R26+URZ], RZ ;  /* 0x000000ff1aff99a7 */ /* 0x0001e2000810043f */
[----:B------:R-:W3:Y:S01]  /*2340*/  MUFU.TANH R11, R11 ;  /* 0x0000000b000b7308 */ /* 0x000ee20000002400 */
[----:B------:R-:W-:Y:S01]  /*2350*/  VIADD R38, R28, 0xffffffff ;  /* 0xffffffff1c267836 */ /* 0x000fe20000000000 */
[C-C-:B------:R-:W-:Y:S01]  /*2360*/  IADD3 R29, R30.reuse, -UR60, R19.reuse ;  /* 0x8000003c1e1d7c10 */ /* 0x140fe2000fffe013 */
[----:B------:R-:W-:Y:S01]  /*2370*/  VIADD R72, R30, 0xffffffff ;  /* 0xffffffff1e487836 */ /* 0x000fe20000000000 */
[----:B------:R-:W-:Y:S01]  /*2380*/  P2R R161, PR, RZ, 0x4 ;  /* 0x00000004ffa17803 */ /* 0x000fe20000000000 */
[----:B0-----:R-:W-:-:S03]  /*2390*/  IMAD R26, R74, -0x60, R19 ;  /* 0xffffffa04a1a7824 */ /* 0x001fc600078e0213 */
[----:B------:R-:W0:Y:S01]  /*23a0*/  MUFU.TANH R0, R0 ;  /* 0x0000000000007308 */ /* 0x000e220000002400 */
[C---:B------:R-:W-:Y:S02]  /*23b0*/  IMAD.IADD R34, R29.reuse, 0x1, R2 ;  /* 0x000000011d227824 */ /* 0x040fe400078e0202 */
[----:B------:R-:W-:Y:S02]  /*23c0*/  VIADD R26, R26, 0x60 ;  /* 0x000000601a1a7836 */ /* 0x000fe40000000000 */
[----:B------:R-:W-:Y:S02]  /*23d0*/  VIADD R35, R29, UR61 ;  /* 0x0000003d1d237c36 */ /* 0x000fe40008000000 */
[----:B------:R-:W-:Y:S01]  /*23e0*/  IMAD R31, R9, -0x2, R26 ;  /* 0xfffffffe091f7824 */ /* 0x000fe200078e021a */
[----:B------:R-:W0:Y:S01]  /*23f0*/  MUFU.TANH R6, R6 ;  /* 0x0000000600067308 */ /* 0x000e220000002400 */
[----:B-1----:R-:W-:-:S03]  /*2400*/  IMAD.IADD R28, R35, 0x1, R76 ;  /* 0x00000001231c7824 */ /* 0x002fc600078e024c */
[----:B------:R-:W-:-:S04]  /*2410*/  VIADDMNMX R26, R76, R34, R31, PT ;  /* 0x000000224c1a7246 */ /* 0x000fc8000380011f */
[----:B------:R-:W1:Y:S08]  /*2420*/  MUFU.TANH R7, R7 ;  /* 0x0000000700077308 */ /* 0x000e700000002400 */
[----:B------:R-:W0:Y:S08]  /*2430*/  MUFU.TANH R10, R10 ;  /* 0x0000000a000a7308 */ /* 0x000e300000002400 */
        /* <DEDUP_REMOVED lines=15> */
[----:B------:R0:W0:Y:S08]  /*2530*/  MUFU.TANH R42, R47 ;  /* 0x0000002f002a7308 */ /* 0x0000300000002400 */
        /* <DEDUP_REMOVED lines=23> */
[----:B------:R-:W0:Y:S01]  /*26b0*/  MUFU.TANH R71, R71 ;  /* 0x0000004700477308 */ /* 0x000e220000002400 */
[----:B-1234-:R-:W-:Y:S05]  /*26c0*/  @!P2 BRA `(.L_x_917) ;  /* 0x00000000004ca947 */ /* 0x01efea0003800000 */
[----:B------:R-:W-:Y:S01]  /*26d0*/  IADD3 R29, R19, -UR60, R76 ;  /* 0x8000003c131d7c10 */ /* 0x000fe2000fffe04c */
[----:B------:R-:W-:Y:S03]  /*26e0*/  BSSY B0, `(.L_x_918) ;  /* 0x000000e000007945 */ /* 0x000fe60003800000 */
[----:B------:R-:W-:-:S13]  /*26f0*/  ISETP.GT.AND P2, PT, R29, -0x1, PT ;  /* 0xffffffff1d00780c */ /* 0x000fda0003f44270 */
[----:B------:R-:W-:Y:S05]  /*2700*/  @P2 BRA `(.L_x_919) ;  /* 0x00000000001c2947 */ /* 0x000fea0003800000 */
[----:B------:R-:W-:Y:S02]  /*2710*/  ISETP.NE.AND P2, PT, R3, 0x1, PT ;  /* 0x000000010300780c */ /* 0x000fe40003f45270 */
[----:B------:R-:W-:-:S11]  /*2720*/  LOP3.LUT R29, RZ, R29, RZ, 0x33, !PT ;  /* 0x0000001dff1d7212 */ /* 0x000fd600078e33ff */
[----:B------:R-:W1:Y:S02]  /*2730*/  @P2 LDC.64 R80, c[0x0][0x9e8] ;  /* 0x00027a00ff502b82 */ /* 0x000e640000000a00 */
[----:B-1----:R-:W-:-:S05]  /*2740*/  @P2 IMAD.HI.U32 R30, R29, R80, RZ ;  /* 0x000000501d1e2227 */ /* 0x002fca00078e00ff */
[----:B------:R-:W-:-:S04]  /*2750*/  @P2 SHF.R.U32.HI R29, RZ, R81, R30 ;  /* 0x00000051ff1d2219 */ /* 0x000fc8000001161e */
[----:B------:R-:W-:Y:S01]  /*2760*/  LOP3.LUT R29, RZ, R29, RZ, 0x33, !PT ;  /* 0x0000001dff1d7212 */ /* 0x000fe200078e33ff */
[----:B------:R-:W-:Y:S06]  /*2770*/  BRA `(.L_x_920) ;  /* 0x0000000000107947 */ /* 0x000fec0003800000 */
.L_x_919:
[----:B------:R-:W-:-:S13]  /*2780*/  ISETP.NE.AND P2, PT, R3, 0x1, PT ;  /* 0x000000010300780c */ /* 0x000fda0003f45270 */
[----:B------:R-:W1:Y:S02]  /*2790*/  @P2 LDC.64 R80, c[0x0][0x9e8] ;  /* 0x00027a00ff502b82 */ /* 0x000e640000000a00 */
[----:B-1----:R-:W-:-:S05]  /*27a0*/  @P2 IMAD.HI.U32 R30, R29, R80, RZ ;  /* 0x000000501d1e2227 */ /* 0x002fca00078e00ff */
[----:B------:R-:W-:-:S07]  /*27b0*/  @P2 SHF.R.U32.HI R29, RZ, R81, R30 ;  /* 0x00000051ff1d2219 */ /* 0x000fce000001161e */
.L_x_920:
[----:B------:R-:W-:Y:S05]  /*27c0*/  BSYNC B0 ;  /* 0x0000000000007941 */ /* 0x000fea0003800000 */
.L_x_918:
[----:B------:R-:W-:-:S05]  /*27d0*/  IMAD R29, R29, R3, R72 ;  /* 0x000000031d1d7224 */ /* 0x000fca00078e0248 */
[----:B------:R-:W-:Y:S02]  /*27e0*/  VIMNMX R28, R28, R29, !PT ;  /* 0x0000001d1c1c7248 */ /* 0x000fe40007fe0100 */
[----:B------:R-:W-:-:S07]  /*27f0*/  VIADDMNMX R26, R29, R3, R26, PT ;  /* 0x000000031d1a7246 */ /* 0x000fce000380011a */
.L_x_917:
[C---:B------:R-:W-:Y:S01]  /*2800*/  ISETP.GE.AND P2, PT, R38.reuse, 0x2, PT ;  /* 0x000000022600780c */ /* 0x040fe20003f46270 */
[----:B------:R-:W1:Y:S01]  /*2810*/  SHFL.IDX PT, R30, R27, 0x1, 0x1c1f ;  /* 0x003c1f001b1e7f89 */ /* 0x000e6200000e0000 */
[----:B------:R-:W-:Y:S02]  /*2820*/  ISETP.GE.AND P6, PT, R38, 0x9, PT ;  /* 0x000000092600780c */ /* 0x000fe40003fc6270 */
[----:B------:R-:W-:Y:S02]  /*2830*/  ISETP.GT.AND P3, PT, R28, 0x1, !P2 ;  /* 0x000000011c00780c */ /* 0x000fe40005764270 */
[----:B------:R-:W-:Y:S02]  /*2840*/  ISETP.GE.AND P4, PT, R38, 0xa, PT ;  /* 0x0000000a2600780c */ /* 0x000fe40003f86270 */
[----:B------:R-:W-:Y:S02]  /*2850*/  ISETP.LT.OR P3, PT, R26, 0x2, P3 ;  /* 0x000000021a00780c */ /* 0x000fe40001f61670 */
[----:B------:R-:W-:-:S02]  /*2860*/  P2R R76, PR, RZ, 0x10 ;  /* 0x00000010ff4c7803 */ /* 0x000fc40000000000 */
[----:B------:R-:W-:Y:S02]  /*2870*/  FSEL R77, R77, -INF , !P3 ;  /* 0xff8000004d4d7808 */ /* 0x000fe40005800000 */
[----:B------:R-:W-:-:S04]  /*2880*/  ISETP.GT.AND P3, PT, R28, 0x8, !P6 ;  /* 0x000000081c00780c */ /* 0x000fc80007764270 */
[----:B------:R-:W-:-:S04]  /*2890*/  ISETP.LT.OR P3, PT, R26, 0x9, P3 ;  /* 0x000000091a00780c */ /* 0x000fc80001f61670 */
[----:B------:R-:W-:Y:S02]  /*28a0*/  FSEL R39, R78, -INF , !P3 ;  /* 0xff8000004e277808 */ /* 0x000fe40005800000 */
[----:B------:R-:W-:Y:S02]  /*28b0*/  ISETP.GT.AND P3, PT, R28, 0x9, !P4 ;  /* 0x000000091c00780c */ /* 0x000fe40006764270 */
[----:B------:R-:W-:Y:S02]  /*28c0*/  ISETP.GE.AND P4, PT, R38, 0x11, PT ;  /* 0x000000112600780c */ /* 0x000fe40003f86270 */
[----:B------:R-:W-:Y:S02]  /*28d0*/  ISETP.LT.OR P3, PT, R26, 0xa, P3 ;  /* 0x0000000a1a00780c */ /* 0x000fe40001f61670 */
[----:B------:R-:W-:Y:S02]  /*28e0*/  P2R R78, PR, RZ, 0x10 ;  /* 0x00000010ff4e7803 */ /* 0x000fe40000000000 */
[----:B------:R-:W-:-:S02]  /*28f0*/  FSEL R79, R79, -INF , !P3 ;  /* 0xff8000004f4f7808 */ /* 0x000fc40005800000 */
[----:B------:R-:W-:Y:S02]  /*2900*/  ISETP.GT.AND P3, PT, R28, 0x10, !P4 ;  /* 0x000000101c00780c */ /* 0x000fe40006764270 */
[----:B------:R-:W-:Y:S02]  /*2910*/  ISETP.GE.AND P4, PT, R38, 0x12, PT ;  /* 0x000000122600780c */ /* 0x000fe40003f86270 */
[----:B------:R-:W-:Y:S02]  /*2920*/  ISETP.LT.OR P3, PT, R26, 0x11, P3 ;  /* 0x000000111a00780c */ /* 0x000fe40001f61670 */
[----:B------:R-:W-:Y:S02]  /*2930*/  P2R R80, PR, RZ, 0x10 ;  /* 0x00000010ff507803 */ /* 0x000fe40000000000 */
[----:B0-----:R-:W-:Y:S02]  /*2940*/  FSEL R43, R32, -INF , !P3 ;  /* 0xff800000202b7808 */ /* 0x001fe40005800000 */
[----:B------:R-:W-:-:S02]  /*2950*/  ISETP.GT.AND P3, PT, R28, 0x11, !P4 ;  /* 0x000000111c00780c */ /* 0x000fc40006764270 */
[----:B------:R-:W-:Y:S02]  /*2960*/  ISETP.GE.AND P4, PT, R38, 0x19, PT ;  /* 0x000000192600780c */ /* 0x000fe40003f86270 */
[----:B------:R-:W-:Y:S02]  /*2970*/  ISETP.LT.OR P3, PT, R26, 0x12, P3 ;  /* 0x000000121a00780c */ /* 0x000fe40001f61670 */
[----:B------:R-:W-:Y:S02]  /*2980*/  P2R R82, PR, RZ, 0x10 ;  /* 0x00000010ff527803 */ /* 0x000fe40000000000 */
[----:B------:R-:W-:Y:S02]  /*2990*/  FSEL R33, R33, -INF , !P3 ;  /* 0xff80000021217808 */ /* 0x000fe40005800000 */
[----:B------:R-:W-:Y:S02]  /*29a0*/  ISETP.GT.AND P3, PT, R28, 0x18, !P4 ;  /* 0x000000181c00780c */ /* 0x000fe40006764270 */
[----:B------:R-:W-:-:S02]  /*29b0*/  ISETP.GE.AND P4, PT, R38, 0x1a, PT ;  /* 0x0000001a2600780c */ /* 0x000fc40003f86270 */
[----:B------:R-:W-:Y:S02]  /*29c0*/  ISETP.LT.OR P3, PT, R26, 0x19, P3 ;  /* 0x000000191a00780c */ /* 0x000fe40001f61670 */
[----:B------:R-:W-:Y:S02]  /*29d0*/  P2R R32, PR, RZ, 0x10 ;  /* 0x00000010ff207803 */ /* 0x000fe40000000000 */
[----:B------:R-:W-:Y:S02]  /*29e0*/  FSEL R47, R36, -INF , !P3 ;  /* 0xff800000242f7808 */ /* 0x000fe40005800000 */
[----:B------:R-:W-:Y:S02]  /*29f0*/  ISETP.GT.AND P3, PT, R28, 0x19, !P4 ;  /* 0x000000191c00780c */ /* 0x000fe40006764270 */
[----:B------:R-:W-:Y:S02]  /*2a00*/  ISETP.GE.AND P4, PT, R38, 0x21, PT ;  /* 0x000000212600780c */ /* 0x000fe40003f86270 */
[----:B------:R-:W-:-:S02]  /*2a10*/  ISETP.LT.OR P3, PT, R26, 0x1a, P3 ;  /* 0x0000001a1a00780c */ /* 0x000fc40001f61670 */
[----:B------:R-:W-:Y:S02]  /*2a20*/  P2R R36, PR, RZ, 0x10 ;  /* 0x00000010ff247803 */ /* 0x000fe40000000000 */
[----:B------:R-:W-:Y:S02]  /*2a30*/  FSEL R37, R37, -INF , !P3 ;  /* 0xff80000025257808 */ /* 0x000fe40005800000 */
[----:B------:R-:W-:Y:S02]  /*2a40*/  ISETP.GT.AND P3, PT, R28, 0x20, !P4 ;  /* 0x000000201c00780c */ /* 0x000fe40006764270 */
[----:B------:R-:W-:Y:S02]  /*2a50*/  ISETP.GE.AND P4, PT, R38, 0x22, PT ;  /* 0x000000222600780c */ /* 0x000fe40003f86270 */
[----:B------:R-:W-:-:S04]  /*2a60*/  ISETP.LT.OR P3, PT, R26, 0x21, P3 ;  /* 0x000000211a00780c */ /* 0x000fc80001f61670 */
[----:B------:R-:W-:Y:S02]  /*2a70*/  FSEL R67, R40, -INF , !P3 ;  /* 0xff80000028437808 */ /* 0x000fe40005800000 */
[----:B------:R-:W-:Y:S02]  /*2a80*/  ISETP.GT.AND P3, PT, R28, 0x21, !P4 ;  /* 0x000000211c00780c */ /* 0x000fe40006764270 */
[----:B------:R-:W-:Y:S02]  /*2a90*/  P2R R40, PR, RZ, 0x10 ;  /* 0x00000010ff287803 */ /* 0x000fe40000000000 */
[----:B------:R-:W-:Y:S02]  /*2aa0*/  ISETP.LT.OR P3, PT, R26, 0x22, P3 ;  /* 0x000000221a00780c */ /* 0x000fe40001f61670 */
[----:B------:R-:W-:Y:S02]  /*2ab0*/  ISETP.GE.AND P4, PT, R38, 0x29, PT ;  /* 0x000000292600780c */ /* 0x000fe40003f86270 */
[----:B------:R-:W-:-:S02]  /*2ac0*/  FSEL R41, R41, -INF , !P3 ;  /* 0xff80000029297808 */ /* 0x000fc40005800000 */
[----:B------:R-:W-:Y:S02]  /*2ad0*/  ISETP.GT.AND P3, PT, R28, 0x28, !P4 ;  /* 0x000000281c00780c */ /* 0x000fe40006764270 */
[----:B------:R-:W-:Y:S02]  /*2ae0*/  P2R R84, PR, RZ, 0x10 ;  /* 0x00000010ff547803 */ /* 0x000fe40000000000 */
[----:B------:R-:W-:Y:S02]  /*2af0*/  ISETP.LT.OR P3, PT, R26, 0x29, P3 ;  /* 0x000000291a00780c */ /* 0x000fe40001f61670 */
[----:B------:R-:W-:Y:S02]  /*2b00*/  ISETP.GE.AND P4, PT, R38, 0x2a, PT ;  /* 0x0000002a2600780c */ /* 0x000fe40003f86270 */
[----:B------:R-:W-:Y:S02]  /*2b10*/  FSEL R73, R44, -INF , !P3 ;  /* 0xff8000002c497808 */ /* 0x000fe40005800000 */
[----:B------:R-:W-:-:S02]  /*2b20*/  ISETP.GT.AND P3, PT, R28, 0x29, !P4 ;  /* 0x000000291c00780c */ /* 0x000fc40006764270 */
[----:B------:R-:W-:Y:S02]  /*2b30*/  P2R R44, PR, RZ, 0x10 ;  /* 0x00000010ff2c7803 */ /* 0x000fe40000000000 */
[----:B------:R-:W-:Y:S02]  /*2b40*/  ISETP.LT.OR P3, PT, R26, 0x2a, P3 ;  /* 0x0000002a1a00780c */ /* 0x000fe40001f61670 */
[----:B------:R-:W-:Y:S02]  /*2b50*/  ISETP.GE.AND P4, PT, R38, 0x31, PT ;  /* 0x000000312600780c */ /* 0x000fe40003f86270 */
[----:B------:R-:W-:Y:S02]  /*2b60*/  FSEL R45, R45, -INF , !P3 ;  /* 0xff8000002d2d7808 */ /* 0x000fe40005800000 */
[----:B------:R-:W-:Y:S02]  /*2b70*/  ISETP.GT.AND P3, PT, R28, 0x30, !P4 ;  /* 0x000000301c00780c */ /* 0x000fe40006764270 */
[----:B------:R-:W-:-:S02]  /*2b80*/  P2R R86, PR, RZ, 0x10 ;  /* 0x00000010ff567803 */ /* 0x000fc40000000000 */
[----:B------:R-:W-:Y:S02]  /*2b90*/  ISETP.LT.OR P3, PT, R26, 0x31, P3 ;  /* 0x000000311a00780c */ /* 0x000fe40001f61670 */
[----:B------:R-:W-:Y:S02]  /*2ba0*/  ISETP.GE.AND P4, PT, R38, 0x32, PT ;  /* 0x000000322600780c */ /* 0x000fe40003f86270 */
[----:B------:R-:W-:Y:S02]  /*2bb0*/  FSEL R75, R48, -INF , !P3 ;  /* 0xff800000304b7808 */ /* 0x000fe40005800000 */
[----:B------:R-:W-:Y:S02]  /*2bc0*/  ISETP.GT.AND P3, PT, R28, 0x31, !P4 ;  /* 0x000000311c00780c */ /* 0x000fe40006764270 */
[----:B------:R-:W-:Y:S02]  /*2bd0*/  P2R R48, PR, RZ, 0x10 ;  /* 0x00000010ff307803 */ /* 0x000fe40000000000 */
[----:B------:R-:W-:-:S02]  /*2be0*/  ISETP.LT.OR P3, PT, R26, 0x32, P3 ;  /* 0x000000321a00780c */ /* 0x000fc40001f61670 */
[----:B------:R-:W-:Y:S02]  /*2bf0*/  ISETP.GE.AND P4, PT, R38, 0x39, PT ;  /* 0x000000392600780c */ /* 0x000fe40003f86270 */
[----:B------:R-:W-:Y:S02]  /*2c00*/  FSEL R49, R49, -INF , !P3 ;  /* 0xff80000031317808 */ /* 0x000fe40005800000 */
[----:B------:R-:W-:Y:S02]  /*2c10*/  ISETP.GT.AND P3, PT, R28, 0x38, !P4 ;  /* 0x000000381c00780c */ /* 0x000fe40006764270 */
[----:B------:R-:W-:Y:S02]  /*2c20*/  P2R R88, PR, RZ, 0x10 ;  /* 0x00000010ff587803 */ /* 0x000fe40000000000 */
[----:B------:R-:W-:Y:S02]  /*2c30*/  ISETP.LT.OR P3, PT, R26, 0x39, P3 ;  /* 0x000000391a00780c */ /* 0x000fe40001f61670 */
[----:B------:R-:W-:-:S02]  /*2c40*/  ISETP.GE.AND P4, PT, R38, 0x3a, PT ;  /* 0x0000003a2600780c */ /* 0x000fc40003f86270 */
        /* <DEDUP_REMOVED lines=33> */
[----:B------:R-:W-:-:S04]  /*2e60*/  ISETP.LT.OR P3, PT, R26, 0x52, P3 ;  /* 0x000000521a00780c */ /* 0x000fc80001f61670 */
[----:B------:R-:W-:Y:S02]  /*2e70*/  FSEL R65, R65, -INF , !P3 ;  /* 0xff80000041417808 */ /* 0x000fe40005800000 */
[----:B------:R-:W-:-:S04]  /*2e80*/  ISETP.GE.AND P3, PT, R38, 0x59, PT ;  /* 0x000000592600780c */ /* 0x000fc80003f66270 */
[----:B------:R-:W-:-:S04]  /*2e90*/  ISETP.GT.AND P4, PT, R28, 0x58, !P3 ;  /* 0x000000581c00780c */ /* 0x000fc80005f84270 */
[----:B------:R-:W-:-:S04]  /*2ea0*/  ISETP.LT.OR P4, PT, R26, 0x59, P4 ;  /* 0x000000591a00780c */ /* 0x000fc80002781670 */
[----:B------:R-:W-:Y:S02]  /*2eb0*/  FSEL R89, R68, -INF , !P4 ;  /* 0xff80000044597808 */ /* 0x000fe40006000000 */
[----:B------:R-:W-:-:S04]  /*2ec0*/  ISETP.GE.AND P4, PT, R38, 0x1, PT ;  /* 0x000000012600780c */ /* 0x000fc80003f86270 */
[----:B------:R-:W-:-:S04]  /*2ed0*/  ISETP.GT.AND P5, PT, R28, RZ, !P4 ;  /* 0x000000ff1c00720c */ /* 0x000fc800067a4270 */
[----:B------:R-:W-:-:S04]  /*2ee0*/  ISETP.LT.OR P5, PT, R26, 0x1, P5 ;  /* 0x000000011a00780c */ /* 0x000fc80002fa1670 */
[----:B------:R-:W-:Y:S02]  /*2ef0*/  FSEL R29, R11, -INF , !P5 ;  /* 0xff8000000b1d7808 */ /* 0x000fe40006800000 */
[----:B------:R-:W-:-:S04]  /*2f00*/  ISETP.GE.AND P5, PT, R38, 0x5a, PT ;  /* 0x0000005a2600780c */ /* 0x000fc80003fa6270 */
[----:B------:R-:W-:Y:S02]  /*2f10*/  P2R R68, PR, RZ, 0x20 ;  /* 0x00000020ff447803 */ /* 0x000fe40000000000 */
[----:B------:R-:W-:Y:S01]  /*2f20*/  ISETP.GT.AND P5, PT, R28, 0x59, !P5 ;  /* 0x000000591c00780c */ /* 0x000fe20006fa4270 */
[----:B-1----:R-:W-:-:S03]  /*2f30*/  IMAD.IADD R28, R35, 0x1, R30 ;  /* 0x00000001231c7824 */ /* 0x002fc600078e021e */
[----:B------:R-:W-:Y:S02]  /*2f40*/  ISETP.LT.OR P5, PT, R26, 0x5a, P5 ;  /* 0x0000005a1a00780c */ /* 0x000fe40002fa1670 */
[----:B------:R-:W-:Y:S02]  /*2f50*/  VIADDMNMX R26, R30, R34, R31, PT ;  /* 0x000000221e1a7246 */ /* 0x000fe4000380011f */
[----:B------:R-:W-:Y:S02]  /*2f60*/  FSEL R69, R69, -INF , !P5 ;  /* 0xff80000045457808 */ /* 0x000fe40006800000 */
[----:B------:R-:W-:-:S13]  /*2f70*/  ISETP.GE.AND P5, PT, R3, 0x1, PT ;  /* 0x000000010300780c */ /* 0x000fda0003fa6270 */
[----:B------:R-:W-:Y:S05]  /*2f80*/  @!P5 BRA `(.L_x_921) ;  /* 0x00000000004cd947 */ /* 0x000fea0003800000 */
[----:B------:R-:W-:Y:S01]  /*2f90*/  IADD3 R11, R19, -UR60, R30 ;  /* 0x8000003c130b7c10 */ /* 0x000fe2000fffe01e */
[----:B------:R-:W-:Y:S03]  /*2fa0*/  BSSY B0, `(.L_x_922) ;  /* 0x000000e000007945 */ /* 0x000fe60003800000 */
        /* <DEDUP_REMOVED lines=9> */
.L_x_923:
[----:B------:R-:W-:-:S13]  /*3040*/  ISETP.NE.AND P5, PT, R3, 0x1, PT ;  /* 0x000000010300780c */ /* 0x000fda0003fa5270 */
[----:B------:R-:W0:Y:S02]  /*3050*/  @P5 LDC.64 R30, c[0x0][0x9e8] ;  /* 0x00027a00ff1e5b82 */ /* 0x000e240000000a00 */
[----:B0-----:R-:W-:-:S05]  /*3060*/  @P5 IMAD.HI.U32 R30, R11, R30, RZ ;  /* 0x0000001e0b1e5227 */ /* 0x001fca00078e00ff */
[----:B------:R-:W-:-:S07]  /*3070*/  @P5 SHF.R.U32.HI R11, RZ, R31, R30 ;  /* 0x0000001fff0b5219 */ /* 0x000fce000001161e */
.L_x_924:
[----:B------:R-:W-:Y:S05]  /*3080*/  BSYNC B0 ;  /* 0x0000000000007941 */ /* 0x000fea0003800000 */
.L_x_922:
[----:B------:R-:W-:-:S05]  /*3090*/  IMAD R11, R11, R3, R72 ;  /* 0x000000030b0b7224 */ /* 0x000fca00078e0248 */
[----:B------:R-:W-:Y:S02]  /*30a0*/  VIMNMX R28, R28, R11, !PT ;  /* 0x0000000b1c1c7248 */ /* 0x000fe40007fe0100 */
[----:B------:R-:W-:-:S07]  /*30b0*/  VIADDMNMX R26, R11, R3, R26, PT ;  /* 0x000000030b1a7246 */ /* 0x000fce000380011a */
.L_x_921:
[C---:B------:R-:W-:Y:S01]  /*30c0*/  ISETP.GT.AND P2, PT, R28.reuse, 0x1, !P2 ;  /* 0x000000011c00780c */ /* 0x040fe20005744270 */
[----:B------:R-:W-:Y:S01]  /*30d0*/  ULDC UR4, c[0x0][0x988] ;  /* 0x0002620000047ab9 */ /* 0x000fe20000000800 */
[----:B------:R-:W-:Y:S02]  /*30e0*/  ISETP.GT.AND P6, PT, R28, 0x8, !P6 ;  /* 0x000000081c00780c */ /* 0x000fe400077c4270 */
[C---:B------:R-:W-:Y:S02]  /*30f0*/  ISETP.LT.OR P2, PT, R26.reuse, 0x2, P2 ;  /* 0x000000021a00780c */ /* 0x040fe40001741670 */
[----:B------:R-:W-:Y:S02]  /*3100*/  ISETP.LT.OR P6, PT, R26, 0x9, P6 ;  /* 0x000000091a00780c */ /* 0x000fe400037c1670 */
[----:B------:R-:W-:Y:S02]  /*3110*/  FSEL R6, R6, -INF , !P2 ;  /* 0xff80000006067808 */ /* 0x000fe40005000000 */
[----:B------:R-:W-:-:S02]  /*3120*/  ISETP.NE.AND P2, PT, R76, RZ, PT ;  /* 0x000000ff4c00720c */ /* 0x000fc40003f45270 */
[----:B------:R-:W-:Y:S02]  /*3130*/  FSEL R30, R7, -INF , !P6 ;  /* 0xff800000071e7808 */ /* 0x000fe40007000000 */
[----:B------:R-:W-:Y:S02]  /*3140*/  ISETP.GT.AND P2, PT, R28, 0x9, !P2 ;  /* 0x000000091c00780c */ /* 0x000fe40005744270 */
[----:B------:R-:W-:Y:S02]  /*3150*/  ISETP.NE.AND P6, PT, R32, RZ, PT ;  /* 0x000000ff2000720c */ /* 0x000fe40003fc5270 */
[----:B------:R-:W-:Y:S02]  /*3160*/  ISETP.LT.OR P2, PT, R26, 0xa, P2 ;  /* 0x0000000a1a00780c */ /* 0x000fe40001741670 */
[----:B------:R-:W-:Y:S02]  /*3170*/  FMNMX.FTZ R7, R29, R77, !PT ;  /* 0x0000004d1d077209 */ /* 0x000fe40007810000 */
[----:B------:R-:W-:-:S02]  /*3180*/  FSEL R32, R10, -INF , !P2 ;  /* 0xff8000000a207808 */ /* 0x000fc40005000000 */
[----:B------:R-:W-:Y:S02]  /*3190*/  ISETP.NE.AND P2, PT, R78, RZ, PT ;  /* 0x000000ff4e00720c */ /* 0x000fe40003f45270 */
[----:B------:R-:W-:Y:S02]  /*31a0*/  FMNMX.FTZ R7, R39, R7, !PT ;  /* 0x0000000727077209 */ /* 0x000fe40007810000 */
[----:B------:R-:W-:Y:S02]  /*31b0*/  ISETP.GT.AND P2, PT, R28, 0x10, !P2 ;  /* 0x000000101c00780c */ /* 0x000fe40005744270 */
[----:B------:R-:W-:Y:S02]  /*31c0*/  FMNMX.FTZ R7, R79, R7, !PT ;  /* 0x000000074f077209 */ /* 0x000fe40007810000 */
[----:B------:R-:W-:Y:S02]  /*31d0*/  ISETP.LT.OR P2, PT, R26, 0x11, P2 ;  /* 0x000000111a00780c */ /* 0x000fe40001741670 */
[----:B------:R-:W-:-:S02]  /*31e0*/  FMNMX.FTZ R7, R43, R7, !PT ;  /* 0x000000072b077209 */ /* 0x000fc40007810000 */
[----:B------:R-:W-:Y:S02]  /*31f0*/  FSEL R12, R12, -INF , !P2 ;  /* 0xff8000000c0c7808 */ /* 0x000fe40005000000 */
[----:B------:R-:W-:Y:S02]  /*3200*/  ISETP.NE.AND P2, PT, R80, RZ, PT ;  /* 0x000000ff5000720c */ /* 0x000fe40003f45270 */
[----:B------:R-:W-:Y:S02]  /*3210*/  FMNMX.FTZ R7, R33, R7, !PT ;  /* 0x0000000721077209 */ /* 0x000fe40007810000 */
[----:B------:R-:W-:Y:S02]  /*3220*/  ISETP.GT.AND P2, PT, R28, 0x11, !P2 ;  /* 0x000000111c00780c */ /* 0x000fe40005744270 */
[----:B------:R-:W-:Y:S02]  /*3230*/  FMNMX.FTZ R7, R47, R7, !PT ;  /* 0x000000072f077209 */ /* 0x000fe40007810000 */
[----:B------:R-:W-:-:S02]  /*3240*/  ISETP.LT.OR P2, PT, R26, 0x12, P2 ;  /* 0x000000121a00780c */ /* 0x000fc40001741670 */
[----:B------:R-:W-:Y:S02]  /*3250*/  ISETP.NE.AND P5, PT, R36, RZ, PT ;  /* 0x000000ff2400720c */ /* 0x000fe40003fa5270 */
[----:B------:R-:W-:Y:S01]  /*3260*/  FSEL R34, R13, -INF , !P2 ;  /* 0xff8000000d227808 */ /* 0x000fe20005000000 */
[----:B------:R-:W-:Y:S01]  /*3270*/  IMAD.U32 R13, RZ, RZ, UR4 ;  /* 0x00000004ff0d7e24 */ /* 0x000fe2000f8e00ff */
[----:B------:R-:W-:Y:S02]  /*3280*/  ISETP.NE.AND P2, PT, R82, RZ, PT ;  /* 0x000000ff5200720c */ /* 0x000fe40003f45270 */
[----:B------:R-:W-:Y:S02]  /*3290*/  FMNMX.FTZ R7, R37, R7, !PT ;  /* 0x0000000725077209 */ /* 0x000fe40007810000 */
[----:B------:R-:W-:Y:S02]  /*32a0*/  ISETP.GT.AND P2, PT, R28, 0x18, !P2 ;  /* 0x000000181c00780c */ /* 0x000fe40005744270 */
[----:B------:R-:W-:-:S02]  /*32b0*/  FMNMX.FTZ R7, R67, R7, !PT ;  /* 0x0000000743077209 */ /* 0x000fc40007810000 */
[----:B------:R-:W-:Y:S02]  /*32c0*/  ISETP.LT.OR P2, PT, R26, 0x19, P2 ;  /* 0x000000191a00780c */ /* 0x000fe40001741670 */
[----:B------:R-:W-:Y:S02]  /*32d0*/  FMNMX.FTZ R7, R41, R7, !PT ;  /* 0x0000000729077209 */ /* 0x000fe40007810000 */
[----:B------:R-:W-:Y:S02]  /*32e0*/  FSEL R20, R20, -INF , !P2 ;  /* 0xff80000014147808 */ /* 0x000fe40005000000 */
[----:B------:R-:W-:Y:S02]  /*32f0*/  ISETP.GT.AND P2, PT, R28, 0x19, !P6 ;  /* 0x000000191c00780c */ /* 0x000fe40007744270 */
[----:B------:R-:W-:Y:S02]  /*3300*/  FMNMX.FTZ R7, R73, R7, !PT ;  /* 0x0000000749077209 */ /* 0x000fe40007810000 */
[----:B------:R-:W-:-:S02]  /*3310*/  ISETP.LT.OR P2, PT, R26, 0x1a, P2 ;  /* 0x0000001a1a00780c */ /* 0x000fc40001741670 */
[----:B------:R-:W-:Y:S02]  /*3320*/  FMNMX.FTZ R7, R45, R7, !PT ;  /* 0x000000072d077209 */ /* 0x000fe40007810000 */
[----:B------:R-:W-:Y:S02]  /*3330*/  FSEL R36, R21, -INF , !P2 ;  /* 0xff80000015247808 */ /* 0x000fe40005000000 */
        /* <DEDUP_REMOVED lines=10> */
[----:B------:R-:W-:Y:S02]  /*33e0*/  FMNMX.FTZ R7, R83, R7, !PT ;  /* 0x0000000753077209 */ /* 0x000fe40007810000 */
[----:B------:R-:W-:Y:S02]  /*33f0*/  FSEL R38, R25, -INF , !P2 ;  /* 0xff80000019267808 */ /* 0x000fe40005000000 */
[----:B------:R-:W-:Y:S02]  /*3400*/  ISETP.NE.AND P2, PT, R84, RZ, PT ;  /* 0x000000ff5400720c */ /* 0x000fe40003f45270 */
[----:B------:R-:W-:Y:S02]  /*3410*/  FMNMX.FTZ R7, R57, R7, !PT ;  /* 0x0000000739077209 */ /* 0x000fe40007810000 */
[----:B------:R-:W-:Y:S02]  /*3420*/  ISETP.GT.AND P2, PT, R28, 0x28, !P2 ;  /* 0x000000281c00780c */ /* 0x000fe40005744270 */
[----:B------:R-:W-:-:S02]  /*3430*/  FMNMX.FTZ R7, R85, R7, !PT ;  /* 0x0000000755077209 */ /* 0x000fc40007810000 */
[----:B------:R-:W-:Y:S02]  /*3440*/  ISETP.LT.OR P2, PT, R26, 0x29, P2 ;  /* 0x000000291a00780c */ /* 0x000fe40001741670 */
[----:B------:R-:W-:Y:S02]  /*3450*/  FMNMX.FTZ R7, R61, R7, !PT ;  /* 0x000000073d077209 */ /* 0x000fe40007810000 */
[----:B------:R-:W-:Y:S02]  /*3460*/  FSEL R40, R46, -INF , !P2 ;  /* 0xff8000002e287808 */ /* 0x000fe40005000000 */
[----:B------:R-:W-:Y:S02]  /*3470*/  ISETP.NE.AND P2, PT, R44, RZ, PT ;  /* 0x000000ff2c00720c */ /* 0x000fe40003f45270 */
[----:B------:R-:W-:Y:S02]  /*3480*/  FMNMX.FTZ R7, R87, R7, !PT ;  /* 0x0000000757077209 */ /* 0x000fe40007810000 */
[----:B------:R-:W-:-:S02]  /*3490*/  ISETP.GT.AND P2, PT, R28, 0x29, !P2 ;  /* 0x000000291c00780c */ /* 0x000fc40005744270 */
[----:B------:R-:W-:Y:S02]  /*34a0*/  FMNMX.FTZ R7, R65, R7, !PT ;  /* 0x0000000741077209 */ /* 0x000fe40007810000 */
[----:B------:R-:W-:Y:S02]  /*34b0*/  ISETP.LT.OR P2, PT, R26, 0x2a, P2 ;  /* 0x0000002a1a00780c */ /* 0x000fe40001741670 */
[----:B------:R-:W-:Y:S02]  /*34c0*/  FMNMX.FTZ R7, R89, R7, !PT ;  /* 0x0000000759077209 */ /* 0x000fe40007810000 */
[----:B------:R-:W-:Y:S02]  /*34d0*/  FSEL R42, R42, -INF , !P2 ;  /* 0xff8000002a2a7808 */ /* 0x000fe40005000000 */
[----:B------:R-:W-:Y:S02]  /*34e0*/  ISETP.NE.AND P2, PT, R86, RZ, PT ;  /* 0x000000ff5600720c */ /* 0x000fe40003f45270 */
[----:B------:R-:W-:-:S02]  /*34f0*/  FMNMX.FTZ R7, R69, R7, !PT ;  /* 0x0000000745077209 */ /* 0x000fc40007810000 */
[C---:B------:R-:W-:Y:S02]  /*3500*/  ISETP.GT.AND P2, PT, R28.reuse, 0x30, !P2 ;  /* 0x000000301c00780c */ /* 0x040fe40005744270 */
[----:B------:R-:W-:Y:S01]  /*3510*/  ISETP.GT.AND P4, PT, R28, RZ, !P4 ;  /* 0x000000ff1c00720c */ /* 0x000fe20006784270 */
[----:B------:R-:W0:Y:S01]  /*3520*/  SHFL.BFLY PT, R10, R7, 0x2, 0x1f ;  /* 0x0c401f00070a7f89 */ /* 0x000e2200000e0000 */
        /* <DEDUP_REMOVED lines=8> */
[----:B------:R-:W-:Y:S02]  /*35b0*/  ISETP.NE.AND P5, PT, R60, RZ, PT ;  /* 0x000000ff3c00720c */ /* 0x000fe40003fa5270 */
[----:B------:R-:W-:-:S02]  /*35c0*/  FSEL R46, R51, -INF , !P2 ;  /* 0xff800000332e7808 */ /* 0x000fc40005000000 */
[----:B------:R-:W-:Y:S02]  /*35d0*/  ISETP.NE.AND P2, PT, R88, RZ, PT ;  /* 0x000000ff5800720c */ /* 0x000fe40003f45270 */
[C---:B------:R-:W-:Y:S02]  /*35e0*/  ISETP.GT.AND P3, PT, R28.reuse, 0x58, !P3 ;  /* 0x000000581c00780c */ /* 0x040fe40005f64270 */
[----:B------:R-:W-:Y:S02]  /*35f0*/  ISETP.GT.AND P2, PT, R28, 0x38, !P2 ;  /* 0x000000381c00780c */ /* 0x000fe40005744270 */
[----:B0-----:R-:W-:Y:S02]  /*3600*/  FMNMX.FTZ R10, R7, R10, !PT ;  /* 0x0000000a070a7209 */ /* 0x001fe40007810000 */
[----:B------:R-:W-:Y:S02]  /*3610*/  ISETP.LT.OR P2, PT, R26, 0x39, P2 ;  /* 0x000000391a00780c */ /* 0x000fe40001741670 */
[----:B------:R-:W-:Y:S01]  /*3620*/  FMNMX.FTZ R7, R0, R6, !PT ;  /* 0x0000000600077209 */ /* 0x000fe20007810000 */
[----:B------:R-:W0:Y:S01]  /*3630*/  SHFL.BFLY PT, R11, R10, 0x1, 0x1f ;  /* 0x0c201f000a0b7f89 */ /* 0x000e2200000e0000 */
        /* <DEDUP_REMOVED lines=28> */
[----:B0-----:R-:W-:Y:S02]  /*3800*/  FMNMX.FTZ R11, R10, R11, !PT ;  /* 0x0000000b0a0b7209 */ /* 0x001fe40007810000 */
[----:B------:R-:W-:Y:S02]  /*3810*/  FMNMX.FTZ R7, R46, R7, !PT ;  /* 0x000000072e077209 */ /* 0x000fe40007810000 */
[----:B------:R-:W-:Y:S01]  /*3820*/  ISETP.LT.OR P2, PT, R26, 0x4a, P2 ;  /* 0x0000004a1a00780c */ /* 0x000fe20001741670 */
[----:B------:R-:W-:Y:S01]  /*3830*/  FMUL.FTZ R21, R11, R13 ;  /* 0x0000000d0b157220 */ /* 0x000fe20000410000 */
[----:B------:R-:W-:-:S02]  /*3840*/  FMNMX.FTZ R7, R48, R7, !PT ;  /* 0x0000000730077209 */ /* 0x000fc40007810000 */
[----:B------:R-:W-:Y:S02]  /*3850*/  FSEL R58, R63, -INF , !P2 ;  /* 0xff8000003f3a7808 */ /* 0x000fe40005000000 */
[----:B------:R-:W-:Y:S02]  /*3860*/  FSETP.NEU.FTZ.AND P2, PT, R11, -INF , PT ;  /* 0xff8000000b00780b */ /* 0x000fe40003f5d000 */
[----:B------:R-:W-:Y:S02]  /*3870*/  ISETP.NE.AND P5, PT, R92, RZ, PT ;  /* 0x000000ff5c00720c */ /* 0x000fe40003fa5270 */
[----:B------:R-:W-:Y:S02]  /*3880*/  FMNMX.FTZ R7, R50, R7, !PT ;  /* 0x0000000732077209 */ /* 0x000fe40007810000 */
[----:B------:R-:W-:Y:S02]  /*3890*/  FSEL R64, R21, RZ, P2 ;  /* 0x000000ff15407208 */ /* 0x000fe40001000000 */
[----:B------:R-:W-:-:S02]  /*38a0*/  ISETP.GT.AND P2, PT, R28, 0x50, !P5 ;  /* 0x000000501c00780c */ /* 0x000fc40006f44270 */
[----:B------:R-:W-:Y:S01]  /*38b0*/  FMNMX.FTZ R7, R52, R7, !PT ;  /* 0x0000000734077209 */ /* 0x000fe20007810000 */
[-CC-:B------:R-:W-:Y:S01]  /*38c0*/  FFMA.FTZ R10, R29, R13.reuse, -R64.reuse ;  /* 0x0000000d1d0a7223 */ /* 0x180fe20000010840 */
[----:B------:R-:W-:Y:S01]  /*38d0*/  ISETP.LT.OR P2, PT, R26, 0x51, P2 ;  /* 0x000000511a00780c */ /* 0x000fe20001741670 */
[--C-:B------:R-:W-:Y:S01]  /*38e0*/  FFMA.FTZ R27, R79, R13, -R64.reuse ;  /* 0x0000000d4f1b7223 */ /* 0x100fe20000010840 */
[----:B------:R-:W-:Y:S01]  /*38f0*/  ISETP.NE.AND P6, PT, R93, RZ, PT ;  /* 0x000000ff5d00720c */ /* 0x000fe20003fc5270 */
[----:B------:R0:W-:Y:S01]  /*3900*/  MUFU.EX2 R156, R10 ;  /* 0x0000000a009c7308 */ /* 0x0001e20000000800 */
[----:B------:R-:W-:Y:S01]  /*3910*/  FMNMX.FTZ R7, R54, R7, !PT ;  /* 0x0000000736077209 */ /* 0x000fe20007810000 */
[-CC-:B------:R-:W-:Y:S01]  /*3920*/  FFMA.FTZ R21, R77, R13.reuse, -R64.reuse ;  /* 0x0000000d4d157223 */ /* 0x180fe20000010840 */
[----:B------:R-:W-:Y:S01]  /*3930*/  FSEL R60, R66, -INF , !P2 ;  /* 0xff800000423c7808 */ /* 0x000fe20005000000 */
[-CC-:B------:R-:W-:Y:S01]  /*3940*/  FFMA.FTZ R25, R39, R13.reuse, -R64.reuse ;  /* 0x0000000d27197223 */ /* 0x180fe20000010840 */
[----:B------:R-:W-:Y:S01]  /*3950*/  ISETP.GT.AND P2, PT, R28, 0x51, !P6 ;  /* 0x000000511c00780c */ /* 0x000fe20007744270 */
[--C-:B------:R-:W-:Y:S01]  /*3960*/  FFMA.FTZ R29, R33, R13, -R64.reuse ;  /* 0x0000000d211d7223 */ /* 0x100fe20000010840 */
[----:B------:R-:W-:Y:S01]  /*3970*/  FMNMX.FTZ R7, R56, R7, !PT ;  /* 0x0000000738077209 */ /* 0x000fe20007810000 */
[----:B------:R1:W-:Y:S01]  /*3980*/  MUFU.EX2 R158, R27 ;  /* 0x0000001b009e7308 */ /* 0x0003e20000000800 */
[----:B------:R-:W-:Y:S01]  /*3990*/  ISETP.NE.AND P5, PT, R68, RZ, PT ;  /* 0x000000ff4400720c */ /* 0x000fe20003fa5270 */
[-CC-:B0-----:R-:W-:Y:S01]  /*39a0*/  FFMA.FTZ R10, R43, R13.reuse, -R64.reuse ;  /* 0x0000000d2b0a7223 */ /* 0x181fe20000010840 */
[----:B------:R-:W-:Y:S01]  /*39b0*/  ISETP.LT.OR P2, PT, R26, 0x52, P2 ;  /* 0x000000521a00780c */ /* 0x000fe20001741670 */
[--C-:B------:R-:W-:Y:S01]  /*39c0*/  FFMA.FTZ R39, R49, R13, -R64.reuse ;  /* 0x0000000d31277223 */ /* 0x100fe20000010840 */
[----:B------:R-:W-:Y:S01]  /*39d0*/  FMNMX.FTZ R7, R58, R7, !PT ;  /* 0x000000073a077209 */ /* 0x000fe20007810000 */
[-CC-:B------:R-:W-:Y:S01]  /*39e0*/  FFMA.FTZ R31, R47, R13.reuse, -R64.reuse ;  /* 0x0000000d2f1f7223 */ /* 0x180fe20000010840 */
[----:B------:R-:W-:Y:S01]  /*39f0*/  ISETP.GT.AND P4, PT, R28, 0x59, !P5 ;  /* 0x000000591c00780c */ /* 0x000fe20006f84270 */
[----:B------:R0:W-:Y:S01]  /*3a00*/  MUFU.EX2 R152, R10 ;  /* 0x0000000a00987308 */ /* 0x0001e20000000800 */
[----:B------:R-:W-:Y:S01]  /*3a10*/  ISETP.LT.OR P3, PT, R26, 0x59, P3 ;  /* 0x000000591a00780c */ /* 0x000fe20001f61670 */
[-CC-:B-1----:R-:W-:Y:S01]  /*3a20*/  FFMA.FTZ R27, R37, R13.reuse, -R64.reuse ;  /* 0x0000000d251b7223 */ /* 0x182fe20000010840 */
[----:B------:R-:W-:Y:S01]  /*3a30*/  FSEL R28, R15, -INF , !P2 ;  /* 0xff8000000f1c7808 */ /* 0x000fe20005000000 */
[--C-:B------:R-:W-:Y:S01]  /*3a40*/  FFMA.FTZ R15, R41, R13, -R64.reuse ;  /* 0x0000000d290f7223 */ /* 0x100fe20000010840 */
[----:B------:R-:W-:Y:S01]  /*3a50*/  FMNMX.FTZ R7, R60, R7, !PT ;  /* 0x000000073c077209 */ /* 0x000fe20007810000 */
[-CC-:B------:R-:W-:Y:S01]  /*3a60*/  FFMA.FTZ R33, R73, R13.reuse, -R64.reuse ;  /* 0x0000000d49217223 */ /* 0x180fe20000010840 */
[----:B------:R-:W-:Y:S01]  /*3a70*/  ISETP.LT.OR P4, PT, R26, 0x5a, P4 ;  /* 0x0000005a1a00780c */ /* 0x000fe20002781670 */
[----:B------:R-:W-:Y:S01]  /*3a80*/  MUFU.EX2 R154, R27 ;  /* 0x0000001b009a7308 */ /* 0x000fe20000000800 */
[----:B------:R-:W-:Y:S01]  /*3a90*/  FSEL R26, R70, -INF , !P3 ;  /* 0xff800000461a7808 */ /* 0x000fe20005800000 */
[--C-:B0-----:R-:W-:Y:S01]  /*3aa0*/  FFMA.FTZ R10, R67, R13, -R64.reuse ;  /* 0x0000000d430a7223 */ /* 0x101fe20000010840 */
[----:B------:R-:W-:Y:S01]  /*3ab0*/  FMNMX.FTZ R7, R28, R7, !PT ;  /* 0x000000071c077209 */ /* 0x000fe20007810000 */
[-CC-:B------:R-:W-:Y:S01]  /*3ac0*/  FFMA.FTZ R47, R65, R13.reuse, -R64.reuse ;  /* 0x0000000d412f7223 */ /* 0x180fe20000010840 */
[----:B------:R-:W-:Y:S01]  /*3ad0*/  FSEL R62, R71, -INF , !P4 ;  /* 0xff800000473e7808 */ /* 0x000fe20006000000 */
[--C-:B------:R-:W-:Y:S01]  /*3ae0*/  FFMA.FTZ R35, R45, R13, -R64.reuse ;  /* 0x0000000d2d237223 */ /* 0x100fe20000010840 */
[----:B------:R-:W-:Y:S01]  /*3af0*/  FMNMX.FTZ R7, R26, R7, !PT ;  /* 0x000000071a077209 */ /* 0x000fe20007810000 */
[----:B------:R0:W-:Y:S01]  /*3b00*/  MUFU.EX2 R148, R10 ;  /* 0x0000000a00947308 */ /* 0x0001e20000000800 */
[----:B------:R-:W-:Y:S01]  /*3b10*/  ISETP.NE.AND P5, PT, R14, 0x1, PT ;  /* 0x000000010e00780c */ /* 0x000fe20003fa5270 */
[--C-:B------:R-:W-:Y:S01]  /*3b20*/  FFMA.FTZ R37, R75, R13, -R64.reuse ;  /* 0x0000000d4b257223 */ /* 0x100fe20000010840 */
[----:B------:R-:W-:Y:S01]  /*3b30*/  FMNMX.FTZ R7, R62, R7, !PT ;  /* 0x000000073e077209 */ /* 0x000fe20007810000 */
[-CC-:B------:R-:W-:Y:S01]  /*3b40*/  FFMA.FTZ R41, R81, R13.reuse, -R64.reuse ;  /* 0x0000000d51297223 */ /* 0x180fe20000010840 */
[-CC-:B------:R-:W-:Y:S01]  /*3b50*/  FFMA.FTZ R43, R53, R13.reuse, -R64.reuse ;  /* 0x0000000d352b7223 */ /* 0x180fe20000010840 */
[----:B------:R-:W-:-:S02]  /*3b60*/  FFMA.FTZ R45, R83, R13, -R64 ;  /* 0x0000000d532d7223 */ /* 0x000fc40000010840 */
[----:B------:R1:W-:Y:S01]  /*3b70*/  MUFU.EX2 R27, R15 ;  /* 0x0000000f001b7308 */ /* 0x0003e20000000800 */
[----:B0-----:R-:W1:Y:S05]  /*3b80*/  SHFL.BFLY PT, R10, R7, 0x2, 0x1f ;  /* 0x0c401f00070a7f89 */ /* 0x001e6a00000e0000 */
[----:B------:R-:W0:Y:S02]  /*3b90*/  @P5 LDC R49, c[0x0][0x44c] ;  /* 0x00011300ff315b82 */ /* 0x000e240000000800 */
[----:B------:R-:W2:Y:S08]  /*3ba0*/  MUFU.EX2 R21, R21 ;  /* 0x0000001500157308 */ /* 0x000eb00000000800 */
[----:B------:R-:W3:Y:S08]  /*3bb0*/  MUFU.EX2 R25, R25 ;  /* 0x0000001900197308 */ /* 0x000ef00000000800 */
[----:B------:R4:W-:Y:S01]  /*3bc0*/  MUFU.EX2 R144, R39 ;  /* 0x0000002700907308 */ /* 0x0009e20000000800 */
[----:B-1----:R-:W-:Y:S01]  /*3bd0*/  FMNMX.FTZ R15, R7, R10, !PT ;  /* 0x0000000a070f7209 */ /* 0x002fe20007810000 */
[----:B------:R-:W-:-:S04]  /*3be0*/  FFMA.FTZ R7, R57, R13, -R64 ;  /* 0x0000000d39077223 */ /* 0x000fc80000010840 */
[----:B------:R-:W1:Y:S01]  /*3bf0*/  SHFL.BFLY PT, R10, R15, 0x1, 0x1f ;  /* 0x0c201f000f0a7f89 */ /* 0x000e6200000e0000 */
[----:B0-----:R-:W-:Y:S01]  /*3c00*/  @P5 IMAD.HI.U32 R49, R22, R49, RZ ;  /* 0x0000003116315227 */ /* 0x001fe200078e00ff */
[----:B------:R0:W-:Y:S03]  /*3c10*/  MUFU.EX2 R140, R7 ;  /* 0x00000007008c7308 */ /* 0x0001e60000000800 */
[----:B----4-:R-:W-:-:S05]  /*3c20*/  FFMA.FTZ R39, R61, R13, -R64 ;  /* 0x0000000d3d277223 */ /* 0x010fca0000010840 */
[----:B------:R-:W-:Y:S08]  /*3c30*/  MUFU.EX2 R29, R29 ;  /* 0x0000001d001d7308 */ /* 0x000ff00000000800 */
[----:B------:R-:W-:Y:S01]  /*3c40*/  MUFU.EX2 R142, R39 ;  /* 0x00000027008e7308 */ /* 0x000fe20000000800 */
[----:B-1----:R-:W-:Y:S01]  /*3c50*/  FMNMX.FTZ R10, R15, R10, !PT ;  /* 0x0000000a0f0a7209 */ /* 0x002fe20007810000 */
[----:B------:R-:W-:-:S06]  /*3c60*/  FFMA.FTZ R15, R89, R13, -R64 ;  /* 0x0000000d590f7223 */ /* 0x000fcc0000010840 */
[----:B------:R-:W-:Y:S01]  /*3c70*/  MUFU.EX2 R31, R31 ;  /* 0x0000001f001f7308 */ /* 0x000fe20000000800 */
[C---:B------:R-:W-:Y:S01]  /*3c80*/  FSETP.NEU.FTZ.AND P2, PT, R10.reuse, -INF , PT ;  /* 0xff8000000a00780b */ /* 0x040fe20003f5d000 */
[----:B0-----:R-:W-:-:S05]  /*3c90*/  FMUL.FTZ R7, R10, R13 ;  /* 0x0000000d0a077220 */ /* 0x001fca0000410000 */
[----:B------:R-:W-:Y:S01]  /*3ca0*/  FSEL R7, R7, RZ, P2 ;  /* 0x000000ff07077208 */ /* 0x000fe20001000000 */
[----:B------:R-:W-:Y:S04]  /*3cb0*/  MUFU.EX2 R33, R33 ;  /* 0x0000002100217308 */ /* 0x000fe80000000800 */
        /* <DEDUP_REMOVED lines=12> */
[-C--:B------:R-:W-:Y:S01]  /*3d80*/  FFMA.FTZ R42, R42, R13.reuse, -R7 ;  /* 0x0000000d2a2a7223 */ /* 0x080fe20000010807 */
[----:B------:R-:W0:Y:S01]  /*3d90*/  MUFU.EX2 R0, R0 ;  /* 0x0000000000007308 */ /* 0x000e220000000800 */
[----:B--2---:R-:W-:Y:S01]  /*3da0*/  FADD.FTZ R6, R156, R21 ;  /* 0x000000159c067221 */ /* 0x004fe20000010000 */
[-CC-:B------:R-:W-:Y:S01]  /*3db0*/  FFMA.FTZ R44, R44, R13.reuse, -R7.reuse ;  /* 0x0000000d2c2c7223 */ /* 0x180fe20000010807 */
[-CC-:B------:R-:W-:Y:S01]  /*3dc0*/  FFMA.FTZ R46, R46, R13.reuse, -R7.reuse ;  /* 0x0000000d2e2e7223 */ /* 0x180fe20000010807 */
[-CC-:B------:R-:W-:Y:S01]  /*3dd0*/  FFMA.FTZ R48, R48, R13.reuse, -R7.reuse ;  /* 0x0000000d30307223 */ /* 0x180fe20000010807 */
[----:B---3--:R-:W-:Y:S01]  /*3de0*/  FADD.FTZ R39, R25, R6 ;  /* 0x0000000619277221 */ /* 0x008fe20000010000 */
[-CC-:B------:R-:W-:Y:S01]  /*3df0*/  FFMA.FTZ R50, R50, R13.reuse, -R7.reuse ;  /* 0x0000000d32327223 */ /* 0x180fe20000010807 */
[-C--:B------:R-:W-:Y:S01]  /*3e00*/  FFMA.FTZ R52, R52, R13.reuse, -R7 ;  /* 0x0000000d34347223 */ /* 0x080fe20000010807 */
        /* <DEDUP_REMOVED lines=8> */
[----:B------:R2:W3:Y:S01]  /*3e90*/  MUFU.EX2 R159, R32 ;  /* 0x00000020009f7308 */ /* 0x0004e20000000800 */
[----:B0-----:R-:W-:Y:S01]  /*3ea0*/  FADD.FTZ R39, R0, R157 ;  /* 0x0000009d00277221 */ /* 0x001fe20000010000 */
[-CC-:B------:R-:W-:Y:S01]  /*3eb0*/  FFMA.FTZ R26, R26, R13.reuse, -R7.reuse ;  /* 0x0000000d1a1a7223 */ /* 0x180fe20000010807 */
[----:B------:R-:W-:Y:S01]  /*3ec0*/  FFMA.FTZ R62, R62, R13, -R7 ;  /* 0x0000000d3e3e7223 */ /* 0x000fe20000010807 */
[----:B------:R-:W-:-:S02]  /*3ed0*/  F2FP.BF16.F32.PACK_AB R156, R21, R156 ;  /* 0x0000009c159c723e */ /* 0x000fc400000010ff */
[----:B------:R-:W-:Y:S02]  /*3ee0*/  F2FP.BF16.F32.PACK_AB R157, R157, R0 ;  /* 0x000000009d9d723e */ /* 0x000fe400000010ff */
[----:B------:R-:W0:Y:S01]  /*3ef0*/  MUFU.EX2 R12, R12 ;  /* 0x0000000c000c7308 */ /* 0x000e220000000800 */
[C---:B--2---:R-:W-:Y:S01]  /*3f00*/  FADD.FTZ R32, R29.reuse, R6 ;  /* 0x000000061d207221 */ /* 0x044fe20000010000 */
[----:B-1----:R-:W-:Y:S01]  /*3f10*/  FADD.FTZ R6, R30, R39 ;  /* 0x000000271e067221 */ /* 0x002fe20000010000 */
[----:B------:R-:W-:Y:S02]  /*3f20*/  F2FP.BF16.F32.PACK_AB R158, R158, R25 ;  /* 0x000000199e9e723e */ /* 0x000fe400000010ff */
[----:B------:R-:W-:-:S03]  /*3f30*/  F2FP.BF16.F32.PACK_AB R152, R29, R152 ;  /* 0x000000981d98723e */ /* 0x000fc600000010ff */
[----:B------:R1:W2:Y:S01]  /*3f40*/  MUFU.EX2 R153, R34 ;  /* 0x0000002200997308 */ /* 0x0002a20000000800 */
[C---:B---3--:R-:W-:Y:S01]  /*3f50*/  FADD.FTZ R39, R159.reuse, R6 ;  /* 0x000000069f277221 */ /* 0x048fe20000010000 */
[----:B------:R-:W-:-:S06]  /*3f60*/  F2FP.BF16.F32.PACK_AB R159, R159, R30 ;  /* 0x0000001e9f9f723e */ /* 0x000fcc00000010ff */
[----:B------:R-:W3:Y:S01]  /*3f70*/  MUFU.EX2 R20, R20 ;  /* 0x0000001400147308 */ /* 0x000ee20000000800 */
[----:B0-----:R-:W-:Y:S01]  /*3f80*/  FADD.FTZ R6, R12, R39 ;  /* 0x000000270c067221 */ /* 0x001fe20000010000 */
[----:B-1----:R-:W0:Y:S06]  /*3f90*/  @P5 LDC R34, c[0x0][0x450] ;  /* 0x00011400ff225b82 */ /* 0x002e2c0000000800 */
[----:B------:R-:W1:Y:S01]  /*3fa0*/  MUFU.EX2 R155, R36 ;  /* 0x00000024009b7308 */ /* 0x000e620000000800 */
[C---:B--2---:R-:W-:Y:S01]  /*3fb0*/  FADD.FTZ R39, R153.reuse, R6 ;  /* 0x0000000699277221 */ /* 0x044fe20000010000 */
[----:B------:R-:W-:Y:S01]  /*3fc0*/  F2FP.BF16.F32.PACK_AB R153, R153, R12 ;  /* 0x0000000c9999723e */ /* 0x000fe200000010ff */
[----:B------:R-:W-:-:S05]  /*3fd0*/  VIADD R12, R74, 0xfffffffe ;  /* 0xfffffffe4a0c7836 */ /* 0x000fca0000000000 */
[----:B------:R2:W-:Y:S01]  /*3fe0*/  MUFU.EX2 R136, R47 ;  /* 0x0000002f00887308 */ /* 0x0005e20000000800 */
[----:B---3--:R-:W-:-:S07]  /*3ff0*/  FADD.FTZ R6, R20, R39 ;  /* 0x0000002714067221 */ /* 0x008fce0000010000 */
[----:B------:R-:W3:Y:S01]  /*4000*/  MUFU.EX2 R24, R24 ;  /* 0x0000001800187308 */ /* 0x000ee20000000800 */
[----:B--2---:R-:W-:Y:S01]  /*4010*/  FADD.FTZ R47, R31, R32 ;  /* 0x000000201f2f7221 */ /* 0x004fe20000010000 */
[----:B-1----:R-:W-:Y:S01]  /*4020*/  FADD.FTZ R39, R155, R6 ;  /* 0x000000069b277221 */ /* 0x002fe20000010000 */
[----:B0-----:R-:W-:Y:S02]  /*4030*/  @P5 SHF.R.U32.HI R22, RZ, R34, R49 ;  /* 0x00000022ff165219 */ /* 0x001fe40000011631 */
[----:B------:R-:W-:Y:S01]  /*4040*/  FADD.FTZ R47, R154, R47 ;  /* 0x0000002f9a2f7221 */ /* 0x000fe20000010000 */
[----:B------:R-:W-:Y:S02]  /*4050*/  ISETP.GE.AND P5, PT, R3, 0x1, PT ;  /* 0x000000010300780c */ /* 0x000fe40003fa6270 */
[----:B------:R0:W1:Y:S01]  /*4060*/  MUFU.EX2 R150, R35 ;  /* 0x0000002300967308 */ /* 0x0000620000000800 */
[----:B------:R-:W-:Y:S01]  /*4070*/  FADD.FTZ R32, R148, R47 ;  /* 0x0000002f94207221 */ /* 0x000fe20000010000 */
[----:B------:R-:W-:Y:S01]  /*4080*/  IMAD.IADD R23, R23, 0x1, R22 ;  /* 0x0000000117177824 */ /* 0x000fe200078e0216 */
[----:B------:R-:W-:-:S02]  /*4090*/  F2FP.BF16.F32.PACK_AB R154, R154, R31 ;  /* 0x0000001f9a9a723e */ /* 0x000fc400000010ff */
[C---:B------:R-:W-:Y:S01]  /*40a0*/  FADD.FTZ R32, R27.reuse, R32 ;  /* 0x000000201b207221 */ /* 0x040fe20000010000 */
[----:B------:R-:W-:Y:S01]  /*40b0*/  F2FP.BF16.F32.PACK_AB R148, R27, R148 ;  /* 0x000000941b94723e */ /* 0x000fe200000010ff */
[----:B------:R-:W-:Y:S01]  /*40c0*/  IMAD.IADD R2, R23, 0x1, R2 ;  /* 0x0000000117027824 */ /* 0x000fe200078e0202 */
[----:B------:R-:W2:Y:S01]  /*40d0*/  MUFU.EX2 R149, R38 ;  /* 0x0000002600957308 */ /* 0x000ea20000000800 */
[----:B------:R-:W-:Y:S01]  /*40e0*/  FADD.FTZ R47, R33, R32 ;  /* 0x00000020212f7221 */ /* 0x000fe20000010000 */
[----:B---3--:R-:W-:Y:S01]  /*40f0*/  FADD.FTZ R6, R24, R39 ;  /* 0x0000002718067221 */ /* 0x008fe20000010000 */
[----:B0-----:R-:W-:Y:S01]  /*4100*/  FFMA.FTZ R35, R85, R13, -R64 ;  /* 0x0000000d55237223 */ /* 0x001fe20000010840 */
[----:B------:R-:W-:-:S04]  /*4110*/  F2FP.BF16.F32.PACK_AB R155, R155, R20 ;  /* 0x000000149b9b723e */ /* 0x000fc800000010ff */
[----:B------:R-:W0:Y:S01]  /*4120*/  MUFU.EX2 R37, R37 ;  /* 0x0000002500257308 */ /* 0x000e220000000800 */
[C---:B-1----:R-:W-:Y:S01]  /*4130*/  FADD.FTZ R32, R150.reuse, R47 ;  /* 0x0000002f96207221 */ /* 0x042fe20000010000 */
[----:B------:R-:W-:-:S06]  /*4140*/  F2FP.BF16.F32.PACK_AB R150, R150, R33 ;  /* 0x000000219696723e */ /* 0x000fcc00000010ff */
[----:B------:R-:W1:Y:S01]  /*4150*/  MUFU.EX2 R40, R40 ;  /* 0x0000002800287308 */ /* 0x000e620000000800 */
[C---:B--2---:R-:W-:Y:S01]  /*4160*/  FADD.FTZ R39, R149.reuse, R6 ;  /* 0x0000000695277221 */ /* 0x044fe20000010000 */
[----:B------:R-:W-:-:S06]  /*4170*/  F2FP.BF16.F32.PACK_AB R149, R149, R24 ;  /* 0x000000189595723e */ /* 0x000fcc00000010ff */
[----:B------:R-:W2:Y:S01]  /*4180*/  MUFU.EX2 R151, R42 ;  /* 0x0000002a00977308 */ /* 0x000ea20000000800 */
[----:B0-----:R-:W-:-:S04]  /*4190*/  FADD.FTZ R47, R37, R32 ;  /* 0x00000020252f7221 */ /* 0x001fc80000010000 */
[C---:B------:R-:W-:Y:S01]  /*41a0*/  FADD.FTZ R32, R144.reuse, R47 ;  /* 0x0000002f90207221 */ /* 0x040fe20000010000 */
[----:B------:R-:W-:Y:S02]  /*41b0*/  F2FP.BF16.F32.PACK_AB R144, R144, R37 ;  /* 0x000000259090723e */ /* 0x000fe400000010ff */
[----:B------:R-:W0:Y:S01]  /*41c0*/  MUFU.EX2 R41, R41 ;  /* 0x0000002900297308 */ /* 0x000e220000000800 */
[----:B-1----:R-:W-:-:S07]  /*41d0*/  FADD.FTZ R6, R40, R39 ;  /* 0x0000002728067221 */ /* 0x002fce0000010000 */
[----:B------:R-:W1:Y:S01]  /*41e0*/  MUFU.EX2 R44, R44 ;  /* 0x0000002c002c7308 */ /* 0x000e620000000800 */
[C---:B--2---:R-:W-:Y:S01]  /*41f0*/  FADD.FTZ R7, R151.reuse, R6 ;  /* 0x0000000697077221 */ /* 0x044fe20000010000 */
[----:B------:R-:W-:-:S06]  /*4200*/  F2FP.BF16.F32.PACK_AB R151, R151, R40 ;  /* 0x000000289797723e */ /* 0x000fcc00000010ff */
[----:B------:R2:W3:Y:S01]  /*4210*/  MUFU.EX2 R146, R43 ;  /* 0x0000002b00927308 */ /* 0x0004e20000000800 */
[----:B0-----:R-:W-:-:S07]  /*4220*/  FADD.FTZ R39, R41, R32 ;  /* 0x0000002029277221 */ /* 0x001fce0000010000 */
[----:B------:R-:W0:Y:S01]  /*4230*/  MUFU.EX2 R145, R46 ;  /* 0x0000002e00917308 */ /* 0x000e220000000800 */
[-CC-:B--2---:R-:W-:Y:S01]  /*4240*/  FFMA.FTZ R43, R87, R13.reuse, -R64.reuse ;  /* 0x0000000d572b7223 */ /* 0x184fe20000010840 */
[----:B-1----:R-:W-:Y:S01]  /*4250*/  FADD.FTZ R6, R44, R7 ;  /* 0x000000072c067221 */ /* 0x002fe20000010000 */
[----:B------:R-:W-:-:S05]  /*4260*/  FFMA.FTZ R64, R69, R13, -R64 ;  /* 0x0000000d45407223 */ /* 0x000fca0000010840 */
[----:B------:R-:W1:Y:S01]  /*4270*/  MUFU.EX2 R45, R45 ;  /* 0x0000002d002d7308 */ /* 0x000e620000000800 */
[C---:B---3--:R-:W-:Y:S01]  /*4280*/  FADD.FTZ R32, R146.reuse, R39 ;  /* 0x0000002792207221 */ /* 0x048fe20000010000 */
[----:B------:R-:W-:-:S06]  /*4290*/  F2FP.BF16.F32.PACK_AB R146, R146, R41 ;  /* 0x000000299292723e */ /* 0x000fcc00000010ff */
[----:B------:R-:W2:Y:S01]  /*42a0*/  MUFU.EX2 R48, R48 ;  /* 0x0000003000307308 */ /* 0x000ea20000000800 */
[C---:B0-----:R-:W-:Y:S01]  /*42b0*/  FADD.FTZ R7, R145.reuse, R6 ;  /* 0x0000000691077221 */ /* 0x041fe20000010000 */
[----:B------:R-:W-:-:S06]  /*42c0*/  F2FP.BF16.F32.PACK_AB R145, R145, R44 ;  /* 0x0000002c9191723e */ /* 0x000fcc00000010ff */
[----:B------:R-:W0:Y:S01]  /*42d0*/  MUFU.EX2 R147, R50 ;  /* 0x0000003200937308 */ /* 0x000e220000000800 */
[----:B-1----:R-:W-:-:S04]  /*42e0*/  FADD.FTZ R21, R45, R32 ;  /* 0x000000202d157221 */ /* 0x002fc80000010000 */
[C---:B------:R-:W-:Y:S01]  /*42f0*/  FADD.FTZ R22, R140.reuse, R21 ;  /* 0x000000158c167221 */ /* 0x040fe20000010000 */
[----:B------:R-:W-:Y:S02]  /*4300*/  F2FP.BF16.F32.PACK_AB R140, R140, R45 ;  /* 0x0000002d8c8c723e */ /* 0x000fe400000010ff */
[----:B------:R-:W1:Y:S01]  /*4310*/  MUFU.EX2 R35, R35 ;  /* 0x0000002300237308 */ /* 0x000e620000000800 */
[----:B--2---:R-:W-:-:S07]  /*4320*/  FADD.FTZ R6, R48, R7 ;  /* 0x0000000730067221 */ /* 0x004fce0000010000 */
        /* <DEDUP_REMOVED lines=26> */
[C---:B0-----:R-:W-:Y:S01]  /*44d0*/  F2FP.BF16.F32.PACK_AB R138, R64.reuse, R15 ;  /* 0x0000000f408a723e */ /* 0x041fe200000010ff */
[----:B------:R-:W-:-:S06]  /*44e0*/  FADD.FTZ R7, R64, R7 ;  /* 0x0000000740077221 */ /* 0x000fcc0000010000 */
[----:B------:R-:W0:Y:S01]  /*44f0*/  MUFU.EX2 R139, R62 ;  /* 0x0000003e008b7308 */ /* 0x000e220000000800 */
[C---:B-1----:R-:W-:Y:S01]  /*4500*/  FADD.FTZ R15, R137.reuse, R0 ;  /* 0x00000000890f7221 */ /* 0x042fe20000010000 */
[----:B------:R-:W-:-:S03]  /*4510*/  F2FP.BF16.F32.PACK_AB R137, R137, R60 ;  /* 0x0000003c8989723e */ /* 0x000fc600000010ff */
[----:B--2---:R-:W-:-:S04]  /*4520*/  FADD.FTZ R6, R26, R15 ;  /* 0x0000000f1a067221 */ /* 0x004fc80000010000 */
[C---:B0-----:R-:W-:Y:S01]  /*4530*/  FADD.FTZ R6, R139.reuse, R6 ;  /* 0x000000068b067221 */ /* 0x041fe20000010000 */
[----:B------:R-:W-:Y:S01]  /*4540*/  F2FP.BF16.F32.PACK_AB R139, R139, R26 ;  /* 0x0000001a8b8b723e */ /* 0x000fe200000010ff */
        /* <DEDUP_REMOVED lines=11> */
.L_x_926:
[----:B------:R-:W-:-:S13]  /*4600*/  ISETP.NE.AND P2, PT, R3, 0x1, PT ;  /* 0x000000010300780c */ /* 0x000fda0003f45270 */
[----:B------:R-:W0:Y:S02]  /*4610*/  @P2 LDC.64 R20, c[0x0][0x9e8] ;  /* 0x00027a00ff142b82 */ /* 0x000e240000000a00 */
[----:B0-----:R-:W-:-:S05]  /*4620*/  @P2 IMAD.HI.U32 R20, R0, R20, RZ ;  /* 0x0000001400142227 */ /* 0x001fca00078e00ff */
[----:B------:R-:W-:-:S07]  /*4630*/  @P2 SHF.R.U32.HI R0, RZ, R21, R20 ;  /* 0x00000015ff002219 */ /* 0x000fce0000011614 */
.L_x_927:
[----:B------:R-:W-:-:S05]  /*4640*/  IMAD R3, R0, R3, R3 ;  /* 0x0000000300037224 */ /* 0x000fca00078e0203 */
[----:B------:R-:W-:-:S07]  /*4650*/  VIMNMX R2, R2, R3, PT ;  /* 0x0000000302027248 */ /* 0x000fce0003fe0100 */
.L_x_925:
[----:B------:R-:W-:Y:S01]  /*4660*/  IMAD.HI R3, R2, 0x2aaaaaab, RZ ;  /* 0x2aaaaaab02037827 */ /* 0x000fe200078e02ff */
[----:B------:R-:W-:Y:S01]  /*4670*/  UMOV UR4, URZ ;  /* 0x0000003f00047c82 */ /* 0x000fe20008000000 */
[----:B------:R-:W-:Y:S02]  /*4680*/  CS2R R86, SRZ ;  /* 0x0000000000567805 */ /* 0x000fe4000001ff00 */
[----:B------:R-:W-:Y:S01]  /*4690*/  CS2R R84, SRZ ;  /* 0x0000000000547805 */ /* 0x000fe2000001ff00 */
[----:B------:R-:W-:Y:S01]  /*46a0*/  IMAD.MOV.U32 R2, RZ, RZ, 0x3f800000 ;  /* 0x3f800000ff027424 */ /* 0x000fe200078e00ff */
[----:B------:R-:W-:Y:S01]  /*46b0*/  SHF.R.U32.HI R20, RZ, 0x1f, R3 ;  /* 0x0000001fff147819 */ /* 0x000fe20000011603 */
[----:B------:R-:W-:Y:S01]  /*46c0*/  IMAD.MOV.U32 R0, RZ, RZ, 0x3f800000 ;  /* 0x3f800000ff007424 */ /* 0x000fe200078e00ff */
[----:B------:R-:W-:Y:S02]  /*46d0*/  CS2R R82, SRZ ;  /* 0x0000000000527805 */ /* 0x000fe4000001ff00 */
[----:B------:R-:W-:-:S02]  /*46e0*/  CS2R R80, SRZ ;  /* 0x0000000000507805 */ /* 0x000fc4000001ff00 */
[----:B------:R-:W-:Y:S01]  /*46f0*/  LEA.HI.SX32 R20, R3, R20, 0x1c ;  /* 0x0000001403147211 */ /* 0x000fe200078fe2ff */
[----:B------:R-:W-:Y:S01]  /*4700*/  IMAD.MOV.U32 R3, RZ, RZ, RZ ;  /* 0x000000ffff037224 */ /* 0x000fe200078e00ff */
[----:B------:R-:W-:Y:S02]  /*4710*/  CS2R R78, SRZ ;  /* 0x00000000004e7805 */ /* 0x000fe4000001ff00 */
[----:B------:R-:W-:Y:S02]  /*4720*/  CS2R R76, SRZ ;  /* 0x00000000004c7805 */ /* 0x000fe4000001ff00 */
[----:B------:R-:W-:Y:S02]  /*4730*/  VIMNMX R15, R17, R20, !PT ;  /* 0x00000014110f7248 */ /* 0x000fe40007fe0100 */
[----:B------:R-:W-:Y:S02]  /*4740*/  CS2R R74, SRZ ;  /* 0x00000000004a7805 */ /* 0x000fe4000001ff00 */
[----:B------:R-:W-:-:S02]  /*4750*/  CS2R R72, SRZ ;  /* 0x0000000000487805 */ /* 0x000fc4000001ff00 */
[----:B------:R-:W-:Y:S02]  /*4760*/  CS2R R70, SRZ ;  /* 0x0000000000467805 */ /* 0x000fe4000001ff00 */
[----:B------:R-:W-:Y:S02]  /*4770*/  ISETP.GE.AND P2, PT, R12, R15, PT ;  /* 0x0000000f0c00720c */ /* 0x000fe40003f46270 */
        /* <DEDUP_REMOVED lines=22> */
[----:B------:R-:W-:Y:S01]  /*48e0*/  CS2R R24, SRZ ;  /* 0x0000000000187805 */ /* 0x000fe2000001ff00 */
[----:B------:R-:W-:Y:S06]  /*48f0*/  @!P2 BRA `(.L_x_928) ;  /* 0x0000003000e4a947 */ /* 0x000fec0003800000 */
[----:B------:R-:W-:Y:S01]  /*4900*/  IMAD.MOV.U32 R20, RZ, RZ, RZ ;  /* 0x000000ffff147224 */ /* 0x000fe200078e00ff */
[----:B------:R-:W-:Y:S01]  /*4910*/  UMOV UR5, URZ ;  /* 0x0000003f00057c82 */ /* 0x000fe20008000000 */
[----:B------:R-:W-:Y:S01]  /*4920*/  IMAD.MOV.U32 R2, RZ, RZ, 0x3f800000 ;  /* 0x3f800000ff027424 */ /* 0x000fe200078e00ff */
[----:B------:R-:W-:Y:S01]  /*4930*/  ULDC UR6, c[0x0][0x9e4] ;  /* 0x0002790000067ab9 */ /* 0x000fe20000000800 */
[----:B------:R-:W-:Y:S01]  /*4940*/  IMAD.MOV.U32 R87, RZ, RZ, RZ ;  /* 0x000000ffff577224 */ /* 0x000fe200078e00ff */
[----:B------:R-:W-:Y:S01]  /*4950*/  ULDC UR60, c[0x0][0x288] ;  /* 0x0000a200003c7ab9 */ /* 0x000fe20000000800 */
[----:B------:R-:W-:Y:S01]  /*4960*/  ULDC UR7, c[0x0][0x2f0] ;  /* 0x0000bc0000077ab9 */ /* 0x000fe20000000800 */
[----:B------:R-:W-:-:S05]  /*4970*/  ULDC UR56, c[0x0][0x9d8] ;  /* 0x0002760000387ab9 */ /* 0x000fca0000000800 */
.L_x_945:
[----:B------:R-:W-:-:S04]  /*4980*/  UIADD3 UR4, UR5, 0x1, URZ ;  /* 0x0000000105047890 */ /* 0x000fc8000fffe03f */
[----:B------:R-:W-:-:S04]  /*4990*/  UISETP.NE.AND UP0, UPT, UR4, 0x2, UPT ;  /* 0x000000020400788c */ /* 0x000fc8000bf05270 */
[----:B------:R-:W-:Y:S02]  /*49a0*/  USEL UR10, URZ, 0x1, UP0 ;  /* 0x000000013f0a7887 */ /* 0x000fe40008000000 */
[----:B------:R-:W-:-:S04]  /*49b0*/  USEL UR4, UR4, URZ, UP0 ;  /* 0x0000003f04047287 */ /* 0x000fc80008000000 */
[----:B------:R-:W-:Y:S01]  /*49c0*/  LOP3.LUT R3, R20, UR10, RZ, 0x3c, !PT ;  /* 0x0000000a14037c12 */ /* 0x000fe2000f8e3cff */
[----:B------:R-:W-:Y:S07]  /*49d0*/  @!P0 BRA `(.L_x_929) ;  /* 0x0000000000048947 */ /* 0x000fee0003800000 */
[----:B------:R-:W-:Y:S01]  /*49e0*/  BPT.TRAP 0x1 ;  /* 0x000000040000795c */ /* 0x000fe20000300000 */
.L_x_929:
[----:B------:R-:W-:Y:S01]  /*49f0*/  ULEA UR59, UR4, UR57, 0x3 ;  /* 0x00000039043b7291 */ /* 0x000fe2000f8e183f */
[----:B------:R-:W-:-:S08]  /*4a00*/  SHF.L.U32 R13, R3, 0x1f, RZ ;  /* 0x0000001f030d7819 */ /* 0x000fd000000006ff */
[----:B------:R0:W1:Y:S01]  /*4a10*/  SYNCS.PHASECHK.TRANS64.TRYWAIT P2, [UR59+0x2a830], R13 ;  /* 0x02a8300dff0075a7 */ /* 0x000062000804017b */
[----:B------:R-:W-:Y:S05]  /*4a20*/  @!P0 BRA `(.L_x_930) ;  /* 0x0000000000048947 */ /* 0x000fea0003800000 */
[----:B------:R-:W-:Y:S01]  /*4a30*/  BPT.TRAP 0x1 ;  /* 0x000000040000795c */ /* 0x000fe20000300000 */
.L_x_930:
[----:B-1----:R-:W-:Y:S05]  /*4a40*/  @P2 BRA `(.L_x_931) ;  /* 0x0000000000082947 */ /* 0x002fea0003800000 */
[----:B------:R-:W1:Y:S02]  /*4a50*/  SYNCS.PHASECHK.TRANS64.TRYWAIT P2, [UR59+0x2a830], R13 ;  /* 0x02a8300dff0075a7 */ /* 0x000e64000804017b */
[----:B-1----:R-:W-:Y:S05]  /*4a60*/  @!P2 BRA `(.L_x_932) ;  /* 0x000000f000bca947 */ /* 0x002fea0003800000 */
.L_x_931:
[----:B------:R-:W-:Y:S01]  /*4a70*/  R2UR UR52, R4 ;  /* 0x00000000043472ca */ /* 0x000fe200000e0000 */
[----:B------:R-:W-:Y:S01]  /*4a80*/  UIMAD UR50, UR4, 0x900, UR58 ;  /* 0x00000900043278a4 */ /* 0x000fe2000f8e023a */
[----:B------:R-:W-:Y:S01]  /*4a90*/  R2UR UR53, R5 ;  /* 0x00000000053572ca */ /* 0x000fe200000e0000 */
[----:B------:R-:W-:Y:S01]  /*4aa0*/  WARPGROUP.ARRIVE ;  /* 0x00000000000079c5 */ /* 0x000fe20000000000 */
[----:B------:R-:W-:Y:S01]  /*4ab0*/  UMOV UR55, 0x40000040 ;  /* 0x4000004000377882 */ /* 0x000fe20000000000 */
[----:B------:R-:W-:Y:S01]  /*4ac0*/  UIADD3 UR10, UR50, 0x2, URZ ;  /* 0x00000002320a7890 */ /* 0x000fe2000fffe03f */
[-C--:B------:R-:W-:Y:S01]  /*4ad0*/  FMUL.FTZ R24, R24, R0.reuse ;  /* 0x0000000018187220 */ /* 0x080fe20000410000 */
[----:B------:R-:W-:Y:S01]  /*4ae0*/  UMOV UR11, 0x40000040 ;  /* 0x40000040000b7882 */ /* 0x000fe20000000000 */
[----:B------:R-:W-:Y:S01]  /*4af0*/  UMOV UR54, UR50 ;  /* 0x0000003200367c82 */ /* 0x000fe20008000000 */
[----:B------:R-:W-:Y:S01]  /*4b00*/  UIADD3 UR14, UR50, 0x4, URZ ;  /* 0x00000004320e7890 */ /* 0x000fe2000fffe03f */
[-C--:B------:R-:W-:Y:S01]  /*4b10*/  FMUL.FTZ R25, R25, R0.reuse ;  /* 0x0000000019197220 */ /* 0x080fe20000410000 */
[----:B------:R-:W-:Y:S01]  /*4b20*/  UMOV UR15, 0x40000040 ;  /* 0x40000040000f7882 */ /* 0x000fe20000000000 */
[----:B------:R-:W-:Y:S01]  /*4b30*/  UIADD3 UR18, UR50, 0x6, URZ ;  /* 0x0000000632127890 */ /* 0x000fe2000fffe03f */
[-C--:B------:R-:W-:Y:S01]  /*4b40*/  FMUL.FTZ R28, R28, R0.reuse ;  /* 0x000000001c1c7220 */ /* 0x080fe20000410000 */
[----:B------:R-:W-:Y:S01]  /*4b50*/  UMOV UR19, 0x40000040 ;  /* 0x4000004000137882 */ /* 0x000fe20000000000 */
[----:B------:R-:W-:Y:S01]  /*4b60*/  HGMMA.64x96x16.F32.BF16 R88, gdesc[UR52], RZ, !UPT, gsb0 ;  /* 0x01600000345879f0 */ /* 0x000fe2000c0018ff */
[----:B------:R-:W-:Y:S01]  /*4b70*/  UIADD3 UR22, UR50, 0x300, URZ ;  /* 0x0000030032167890 */ /* 0x000fe2000fffe03f */
[-C--:B------:R-:W-:Y:S01]  /*4b80*/  FMUL.FTZ R29, R29, R0.reuse ;  /* 0x000000001d1d7220 */ /* 0x080fe20000410000 */
[----:B------:R-:W-:Y:S01]  /*4b90*/  UMOV UR23, 0x40000040 ;  /* 0x4000004000177882 */ /* 0x000fe20000000000 */
        /* <DEDUP_REMOVED lines=108> */
[----:B------:R-:W-:Y:S05]  /*5260*/  @!P0 BRA `(.L_x_933) ;  /* 0x0000000000048947 */ /* 0x000fea0003800000 */
[----:B------:R-:W-:Y:S01]  /*5270*/  BPT.TRAP 0x1 ;  /* 0x000000040000795c */ /* 0x000fe20000300000 */
.L_x_933:
[----:B------:R-:W-:Y:S01]  /*5280*/  ULEA UR11, UR5, UR57, 0x3 ;  /* 0x00000039050b7291 */ /* 0x000fe2000f8e183f */
[----:B------:R-:W-:-:S08]  /*5290*/  SHF.L.U32 R0, R20, 0x1f, RZ ;  /* 0x0000001f14007819 */ /* 0x000fd000000006ff */
[----:B------:R2:W3:Y:S01]  /*52a0*/  SYNCS.PHASECHK.TRANS64.TRYWAIT P2, [UR11+0x2a850], R0 ;  /* 0x02a85000ff0075a7 */ /* 0x0004e2000804014b */
[----:B------:R-:W-:Y:S05]  /*52b0*/  @!P0 BRA `(.L_x_934) ;  /* 0x0000000000048947 */ /* 0x000fea0003800000 */
[----:B------:R-:W-:Y:S01]  /*52c0*/  BPT.TRAP 0x1 ;  /* 0x000000040000795c */ /* 0x000fe20000300000 */
.L_x_934:
[----:B---3--:R-:W-:Y:S05]  /*52d0*/  @P2 BRA `(.L_x_935) ;  /* 0x0000000000082947 */ /* 0x008fea0003800000 */
[----:B------:R-:W3:Y:S02]  /*52e0*/  SYNCS.PHASECHK.TRANS64.TRYWAIT P2, [UR11+0x2a850], R0 ;  /* 0x02a85000ff0075a7 */ /* 0x000ee4000804014b */
[----:B---3--:R-:W-:Y:S05]  /*52f0*/  @!P2 BRA `(.L_x_936) ;  /* 0x000000e800b0a947 */ /* 0x008fea0003800000 */
.L_x_935:
[----:B------:R-:W-:Y:S01]  /*5300*/  UIADD3 UR10, UR57, 0x400, URZ ;  /* 0x00000400390a7890 */ /* 0x000fe2000fffe03f */
[----:B------:R-:W-:Y:S01]  /*5310*/  WARPGROUP.ARRIVE ;  /* 0x00000000000079c5 */ /* 0x000fe20000000000 */
[----:B------:R-:W-:Y:S01]  /*5320*/  UMOV UR15, 0x40000040 ;  /* 0x40000040000f7882 */ /* 0x000fe20000000000 */
[----:B------:R-:W-:Y:S01]  /*5330*/  ISETP.NE.AND P3, PT, R14, 0x1, PT ;  /* 0x000000010e00780c */ /* 0x000fe20003f65270 */
[----:B------:R-:W-:Y:S01]  /*5340*/  USHF.R.U32.HI UR10, URZ, 0x4, UR10 ;  /* 0x000000043f0a7899 */ /* 0x000fe2000801160a */
[----:B0-2---:R-:W-:Y:S01]  /*5350*/  FMUL.FTZ R0, R90, UR56 ;  /* 0x000000385a007c20 */ /* 0x005fe20008410000 */
[----:B------:R-:W-:Y:S01]  /*5360*/  FMUL.FTZ R108, R108, UR56 ;  /* 0x000000386c6c7c20 */ /* 0x000fe20008410000 */
[----:B------:R-:W-:Y:S01]  /*5370*/  FMUL.FTZ R168, R100, UR56 ;  /* 0x0000003864a87c20 */ /* 0x000fe20008410000 */
[----:B------:R-:W-:Y:S01]  /*5380*/  ULOP3.LUT UR10, UR10, 0x3fff, URZ, 0xc0, !UPT ;  /* 0x00003fff0a0a7892 */ /* 0x000fe2000f8ec03f */
[----:B------:R-:W-:Y:S01]  /*5390*/  FMUL.FTZ R2, R91, UR56 ;  /* 0x000000385b027c20 */ /* 0x000fe20008410000 */
[----:B------:R0:W2:Y:S01]  /*53a0*/  MUFU.TANH R100, R108 ;  /* 0x0000006c00647308 */ /* 0x0000a20000002400 */
[----:B------:R-:W-:Y:S01]  /*53b0*/  FMUL.FTZ R23, R99, UR56 ;  /* 0x0000003863177c20 */ /* 0x000fe20008410000 */
[----:B------:R-:W-:Y:S01]  /*53c0*/  ULOP3.LUT UR10, UR10, 0x3000000, URZ, 0xfc, !UPT ;  /* 0x030000000a0a7892 */ /* 0x000fe2000f8efc3f */
[----:B------:R-:W-:Y:S01]  /*53d0*/  FMUL.FTZ R91, R103, UR56 ;  /* 0x00000038675b7c20 */ /* 0x000fe20008410000 */
[----:B------:R-:W-:Y:S01]  /*53e0*/  FMUL.FTZ R99, R111, UR56 ;  /* 0x000000386f637c20 */ /* 0x000fe20008410000 */
[----:B------:R-:W-:Y:S01]  /*53f0*/  FMUL.FTZ R103, R115, UR56 ;  /* 0x0000003873677c20 */ /* 0x000fe20008410000 */
[----:B------:R-:W-:Y:S01]  /*5400*/  UIMAD UR10, UR5, 0x600, UR10 ;  /* 0x00000600050a78a4 */ /* 0x000fe2000f8e020a */
[----:B------:R-:W3:Y:S01]  /*5410*/  @P3 LDC R90, c[0x0][0x450] ;  /* 0x00011400ff5a3b82 */ /* 0x000ee20000000800 */
[----:B------:R-:W-:-:S02]  /*5420*/  IMAD R115, R12, -0x60, RZ ;  /* 0xffffffa00c737824 */ /* 0x000fc400078e02ff */
[----:B------:R-:W-:Y:S01]  /*5430*/  FMUL.FTZ R109, R109, UR56 ;  /* 0x000000386d6d7c20 */ /* 0x000fe20008410000 */
[----:B0-----:R-:W-:Y:S02]  /*5440*/  IMAD.MOV.U32 R108, RZ, RZ, R8 ;  /* 0x000000ffff6c7224 */ /* 0x001fe400078e0008 */
[----:B------:R-:W-:Y:S01]  /*5450*/  FMUL.FTZ R20, R94, UR56 ;  /* 0x000000385e147c20 */ /* 0x000fe20008410000 */
[----:B-1----:R-:W-:Y:S01]  /*5460*/  FMUL.FTZ R13, R88, UR56 ;  /* 0x00000038580d7c20 */ /* 0x002fe20008410000 */
[----:B------:R-:W-:Y:S01]  /*5470*/  UMOV UR14, UR10 ;  /* 0x0000000a000e7c82 */ /* 0x000fe20008000000 */
[----:B------:R-:W-:Y:S01]  /*5480*/  FMUL.FTZ R94, R96, UR56 ;  /* 0x00000038605e7c20 */ /* 0x000fe20008410000 */
[----:B------:R-:W-:Y:S01]  /*5490*/  HGMMA.64x128x16.F32.BF16 R24, R156, gdesc[UR12].tnspB, R24, gsb0 ;  /* 0x41e0000c9c187df0 */ /* 0x000fe20008001818 */
[----:B------:R-:W-:Y:S01]  /*54a0*/  UIADD3 UR14, UR10, 0x80, URZ ;  /* 0x000000800a0e7890 */ /* 0x000fe2000fffe03f */
[----:B------:R-:W-:Y:S01]  /*54b0*/  FMUL.FTZ R105, R105, UR56 ;  /* 0x0000003869697c20 */ /* 0x000fe20008410000 */
[----:B------:R-:W-:Y:S01]  /*54c0*/  UMOV UR15, 0x40000040 ;  /* 0x40000040000f7882 */ /* 0x000fe20000000000 */
[----:B------:R-:W-:Y:S01]  /*54d0*/  FMUL.FTZ R21, R95, UR56 ;  /* 0x000000385f157c20 */ /* 0x000fe20008410000 */
[----:B------:R-:W-:Y:S01]  /*54e0*/  FMUL.FTZ R88, R102, UR56 ;  /* 0x0000003866587c20 */ /* 0x000fe20008410000 */
[----:B------:R-:W-:-:S02]  /*54f0*/  VIADD R96, R115, 0x1 ;  /* 0x0000000173607836 */ /* 0x000fc40000000000 */
[----:B------:R-:W-:Y:S01]  /*5500*/  FMUL.FTZ R162, R101, UR56 ;  /* 0x0000003865a27c20 */ /* 0x000fe20008410000 */
[----:B------:R-:W-:Y:S01]  /*5510*/  FMUL.FTZ R95, R107, UR56 ;  /* 0x000000386b5f7c20 */ /* 0x000fe20008410000 */
[----:B------:R0:W1:Y:S01]  /*5520*/  MUFU.TANH R102, R109 ;  /* 0x0000006d00667308 */ /* 0x0000620000002400 */
        /* <DEDUP_REMOVED lines=8> */
[----:B0-----:R-:W-:Y:S01]  /*55b0*/  FMUL.FTZ R109, R119, UR56 ;  /* 0x00000038776d7c20 */ /* 0x001fe20008410000 */
[----:B------:R-:W-:Y:S01]  /*55c0*/  FMUL.FTZ R124, R124, UR56 ;  /* 0x000000387c7c7c20 */ /* 0x000fe20008410000 */
[----:B------:R-:W-:Y:S01]  /*55d0*/  FMUL.FTZ R125, R125, UR56 ;  /* 0x000000387d7d7c20 */ /* 0x000fe20008410000 */
[----:B------:R-:W-:Y:S01]  /*55e0*/  FMUL.FTZ R128, R128, UR56 ;  /* 0x0000003880807c20 */ /* 0x000fe20008410000 */
[----:B------:R-:W-:Y:S01]  /*55f0*/  FMUL.FTZ R129, R129, UR56 ;  /* 0x0000003881817c20 */ /* 0x000fe20008410000 */
[----:B------:R-:W-:Y:S01]  /*5600*/  FMUL.FTZ R132, R132, UR56 ;  /* 0x0000003884847c20 */ /* 0x000fe20008410000 */
[----:B------:R-:W-:Y:S01]  /*5610*/  FMUL.FTZ R133, R133, UR56 ;  /* 0x0000003885857c20 */ /* 0x000fe20008410000 */
[----:B------:R0:W4:Y:S01]  /*5620*/  MUFU.TANH R164, R105 ;  /* 0x0000006900a47308 */ /* 0x0001220000002400 */
[----:B------:R-:W-:Y:S01]  /*5630*/  FMUL.FTZ R116, R116, UR56 ;  /* 0x0000003874747c20 */ /* 0x000fe20008410000 */
[----:B------:R-:W-:Y:S01]  /*5640*/  FMUL.FTZ R120, R120, UR56 ;  /* 0x0000003878787c20 */ /* 0x000fe20008410000 */
[----:B------:R-:W-:Y:S01]  /*5650*/  FMUL.FTZ R134, R134, UR56 ;  /* 0x0000003886867c20 */ /* 0x000fe20008410000 */
[----:B------:R-:W-:Y:S01]  /*5660*/  ISETP.NE.AND P2, PT, R161, RZ, PT ;  /* 0x000000ffa100720c */ /* 0x000fe20003f45270 */
[----:B------:R-:W-:Y:S01]  /*5670*/  FMUL.FTZ R117, R117, UR56 ;  /* 0x0000003875757c20 */ /* 0x000fe20008410000 */
[----:B------:R-:W-:-:S02]  /*5680*/  ULDC UR18, c[0x0][0x9e0] ;  /* 0x0002780000127ab9 */ /* 0x000fc40000000800 */
[----:B------:R-:W1:Y:S01]  /*5690*/  MUFU.TANH R13, R13 ;  /* 0x0000000d000d7308 */ /* 0x000e620000002400 */
[----:B0-----:R-:W-:-:S04]  /*56a0*/  IMAD R105, R9, -0x2, R96 ;  /* 0xfffffffe09697824 */ /* 0x001fc800078e0260 */
[----:B------:R-:W-:-:S03]  /*56b0*/  IMAD R96, R16, UR7, R105 ;  /* 0x0000000710607c24 */ /* 0x000fc6000f8e0269 */
[----:B------:R-:W0:Y:S01]  /*56c0*/  MUFU.TANH R0, R0 ;  /* 0x0000000000007308 */ /* 0x000e220000002400 */
[----:B------:R-:W-:-:S04]  /*56d0*/  VIADD R96, R96, -UR60 ;  /* 0x8000003c60607c36 */ /* 0x000fc80008000000 */
[----:B------:R-:W-:-:S03]  /*56e0*/  VIADD R118, R96, UR61 ;  /* 0x0000003d60767c36 */ /* 0x000fc60008000000 */
        /* <DEDUP_REMOVED lines=12> */
[----:B------:R-:W-:-:S02]  /*57b0*/  WARPGROUP.DEPBAR.LE gsb0, 0x0 ;  /* 0x00008000000079c5 */ /* 0x000fc40000010000 */
[----:B------:R-:W-:-:S05]  /*57c0*/  WARPGROUP.ARRIVE ;  /* 0x00000000000079c5 */ /* 0x000fca0000000000 */
[----:B------:R-:W0:Y:S01]  /*57d0*/  MUFU.TANH R95, R95 ;  /* 0x0000005f005f7308 */ /* 0x000e220000002400 */
[----:B------:R-:W-:Y:S01]  /*57e0*/  HGMMA.64x128x16.F32.BF16 R24, R152, gdesc[UR12].tnspB, R24, gsb0 ;  /* 0x41e0000c98187df0 */ /* 0x000fe20008001818 */
[----:B------:R-:W-:Y:S01]  /*57f0*/  UIADD3 UR14, UR10, 0x100, URZ ;  /* 0x000001000a0e7890 */ /* 0x000fe2000fffe03f */
[----:B------:R-:W-:-:S05]  /*5800*/  UMOV UR15, 0x40000040 ;  /* 0x40000040000f7882 */ /* 0x000fca0000000000 */
        /* <DEDUP_REMOVED lines=16> */
[----:B------:R-:W-:Y:S01]  /*5910*/  WARPGROUP.ARRIVE ;  /* 0x00000000000079c5 */ /* 0x000fe20000000000 */
[----:B------:R-:W-:Y:S01]  /*5920*/  FMUL.FTZ R154, R97, UR56 ;  /* 0x00000038619a7c20 */ /* 0x000fe20008410000 */
[----:B------:R-:W-:Y:S01]  /*5930*/  FMUL.FTZ R97, R110, UR56 ;  /* 0x000000386e617c20 */ /* 0x000fe20008410000 */
[----:B------:R-:W-:Y:S02]  /*5940*/  FMUL.FTZ R152, R131, UR56 ;  /* 0x0000003883987c20 */ /* 0x000fe40008410000 */
[----:B------:R5:W0:Y:S01]  /*5950*/  MUFU.TANH R110, R117 ;  /* 0x00000075006e7308 */ /* 0x000a220000002400 */
[----:B------:R-:W-:Y:S01]  /*5960*/  HGMMA.64x128x16.F32.BF16 R24, R148, gdesc[UR12].tnspB, R24, gsb0 ;  /* 0x41e0000c94187df0 */ /* 0x000fe20008001818 */
[----:B------:R-:W-:Y:S01]  /*5970*/  UIADD3 UR14, UR10, 0x180, URZ ;  /* 0x000001800a0e7890 */ /* 0x000fe2000fffe03f */
[----:B------:R-:W-:-:S05]  /*5980*/  UMOV UR15, 0x40000040 ;  /* 0x40000040000f7882 */ /* 0x000fca0000000000 */
[----:B------:R-:W0:Y:S01]  /*5990*/  MUFU.TANH R154, R154 ;  /* 0x0000009a009a7308 */ /* 0x000e220000002400 */
[----:B-----5:R-:W-:-:S07]  /*59a0*/  VIADD R117, R96, UR18 ;  /* 0x0000001260757c36 */ /* 0x020fce0008000000 */
[----:B------:R-:W0:Y:S08]  /*59b0*/  MUFU.TANH R97, R97 ;  /* 0x0000006100617308 */ /* 0x000e300000002400 */
[----:B------:R-:W0:Y:S01]  /*59c0*/  MUFU.TANH R152, R152 ;  /* 0x0000009800987308 */ /* 0x000e220000002400 */
[----:B------:R-:W-:Y:S02]  /*59d0*/  WARPGROUP.DEPBAR.LE gsb0, 0x0 ;  /* 0x00008000000079c5 */ /* 0x000fe40000010000 */
[----:B------:R-:W-:Y:S01]  /*59e0*/  WARPGROUP.ARRIVE ;  /* 0x00000000000079c5 */ /* 0x000fe20000000000 */
[----:B------:R-:W-:Y:S01]  /*59f0*/  FMUL.FTZ R148, R127, UR56 ;  /* 0x000000387f947c20 */ /* 0x000fe20008410000 */
[----:B------:R-:W-:-:S04]  /*5a00*/  FMUL.FTZ R150, R130, UR56 ;  /* 0x0000003882967c20 */ /* 0x000fc80008410000 */
[----:B------:R-:W-:Y:S01]  /*5a10*/  HGMMA.64x128x16.F32.BF16 R24, R144, gdesc[UR12].tnspB, R24, gsb0 ;  /* 0x41e0000c90187df0 */ /* 0x000fe20008001818 */
[----:B------:R-:W-:Y:S01]  /*5a20*/  UIADD3 UR14, UR10, 0x200, URZ ;  /* 0x000002000a0e7890 */ /* 0x000fe2000fffe03f */
[----:B------:R-:W0:Y:S01]  /*5a30*/  MUFU.TANH R148, R148 ;  /* 0x0000009400947308 */ /* 0x000e220000002400 */
[----:B------:R-:W-:Y:S01]  /*5a40*/  UMOV UR15, 0x40000040 ;  /* 0x40000040000f7882 */ /* 0x000fe20000000000 */
[----:B------:R-:W-:-:S06]  /*5a50*/  UIADD3 UR10, UR10, 0x280, URZ ;  /* 0x000002800a0a7890 */ /* 0x000fcc000fffe03f */
[----:B------:R-:W0:Y:S01]  /*5a60*/  MUFU.TANH R150, R150 ;  /* 0x0000009600967308 */ /* 0x000e220000002400 */
[----:B------:R-:W-:Y:S02]  /*5a70*/  WARPGROUP.DEPBAR.LE gsb0, 0x0 ;  /* 0x00008000000079c5 */ /* 0x000fe40000010000 */
[----:B------:R-:W-:Y:S01]  /*5a80*/  WARPGROUP.ARRIVE ;  /* 0x00000000000079c5 */ /* 0x000fe20000000000 */
[----:B------:R-:W-:Y:S01]  /*5a90*/  FMUL.FTZ R144, R89, UR56 ;  /* 0x0000003859907c20 */ /* 0x000fe20008410000 */
[----:B------:R-:W-:Y:S01]  /*5aa0*/  FMUL.FTZ R145, R93, UR56 ;  /* 0x000000385d917c20 */ /* 0x000fe20008410000 */
[----:B------:R-:W5:Y:S01]  /*5ab0*/  @P3 LDC R89, c[0x0][0x44c] ;  /* 0x00011300ff593b82 */ /* 0x000f620000000800 */
[----:B------:R-:W-:Y:S01]  /*5ac0*/  FMUL.FTZ R93, R106, UR56 ;  /* 0x000000386a5d7c20 */ /* 0x000fe20008410000 */
[----:B------:R-:W-:Y:S01]  /*5ad0*/  FMUL.FTZ R146, R126, UR56 ;  /* 0x000000387e927c20 */ /* 0x000fe20008410000 */
[----:B------:R-:W-:Y:S01]  /*5ae0*/  HGMMA.64x128x16.F32.BF16 R24, R140, gdesc[UR12].tnspB, R24, gsb0 ;  /* 0x41e0000c8c187df0 */ /* 0x000fe20008001818 */
[----:B------:R-:W-:Y:S01]  /*5af0*/  UMOV UR14, UR10 ;  /* 0x0000000a000e7c82 */ /* 0x000fe20008000000 */
[----:B------:R-:W-:Y:S01]  /*5b00*/  UMOV UR15, 0x40000040 ;  /* 0x40000040000f7882 */ /* 0x000fe20000000000 */
[----:B------:R-:W0:Y:S08]  /*5b10*/  MUFU.TANH R144, R144 ;  /* 0x0000009000907308 */ /* 0x000e300000002400 */
[----:B------:R-:W0:Y:S08]  /*5b20*/  MUFU.TANH R145, R145 ;  /* 0x0000009100917308 */ /* 0x000e300000002400 */
[----:B------:R-:W0:Y:S01]  /*5b30*/  MUFU.TANH R93, R93 ;  /* 0x0000005d005d7308 */ /* 0x000e220000002400 */
[----:B-----5:R-:W-:-:S05]  /*5b40*/  @P3 IMAD.HI.U32 R89, R8, R89, RZ ;  /* 0x0000005908593227 */ /* 0x020fca00078e00ff */
[----:B---3--:R-:W-:Y:S01]  /*5b50*/  @P3 SHF.R.U32.HI R108, RZ, R90, R89 ;  /* 0x0000005aff6c3219 */ /* 0x008fe20000011659 */
[----:B------:R-:W-:Y:S01]  /*5b60*/  IMAD.U32 R89, RZ, RZ, UR59 ;  /* 0x0000003bff597e24 */ /* 0x000fe2000f8e00ff */
[----:B------:R3:W0:Y:S03]  /*5b70*/  MUFU.TANH R106, R116 ;  /* 0x00000074006a7308 */ /* 0x0006260000002400 */
[----:B------:R-:W-:Y:S01]  /*5b80*/  @!P1 VIADD R89, R89, 0x2a840 ;  /* 0x0002a84059599836 */ /* 0x000fe20000000000 */
[----:B------:R-:W5:Y:S04]  /*5b90*/  SHFL.IDX PT, R111, R108, RZ, 0x1c1f ;  /* 0x001c1fff6c6f7589 */ /* 0x000f6800000e0000 */
[----:B------:R-:W-:Y:S01]  /*5ba0*/  @!P1 PRMT R90, RZ, 0x654, R89 ;  /* 0x00000654ff5a9816 */ /* 0x000fe20000000059 */
[----:B------:R-:W0:Y:S08]  /*5bb0*/  MUFU.TANH R146, R146 ;  /* 0x0000009200927308 */ /* 0x000e300000002400 */
[----:B------:R3:W0:Y:S01]  /*5bc0*/  MUFU.TANH R89, R134 ;  /* 0x0000008600597308 */ /* 0x0006220000002400 */
[----:B-----5:R-:W-:Y:S01]  /*5bd0*/  IMAD.IADD R96, R117, 0x1, R111 ;  /* 0x0000000175607824 */ /* 0x020fe200078e026f */
[----:B------:R-:W-:-:S02]  /*5be0*/  WARPGROUP.DEPBAR.LE gsb0, 0x0 ;  /* 0x00008000000079c5 */ /* 0x000fc40000010000 */
[----:B------:R-:W-:Y:S01]  /*5bf0*/  WARPGROUP.ARRIVE ;  /* 0x00000000000079c5 */ /* 0x000fe20000000000 */
[----:B------:R-:W-:Y:S01]  /*5c00*/  FMUL.FTZ R140, R122, UR56 ;  /* 0x000000387a8c7c20 */ /* 0x000fe20008410000 */
[----:B------:R-:W-:Y:S01]  /*5c10*/  FMUL.FTZ R142, R123, UR56 ;  /* 0x000000387b8e7c20 */ /* 0x000fe20008410000 */
[----:B------:R-:W-:Y:S02]  /*5c20*/  VIADD R122, R105, 0xffffffff ;  /* 0xffffffff697a7836 */ /* 0x000fe40000000000 */
[----:B------:R-:W-:Y:S01]  /*5c30*/  IMAD.IADD R105, R118, 0x1, R111 ;  /* 0x0000000176697824 */ /* 0x000fe200078e026f */
[----:B------:R-:W-:Y:S01]  /*5c40*/  HGMMA.64x128x16.F32.BF16 R24, R136, gdesc[UR12].tnspB, R24, gsb0 ;  /* 0x41e0000c88187df0 */ /* 0x000fe20008001818 */
[----:B------:R-:W0:Y:S08]  /*5c50*/  MUFU.TANH R140, R140 ;  /* 0x0000008c008c7308 */ /* 0x000e300000002400 */
[----:B------:R-:W0:Y:S01]  /*5c60*/  MUFU.TANH R142, R142 ;  /* 0x0000008e008e7308 */ /* 0x000e220000002400 */
[----:B------:R-:W-:-:S02]  /*5c70*/  WARPGROUP.DEPBAR.LE gsb0, 0x0 ;  /* 0x00008000000079c5 */ /* 0x000fc40000010000 */
[----:B------:R5:W-:Y:S02]  /*5c80*/  @!P1 SYNCS.ARRIVE.TRANS64.RED.A1T0 RZ, [R90+URZ], RZ ;  /* 0x000000ff5aff99a7 */ /* 0x000be4000810043f */
[----:B-----5:R-:W-:-:S06]  /*5c90*/  FMUL.FTZ R90, R135, UR56 ;  /* 0x00000038875a7c20 */ /* 0x020fcc0008410000 */
[----:B------:R-:W0:Y:S01]  /*5ca0*/  MUFU.TANH R90, R90 ;  /* 0x0000005a005a7308 */ /* 0x000e220000002400 */
[----:B-1234-:R-:W-:Y:S05]  /*5cb0*/  @!P2 BRA `(.L_x_937) ;  /* 0x000000000058a947 */ /* 0x01efea0003800000 */
[----:B------:R-:W-:Y:S01]  /*5cc0*/  IMAD R98, R16, UR7, R111 ;  /* 0x0000000710627c24 */ /* 0x000fe2000f8e026f */
[----:B------:R-:W-:Y:S03]  /*5cd0*/  BSSY B0, `(.L_x_938) ;  /* 0x0000011000007945 */ /* 0x000fe60003800000 */
[----:B------:R-:W-:-:S05]  /*5ce0*/  VIADD R111, R98, -UR60 ;  /* 0x8000003c626f7c36 */ /* 0x000fca0008000000 */
[----:B------:R-:W-:-:S13]  /*5cf0*/  ISETP.GT.AND P2, PT, R111, -0x1, PT ;  /* 0xffffffff6f00780c */ /* 0x000fda0003f44270 */
[----:B------:R-:W-:Y:S05]  /*5d00*/  @P2 BRA `(.L_x_939) ;  /* 0x0000000000202947 */ /* 0x000fea0003800000 */
[----:B------:R-:W-:Y:S01]  /*5d10*/  IMAD.U32 R116, RZ, RZ, UR6 ;  /* 0x00000006ff747e24 */ /* 0x000fe2000f8e00ff */
[----:B------:R-:W-:-:S04]  /*5d20*/  LOP3.LUT R111, RZ, R111, RZ, 0x33, !PT ;  /* 0x0000006fff6f7212 */ /* 0x000fc800078e33ff */
[----:B------:R-:W-:-:S13]  /*5d30*/  ISETP.NE.AND P2, PT, R116, 0x1, PT ;  /* 0x000000017400780c */ /* 0x000fda0003f45270 */
[----:B------:R-:W1:Y:S02]  /*5d40*/  @P2 LDC.64 R126, c[0x0][0x9e8] ;  /* 0x00027a00ff7e2b82 */ /* 0x000e640000000a00 */
[----:B-1----:R-:W-:-:S05]  /*5d50*/  @P2 IMAD.HI.U32 R98, R111, R126, RZ ;  /* 0x0000007e6f622227 */ /* 0x002fca00078e00ff */
[----:B------:R-:W-:-:S04]  /*5d60*/  @P2 SHF.R.U32.HI R111, RZ, R127, R98 ;  /* 0x0000007fff6f2219 */ /* 0x000fc80000011662 */
[----:B------:R-:W-:Y:S01]  /*5d70*/  LOP3.LUT R111, RZ, R111, RZ, 0x33, !PT ;  /* 0x0000006fff6f7212 */ /* 0x000fe200078e33ff */
[----:B------:R-:W-:Y:S06]  /*5d80*/  BRA `(.L_x_940) ;  /* 0x0000000000147947 */ /* 0x000fec0003800000 */
.L_x_939:
[----:B------:R-:W-:-:S05]  /*5d90*/  IMAD.U32 R116, RZ, RZ, UR6 ;  /* 0x00000006ff747e24 */ /* 0x000fca000f8e00ff */
[----:B------:R-:W-:-:S13]  /*5da0*/  ISETP.NE.AND P2, PT, R116, 0x1, PT ;  /* 0x000000017400780c */ /* 0x000fda0003f45270 */
[----:B------:R-:W1:Y:S02]  /*5db0*/  @P2 LDC.64 R126, c[0x0][0x9e8] ;  /* 0x00027a00ff7e2b82 */ /* 0x000e640000000a00 */
[----:B-1----:R-:W-:-:S05]  /*5dc0*/  @P2 IMAD.HI.U32 R98, R111, R126, RZ ;  /* 0x0000007e6f622227 */ /* 0x002fca00078e00ff */
[----:B------:R-:W-:-:S07]  /*5dd0*/  @P2 SHF.R.U32.HI R111, RZ, R127, R98 ;  /* 0x0000007fff6f2219 */ /* 0x000fce0000011662 */
.L_x_940:
[----:B------:R-:W-:Y:S05]  /*5de0*/  BSYNC B0 ;  /* 0x0000000000007941 */ /* 0x000fea0003800000 */
.L_x_938:
[----:B------:R-:W-:-:S05]  /*5df0*/  IMAD R111, R111, R116, R122 ;  /* 0x000000746f6f7224 */ /* 0x000fca00078e027a */
[----:B------:R-:W-:Y:S02]  /*5e00*/  VIADDMNMX R96, R111, R116, R96, PT ;  /* 0x000000746f607246 */ /* 0x000fe40003800160 */
[----:B------:R-:W-:-:S07]  /*5e10*/  VIMNMX R105, R105, R111, !PT ;  /* 0x0000006f69697248 */ /* 0x000fce0007fe0100 */
.L_x_937:
[C---:B------:R-:W-:Y:S02]  /*5e20*/  ISETP.GE.AND P2, PT, R115.reuse, 0x2, PT ;  /* 0x000000027300780c */ /* 0x040fe40003f46270 */
[----:B------:R-:W-:Y:S02]  /*5e30*/  ISETP.GE.AND P5, PT, R115, 0xa, PT ;  /* 0x0000000a7300780c */ /* 0x000fe40003fa6270 */
[----:B------:R-:W-:Y:S02]  /*5e40*/  ISETP.GT.AND P3, PT, R105, 0x1, !P2 ;  /* 0x000000016900780c */ /* 0x000fe40005764270 */
[----:B------:R-:W-:Y:S02]  /*5e50*/  P2R R123, PR, RZ, 0x20 ;  /* 0x00000020ff7b7803 */ /* 0x000fe40000000000 */
[----:B------:R-:W-:Y:S02]  /*5e60*/  ISETP.LT.OR P4, PT, R96, 0x2, P3 ;  /* 0x000000026000780c */ /* 0x000fe40001f81670 */
[----:B------:R-:W-:-:S02]  /*5e70*/  ISETP.GE.AND P3, PT, R115, 0x9, PT ;  /* 0x000000097300780c */ /* 0x000fc40003f66270 */
[----:B0-----:R-:W-:Y:S02]  /*5e80*/  FSEL R156, R144, -INF , !P4 ;  /* 0xff800000909c7808 */ /* 0x001fe40006000000 */
        /* <DEDUP_REMOVED lines=12> */
[----:B------:R-:W-:Y:S02]  /*5f50*/  FSEL R170, R94, -INF , !P4 ;  /* 0xff8000005eaa7808 */ /* 0x000fe40006000000 */
        /* <DEDUP_REMOVED lines=17> */
[----:B------:R-:W-:Y:S02]  /*6070*/  ISETP.LT.OR P4, PT, R96, 0x21, P4 ;  /* 0x000000216000780c */ /* 0x000fe40002781670 */
[----:B------:R-:W-:-:S02]  /*6080*/  P2R R135, PR, RZ, 0x20 ;  /* 0x00000020ff877803 */ /* 0x000fc40000000000 */
        /* <DEDUP_REMOVED lines=64> */
[----:B------:R-:W-:-:S04]  /*6490*/  ISETP.GT.AND P6, PT, R105, 0x58, !P5 ;  /* 0x000000586900780c */ /* 0x000fc80006fc4270 */
[----:B------:R-:W-:-:S04]  /*64a0*/  ISETP.LT.OR P6, PT, R96, 0x59, P6 ;  /* 0x000000596000780c */ /* 0x000fc800037c1670 */
[----:B------:R-:W-:Y:S02]  /*64b0*/  FSEL R92, R132, -INF , !P6 ;  /* 0xff800000845c7808 */ /* 0x000fe40007000000 */
[----:B------:R-:W-:-:S04]  /*64c0*/  ISETP.GE.AND P6, PT, R115, 0x1, PT ;  /* 0x000000017300780c */ /* 0x000fc80003fc6270 */
[----:B------:R-:W-:Y:S02]  /*64d0*/  P2R R119, PR, RZ, 0x40 ;  /* 0x00000040ff777803 */ /* 0x000fe40000000000 */
[----:B------:R-:W-:-:S04]  /*64e0*/  ISETP.GT.AND P6, PT, R105, RZ, !P6 ;  /* 0x000000ff6900720c */ /* 0x000fc800077c4270 */
[----:B------:R-:W-:-:S04]  /*64f0*/  ISETP.LT.OR P6, PT, R96, 0x1, P6 ;  /* 0x000000016000780c */ /* 0x000fc800037c1670 */
[----:B------:R-:W-:Y:S02]  /*6500*/  FSEL R174, R13, -INF , !P6 ;  /* 0xff8000000dae7808 */ /* 0x000fe40007000000 */
[----:B------:R-:W-:Y:S01]  /*6510*/  ISETP.GE.AND P6, PT, R115, 0x5a, PT ;  /* 0x0000005a7300780c */ /* 0x000fe20003fc6270 */
[----:B------:R-:W0:Y:S03]  /*6520*/  SHFL.IDX PT, R13, R108, 0x1, 0x1c1f ;  /* 0x003c1f006c0d7f89 */ /* 0x000e2600000e0000 */
[----:B------:R-:W-:Y:S02]  /*6530*/  P2R R129, PR, RZ, 0x40 ;  /* 0x00000040ff817803 */ /* 0x000fe40000000000 */
[----:B------:R-:W-:-:S04]  /*6540*/  ISETP.GT.AND P6, PT, R105, 0x59, !P6 ;  /* 0x000000596900780c */ /* 0x000fc800077c4270 */
[----:B------:R-:W-:-:S04]  /*6550*/  ISETP.LT.OR P6, PT, R96, 0x5a, P6 ;  /* 0x0000005a6000780c */ /* 0x000fc800037c1670 */
[----:B------:R-:W-:Y:S02]  /*6560*/  FSEL R96, R133, -INF , !P6 ;  /* 0xff80000085607808 */ /* 0x000fe40007000000 */
[----:B------:R-:W-:Y:S01]  /*6570*/  ISETP.NE.AND P6, PT, R161, RZ, PT ;  /* 0x000000ffa100720c */ /* 0x000fe20003fc5270 */
[--C-:B0-----:R-:W-:Y:S02]  /*6580*/  IMAD.IADD R105, R117, 0x1, R13.reuse ;  /* 0x0000000175697824 */ /* 0x101fe400078e020d */
[----:B------:R-:W-:-:S10]  /*6590*/  IMAD.IADD R111, R118, 0x1, R13 ;  /* 0x00000001766f7824 */ /* 0x000fd400078e020d */
[----:B------:R-:W-:Y:S05]  /*65a0*/  @!P6 BRA `(.L_x_941) ;  /* 0x000000000058e947 */ /* 0x000fea0003800000 */
        /* <DEDUP_REMOVED lines=8> */
[----:B------:R-:W0:Y:S02]  /*6630*/  @P6 LDC.64 R114, c[0x0][0x9e8] ;  /* 0x00027a00ff726b82 */ /* 0x000e240000000a00 */
[----:B0-----:R-:W-:-:S05]  /*6640*/  @P6 IMAD.HI.U32 R114, R13, R114, RZ ;  /* 0x000000720d726227 */ /* 0x001fca00078e00ff */
[----:B------:R-:W-:-:S04]  /*6650*/  @P6 SHF.R.U32.HI R13, RZ, R115, R114 ;  /* 0x00000073ff0d6219 */ /* 0x000fc80000011672 */
[----:B------:R-:W-:Y:S01]  /*6660*/  LOP3.LUT R13, RZ, R13, RZ, 0x33, !PT ;  /* 0x0000000dff0d7212 */ /* 0x000fe200078e33ff */
[----:B------:R-:W-:Y:S06]  /*6670*/  BRA `(.L_x_944) ;  /* 0x0000000000147947 */ /* 0x000fec0003800000 */
.L_x_943:
[----:B------:R-:W-:-:S05]  /*6680*/  IMAD.U32 R113, RZ, RZ, UR6 ;  /* 0x00000006ff717e24 */ /* 0x000fca000f8e00ff */
[----:B------:R-:W-:-:S13]  /*6690*/  ISETP.NE.AND P6, PT, R113, 0x1, PT ;  /* 0x000000017100780c */ /* 0x000fda0003fc5270 */
[----:B------:R-:W0:Y:S02]  /*66a0*/  @P6 LDC.64 R114, c[0x0][0x9e8] ;  /* 0x00027a00ff726b82 */ /* 0x000e240000000a00 */
[----:B0-----:R-:W-:-:S05]  /*66b0*/  @P6 IMAD.HI.U32 R114, R13, R114, RZ ;  /* 0x000000720d726227 */ /* 0x001fca00078e00ff */
[----:B------:R-:W-:-:S07]  /*66c0*/  @P6 SHF.R.U32.HI R13, RZ, R115, R114 ;  /* 0x00000073ff0d6219 */ /* 0x000fce0000011672 */
.L_x_944:
[----:B------:R-:W-:Y:S05]  /*66d0*/  BSYNC B0 ;  /* 0x0000000000007941 */ /* 0x000fea0003800000 */
.L_x_942:
[----:B------:R-:W-:-:S05]  /*66e0*/  IMAD R108, R13, R113, R122 ;  /* 0x000000710d6c7224 */ /* 0x000fca00078e027a */
[----:B------:R-:W-:Y:S02]  /*66f0*/  VIADDMNMX R105, R108, R113, R105, PT ;  /* 0x000000716c697246 */ /* 0x000fe40003800169 */
[----:B------:R-:W-:-:S07]  /*6700*/  VIMNMX R111, R111, R108, !PT ;  /* 0x0000006c6f6f7248 */ /* 0x000fce0007fe0100 */
.L_x_941:
[C---:B------:R-:W-:Y:S01]  /*6710*/  ISETP.GT.AND P2, PT, R111.reuse, 0x1, !P2 ;  /* 0x000000016f00780c */ /* 0x040fe20005744270 */
[----:B------:R-:W-:Y:S01]  /*6720*/  UMOV UR5, UR4 ;  /* 0x0000000400057c82 */ /* 0x000fe20008000000 */
        /* <DEDUP_REMOVED lines=39> */
[----:B------:R-:W-:Y:S02]  /*69a0*/  ISETP.GT.AND P2, PT, R111, 0x20, !P3 ;  /* 0x000000206f00780c */ /* 0x000fe40005f44270 */
[----:B------:R-:W-:-:S02]  /*69b0*/  ISETP.NE.AND P3, PT, R124, RZ, PT ;  /* 0x000000ff7c00720c */ /* 0x000fc40003f65270 */
        /* <DEDUP_REMOVED lines=24> */
[----:B------:R-:W-:Y:S02]  /*6b40*/  ISETP.GT.AND P2, PT, R111, 0x30, !P2 ;  /* 0x000000306f00780c */ /* 0x000fe40005744270 */
[----:B------:R-:W-:Y:S02]  /*6b50*/  FMNMX.FTZ R13, R92, R13, !PT ;  /* 0x0000000d5c0d7209 */ /* 0x000fe40007810000 */
[----:B------:R-:W-:Y:S02]  /*6b60*/  ISETP.LT.OR P2, PT, R105, 0x31, P2 ;  /* 0x000000316900780c */ /* 0x000fe40001741670 */
[----:B------:R-:W-:Y:S02]  /*6b70*/  FMNMX.FTZ R21, R96, R13, !PT ;  /* 0x0000000d60157209 */ /* 0x000fe40007810000 */
[----:B------:R-:W-:Y:S01]  /*6b80*/  FSEL R124, R101, -INF , !P2 ;  /* 0xff800000657c7808 */ /* 0x000fe20005000000 */
[----:B------:R-:W0:Y:S01]  /*6b90*/  LDC R13, c[0x0][0x988] ;  /* 0x00026200ff0d7b82 */ /* 0x000e220000000800 */
[----:B------:R-:W-:Y:S01]  /*6ba0*/  ISETP.NE.AND P2, PT, R141, RZ, PT ;  /* 0x000000ff8d00720c */ /* 0x000fe20003f45270 */
[----:B------:R-:W1:Y:S01]  /*6bb0*/  SHFL.BFLY PT, R160, R21, 0x2, 0x1f ;  /* 0x0c401f0015a07f89 */ /* 0x000e6200000e0000 */
[----:B------:R-:W-:-:S02]  /*6bc0*/  ISETP.NE.AND P6, PT, R125, RZ, PT ;  /* 0x000000ff7d00720c */ /* 0x000fc40003fc5270 */
[C---:B------:R-:W-:Y:S02]  /*6bd0*/  ISETP.GT.AND P2, PT, R111.reuse, 0x31, !P2 ;  /* 0x000000316f00780c */ /* 0x040fe40005744270 */
[----:B------:R-:W-:Y:S02]  /*6be0*/  ISETP.GT.AND P4, PT, R111, 0x51, !P4 ;  /* 0x000000516f00780c */ /* 0x000fe40006784270 */
[C---:B------:R-:W-:Y:S02]  /*6bf0*/  ISETP.LT.OR P2, PT, R105.reuse, 0x32, P2 ;  /* 0x000000326900780c */ /* 0x040fe40001741670 */
[----:B------:R-:W-:Y:S02]  /*6c00*/  ISETP.LT.OR P4, PT, R105, 0x52, P4 ;  /* 0x000000526900780c */ /* 0x000fe40002781670 */
[----:B------:R-:W-:Y:S02]  /*6c10*/  FSEL R126, R103, -INF , !P2 ;  /* 0xff800000677e7808 */ /* 0x000fe40005000000 */
[----:B------:R-:W-:-:S02]  /*6c20*/  ISETP.NE.AND P2, PT, R143, RZ, PT ;  /* 0x000000ff8f00720c */ /* 0x000fc40003f45270 */
[C---:B------:R-:W-:Y:S02]  /*6c30*/  ISETP.GT.AND P5, PT, R111.reuse, 0x58, !P5 ;  /* 0x000000586f00780c */ /* 0x040fe40006fa4270 */
[----:B------:R-:W-:Y:S02]  /*6c40*/  ISETP.GT.AND P2, PT, R111, 0x38, !P2 ;  /* 0x000000386f00780c */ /* 0x000fe40005744270 */
[----:B------:R-:W-:Y:S02]  /*6c50*/  FSEL R152, R152, -INF , !P4 ;  /* 0xff80000098987808 */ /* 0x000fe40006000000 */
[C---:B------:R-:W-:Y:S02]  /*6c60*/  ISETP.LT.OR P2, PT, R105.reuse, 0x39, P2 ;  /* 0x000000396900780c */ /* 0x040fe40001741670 */
[----:B------:R-:W-:Y:S02]  /*6c70*/  ISETP.LT.OR P5, PT, R105, 0x59, P5 ;  /* 0x000000596900780c */ /* 0x000fe40002fa1670 */
[----:B------:R-:W-:-:S02]  /*6c80*/  FSEL R132, R107, -INF , !P2 ;  /* 0xff8000006b847808 */ /* 0x000fc40005000000 */
[----:B------:R-:W-:Y:S02]  /*6c90*/  ISETP.NE.AND P2, PT, R145, RZ, PT ;  /* 0x000000ff9100720c */ /* 0x000fe40003f45270 */
[----:B-1----:R-:W-:Y:S02]  /*6ca0*/  FMNMX.FTZ R23, R21, R160, !PT ;  /* 0x000000a015177209 */ /* 0x002fe40007810000 */
[----:B------:R-:W-:-:S03]  /*6cb0*/  ISETP.GT.AND P2, PT, R111, 0x39, !P2 ;  /* 0x000000396f00780c */ /* 0x000fc60005744270 */
[----:B------:R-:W1:Y:S01]  /*6cc0*/  SHFL.BFLY PT, R160, R23, 0x1, 0x1f ;  /* 0x0c201f0017a07f89 */ /* 0x000e6200000e0000 */
[----:B------:R-:W-:-:S04]  /*6cd0*/  ISETP.LT.OR P2, PT, R105, 0x3a, P2 ;  /* 0x0000003a6900780c */ /* 0x000fc80001741670 */
[----:B------:R-:W-:Y:S02]  /*6ce0*/  FSEL R138, R109, -INF , !P2 ;  /* 0xff8000006d8a7808 */ /* 0x000fe40005000000 */
[----:B------:R-:W-:-:S04]  /*6cf0*/  ISETP.NE.AND P2, PT, R147, RZ, PT ;  /* 0x000000ff9300720c */ /* 0x000fc80003f45270 */
[----:B------:R-:W-:-:S04]  /*6d00*/  ISETP.GT.AND P2, PT, R111, 0x40, !P2 ;  /* 0x000000406f00780c */ /* 0x000fc80005744270 */
[----:B------:R-:W-:-:S04]  /*6d10*/  ISETP.LT.OR P2, PT, R105, 0x41, P2 ;  /* 0x000000416900780c */ /* 0x000fc80001741670 */
[----:B------:R-:W-:Y:S02]  /*6d20*/  FSEL R140, R140, -INF , !P2 ;  /* 0xff8000008c8c7808 */ /* 0x000fe40005000000 */
[----:B------:R-:W-:Y:S02]  /*6d30*/  ISETP.NE.AND P2, PT, R149, RZ, PT ;  /* 0x000000ff9500720c */ /* 0x000fe40003f45270 */
[----:B-1----:R-:W-:Y:S02]  /*6d40*/  FMNMX.FTZ R160, R23, R160, !PT ;  /* 0x000000a017a07209 */ /* 0x002fe40007810000 */
[----:B------:R-:W-:-:S04]  /*6d50*/  ISETP.GT.AND P2, PT, R111, 0x41, !P2 ;  /* 0x000000416f00780c */ /* 0x000fc80005744270 */
[----:B------:R-:W-:-:S04]  /*6d60*/  ISETP.LT.OR P2, PT, R105, 0x42, P2 ;  /* 0x000000426900780c */ /* 0x000fc80001741670 */
[----:B------:R-:W-:Y:S02]  /*6d70*/  FSEL R142, R142, -INF , !P2 ;  /* 0xff8000008e8e7808 */ /* 0x000fe40005000000 */
[----:B------:R-:W-:-:S04]  /*6d80*/  ISETP.NE.AND P2, PT, R121, RZ, PT ;  /* 0x000000ff7900720c */ /* 0x000fc80003f45270 */
[----:B------:R-:W-:-:S04]  /*6d90*/  ISETP.GT.AND P2, PT, R111, 0x48, !P2 ;  /* 0x000000486f00780c */ /* 0x000fc80005744270 */
[----:B------:R-:W-:-:S04]  /*6da0*/  ISETP.LT.OR P2, PT, R105, 0x49, P2 ;  /* 0x000000496900780c */ /* 0x000fc80001741670 */
[----:B------:R-:W-:Y:S02]  /*6db0*/  FSEL R146, R146, -INF , !P2 ;  /* 0xff80000092927808 */ /* 0x000fe40005000000 */
[----:B------:R-:W-:-:S04]  /*6dc0*/  ISETP.GT.AND P2, PT, R111, 0x49, !P3 ;  /* 0x000000496f00780c */ /* 0x000fc80005f44270 */
[----:B------:R-:W-:-:S04]  /*6dd0*/  ISETP.LT.OR P2, PT, R105, 0x4a, P2 ;  /* 0x0000004a6900780c */ /* 0x000fc80001741670 */
[----:B------:R-:W-:Y:S02]  /*6de0*/  FSEL R148, R148, -INF , !P2 ;  /* 0xff80000094947808 */ /* 0x000fe40005000000 */
[----:B------:R-:W-:Y:S02]  /*6df0*/  ISETP.GT.AND P2, PT, R111, 0x50, !P6 ;  /* 0x000000506f00780c */ /* 0x000fe40007744270 */
[----:B------:R-:W-:Y:S02]  /*6e00*/  ISETP.NE.AND P6, PT, R119, RZ, PT ;  /* 0x000000ff7700720c */ /* 0x000fe40003fc5270 */
[----:B------:R-:W-:-:S04]  /*6e10*/  ISETP.LT.OR P2, PT, R105, 0x51, P2 ;  /* 0x000000516900780c */ /* 0x000fc80001741670 */
[----:B------:R-:W-:Y:S02]  /*6e20*/  FSEL R150, R150, -INF , !P2 ;  /* 0xff80000096967808 */ /* 0x000fe40005000000 */
[----:B------:R-:W-:Y:S02]  /*6e30*/  ISETP.GT.AND P2, PT, R111, RZ, !P6 ;  /* 0x000000ff6f00720c */ /* 0x000fe40007744270 */
[----:B------:R-:W-:Y:S02]  /*6e40*/  ISETP.NE.AND P6, PT, R129, RZ, PT ;  /* 0x000000ff8100720c */ /* 0x000fe40003fc5270 */
[----:B------:R-:W-:Y:S02]  /*6e50*/  ISETP.LT.OR P2, PT, R105, 0x1, P2 ;  /* 0x000000016900780c */ /* 0x000fe40001741670 */
[----:B------:R-:W-:Y:S02]  /*6e60*/  ISETP.GT.AND P3, PT, R111, 0x59, !P6 ;  /* 0x000000596f00780c */ /* 0x000fe40007764270 */
[----:B------:R-:W-:Y:S01]  /*6e70*/  FSEL R107, R0, -INF , !P2 ;  /* 0xff800000006b7808 */ /* 0x000fe20005000000 */
[C---:B0-----:R-:W-:Y:S01]  /*6e80*/  FMUL.FTZ R0, R160.reuse, R13 ;  /* 0x0000000da0007220 */ /* 0x041fe20000410000 */
[----:B------:R-:W-:-:S02]  /*6e90*/  FSETP.NEU.FTZ.AND P2, PT, R160, -INF , PT ;  /* 0xff800000a000780b */ /* 0x000fc40003f5d000 */
[----:B------:R-:W-:Y:S02]  /*6ea0*/  FMNMX.FTZ R21, R107, R10, !PT ;  /* 0x0000000a6b157209 */ /* 0x000fe40007810000 */
[----:B------:R-:W-:Y:S02]  /*6eb0*/  FSEL R113, R0, RZ, P2 ;  /* 0x000000ff00717208 */ /* 0x000fe40001000000 */
[----:B------:R-:W-:Y:S02]  /*6ec0*/  FMNMX.FTZ R23, R2, R21, !PT ;  /* 0x0000001502177209 */ /* 0x000fe40007810000 */
[----:B------:R-:W-:Y:S01]  /*6ed0*/  ISETP.LT.OR P3, PT, R105, 0x5a, P3 ;  /* 0x0000005a6900780c */ /* 0x000fe20001f61670 */
[--C-:B------:R-:W-:Y:S01]  /*6ee0*/  FFMA.FTZ R0, R174, R13, -R113.reuse ;  /* 0x0000000dae007223 */ /* 0x100fe20000010871 */
[----:B------:R-:W-:Y:S01]  /*6ef0*/  FMNMX.FTZ R23, R20, R23, !PT ;  /* 0x0000001714177209 */ /* 0x000fe20007810000 */
[-CC-:B------:R-:W-:Y:S01]  /*6f00*/  FFMA.FTZ R168, R168, R13.reuse, -R113.reuse ;  /* 0x0000000da8a87223 */ /* 0x180fe20000010871 */
[--C-:B------:R-:W-:Y:S01]  /*6f10*/  FFMA.FTZ R105, R94, R13, -R113.reuse ;  /* 0x0000000d5e697223 */ /* 0x100fe20000010871 */
[----:B------:R0:W-:Y:S01]  /*6f20*/  MUFU.EX2 R21, R0 ;  /* 0x0000000000157308 */ /* 0x0001e20000000800 */
[----:B------:R-:W-:Y:S01]  /*6f30*/  FMNMX.FTZ R23, R108, R23, !PT ;  /* 0x000000176c177209 */ /* 0x000fe20007810000 */
[-CC-:B------:R-:W-:Y:S01]  /*6f40*/  FFMA.FTZ R156, R156, R13.reuse, -R113.reuse ;  /* 0x0000000d9c9c7223 */ /* 0x180fe20000010871 */
[-CC-:B------:R-:W-:Y:S01]  /*6f50*/  FFMA.FTZ R158, R158, R13.reuse, -R113.reuse ;  /* 0x0000000d9e9e7223 */ /* 0x180fe20000010871 */
[--C-:B------:R-:W-:Y:S01]  /*6f60*/  FFMA.FTZ R172, R172, R13, -R113.reuse ;  /* 0x0000000dacac7223 */ /* 0x100fe20000010871 */
[----:B------:R-:W-:Y:S01]  /*6f70*/  FMNMX.FTZ R23, R22, R23, !PT ;  /* 0x0000001716177209 */ /* 0x000fe20007810000 */
[-CC-:B------:R-:W-:Y:S01]  /*6f80*/  FFMA.FTZ R170, R170, R13.reuse, -R113.reuse ;  /* 0x0000000daaaa7223 */ /* 0x180fe20000010871 */
[--C-:B------:R-:W-:Y:S01]  /*6f90*/  FFMA.FTZ R154, R154, R13, -R113.reuse ;  /* 0x0000000d9a9a7223 */ /* 0x100fe20000010871 */
[----:B------:R-:W-:Y:S01]  /*6fa0*/  MUFU.EX2 R156, R156 ;  /* 0x0000009c009c7308 */ /* 0x000fe20000000800 */
[----:B------:R-:W-:Y:S01]  /*6fb0*/  FMNMX.FTZ R23, R114, R23, !PT ;  /* 0x0000001772177209 */ /* 0x000fe20007810000 */
[-CC-:B0-----:R-:W-:Y:S01]  /*6fc0*/  FFMA.FTZ R0, R166, R13.reuse, -R113.reuse ;  /* 0x0000000da6007223 */ /* 0x181fe20000010871 */
[----:B------:R-:W-:Y:S01]  /*6fd0*/  FSEL R166, R89, -INF , !P5 ;  /* 0xff80000059a67808 */ /* 0x000fe20006800000 */
[--C-:B------:R-:W-:Y:S01]  /*6fe0*/  FFMA.FTZ R162, R162, R13, -R113.reuse ;  /* 0x0000000da2a27223 */ /* 0x100fe20000010871 */
[----:B------:R-:W-:Y:S01]  /*6ff0*/  FMNMX.FTZ R23, R88, R23, !PT ;  /* 0x0000001758177209 */ /* 0x000fe20007810000 */
[-CC-:B------:R-:W-:Y:S01]  /*7000*/  FFMA.FTZ R164, R164, R13.reuse, -R113.reuse ;  /* 0x0000000da4a47223 */ /* 0x180fe20000010871 */
[--C-:B------:R-:W-:Y:S01]  /*7010*/  FFMA.FTZ R89, R144, R13, -R113.reuse ;  /* 0x0000000d90597223 */ /* 0x100fe20000010871 */
[----:B------:R-:W-:Y:S01]  /*7020*/  MUFU.EX2 R158, R158 ;  /* 0x0000009e009e7308 */ /* 0x000fe20000000800 */
        /* <DEDUP_REMOVED lines=13> */
[----:B------:R-:W-:-:S02]  /*7100*/  FFMA.FTZ R92, R92, R13, -R113 ;  /* 0x0000000d5c5c7223 */ /* 0x000fc40000010871 */
[----:B------:R-:W-:Y:S01]  /*7110*/  MUFU.EX2 R91, R170 ;  /* 0x000000aa005b7308 */ /* 0x000fe20000000800 */
[----:B------:R-:W-:-:S04]  /*7120*/  FMNMX.FTZ R93, R134, R93, !PT ;  /* 0x0000005d865d7209 */ /* 0x000fc80007810000 */
[----:B------:R-:W-:-:S03]  /*7130*/  FMNMX.FTZ R93, R124, R93, !PT ;  /* 0x0000005d7c5d7209 */ /* 0x000fc60007810000 */
[----:B------:R-:W-:Y:S01]  /*7140*/  MUFU.EX2 R154, R154 ;  /* 0x0000009a009a7308 */ /* 0x000fe20000000800 */
[----:B------:R-:W-:-:S04]  /*7150*/  FMNMX.FTZ R95, R126, R93, !PT ;  /* 0x0000005d7e5f7209 */ /* 0x000fc80007810000 */
[----:B------:R-:W-:-:S03]  /*7160*/  FMNMX.FTZ R95, R132, R95, !PT ;  /* 0x0000005f845f7209 */ /* 0x000fc60007810000 */
[----:B------:R0:W-:Y:S01]  /*7170*/  MUFU.EX2 R93, R168 ;  /* 0x000000a8005d7308 */ /* 0x0001e20000000800 */
[----:B------:R-:W-:-:S04]  /*7180*/  FMNMX.FTZ R95, R138, R95, !PT ;  /* 0x0000005f8a5f7209 */ /* 0x000fc80007810000 */
[----:B------:R-:W-:-:S03]  /*7190*/  FMNMX.FTZ R95, R140, R95, !PT ;  /* 0x0000005f8c5f7209 */ /* 0x000fc60007810000 */
[----:B------:R-:W-:Y:S01]  /*71a0*/  MUFU.EX2 R162, R162 ;  /* 0x000000a200a27308 */ /* 0x000fe20000000800 */
[----:B------:R-:W-:Y:S02]  /*71b0*/  FMNMX.FTZ R97, R142, R95, !PT ;  /* 0x0000005f8e617209 */ /* 0x000fe40007810000 */
[----:B0-----:R-:W-:Y:S02]  /*71c0*/  FSEL R168, R90, -INF , !P3 ;  /* 0xff8000005aa87808 */ /* 0x001fe40005800000 */
[----:B------:R-:W-:-:S03]  /*71d0*/  FMNMX.FTZ R97, R146, R97, !PT ;  /* 0x0000006192617209 */ /* 0x000fc60007810000 */
[----:B------:R0:W-:Y:S01]  /*71e0*/  MUFU.EX2 R95, R0 ;  /* 0x00000000005f7308 */ /* 0x0001e20000000800 */
[----:B------:R-:W-:-:S04]  /*71f0*/  FMNMX.FTZ R97, R148, R97, !PT ;  /* 0x0000006194617209 */ /* 0x000fc80007810000 */
[----:B------:R-:W-:-:S03]  /*7200*/  FMNMX.FTZ R97, R150, R97, !PT ;  /* 0x0000006196617209 */ /* 0x000fc60007810000 */
[----:B------:R-:W-:Y:S01]  /*7210*/  MUFU.EX2 R164, R164 ;  /* 0x000000a400a47308 */ /* 0x000fe20000000800 */
[----:B------:R-:W-:-:S04]  /*7220*/  FMNMX.FTZ R97, R152, R97, !PT ;  /* 0x0000006198617209 */ /* 0x000fc80007810000 */
[----:B------:R-:W-:-:S03]  /*7230*/  FMNMX.FTZ R97, R166, R97, !PT ;  /* 0x00000061a6617209 */ /* 0x000fc60007810000 */
[----:B------:R-:W-:Y:S01]  /*7240*/  MUFU.EX2 R89, R89 ;  /* 0x0000005900597308 */ /* 0x000fe20000000800 */
[----:B0-----:R-:W-:Y:S01]  /*7250*/  FMNMX.FTZ R0, R168, R97, !PT ;  /* 0x00000061a8007209 */ /* 0x001fe20007810000 */
[----:B------:R-:W-:-:S04]  /*7260*/  FFMA.FTZ R97, R116, R13, -R113 ;  /* 0x0000000d74617223 */ /* 0x000fc80000010871 */
[----:B------:R-:W0:Y:S02]  /*7270*/  SHFL.BFLY PT, R103, R0, 0x2, 0x1f ;  /* 0x0c401f0000677f89 */ /* 0x000e2400000e0000 */
[----:B------:R-:W-:Y:S08]  /*7280*/  MUFU.EX2 R136, R136 ;  /* 0x0000008800887308 */ /* 0x000ff00000000800 */
[----:B------:R-:W-:Y:S08]  /*7290*/  MUFU.EX2 R144, R144 ;  /* 0x0000009000907308 */ /* 0x000ff00000000800 */
[----:B------:R-:W-:Y:S01]  /*72a0*/  MUFU.EX2 R97, R97 ;  /* 0x0000006100617308 */ /* 0x000fe20000000800 */
[----:B0-----:R-:W-:Y:S01]  /*72b0*/  FMNMX.FTZ R90, R0, R103, !PT ;  /* 0x00000067005a7209 */ /* 0x001fe20007810000 */
[----:B------:R-:W-:Y:S01]  /*72c0*/  FFMA.FTZ R103, R100, R13, -R113 ;  /* 0x0000000d64677223 */ /* 0x000fe20000010871 */
[----:B------:R-:W-:-:S05]  /*72d0*/  FSEL R0, R160, RZ, P2 ;  /* 0x000000ffa0007208 */ /* 0x000fca0001000000 */
[----:B------:R-:W-:Y:S01]  /*72e0*/  MUFU.EX2 R99, R99 ;  /* 0x0000006300637308 */ /* 0x000fe20000000800 */
[----:B------:R-:W0:Y:S01]  /*72f0*/  SHFL.BFLY PT, R109, R90, 0x1, 0x1f ;  /* 0x0c201f005a6d7f89 */ /* 0x000e2200000e0000 */
[----:B------:R-:W-:Y:S01]  /*7300*/  FADD.FTZ R0, -R0, R11 ;  /* 0x0000000b00007221 */ /* 0x000fe20000010100 */
[----:B------:R-:W-:-:S03]  /*7310*/  FFMA.FTZ R11, R96, R13, -R113 ;  /* 0x0000000d600b7223 */ /* 0x000fc60000010871 */
[----:B------:R-:W-:Y:S02]  /*7320*/  FMUL.FTZ R0, R0, R13 ;  /* 0x0000000d00007220 */ /* 0x000fe40000410000 */
[----:B------:R-:W-:Y:S08]  /*7330*/  MUFU.EX2 R110, R110 ;  /* 0x0000006e006e7308 */ /* 0x000ff00000000800 */
[----:B------:R-:W1:Y:S08]  /*7340*/  MUFU.EX2 R0, R0 ;  /* 0x0000000000007308 */ /* 0x000e700000000800 */
[----:B------:R-:W-:Y:S01]  /*7350*/  MUFU.EX2 R101, R101 ;  /* 0x0000006500657308 */ /* 0x000fe20000000800 */
[----:B0-----:R-:W-:-:S04]  /*7360*/  FMNMX.FTZ R90, R90, R109, !PT ;  /* 0x0000006d5a5a7209 */ /* 0x001fc80007810000 */
[C---:B------:R-:W-:Y:S01]  /*7370*/  FSETP.NEU.FTZ.AND P2, PT, R90.reuse, -INF , PT ;  /* 0xff8000005a00780b */ /* 0x040fe20003f5d000 */
[----:B------:R-:W-:Y:S02]  /*7380*/  FMUL.FTZ R94, R90, R13 ;  /* 0x0000000d5a5e7220 */ /* 0x000fe40000410000 */
[----:B------:R-:W-:Y:S01]  /*7390*/  MUFU.EX2 R104, R104 ;  /* 0x0000006800687308 */ /* 0x000fe20000000800 */
[----:B-1----:R-:W-:Y:S02]  /*73a0*/  FFMA.FTZ R7, R0, R7, R21 ;  /* 0x0000000700077223 */ /* 0x002fe40000010015 */
[----:B------:R-:W-:Y:S02]  /*73b0*/  FSEL R109, R94, RZ, P2 ;  /* 0x000000ff5e6d7208 */ /* 0x000fe40001000000 */
[C---:B------:R-:W-:Y:S01]  /*73c0*/  FADD.FTZ R7, R156.reuse, R7 ;  /* 0x000000079c077221 */ /* 0x040fe20000010000 */
[----:B------:R-:W-:Y:S02]  /*73d0*/  F2FP.BF16.F32.PACK_AB R156, R156, R21 ;  /* 0x000000159c9c723e */ /* 0x000fe400000010ff */
[-CC-:B------:R-:W-:Y:S01]  /*73e0*/  FFMA.FTZ R157, R107, R13.reuse, -R109.reuse ;  /* 0x0000000d6b9d7223 */ /* 0x180fe2000001086d */
[-CC-:B------:R-:W-:Y:S01]  /*73f0*/  FFMA.FTZ R2, R2, R13.reuse, -R109.reuse ;  /* 0x0000000d02027223 */ /* 0x180fe2000001086d */
[----:B------:R-:W-:Y:S01]  /*7400*/  FSEL R107, R90, RZ, P2 ;  /* 0x000000ff5a6b7208 */ /* 0x000fe20001000000 */
        /* <DEDUP_REMOVED lines=10> */
[----:B------:R-:W-:Y:S01]  /*74b0*/  MUFU.EX2 R157, R157 ;  /* 0x0000009d009d7308 */ /* 0x000fe20000000800 */
[----:B0-----:R-:W-:Y:S01]  /*74c0*/  FADD.FTZ R2, -R107, R10 ;  /* 0x0000000a6b027221 */ /* 0x001fe20000010100 */
[----:B------:R-:W-:Y:S01]  /*74d0*/  FADD.FTZ R10, R158, R7 ;  /* 0x000000079e0a7221 */ /* 0x000fe20000010000 */
[----:B------:R-:W-:Y:S01]  /*74e0*/  FFMA.FTZ R134, R134, R13, -R109 ;  /* 0x0000000d86867223 */ /* 0x000fe2000001086d */
[----:B------:R-:W-:-:S02]  /*74f0*/  IMAD.U32 R20, RZ, RZ, UR11 ;  /* 0x0000000bff147e24 */ /* 0x000fc4000f8e00ff */
[-C--:B------:R-:W-:Y:S01]  /*7500*/  FMUL.FTZ R2, R2, R13.reuse ;  /* 0x0000000d02027220 */ /* 0x080fe20000410000 */
[----:B------:R-:W-:Y:S01]  /*7510*/  FADD.FTZ R10, R23, R10 ;  /* 0x0000000a170a7221 */ /* 0x000fe20000010000 */
[-CC-:B------:R-:W-:Y:S01]  /*7520*/  FFMA.FTZ R124, R124, R13.reuse, -R109.reuse ;  /* 0x0000000d7c7c7223 */ /* 0x180fe2000001086d */
[----:B------:R-:W-:Y:S01]  /*7530*/  MUFU.EX2 R159, R159 ;  /* 0x0000009f009f7308 */ /* 0x000fe20000000800 */
[----:B------:R-:W-:Y:S02]  /*7540*/  @!P1 VIADD R20, R20, 0x2a860 ;  /* 0x0002a86014149836 */ /* 0x000fe40000000000 */
[----:B------:R-:W-:Y:S01]  /*7550*/  FADD.FTZ R7, R91, R10 ;  /* 0x0000000a5b077221 */ /* 0x000fe20000010000 */
[-CC-:B------:R-:W-:Y:S01]  /*7560*/  FFMA.FTZ R126, R126, R13.reuse, -R109.reuse ;  /* 0x0000000d7e7e7223 */ /* 0x180fe2000001086d */
[-CC-:B------:R-:W-:Y:S01]  /*7570*/  FFMA.FTZ R132, R132, R13.reuse, -R109.reuse ;  /* 0x0000000d84847223 */ /* 0x180fe2000001086d */
[-C--:B------:R-:W-:Y:S01]  /*7580*/  FFMA.FTZ R138, R138, R13.reuse, -R109 ;  /* 0x0000000d8a8a7223 */ /* 0x080fe2000001086d */
[----:B------:R-:W-:Y:S01]  /*7590*/  FADD.FTZ R10, R154, R7 ;  /* 0x000000079a0a7221 */ /* 0x000fe20000010000 */
[----:B------:R-:W-:Y:S01]  /*75a0*/  @!P1 PRMT R20, RZ, 0x654, R20 ;  /* 0x00000654ff149816 */ /* 0x000fe20000000014 */
[----:B------:R-:W0:Y:S01]  /*75b0*/  MUFU.EX2 R2, R2 ;  /* 0x0000000200027308 */ /* 0x000e220000000800 */
[-CC-:B------:R-:W-:Y:S01]  /*75c0*/  FFMA.FTZ R140, R140, R13.reuse, -R109.reuse ;  /* 0x0000000d8c8c7223 */ /* 0x180fe2000001086d */
[----:B------:R-:W-:Y:S01]  /*75d0*/  FADD.FTZ R7, R93, R10 ;  /* 0x0000000a5d077221 */ /* 0x000fe20000010000 */
[----:B------:R1:W-:Y:S01]  /*75e0*/  @!P1 SYNCS.ARRIVE.TRANS64.RED.A1T0 RZ, [R20+URZ], RZ ;  /* 0x000000ff14ff99a7 */ /* 0x0003e2000810043f */
[-CC-:B------:R-:W-:Y:S01]  /*75f0*/  FFMA.FTZ R142, R142, R13.reuse, -R109.reuse ;  /* 0x0000000d8e8e7223 */ /* 0x180fe2000001086d */
[-C--:B------:R-:W-:Y:S01]  /*7600*/  FFMA.FTZ R146, R146, R13.reuse, -R109 ;  /* 0x0000000d92927223 */ /* 0x080fe2000001086d */
[----:B------:R-:W-:Y:S01]  /*7610*/  FADD.FTZ R10, R162, R7 ;  /* 0x00000007a20a7221 */ /* 0x000fe20000010000 */
[-CC-:B------:R-:W-:Y:S01]  /*7620*/  FFMA.FTZ R148, R148, R13.reuse, -R109.reuse ;  /* 0x0000000d94947223 */ /* 0x180fe2000001086d */
[----:B------:R-:W2:Y:S01]  /*7630*/  MUFU.EX2 R108, R108 ;  /* 0x0000006c006c7308 */ /* 0x000ea20000000800 */
[----:B------:R-:W-:Y:S01]  /*7640*/  F2FP.BF16.F32.PACK_AB R158, R23, R158 ;  /* 0x0000009e179e723e */ /* 0x000fe200000010ff */
[----:B------:R-:W-:Y:S01]  /*7650*/  FADD.FTZ R7, R95, R10 ;  /* 0x0000000a5f077221 */ /* 0x000fe20000010000 */
[----:B------:R-:W-:Y:S01]  /*7660*/  FFMA.FTZ R166, R166, R13, -R109 ;  /* 0x0000000da6a67223 */ /* 0x000fe2000001086d */
[C---:B------:R-:W-:Y:S01]  /*7670*/  ISETP.GT.AND P2, PT, R12.reuse, R15, PT ;  /* 0x0000000f0c00720c */ /* 0x040fe20003f44270 */
[----:B------:R-:W-:-:S02]  /*7680*/  VIADD R12, R12, 0xffffffff ;  /* 0xffffffff0c0c7836 */ /* 0x000fc40000000000 */
[----:B------:R-:W-:Y:S01]  /*7690*/  FADD.FTZ R10, R164, R7 ;  /* 0x00000007a40a7221 */ /* 0x000fe20000010000 */
[----:B------:R-:W3:Y:S01]  /*76a0*/  MUFU.EX2 R153, R22 ;  /* 0x0000001600997308 */ /* 0x000ee20000000800 */
[----:B0-----:R-:W-:Y:S02]  /*76b0*/  FFMA.FTZ R6, R2, R6, R157 ;  /* 0x0000000602067223 */ /* 0x001fe4000001009d */
[----:B------:R-:W-:Y:S01]  /*76c0*/  FADD.FTZ R7, R89, R10 ;  /* 0x0000000a59077221 */ /* 0x000fe20000010000 */
[C---:B------:R-:W-:Y:S01]  /*76d0*/  F2FP.BF16.F32.PACK_AB R157, R94.reuse, R157 ;  /* 0x0000009d5e9d723e */ /* 0x040fe200000010ff */
[----:B------:R-:W-:Y:S02]  /*76e0*/  FADD.FTZ R6, R94, R6 ;  /* 0x000000065e067221 */ /* 0x000fe40000010000 */
[----:B------:R-:W-:Y:S01]  /*76f0*/  FADD.FTZ R7, R136, R7 ;  /* 0x0000000788077221 */ /* 0x000fe20000010000 */
[----:B------:R-:W0:Y:S01]  /*7700*/  MUFU.EX2 R114, R114 ;  /* 0x0000007200727308 */ /* 0x000e220000000800 */
[----:B------:R-:W-:-:S02]  /*7710*/  FADD.FTZ R6, R159, R6 ;  /* 0x000000069f067221 */ /* 0x000fc40000010000 */
[----:B------:R-:W-:Y:S01]  /*7720*/  FADD.FTZ R10, R144, R7 ;  /* 0x00000007900a7221 */ /* 0x000fe20000010000 */
[C---:B------:R-:W-:Y:S01]  /*7730*/  F2FP.BF16.F32.PACK_AB R144, R97.reuse, R144 ;  /* 0x000000906190723e */ /* 0x040fe200000010ff */
[C---:B--2---:R-:W-:Y:S02]  /*7740*/  FADD.FTZ R6, R108.reuse, R6 ;  /* 0x000000066c067221 */ /* 0x044fe40000010000 */
[----:B-1----:R-:W-:Y:S01]  /*7750*/  FADD.FTZ R20, R97, R10 ;  /* 0x0000000a61147221 */ /* 0x002fe20000010000 */
[----:B------:R-:W-:Y:S01]  /*7760*/  F2FP.BF16.F32.PACK_AB R159, R108, R159 ;  /* 0x0000009f6c9f723e */ /* 0x000fe200000010ff */
[----:B------:R-:W1:Y:S01]  /*7770*/  MUFU.EX2 R155, R88 ;  /* 0x00000058009b7308 */ /* 0x000e620000000800 */
[----:B---3--:R-:W-:Y:S01]  /*7780*/  FADD.FTZ R6, R153, R6 ;  /* 0x0000000699067221 */ /* 0x008fe20000010000 */
[----:B------:R-:W-:-:S04]  /*7790*/  FADD.FTZ R107, R99, R20 ;  /* 0x00000014636b7221 */ /* 0x000fc80000010000 */
[----:B------:R-:W-:Y:S02]  /*77a0*/  FADD.FTZ R20, R110, R107 ;  /* 0x0000006b6e147221 */ /* 0x000fe40000010000 */
[----:B------:R-:W2:Y:S01]  /*77b0*/  MUFU.EX2 R118, R118 ;  /* 0x0000007600767308 */ /* 0x000ea20000000800 */
[C---:B0-----:R-:W-:Y:S01]  /*77c0*/  FADD.FTZ R6, R114.reuse, R6 ;  /* 0x0000000672067221 */ /* 0x041fe20000010000 */
[----:B------:R-:W-:Y:S01]  /*77d0*/  FADD.FTZ R107, R101, R20 ;  /* 0x00000014656b7221 */ /* 0x000fe20000010000 */
[----:B------:R-:W-:-:S03]  /*77e0*/  F2FP.BF16.F32.PACK_AB R153, R114, R153 ;  /* 0x000000997299723e */ /* 0x000fc600000010ff */
[----:B------:R-:W-:Y:S02]  /*77f0*/  FADD.FTZ R107, R104, R107 ;  /* 0x0000006b686b7221 */ /* 0x000fe40000010000 */
[----:B------:R-:W0:Y:S01]  /*7800*/  MUFU.EX2 R149, R122 ;  /* 0x0000007a00957308 */ /* 0x000e220000000800 */
[----:B-1----:R-:W-:-:S07]  /*7810*/  FADD.FTZ R6, R155, R6 ;  /* 0x000000069b067221 */ /* 0x002fce0000010000 */
[----:B------:R-:W1:Y:S01]  /*7820*/  MUFU.EX2 R128, R128 ;  /* 0x0000008000807308 */ /* 0x000e620000000800 */
[C---:B--2---:R-:W-:Y:S01]  /*7830*/  FADD.FTZ R6, R118.reuse, R6 ;  /* 0x0000000676067221 */ /* 0x044fe20000010000 */
[----:B------:R-:W-:-:S06]  /*7840*/  F2FP.BF16.F32.PACK_AB R155, R118, R155 ;  /* 0x0000009b769b723e */ /* 0x000fcc00000010ff */
[----:B------:R-:W2:Y:S01]  /*7850*/  MUFU.EX2 R151, R130 ;  /* 0x0000008200977308 */ /* 0x000ea20000000800 */
[----:B0-----:R-:W-:Y:S01]  /*7860*/  FADD.FTZ R7, R149, R6 ;  /* 0x0000000695077221 */ /* 0x001fe20000010000 */
[----:B------:R-:W-:Y:S01]  /*7870*/  FFMA.FTZ R6, R150, R13, -R109 ;  /* 0x0000000d96067223 */ /* 0x000fe2000001086d */
[----:B------:R-:W-:-:S05]  /*7880*/  F2FP.BF16.F32.PACK_AB R150, R136, R89 ;  /* 0x000000598896723e */ /* 0x000fca00000010ff */
[----:B------:R-:W0:Y:S01]  /*7890*/  MUFU.EX2 R134, R134 ;  /* 0x0000008600867308 */ /* 0x000e220000000800 */
[----:B-1----:R-:W-:Y:S01]  /*78a0*/  FADD.FTZ R10, R128, R7 ;  /* 0x00000007800a7221 */ /* 0x002fe20000010000 */
[-CC-:B------:R-:W-:Y:S01]  /*78b0*/  FFMA.FTZ R7, R152, R13.reuse, -R109.reuse ;  /* 0x0000000d98077223 */ /* 0x180fe2000001086d */
[----:B------:R-:W-:Y:S01]  /*78c0*/  FFMA.FTZ R109, R168, R13, -R109 ;  /* 0x0000000da86d7223 */ /* 0x000fe2000001086d */
[----:B------:R-:W-:Y:S02]  /*78d0*/  F2FP.BF16.F32.PACK_AB R152, R154, R91 ;  /* 0x0000005b9a98723e */ /* 0x000fe400000010ff */
[----:B------:R-:W-:Y:S02]  /*78e0*/  F2FP.BF16.F32.PACK_AB R154, R162, R93 ;  /* 0x0000005da29a723e */ /* 0x000fe400000010ff */
[----:B------:R-:W1:Y:S01]  /*78f0*/  MUFU.EX2 R145, R124 ;  /* 0x0000007c00917308 */ /* 0x000e620000000800 */
[----:B--2---:R-:W-:Y:S01]  /*7900*/  FADD.FTZ R10, R151, R10 ;  /* 0x0000000a970a7221 */ /* 0x004fe20000010000 */
[----:B------:R-:W-:-:S06]  /*7910*/  F2FP.BF16.F32.PACK_AB R149, R128, R149 ;  /* 0x000000958095723e */ /* 0x000fcc00000010ff */
        /* <DEDUP_REMOVED lines=11> */
[----:B-1----:R-:W-:Y:S01]  /*79d0*/  FADD.FTZ R10, R22, R10 ;  /* 0x0000000a160a7221 */ /* 0x002fe20000010000 */
[----:B--2---:R-:W-:Y:S02]  /*79e0*/  F2FP.BF16.F32.PACK_AB R140, R104, R101 ;  /* 0x00000065688c723e */ /* 0x004fe400000010ff */
[----:B------:R-:W-:-:S04]  /*79f0*/  F2FP.BF16.F32.PACK_AB R147, R22, R147 ;  /* 0x000000931693723e */ /* 0x000fc800000010ff */
[----:B------:R-:W1:Y:S01]  /*7a00*/  MUFU.EX2 R102, R102 ;  /* 0x0000006600667308 */ /* 0x000e620000000800 */
[----:B---3--:R-:W-:-:S07]  /*7a10*/  FADD.FTZ R10, R141, R10 ;  /* 0x0000000a8d0a7221 */ /* 0x008fce0000010000 */
[----:B------:R2:W3:Y:S01]  /*7a20*/  MUFU.EX2 R143, R146 ;  /* 0x00000092008f7308 */ /* 0x0004e20000000800 */
[C---:B0-----:R-:W-:Y:S01]  /*7a30*/  FADD.FTZ R10, R88.reuse, R10 ;  /* 0x0000000a580a7221 */ /* 0x041fe20000010000 */
[----:B------:R-:W-:-:S06]  /*7a40*/  F2FP.BF16.F32.PACK_AB R141, R88, R141 ;  /* 0x0000008d588d723e */ /* 0x000fcc00000010ff */
[----:B------:R-:W0:Y:S01]  /*7a50*/  MUFU.EX2 R103, R103 ;  /* 0x0000006700677308 */ /* 0x000e220000000800 */
[----:B-1----:R-:W-:Y:S01]  /*7a60*/  FADD.FTZ R20, R102, R107 ;  /* 0x0000006b66147221 */ /* 0x002fe20000010000 */
[----:B--2---:R-:W-:-:S06]  /*7a70*/  F2FP.BF16.F32.PACK_AB R146, R110, R99 ;  /* 0x000000636e92723e */ /* 0x004fcc00000010ff */
[----:B------:R1:W2:Y:S01]  /*7a80*/  MUFU.EX2 R96, R148 ;  /* 0x0000009400607308 */ /* 0x0002a20000000800 */
[----:B---3--:R-:W-:-:S07]  /*7a90*/  FADD.FTZ R10, R143, R10 ;  /* 0x0000000a8f0a7221 */ /* 0x008fce0000010000 */
[----:B------:R-:W3:Y:S01]  /*7aa0*/  MUFU.EX2 R98, R98 ;  /* 0x0000006200627308 */ /* 0x000ee20000000800 */
[C---:B0-----:R-:W-:Y:S01]  /*7ab0*/  FADD.FTZ R21, R103.reuse, R20 ;  /* 0x0000001467157221 */ /* 0x041fe20000010000 */
[----:B-1----:R-:W-:Y:S02]  /*7ac0*/  F2FP.BF16.F32.PACK_AB R148, R164, R95 ;  /* 0x0000005fa494723e */ /* 0x002fe400000010ff */
[----:B------:R-:W-:-:S04]  /*7ad0*/  F2FP.BF16.F32.PACK_AB R142, R103, R102 ;  /* 0x00000066678e723e */ /* 0x000fc800000010ff */
[----:B------:R-:W0:Y:S01]  /*7ae0*/  MUFU.EX2 R137, R6 ;  /* 0x0000000600897308 */ /* 0x000e220000000800 */
[C---:B--2---:R-:W-:Y:S01]  /*7af0*/  FADD.FTZ R10, R96.reuse, R10 ;  /* 0x0000000a600a7221 */ /* 0x044fe20000010000 */
[----:B------:R-:W-:-:S06]  /*7b00*/  F2FP.BF16.F32.PACK_AB R143, R96, R143 ;  /* 0x0000008f608f723e */ /* 0x000fcc00000010ff */
[----:B------:R-:W1:Y:S01]  /*7b10*/  MUFU.EX2 R105, R105 ;  /* 0x0000006900697308 */ /* 0x000e620000000800 */
[----:B---3--:R-:W-:-:S07]  /*7b20*/  FADD.FTZ R20, R98, R21 ;  /* 0x0000001562147221 */ /* 0x008fce0000010000 */
        /* <DEDUP_REMOVED lines=12> */
[----:B-1----:R-:W-:Y:S01]  /*7bf0*/  FADD.FTZ R10, R139, R10 ;  /* 0x0000000a8b0a7221 */ /* 0x002fe20000010000 */
[C---:B--2---:R-:W-:Y:S01]  /*7c00*/  FADD.FTZ R7, R11.reuse, R6 ;  /* 0x000000060b077221 */ /* 0x044fe20000010000 */
[----:B------:R-:W-:Y:S01]  /*7c10*/  F2FP.BF16.F32.PACK_AB R138, R11, R92 ;  /* 0x0000005c0b8a723e */ /* 0x000fe200000010ff */
[----:B------:R-:W-:Y:S02]  /*7c20*/  IMAD.MOV.U32 R11, RZ, RZ, R160 ;  /* 0x000000ffff0b7224 */ /* 0x000fe400078e00a0 */
[C---:B0-----:R-:W-:Y:S01]  /*7c30*/  FADD.FTZ R6, R109.reuse, R10 ;  /* 0x0000000a6d067221 */ /* 0x041fe20000010000 */
[----:B------:R-:W-:Y:S01]  /*7c40*/  F2FP.BF16.F32.PACK_AB R139, R109, R139 ;  /* 0x0000008b6d8b723e */ /* 0x000fe200000010ff */
[----:B------:R-:W-:Y:S01]  /*7c50*/  IMAD.MOV.U32 R10, RZ, RZ, R90 ;  /* 0x000000ffff0a7224 */ /* 0x000fe200078e005a */
[----:B------:R-:W-:Y:S06]  /*7c60*/  @P2 BRA `(.L_x_945) ;  /* 0xffffffcc00442947 */ /* 0x000fec000383ffff */
[----:B------:R-:W-:Y:S02]  /*7c70*/  IMAD.MOV.U32 R10, RZ, RZ, R90 ;  /* 0x000000ffff0a7224 */ /* 0x000fe400078e005a */
[----:B------:R-:W-:-:S07]  /*7c80*/  IMAD.MOV.U32 R11, RZ, RZ, R160 ;  /* 0x000000ffff0b7224 */ /* 0x000fce00078e00a0 */
.L_x_928:
[----:B------:R-:W0:Y:S01]  /*7c90*/  LDC R23, c[0x0][0x448] ;  /* 0x00011200ff177b82 */ /* 0x000e220000000800 */
[----:B------:R-:W-:-:S07]  /*7ca0*/  UIADD3 UR60, -UR60, 0x1, URZ ;  /* 0x000000013c3c7890 */ /* 0x000fce000fffe13f */
[----:B------:R-:W1:Y:S08]  /*7cb0*/  S2UR UR5, SR_CTAID.X ;  /* 0x00000000000579c3 */ /* 0x000e700000002500 */
[----:B------:R-:W2:Y:S01]  /*7cc0*/  LDC R14, c[0x0][0x9e4] ;  /* 0x00027900ff0e7b82 */ /* 0x000ea20000000800 */
[----:B0-----:R-:W-:-:S07]  /*7cd0*/  ISETP.NE.AND P2, PT, R23, 0x1, PT ;  /* 0x000000011700780c */ /* 0x001fce0003f45270 */
[----:B------:R-:W0:Y:S01]  /*7ce0*/  LDC R89, c[0x0][0x2f0] ;  /* 0x0000bc00ff597b82 */ /* 0x000e220000000800 */
[----:B-1----:R-:W-:-:S07]  /*7cf0*/  ULEA UR5, UR5, 0x7f, 0x7 ;  /* 0x0000007f05057891 */ /* 0x002fce000f8e383f */
[----:B------:R-:W1:Y:S01]  /*7d00*/  @P2 LDC R20, c[0x0][0x44c] ;  /* 0x00011300ff142b82 */ /* 0x000e620000000800 */
[----:B------:R-:W-:-:S07]  /*7d10*/  IMAD.U32 R15, RZ, RZ, UR5 ;  /* 0x00000005ff0f7e24 */ /* 0x000fce000f8e00ff */
[----:B------:R-:W3:Y:S01]  /*7d20*/  @P2 LDC R21, c[0x0][0x450] ;  /* 0x00011400ff152b82 */ /* 0x000ee20000000800 */
[----:B0-----:R-:W-:Y:S02]  /*7d30*/  IMAD R22, R16, R89, UR60 ;  /* 0x0000003c10167e24 */ /* 0x001fe4000f8e0259 */
[----:B-1----:R-:W-:Y:S01]  /*7d40*/  @P2 IMAD.HI.U32 R20, R20, UR5, RZ ;  /* 0x0000000514142c27 */ /* 0x002fe2000f8e00ff */
[----:B------:R-:W-:-:S04]  /*7d50*/  ULDC UR5, c[0x0][0x9dc] ;  /* 0x0002770000057ab9 */ /* 0x000fc80000000800 */
[----:B---3--:R-:W-:Y:S02]  /*7d60*/  @P2 SHF.R.U32.HI R15, RZ, R21, R20 ;  /* 0x00000015ff0f2219 */ /* 0x008fe40000011614 */
[----:B--2---:R-:W-:-:S03]  /*7d70*/  ISETP.GE.AND P2, PT, R14, 0x1, PT ;  /* 0x000000010e00780c */ /* 0x004fc60003f46270 */
[----:B------:R-:W-:-:S04]  /*7d80*/  IMAD.IADD R15, R22, 0x1, R15 ;  /* 0x00000001160f7824 */ /* 0x000fc800078e020f */
[----:B------:R-:W-:-:S06]  /*7d90*/  VIADD R20, R15, -UR5 ;  /* 0x800000050f147c36 */ /* 0x000fcc0008000000 */
[----:B------:R-:W-:Y:S05]  /*7da0*/  @!P2 BRA `(.L_x_946) ;  /* 0x00000000003ca947 */ /* 0x000fea0003800000 */
        /* <DEDUP_REMOVED lines=9> */
.L_x_947:
[----:B------:R-:W-:-:S13]  /*7e40*/  ISETP.NE.AND P2, PT, R14, 0x1, PT ;  /* 0x000000010e00780c */ /* 0x000fda0003f45270 */
[----:B------:R-:W0:Y:S02]  /*7e50*/  @P2 LDC.64 R88, c[0x0][0x9e8] ;  /* 0x00027a00ff582b82 */ /* 0x000e240000000a00 */
[----:B0-----:R-:W-:-:S05]  /*7e60*/  @P2 IMAD.HI.U32 R22, R15, R88, RZ ;  /* 0x000000580f162227 */ /* 0x001fca00078e00ff */
[----:B------:R-:W-:-:S07]  /*7e70*/  @P2 SHF.R.U32.HI R15, RZ, R89, R22 ;  /* 0x00000059ff0f2219 */ /* 0x000fce0000011616 */
.L_x_948:
[----:B------:R-:W-:-:S05]  /*7e80*/  IMAD R15, R15, R14, RZ ;  /* 0x0000000e0f0f7224 */ /* 0x000fca00078e02ff */
[----:B------:R-:W-:-:S07]  /*7e90*/  VIMNMX R20, R20, R15, !PT ;  /* 0x0000000f14147248 */ /* 0x000fce0007fe0100 */
.L_x_946:
[----:B------:R-:W-:-:S04]  /*7ea0*/  VIADD R20, R20, 0x5f ;  /* 0x0000005f14147836 */ /* 0x000fc80000000000 */
[----:B------:R-:W-:-:S05]  /*7eb0*/  IMAD.HI R20, R20, 0x2aaaaaab, RZ ;  /* 0x2aaaaaab14147827 */ /* 0x000fca00078e02ff */
[----:B------:R-:W-:-:S04]  /*7ec0*/  SHF.R.U32.HI R15, RZ, 0x1f, R20 ;  /* 0x0000001fff0f7819 */ /* 0x000fc80000011614 */
[----:B------:R-:W-:-:S04]  /*7ed0*/  LEA.HI.SX32 R20, R20, R15, 0x1c ;  /* 0x0000000f14147211 */ /* 0x000fc800078fe2ff */
[----:B------:R-:W-:-:S04]  /*7ee0*/  VIMNMX R15, R17, R20, !PT ;  /* 0x00000014110f7248 */ /* 0x000fc80007fe0100 */
[----:B------:R-:W-:-:S13]  /*7ef0*/  ISETP.GE.AND P2, PT, R12, R15, PT ;  /* 0x0000000f0c00720c */ /* 0x000fda0003f46270 */
[----:B------:R-:W-:Y:S05]  /*7f00*/  @!P2 BRA `(.L_x_949) ;  /* 0x00000020006ca947 */ /* 0x000fea0003800000 */
[----:B------:R-:W-:Y:S01]  /*7f10*/  IMAD.MOV.U32 R21, RZ, RZ, R10 ;  /* 0x000000ffff157224 */ /* 0x000fe200078e000a */
[----:B------:R-:W-:Y:S01]  /*7f20*/  UMOV UR7, UR4 ;  /* 0x0000000400077c82 */ /* 0x000fe20008000000 */
[----:B------:R-:W-:Y:S01]  /*7f30*/  IMAD.MOV.U32 R160, RZ, RZ, R11 ;  /* 0x000000ffffa07224 */ /* 0x000fe200078e000b */
[----:B------:R-:W-:Y:S01]  /*7f40*/  ULDC UR5, c[0x0][0x9d8] ;  /* 0x0002760000057ab9 */ /* 0x000fe20000000800 */
[----:B------:R-:W-:-:S07]  /*7f50*/  IMAD.MOV.U32 R20, RZ, RZ, R3 ;  /* 0x000000ffff147224 */ /* 0x000fce00078e0003 */
.L_x_958:
[----:B------:R-:W-:-:S04]  /*7f60*/  UIADD3 UR4, UR7, 0x1, URZ ;  /* 0x0000000107047890 */ /* 0x000fc8000fffe03f */
[----:B------:R-:W-:-:S04]  /*7f70*/  UISETP.NE.AND UP0, UPT, UR4, 0x2, UPT ;  /* 0x000000020400788c */ /* 0x000fc8000bf05270 */
[----:B------:R-:W-:Y:S02]  /*7f80*/  USEL UR6, URZ, 0x1, UP0 ;  /* 0x000000013f067887 */ /* 0x000fe40008000000 */
[----:B------:R-:W-:-:S04]  /*7f90*/  USEL UR4, UR4, URZ, UP0 ;  /* 0x0000003f04047287 */ /* 0x000fc80008000000 */
[----:B------:R-:W-:Y:S01]  /*7fa0*/  LOP3.LUT R3, R20, UR6, RZ, 0x3c, !PT ;  /* 0x0000000614037c12 */ /* 0x000fe2000f8e3cff */
[----:B------:R-:W-:Y:S07]  /*7fb0*/  @!P0 BRA `(.L_x_950) ;  /* 0x0000000000048947 */ /* 0x000fee0003800000 */
[----:B------:R-:W-:Y:S01]  /*7fc0*/  BPT.TRAP 0x1 ;  /* 0x000000040000795c */ /* 0x000fe20000300000 */
.L_x_950:
[----:B------:R-:W-:Y:S01]  /*7fd0*/  ULEA UR56, UR4, UR57, 0x3 ;  /* 0x0000003904387291 */ /* 0x000fe2000f8e183f */
[----:B------:R-:W-:-:S08]  /*7fe0*/  SHF.L.U32 R10, R3, 0x1f, RZ ;  /* 0x0000001f030a7819 */ /* 0x000fd000000006ff */
[----:B------:R0:W1:Y:S01]  /*7ff0*/  SYNCS.PHASECHK.TRANS64.TRYWAIT P2, [UR56+0x2a830], R10 ;  /* 0x02a8300aff0075a7 */ /* 0x0000620008040178 */
[----:B------:R-:W-:Y:S05]  /*8000*/  @!P0 BRA `(.L_x_951) ;  /* 0x0000000000048947 */ /* 0x000fea0003800000 */
[----:B------:R-:W-:Y:S01]  /*8010*/  BPT.TRAP 0x1 ;  /* 0x000000040000795c */ /* 0x000fe20000300000 */
.L_x_951:
[----:B-1----:R-:W-:Y:S05]  /*8020*/  @P2 BRA `(.L_x_952) ;  /* 0x0000000000082947 */ /* 0x002fea0003800000 */
[----:B------:R-:W1:Y:S02]  /*8030*/  SYNCS.PHASECHK.TRANS64.TRYWAIT P2, [UR56+0x2a830], R10 ;  /* 0x02a8300aff0075a7 */ /* 0x000e640008040178 */
[----:B-1----:R-:W-:Y:S05]  /*8040*/  @!P2 BRA `(.L_x_953) ;  /* 0x000000bc0074a947 */ /* 0x002fea0003800000 */
.L_x_952:
        /* <DEDUP_REMOVED lines=129> */
.L_x_954:
[----:B------:R-:W-:Y:S01]  /*8860*/  ULEA UR11, UR7, UR57, 0x3 ;  /* 0x00000039070b7291 */ /* 0x000fe2000f8e183f */
[----:B------:R-:W-:-:S08]  /*8870*/  SHF.L.U32 R0, R20, 0x1f, RZ ;  /* 0x0000001f14007819 */ /* 0x000fd000000006ff */
[----:B------:R2:W3:Y:S01]  /*8880*/  SYNCS.PHASECHK.TRANS64.TRYWAIT P2, [UR11+0x2a850], R0 ;  /* 0x02a85000ff0075a7 */ /* 0x0004e2000804014b */
[----:B------:R-:W-:Y:S05]  /*8890*/  @!P0 BRA `(.L_x_955) ;  /* 0x0000000000048947 */ /* 0x000fea0003800000 */
[----:B------:R-:W-:Y:S01]  /*88a0*/  BPT.TRAP 0x1 ;  /* 0x000000040000795c */ /* 0x000fe20000300000 */
.L_x_955:
[----:B---3--:R-:W-:Y:S05]  /*88b0*/  @P2 BRA `(.L_x_956) ;  /* 0x0000000000082947 */ /* 0x008fea0003800000 */
[----:B------:R-:W3:Y:S02]  /*88c0*/  SYNCS.PHASECHK.TRANS64.TRYWAIT P2, [UR11+0x2a850], R0 ;  /* 0x02a85000ff0075a7 */ /* 0x000ee4000804014b */
[----:B---3--:R-:W-:Y:S05]  /*88d0*/  @!P2 BRA `(.L_x_957) ;  /* 0x000000b40068a947 */ /* 0x008fea0003800000 */
.L_x_956:
[----:B------:R-:W-:Y:S01]  /*88e0*/  UIADD3 UR6, UR57, 0x400, URZ ;  /* 0x0000040039067890 */ /* 0x000fe2000fffe03f */
[----:B------:R-:W-:Y:S01]  /*88f0*/  WARPGROUP.ARRIVE ;  /* 0x00000000000079c5 */ /* 0x000fe20000000000 */
[----:B------:R-:W-:Y:S01]  /*8900*/  UMOV UR15, 0x40000040 ;  /* 0x40000040000f7882 */ /* 0x000fe20000000000 */
[----:B------:R-:W-:Y:S01]  /*8910*/  FMUL.FTZ R2, R88, UR5 ;  /* 0x0000000558027c20 */ /* 0x000fe20008410000 */
[----:B------:R-:W-:Y:S01]  /*8920*/  USHF.R.U32.HI UR6, URZ, 0x4, UR6 ;  /* 0x000000043f067899 */ /* 0x000fe20008011606 */
[----:B01----:R-:W-:Y:S01]  /*8930*/  FMUL.FTZ R10, R89, UR5 ;  /* 0x00000005590a7c20 */ /* 0x003fe20008410000 */
        /* <DEDUP_REMOVED lines=10> */
[----:B------:R-:W-:Y:S01]  /*89e0*/  UIMAD UR6, UR7, 0x600, UR6 ;  /* 0x00000600070678a4 */ /* 0x000fe2000f8e0206 */
[----:B------:R-:W1:Y:S01]  /*89f0*/  MUFU.TANH R10, R10 ;  /* 0x0000000a000a7308 */ /* 0x000e620000002400 */
[----:B------:R-:W-:Y:S01]  /*8a00*/  FMUL.FTZ R106, R108, UR5 ;  /* 0x000000056c6a7c20 */ /* 0x000fe20008410000 */
[----:B------:R-:W-:Y:S01]  /*8a10*/  UMOV UR7, 0x40000040 ;  /* 0x4000004000077882 */ /* 0x000fe20000000000 */
[----:B------:R-:W-:Y:S01]  /*8a20*/  UIADD3 UR10, UR6, 0x80, URZ ;  /* 0x00000080060a7890 */ /* 0x000fe2000fffe03f */
[----:B------:R-:W-:Y:S01]  /*8a30*/  FMUL.FTZ R108, R109, UR5 ;  /* 0x000000056d6c7c20 */ /* 0x000fe20008410000 */
[----:B------:R-:W-:Y:S01]  /*8a40*/  FMUL.FTZ R104, R110, UR5 ;  /* 0x000000056e687c20 */ /* 0x000fe20008410000 */
[----:B------:R-:W-:Y:S01]  /*8a50*/  FMUL.FTZ R110, R112, UR5 ;  /* 0x00000005706e7c20 */ /* 0x000fe20008410000 */
[----:B------:R-:W-:Y:S01]  /*8a60*/  FMUL.FTZ R112, R113, UR5 ;  /* 0x0000000571707c20 */ /* 0x000fe20008410000 */
[----:B------:R-:W-:Y:S01]  /*8a70*/  HGMMA.64x128x16.F32.BF16 R24, R156, gdesc[UR4].tnspB, R24, gsb0 ;  /* 0x41e000049c187df0 */ /* 0x000fe20008001818 */
[----:B------:R-:W3:Y:S01]  /*8a80*/  MUFU.TANH R162, R162 ;  /* 0x000000a200a27308 */ /* 0x000ee20000002400 */
[----:B------:R-:W-:Y:S01]  /*8a90*/  UMOV UR14, UR10 ;  /* 0x0000000a000e7c82 */ /* 0x000fe20008000000 */
[----:B------:R-:W-:Y:S01]  /*8aa0*/  UIADD3 UR10, UR6, 0x100, URZ ;  /* 0x00000100060a7890 */ /* 0x000fe2000fffe03f */
[----:B0-----:R-:W-:Y:S01]  /*8ab0*/  FMNMX.FTZ R11, R2, R160, !PT ;  /* 0x000000a0020b7209 */ /* 0x001fe20007810000 */
[----:B------:R-:W-:Y:S01]  /*8ac0*/  FMUL.FTZ R116, R116, UR5 ;  /* 0x0000000574747c20 */ /* 0x000fe20008410000 */
[----:B------:R-:W-:Y:S01]  /*8ad0*/  FMUL.FTZ R117, R117, UR5 ;  /* 0x0000000575757c20 */ /* 0x000fe20008410000 */
[----:B------:R-:W-:Y:S01]  /*8ae0*/  FMUL.FTZ R120, R120, UR5 ;  /* 0x0000000578787c20 */ /* 0x000fe20008410000 */
[----:B------:R-:W-:Y:S01]  /*8af0*/  FMUL.FTZ R124, R124, UR5 ;  /* 0x000000057c7c7c20 */ /* 0x000fe20008410000 */
[----:B------:R-:W0:Y:S01]  /*8b00*/  MUFU.TANH R164, R164 ;  /* 0x000000a400a47308 */ /* 0x000e220000002400 */
[----:B-1----:R-:W-:Y:S01]  /*8b10*/  FMNMX.FTZ R11, R10, R11, !PT ;  /* 0x0000000b0a0b7209 */ /* 0x002fe20007810000 */
[----:B------:R-:W-:Y:S01]  /*8b20*/  FMUL.FTZ R20, R90, UR5 ;  /* 0x000000055a147c20 */ /* 0x000fe20008410000 */
[----:B------:R-:W-:Y:S01]  /*8b30*/  FMUL.FTZ R174, R125, UR5 ;  /* 0x000000057dae7c20 */ /* 0x000fe20008410000 */
[----:B------:R-:W-:Y:S01]  /*8b40*/  FMUL.FTZ R22, R91, UR5 ;  /* 0x000000055b167c20 */ /* 0x000fe20008410000 */
[----:B------:R-:W-:Y:S01]  /*8b50*/  FMUL.FTZ R128, R128, UR5 ;  /* 0x0000000580807c20 */ /* 0x000fe20008410000 */
[----:B------:R-:W-:Y:S01]  /*8b60*/  FMUL.FTZ R88, R94, UR5 ;  /* 0x000000055e587c20 */ /* 0x000fe20008410000 */
[----:B------:R-:W-:Y:S01]  /*8b70*/  FMUL.FTZ R176, R129, UR5 ;  /* 0x0000000581b07c20 */ /* 0x000fe20008410000 */
[----:B------:R-:W-:Y:S01]  /*8b80*/  MUFU.TANH R166, R166 ;  /* 0x000000a600a67308 */ /* 0x000fe20000002400 */
[----:B---3--:R-:W-:Y:S01]  /*8b90*/  FMNMX.FTZ R11, R162, R11, !PT ;  /* 0x0000000ba20b7209 */ /* 0x008fe20007810000 */
[----:B------:R-:W-:Y:S01]  /*8ba0*/  FMUL.FTZ R90, R95, UR5 ;  /* 0x000000055f5a7c20 */ /* 0x000fe20008410000 */
[----:B------:R-:W-:Y:S01]  /*8bb0*/  FMUL.FTZ R132, R132, UR5 ;  /* 0x0000000584847c20 */ /* 0x000fe20008410000 */
[----:B------:R-:W-:Y:S01]  /*8bc0*/  FMUL.FTZ R92, R98, UR5 ;  /* 0x00000005625c7c20 */ /* 0x000fe20008410000 */
[----:B------:R-:W-:Y:S01]  /*8bd0*/  FMUL.FTZ R178, R133, UR5 ;  /* 0x0000000585b27c20 */ /* 0x000fe20008410000 */
[----:B------:R-:W-:Y:S01]  /*8be0*/  FMUL.FTZ R94, R99, UR5 ;  /* 0x00000005635e7c20 */ /* 0x000fe20008410000 */
[----:B------:R-:W-:Y:S01]  /*8bf0*/  FMUL.FTZ R98, R103, UR5 ;  /* 0x0000000567627c20 */ /* 0x000fe20008410000 */
[----:B------:R-:W-:Y:S01]  /*8c00*/  MUFU.TANH R168, R168 ;  /* 0x000000a800a87308 */ /* 0x000fe20000002400 */
[----:B0-----:R-:W-:Y:S01]  /*8c10*/  FMNMX.FTZ R11, R164, R11, !PT ;  /* 0x0000000ba40b7209 */ /* 0x001fe20007810000 */
        /* <DEDUP_REMOVED lines=9> */
[----:B------:R-:W0:Y:S01]  /*8cb0*/  LDC R13, c[0x0][0x988] ;  /* 0x00026200ff0d7b82 */ /* 0x000e220000000800 */
[----:B------:R-:W-:Y:S01]  /*8cc0*/  FMUL.FTZ R186, R131, UR5 ;  /* 0x0000000583ba7c20 */ /* 0x000fe20008410000 */
[----:B------:R-:W-:Y:S01]  /*8cd0*/  FMUL.FTZ R134, R134, UR5 ;  /* 0x0000000586867c20 */ /* 0x000fe20008410000 */
[----:B------:R-:W-:Y:S01]  /*8ce0*/  FMUL.FTZ R188, R135, UR5 ;  /* 0x0000000587bc7c20 */ /* 0x000fe20008410000 */
[----:B------:R-:W-:Y:S01]  /*8cf0*/  UMOV UR7, 0x40000040 ;  /* 0x4000004000077882 */ /* 0x000fe20000000000 */
[----:B------:R-:W-:Y:S01]  /*8d00*/  MUFU.TANH R172, R172 ;  /* 0x000000ac00ac7308 */ /* 0x000fe20000002400 */
[C---:B------:R-:W-:Y:S01]  /*8d10*/  ISETP.GT.AND P2, PT, R12.reuse, R15, PT ;  /* 0x0000000f0c00720c */ /* 0x040fe20003f44270 */
[----:B------:R-:W-:-:S06]  /*8d20*/  VIADD R12, R12, 0xffffffff ;  /* 0xffffffff0c0c7836 */ /* 0x000fcc0000000000 */
[----:B------:R-:W-:Y:S08]  /*8d30*/  MUFU.TANH R106, R106 ;  /* 0x0000006a006a7308 */ /* 0x000ff00000002400 */
[----:B------:R-:W-:Y:S08]  /*8d40*/  MUFU.TANH R108, R108 ;  /* 0x0000006c006c7308 */ /* 0x000ff00000002400 */
[----:B------:R-:W-:Y:S08]  /*8d50*/  MUFU.TANH R110, R110 ;  /* 0x0000006e006e7308 */ /* 0x000ff00000002400 */
[----:B------:R-:W-:Y:S08]  /*8d60*/  MUFU.TANH R112, R112 ;  /* 0x0000007000707308 */ /* 0x000ff00000002400 */
[----:B------:R-:W-:Y:S08]  /*8d70*/  MUFU.TANH R116, R116 ;  /* 0x0000007400747308 */ /* 0x000ff00000002400 */
[----:B------:R-:W-:Y:S08]  /*8d80*/  MUFU.TANH R120, R120 ;  /* 0x0000007800787308 */ /* 0x000ff00000002400 */
[----:B------:R-:W-:Y:S08]  /*8d90*/  MUFU.TANH R124, R124 ;  /* 0x0000007c007c7308 */ /* 0x000ff00000002400 */
[----:B------:R-:W1:Y:S08]  /*8da0*/  MUFU.TANH R20, R20 ;  /* 0x0000001400147308 */ /* 0x000e700000002400 */
[----:B------:R-:W-:Y:S08]  /*8db0*/  MUFU.TANH R174, R174 ;  /* 0x000000ae00ae7308 */ /* 0x000ff00000002400 */
[----:B------:R-:W3:Y:S01]  /*8dc0*/  MUFU.TANH R22, R22 ;  /* 0x0000001600167308 */ /* 0x000ee20000002400 */
[----:B-1----:R-:W-:-:S07]  /*8dd0*/  FMNMX.FTZ R91, R20, R21, !PT ;  /* 0x00000015145b7209 */ /* 0x002fce0007810000 */
[----:B------:R-:W-:Y:S08]  /*8de0*/  MUFU.TANH R128, R128 ;  /* 0x0000008000807308 */ /* 0x000ff00000002400 */
[----:B------:R-:W1:Y:S01]  /*8df0*/  MUFU.TANH R88, R88 ;  /* 0x0000005800587308 */ /* 0x000e620000002400 */
[----:B---3--:R-:W-:Y:S01]  /*8e00*/  FMNMX.FTZ R91, R22, R91, !PT ;  /* 0x0000005b165b7209 */ /* 0x008fe20007810000 */
        /* <DEDUP_REMOVED lines=8> */
[----:B------:R-:W-:Y:S01]  /*8e90*/  UMOV UR14, UR10 ;  /* 0x0000000a000e7c82 */ /* 0x000fe20008000000 */
[----:B------:R-:W-:Y:S01]  /*8ea0*/  UMOV UR15, 0x40000040 ;  /* 0x40000040000f7882 */ /* 0x000fe20000000000 */
[----:B------:R-:W-:Y:S01]  /*8eb0*/  UIADD3 UR10, UR6, 0x180, URZ ;  /* 0x00000180060a7890 */ /* 0x000fe2000fffe03f */
[----:B-1----:R-:W-:Y:S01]  /*8ec0*/  FMNMX.FTZ R91, R88, R91, !PT ;  /* 0x0000005b585b7209 */ /* 0x002fe20007810000 */
[----:B------:R-:W1:Y:S08]  /*8ed0*/  MUFU.TANH R156, R156 ;  /* 0x0000009c009c7308 */ /* 0x000e700000002400 */
[----:B------:R-:W3:Y:S08]  /*8ee0*/  MUFU.TANH R158, R158 ;  /* 0x0000009e009e7308 */ /* 0x000ef00000002400 */
[----:B------:R-:W4:Y:S01]  /*8ef0*/  MUFU.TANH R90, R90 ;  /* 0x0000005a005a7308 */ /* 0x000f220000002400 */
[----:B-1----:R-:W-:-:S07]  /*8f00*/  FMNMX.FTZ R11, R156, R11, !PT ;  /* 0x0000000b9c0b7209 */ /* 0x002fce0007810000 */
[----:B------:R-:W-:Y:S01]  /*8f10*/  MUFU.TANH R132, R132 ;  /* 0x0000008400847308 */ /* 0x000fe20000002400 */
[----:B---3--:R-:W-:-:S04]  /*8f20*/  FMNMX.FTZ R11, R158, R11, !PT ;  /* 0x0000000b9e0b7209 */ /* 0x008fc80007810000 */
[----:B------:R-:W-:-:S03]  /*8f30*/  FMNMX.FTZ R11, R166, R11, !PT ;  /* 0x0000000ba60b7209 */ /* 0x000fc60007810000 */
[----:B------:R-:W1:Y:S01]  /*8f40*/  MUFU.TANH R92, R92 ;  /* 0x0000005c005c7308 */ /* 0x000e620000002400 */
[----:B------:R-:W-:Y:S02]  /*8f50*/  FMNMX.FTZ R11, R168, R11, !PT ;  /* 0x0000000ba80b7209 */ /* 0x000fe40007810000 */
[----:B----4-:R-:W-:Y:S02]  /*8f60*/  FMNMX.FTZ R91, R90, R91, !PT ;  /* 0x0000005b5a5b7209 */ /* 0x010fe40007810000 */
[----:B------:R-:W-:-:S03]  /*8f70*/  FMNMX.FTZ R11, R170, R11, !PT ;  /* 0x0000000baa0b7209 */ /* 0x000fc60007810000 */
[----:B------:R-:W-:Y:S01]  /*8f80*/  MUFU.TANH R178, R178 ;  /* 0x000000b200b27308 */ /* 0x000fe20000002400 */
[----:B------:R-:W-:-:S04]  /*8f90*/  FMNMX.FTZ R11, R172, R11, !PT ;  /* 0x0000000bac0b7209 */ /* 0x000fc80007810000 */
[----:B------:R-:W-:-:S03]  /*8fa0*/  FMNMX.FTZ R11, R106, R11, !PT ;  /* 0x0000000b6a0b7209 */ /* 0x000fc60007810000 */
[----:B------:R-:W3:Y:S01]  /*8fb0*/  MUFU.TANH R94, R94 ;  /* 0x0000005e005e7308 */ /* 0x000ee20000002400 */
[----:B------:R-:W-:Y:S02]  /*8fc0*/  FMNMX.FTZ R11, R108, R11, !PT ;  /* 0x0000000b6c0b7209 */ /* 0x000fe40007810000 */
[----:B-1----:R-:W-:Y:S02]  /*8fd0*/  FMNMX.FTZ R93, R92, R91, !PT ;  /* 0x0000005b5c5d7209 */ /* 0x002fe40007810000 */
[----:B------:R-:W-:-:S03]  /*8fe0*/  FMNMX.FTZ R11, R110, R11, !PT ;  /* 0x0000000b6e0b7209 */ /* 0x000fc60007810000 */
[----:B------:R-:W1:Y:S01]  /*8ff0*/  MUFU.TANH R96, R96 ;  /* 0x0000006000607308 */ /* 0x000e620000002400 */
[----:B------:R-:W-:-:S04]  /*9000*/  FMNMX.FTZ R11, R112, R11, !PT ;  /* 0x0000000b700b7209 */ /* 0x000fc80007810000 */
[----:B------:R-:W-:-:S03]  /*9010*/  FMNMX.FTZ R11, R116, R11, !PT ;  /* 0x0000000b740b7209 */ /* 0x000fc60007810000 */
[----:B------:R-:W4:Y:S01]  /*9020*/  MUFU.TANH R98, R98 ;  /* 0x0000006200627308 */ /* 0x000f220000002400 */
[----:B---3--:R-:W-:-:S07]  /*9030*/  FMNMX.FTZ R93, R94, R93, !PT ;  /* 0x0000005d5e5d7209 */ /* 0x008fce0007810000 */
[----:B------:R-:W3:Y:S01]  /*9040*/  MUFU.TANH R100, R100 ;  /* 0x0000006400647308 */ /* 0x000ee20000002400 */
[----:B-1----:R-:W-:-:S07]  /*9050*/  FMNMX.FTZ R93, R96, R93, !PT ;  /* 0x0000005d605d7209 */ /* 0x002fce0007810000 */
[----:B------:R-:W1:Y:S01]  /*9060*/  MUFU.TANH R102, R102 ;  /* 0x0000006600667308 */ /* 0x000e620000002400 */
[----:B----4-:R-:W-:-:S07]  /*9070*/  FMNMX.FTZ R93, R98, R93, !PT ;  /* 0x0000005d625d7209 */ /* 0x010fce0007810000 */
        /* <DEDUP_REMOVED lines=10> */
[----:B------:R-:W-:Y:S01]  /*9120*/  MUFU.TANH R122, R122 ;  /* 0x0000007a007a7308 */ /* 0x000fe20000002400 */
[----:B----4-:R-:W-:-:S07]  /*9130*/  FMNMX.FTZ R97, R182, R97, !PT ;  /* 0x00000061b6617209 */ /* 0x010fce0007810000 */
[----:B------:R-:W-:Y:S01]  /*9140*/  MUFU.TANH R126, R126 ;  /* 0x0000007e007e7308 */ /* 0x000fe20000002400 */
[----:B------:R-:W-:Y:S02]  /*9150*/  WARPGROUP.DEPBAR.LE gsb0, 0x0 ;  /* 0x00008000000079c5 */ /* 0x000fe40000010000 */
[----:B------:R-:W-:Y:S01]  /*9160*/  WARPGROUP.ARRIVE ;  /* 0x00000000000079c5 */ /* 0x000fe20000000000 */
[----:B------:R-:W-:Y:S01]  /*9170*/  FMUL.FTZ R154, R121, UR5 ;  /* 0x00000005799a7c20 */ /* 0x000fe20008410000 */
[----:B---3--:R-:W-:-:S03]  /*9180*/  FMNMX.FTZ R97, R118, R97, !PT ;  /* 0x0000006176617209 */ /* 0x008fc60007810000 */
[----:B------:R-:W1:Y:S01]  /*9190*/  MUFU.TANH R152, R117 ;  /* 0x0000007500987308 */ /* 0x000e620000002400 */
[----:B------:R-:W-:Y:S01]  /*91a0*/  HGMMA.64x128x16.F32.BF16 R24, R148, gdesc[UR12].tnspB, R24, gsb0 ;  /* 0x41e0000c94187df0 */ /* 0x000fe20008001818 */
[----:B------:R-:W-:Y:S01]  /*91b0*/  UMOV UR14, UR10 ;  /* 0x0000000a000e7c82 */ /* 0x000fe20008000000 */
[----:B------:R-:W-:Y:S01]  /*91c0*/  UMOV UR15, 0x40000040 ;  /* 0x40000040000f7882 */ /* 0x000fe20000000000 */
[----:B------:R-:W-:Y:S02]  /*91d0*/  UIADD3 UR10, UR6, 0x200, URZ ;  /* 0x00000200060a7890 */ /* 0x000fe4000fffe03f */
[----:B------:R-:W-:Y:S02]  /*91e0*/  UIADD3 UR6, UR6, 0x280, URZ ;  /* 0x0000028006067890 */ /* 0x000fe4000fffe03f */
[----:B------:R-:W3:Y:S08]  /*91f0*/  MUFU.TANH R154, R154 ;  /* 0x0000009a009a7308 */ /* 0x000ef00000002400 */
[----:B------:R-:W-:Y:S01]  /*9200*/  MUFU.TANH R184, R184 ;  /* 0x000000b800b87308 */ /* 0x000fe20000002400 */
[----:B-1----:R-:W-:-:S04]  /*9210*/  FMNMX.FTZ R11, R152, R11, !PT ;  /* 0x0000000b980b7209 */ /* 0x002fc80007810000 */
[----:B------:R-:W-:-:S03]  /*9220*/  FMNMX.FTZ R11, R120, R11, !PT ;  /* 0x0000000b780b7209 */ /* 0x000fc60007810000 */
[----:B------:R-:W-:Y:S01]  /*9230*/  MUFU.TANH R130, R130 ;  /* 0x0000008200827308 */ /* 0x000fe20000002400 */
[----:B---3--:R-:W-:-:S04]  /*9240*/  FMNMX.FTZ R11, R154, R11, !PT ;  /* 0x0000000b9a0b7209 */ /* 0x008fc80007810000 */
        /* <DEDUP_REMOVED lines=8> */
[----:B------:R-:W-:-:S05]  /*92d0*/  FMNMX.FTZ R11, R178, R11, !PT ;  /* 0x0000000bb20b7209 */ /* 0x000fca0007810000 */
[----:B--2---:R-:W1:Y:S02]  /*92e0*/  SHFL.BFLY PT, R0, R11, 0x2, 0x1f ;  /* 0x0c401f000b007f89 */ /* 0x004e6400000e0000 */
[----:B-1----:R-:W-:-:S05]  /*92f0*/  FMNMX.FTZ R0, R11, R0, !PT ;  /* 0x000000000b007209 */ /* 0x002fca0007810000 */
[----:B------:R-:W1:Y:S02]  /*9300*/  SHFL.BFLY PT, R11, R0, 0x1, 0x1f ;  /* 0x0c201f00000b7f89 */ /* 0x000e6400000e0000 */
[----:B-1----:R-:W-:-:S05]  /*9310*/  FMNMX.FTZ R11, R0, R11, !PT ;  /* 0x0000000b000b7209 */ /* 0x002fca0007810000 */
[C---:B0-----:R-:W-:Y:S01]  /*9320*/  FMUL.FTZ R113, R11.reuse, R13 ;  /* 0x0000000d0b717220 */ /* 0x041fe20000410000 */
[----:B------:R-:W-:-:S03]  /*9330*/  FADD.FTZ R0, -R11, R160 ;  /* 0x000000a00b007221 */ /* 0x000fc60000010100 */
[-CC-:B------:R-:W-:Y:S01]  /*9340*/  FFMA.FTZ R89, R2, R13.reuse, -R113.reuse ;  /* 0x0000000d02597223 */ /* 0x180fe20000010871 */
[-CC-:B------:R-:W-:Y:S01]  /*9350*/  FFMA.FTZ R2, R162, R13.reuse, -R113.reuse ;  /* 0x0000000da2027223 */ /* 0x180fe20000010871 */
[-CC-:B------:R-:W-:Y:S01]  /*9360*/  FFMA.FTZ R160, R10, R13.reuse, -R113.reuse ;  /* 0x0000000d0aa07223 */ /* 0x180fe20000010871 */
[-CC-:B------:R-:W-:Y:S01]  /*9370*/  FFMA.FTZ R10, R106, R13.reuse, -R113.reuse ;  /* 0x0000000d6a0a7223 */ /* 0x180fe20000010871 */
[-C--:B------:R-:W-:Y:S01]  /*9380*/  FMUL.FTZ R0, R0, R13.reuse ;  /* 0x0000000d00007220 */ /* 0x080fe20000410000 */
[----:B------:R-:W-:Y:S01]  /*9390*/  MUFU.EX2 R91, R2 ;  /* 0x00000002005b7308 */ /* 0x000fe20000000800 */
[-CC-:B------:R-:W-:Y:S01]  /*93a0*/  FFMA.FTZ R106, R108, R13.reuse, -R113.reuse ;  /* 0x0000000d6c6a7223 */ /* 0x180fe20000010871 */
[-CC-:B------:R-:W-:Y:S01]  /*93b0*/  FFMA.FTZ R162, R164, R13.reuse, -R113.reuse ;  /* 0x0000000da4a27223 */ /* 0x180fe20000010871 */
[-CC-:B------:R-:W-:Y:S01]  /*93c0*/  FFMA.FTZ R108, R112, R13.reuse, -R113.reuse ;  /* 0x0000000d706c7223 */ /* 0x180fe20000010871 */
[-CC-:B------:R-:W-:Y:S01]  /*93d0*/  FFMA.FTZ R103, R116, R13.reuse, -R113.reuse ;  /* 0x0000000d74677223 */ /* 0x180fe20000010871 */
[-CC-:B------:R-:W-:Y:S01]  /*93e0*/  FFMA.FTZ R105, R120, R13.reuse, -R113.reuse ;  /* 0x0000000d78697223 */ /* 0x180fe20000010871 */
[-CC-:B------:R-:W-:Y:S01]  /*93f0*/  FFMA.FTZ R156, R156, R13.reuse, -R113.reuse ;  /* 0x0000000d9c9c7223 */ /* 0x180fe20000010871 */
[-CC-:B------:R-:W-:Y:S01]  /*9400*/  FFMA.FTZ R166, R166, R13.reuse, -R113.reuse ;  /* 0x0000000da6a67223 */ /* 0x180fe20000010871 */
[----:B------:R-:W-:Y:S01]  /*9410*/  MUFU.EX2 R0, R0 ;  /* 0x0000000000007308 */ /* 0x000fe20000000800 */
[-CC-:B------:R-:W-:Y:S01]  /*9420*/  FFMA.FTZ R170, R170, R13.reuse, -R113.reuse ;  /* 0x0000000daaaa7223 */ /* 0x180fe20000010871 */
[-CC-:B------:R-:W-:Y:S01]  /*9430*/  FFMA.FTZ R164, R172, R13.reuse, -R113.reuse ;  /* 0x0000000daca47223 */ /* 0x180fe20000010871 */
[-CC-:B------:R-:W-:Y:S01]  /*9440*/  FFMA.FTZ R112, R154, R13.reuse, -R113.reuse ;  /* 0x0000000d9a707223 */ /* 0x180fe20000010871 */
[-CC-:B------:R-:W-:Y:S01]  /*9450*/  FFMA.FTZ R116, R174, R13.reuse, -R113.reuse ;  /* 0x0000000dae747223 */ /* 0x180fe20000010871 */
[-CC-:B------:R-:W-:Y:S01]  /*9460*/  FFMA.FTZ R109, R128, R13.reuse, -R113.reuse ;  /* 0x0000000d806d7223 */ /* 0x180fe20000010871 */
[-CC-:B------:R-:W-:Y:S01]  /*9470*/  FFMA.FTZ R120, R176, R13.reuse, -R113.reuse ;  /* 0x0000000db0787223 */ /* 0x180fe20000010871 */
[----:B------:R-:W-:Y:S01]  /*9480*/  FFMA.FTZ R132, R132, R13, -R113 ;  /* 0x0000000d84847223 */ /* 0x000fe20000010871 */
[----:B------:R-:W0:Y:S01]  /*9490*/  MUFU.EX2 R89, R89 ;  /* 0x0000005900597308 */ /* 0x000e220000000800 */
[----:B------:R-:W-:-:S02]  /*94a0*/  WARPGROUP.DEPBAR.LE gsb0, 0x0 ;  /* 0x00008000000079c5 */ /* 0x000fc40000010000 */
[----:B------:R-:W-:Y:S01]  /*94b0*/  WARPGROUP.ARRIVE ;  /* 0x00000000000079c5 */ /* 0x000fe20000000000 */
[----:B------:R-:W-:Y:S01]  /*94c0*/  FMUL.FTZ R148, R119, UR5 ;  /* 0x0000000577947c20 */ /* 0x000fe20008410000 */
[----:B------:R-:W-:-:S03]  /*94d0*/  FMUL.FTZ R150, R123, UR5 ;  /* 0x000000057b967c20 */ /* 0x000fc60008410000 */
[----:B------:R-:W-:Y:S01]  /*94e0*/  MUFU.EX2 R160, R160 ;  /* 0x000000a000a07308 */ /* 0x000fe20000000800 */
[----:B------:R-:W-:Y:S01]  /*94f0*/  HGMMA.64x128x16.F32.BF16 R24, R144, gdesc[UR12].tnspB, R24, gsb0 ;  /* 0x41e0000c90187df0 */ /* 0x000fe20008001818 */
[----:B------:R-:W-:Y:S01]  /*9500*/  UMOV UR14, UR10 ;  /* 0x0000000a000e7c82 */ /* 0x000fe20008000000 */
[----:B------:R-:W-:Y:S01]  /*9510*/  UMOV UR15, 0x40000040 ;  /* 0x40000040000f7882 */ /* 0x000fe20000000000 */
[----:B0-----:R-:W-:-:S04]  /*9520*/  FFMA.FTZ R7, R0, R7, R89 ;  /* 0x0000000700077223 */ /* 0x001fc80000010059 */
[----:B------:R-:W0:Y:S08]  /*9530*/  MUFU.TANH R148, R148 ;  /* 0x0000009400947308 */ /* 0x000e300000002400 */
[----:B------:R-:W1:Y:S08]  /*9540*/  MUFU.TANH R150, R150 ;  /* 0x0000009600967308 */ /* 0x000e700000002400 */
[----:B------:R-:W-:Y:S01]  /*9550*/  MUFU.EX2 R162, R162 ;  /* 0x000000a200a27308 */ /* 0x000fe20000000800 */
[----:B0-----:R-:W-:-:S04]  /*9560*/  FMNMX.FTZ R97, R148, R97, !PT ;  /* 0x0000006194617209 */ /* 0x001fc80007810000 */
[----:B------:R-:W-:-:S03]  /*9570*/  FMNMX.FTZ R99, R122, R97, !PT ;  /* 0x000000617a637209 */ /* 0x000fc60007810000 */
[----:B------:R0:W-:Y:S01]  /*9580*/  MUFU.EX2 R93, R156 ;  /* 0x0000009c005d7308 */ /* 0x0001e20000000800 */
[----:B-1----:R-:W-:-:S04]  /*9590*/  FMNMX.FTZ R99, R150, R99, !PT ;  /* 0x0000006396637209 */ /* 0x002fc80007810000 */
[----:B------:R-:W-:-:S03]  /*95a0*/  FMNMX.FTZ R99, R126, R99, !PT ;  /* 0x000000637e637209 */ /* 0x000fc60007810000 */
[----:B------:R-:W-:Y:S01]  /*95b0*/  MUFU.EX2 R95, R166 ;  /* 0x000000a6005f7308 */ /* 0x000fe20000000800 */
[----:B------:R-:W-:Y:S02]  /*95c0*/  FMNMX.FTZ R99, R184, R99, !PT ;  /* 0x00000063b8637209 */ /* 0x000fe40007810000 */
[----:B0-----:R-:W-:Y:S02]  /*95d0*/  F2FP.BF16.F32.PACK_AB R156, R160, R89 ;  /* 0x00000059a09c723e */ /* 0x001fe400000010ff */
[----:B------:R-:W-:-:S03]  /*95e0*/  FMNMX.FTZ R101, R130, R99, !PT ;  /* 0x0000006382657209 */ /* 0x000fc60007810000 */
[----:B------:R0:W-:Y:S01]  /*95f0*/  MUFU.EX2 R99, R10 ;  /* 0x0000000a00637308 */ /* 0x0001e20000000800 */
[----:B------:R-:W-:-:S04]  /*9600*/  FMNMX.FTZ R101, R186, R101, !PT ;  /* 0x00000065ba657209 */ /* 0x000fc80007810000 */
[----:B------:R-:W-:-:S03]  /*9610*/  FMNMX.FTZ R101, R134, R101, !PT ;  /* 0x0000006586657209 */ /* 0x000fc60007810000 */
[----:B------:R-:W-:Y:S01]  /*9620*/  MUFU.EX2 R97, R170 ;  /* 0x000000aa00617308 */ /* 0x000fe20000000800 */
[----:B------:R-:W-:Y:S01]  /*9630*/  FMNMX.FTZ R2, R188, R101, !PT ;  /* 0x00000065bc027209 */ /* 0x000fe20007810000 */
[-CC-:B------:R-:W-:Y:S01]  /*9640*/  FFMA.FTZ R101, R110, R13.reuse, -R113.reuse ;  /* 0x0000000d6e657223 */ /* 0x180fe20000010871 */
[----:B------:R-:W-:-:S03]  /*9650*/  FFMA.FTZ R110, R152, R13, -R113 ;  /* 0x0000000d986e7223 */ /* 0x000fc60000010871 */
[----:B------:R-:W0:Y:S02]  /*9660*/  SHFL.BFLY PT, R107, R2, 0x2, 0x1f ;  /* 0x0c401f00026b7f89 */ /* 0x000e2400000e0000 */
[----:B------:R-:W-:Y:S08]  /*9670*/  MUFU.EX2 R164, R164 ;  /* 0x000000a400a47308 */ /* 0x000ff00000000800 */
[----:B------:R-:W-:Y:S08]  /*9680*/  MUFU.EX2 R106, R106 ;  /* 0x0000006a006a7308 */ /* 0x000ff00000000800 */
[----:B------:R-:W-:Y:S01]  /*9690*/  MUFU.EX2 R101, R101 ;  /* 0x0000006500657308 */ /* 0x000fe20000000800 */
[----:B0-----:R-:W-:Y:S01]  /*96a0*/  FMNMX.FTZ R10, R2, R107, !PT ;  /* 0x0000006b020a7209 */ /* 0x001fe20007810000 */
[-CC-:B------:R-:W-:Y:S01]  /*96b0*/  FFMA.FTZ R107, R124, R13.reuse, -R113.reuse ;  /* 0x0000000d7c6b7223 */ /* 0x180fe20000010871 */
[----:B------:R-:W-:-:S05]  /*96c0*/  FFMA.FTZ R124, R178, R13, -R113 ;  /* 0x0000000db27c7223 */ /* 0x000fca0000010871 */
[----:B------:R-:W-:Y:S01]  /*96d0*/  MUFU.EX2 R108, R108 ;  /* 0x0000006c006c7308 */ /* 0x000fe20000000800 */
[----:B------:R-:W0:Y:S07]  /*96e0*/  SHFL.BFLY PT, R111, R10, 0x1, 0x1f ;  /* 0x0c201f000a6f7f89 */ /* 0x000e2e00000e0000 */
[----:B------:R-:W-:Y:S08]  /*96f0*/  MUFU.EX2 R103, R103 ;  /* 0x0000006700677308 */ /* 0x000ff00000000800 */
[----:B------:R-:W-:Y:S08]  /*9700*/  MUFU.EX2 R110, R110 ;  /* 0x0000006e006e7308 */ /* 0x000ff00000000800 */
[----:B------:R-:W-:Y:S01]  /*9710*/  MUFU.EX2 R105, R105 ;  /* 0x0000006900697308 */ /* 0x000fe20000000800 */
[----:B0-----:R-:W-:-:S05]  /*9720*/  FMNMX.FTZ R10, R10, R111, !PT ;  /* 0x0000006f0a0a7209 */ /* 0x001fca0007810000 */
[C---:B------:R-:W-:Y:S01]  /*9730*/  FADD.FTZ R2, -R10.reuse, R21 ;  /* 0x000000150a027221 */ /* 0x040fe20000010100 */
[-C--:B------:R-:W-:Y:S01]  /*9740*/  FMUL.FTZ R21, R10, R13.reuse ;  /* 0x0000000d0a157220 */ /* 0x080fe20000410000 */
[----:B------:R-:W-:Y:S02]  /*9750*/  MUFU.EX2 R112, R112 ;  /* 0x0000007000707308 */ /* 0x000fe40000000800 */
[-C--:B------:R-:W-:Y:S01]  /*9760*/  FMUL.FTZ R2, R2, R13.reuse ;  /* 0x0000000d02027220 */ /* 0x080fe20000410000 */
        /* <DEDUP_REMOVED lines=19> */
[----:B------:R-:W-:Y:S01]  /*98a0*/  FFMA.FTZ R150, R150, R13, -R21 ;  /* 0x0000000d96967223 */ /* 0x000fe20000010815 */
[----:B------:R-:W-:-:S02]  /*98b0*/  WARPGROUP.DEPBAR.LE gsb0, 0x0 ;  /* 0x00008000000079c5 */ /* 0x000fc40000010000 */
[----:B------:R-:W-:Y:S01]  /*98c0*/  WARPGROUP.ARRIVE ;  /* 0x00000000000079c5 */ /* 0x000fe20000000000 */
[-CC-:B------:R-:W-:Y:S01]  /*98d0*/  FFMA.FTZ R144, R158, R13.reuse, -R113.reuse ;  /* 0x0000000d9e907223 */ /* 0x180fe20000010871 */
[-C--:B------:R-:W-:Y:S01]  /*98e0*/  FFMA.FTZ R146, R168, R13.reuse, -R113 ;  /* 0x0000000da8927223 */ /* 0x080fe20000010871 */
[----:B------:R-:W-:Y:S01]  /*98f0*/  MUFU.EX2 R159, R88 ;  /* 0x00000058009f7308 */ /* 0x000fe20000000800 */
[----:B0-----:R-:W-:Y:S02]  /*9900*/  IMAD.U32 R20, RZ, RZ, UR56 ;  /* 0x00000038ff147e24 */ /* 0x001fe4000f8e00ff */
[-CC-:B------:R-:W-:Y:S01]  /*9910*/  FFMA.FTZ R126, R126, R13.reuse, -R21.reuse ;  /* 0x0000000d7e7e7223 */ /* 0x180fe20000010815 */
[----:B------:R-:W-:Y:S01]  /*9920*/  HGMMA.64x128x16.F32.BF16 R24, R140, gdesc[UR12].tnspB, R24, gsb0 ;  /* 0x41e0000c8c187df0 */ /* 0x000fe20008001818 */
[-C--:B------:R-:W-:Y:S01]  /*9930*/  FFMA.FTZ R184, R184, R13.reuse, -R21 ;  /* 0x0000000db8b87223 */ /* 0x080fe20000010815 */
[----:B------:R-:W-:Y:S02]  /*9940*/  @!P1 VIADD R20, R20, 0x2a840 ;  /* 0x0002a84014149836 */ /* 0x000fe40000000000 */
[----:B-1----:R-:W-:Y:S01]  /*9950*/  FFMA.FTZ R6, R2, R6, R157 ;  /* 0x0000000602067223 */ /* 0x002fe2000001009d */
[-CC-:B------:R-:W-:Y:S01]  /*9960*/  FFMA.FTZ R130, R130, R13.reuse, -R21.reuse ;  /* 0x0000000d82827223 */ /* 0x180fe20000010815 */
[----:B------:R0:W1:Y:S01]  /*9970*/  MUFU.EX2 R113, R22 ;  /* 0x0000001600717308 */ /* 0x0000620000000800 */
[-CC-:B------:R-:W-:Y:S01]  /*9980*/  FFMA.FTZ R186, R186, R13.reuse, -R21.reuse ;  /* 0x0000000dbaba7223 */ /* 0x180fe20000010815 */
[----:B------:R-:W-:Y:S01]  /*9990*/  @!P1 PRMT R20, RZ, 0x654, R20 ;  /* 0x00000654ff149816 */ /* 0x000fe20000000014 */
[-CC-:B------:R-:W-:Y:S01]  /*99a0*/  FFMA.FTZ R134, R134, R13.reuse, -R21.reuse ;  /* 0x0000000d86867223 */ /* 0x180fe20000010815 */
[----:B------:R-:W-:Y:S01]  /*99b0*/  FFMA.FTZ R21, R188, R13, -R21 ;  /* 0x0000000dbc157223 */ /* 0x000fe20000010815 */
[----:B------:R-:W-:-:S03]  /*99c0*/  F2FP.BF16.F32.PACK_AB R158, R162, R91 ;  /* 0x0000005ba29e723e */ /* 0x000fc600000010ff */
[----:B------:R-:W2:Y:S01]  /*99d0*/  MUFU.EX2 R90, R90 ;  /* 0x0000005a005a7308 */ /* 0x000ea20000000800 */
[----:B0-----:R-:W-:-:S04]  /*99e0*/  IMAD.U32 R22, RZ, RZ, UR11 ;  /* 0x0000000bff167e24 */ /* 0x001fc8000f8e00ff */
[----:B------:R-:W-:-:S03]  /*99f0*/  @!P1 VIADD R22, R22, 0x2a860 ;  /* 0x0002a86016169836 */ /* 0x000fc60000000000 */
[----:B------:R-:W0:Y:S01]  /*9a00*/  MUFU.EX2 R153, R92 ;  /* 0x0000005c00997308 */ /* 0x000e220000000800 */
[C---:B-1----:R-:W-:Y:S01]  /*9a10*/  FADD.FTZ R6, R113.reuse, R6 ;  /* 0x0000000671067221 */ /* 0x042fe20000010000 */
[----:B------:R-:W-:Y:S02]  /*9a20*/  @!P1 PRMT R22, RZ, 0x654, R22 ;  /* 0x00000654ff169816 */ /* 0x000fe40000000016 */
[----:B------:R-:W-:Y:S01]  /*9a30*/  F2FP.BF16.F32.PACK_AB R157, R113, R157 ;  /* 0x0000009d719d723e */ /* 0x000fe200000010ff */
[----:B------:R-:W-:-:S03]  /*9a40*/  FADD.FTZ R6, R159, R6 ;  /* 0x000000069f067221 */ /* 0x000fc60000010000 */
        /* <DEDUP_REMOVED lines=9> */
[----:B--2---:R-:W-:-:S07]  /*9ae0*/  F2FP.BF16.F32.PACK_AB R152, R144, R93 ;  /* 0x0000005d9098723e */ /* 0x004fce00000010ff */
        /* <DEDUP_REMOVED lines=19> */
[----:B------:R1:W-:Y:S01]  /*9c20*/  MUFU.EX2 R88, R150 ;  /* 0x0000009600587308 */ /* 0x0003e20000000800 */
[C---:B--2---:R-:W-:Y:S01]  /*9c30*/  FADD.FTZ R6, R182.reuse, R6 ;  /* 0x00000006b6067221 */ /* 0x044fe20000010000 */
[----:B------:R-:W-:-:S06]  /*9c40*/  F2FP.BF16.F32.PACK_AB R145, R182, R145 ;  /* 0x00000091b691723e */ /* 0x000fcc00000010ff */
[----:B------:R-:W-:Y:S01]  /*9c50*/  MUFU.EX2 R107, R107 ;  /* 0x0000006b006b7308 */ /* 0x000fe20000000800 */
[----:B0-----:R-:W-:Y:S01]  /*9c60*/  FADD.FTZ R6, R147, R6 ;  /* 0x0000000693067221 */ /* 0x001fe20000010000 */
[----:B-1----:R-:W-:-:S06]  /*9c70*/  F2FP.BF16.F32.PACK_AB R150, R106, R99 ;  /* 0x000000636a96723e */ /* 0x002fcc00000010ff */
[----:B------:R-:W-:Y:S01]  /*9c80*/  MUFU.EX2 R184, R184 ;  /* 0x000000b800b87308 */ /* 0x000fe20000000800 */
[----:B------:R-:W-:Y:S02]  /*9c90*/  WARPGROUP.DEPBAR.LE gsb0, 0x0 ;  /* 0x00008000000079c5 */ /* 0x000fe40000010000 */
[----:B------:R-:W-:Y:S01]  /*9ca0*/  WARPGROUP.ARRIVE ;  /* 0x00000000000079c5 */ /* 0x000fe20000000000 */
[----:B------:R-:W-:-:S04]  /*9cb0*/  F2FP.BF16.F32.PACK_AB R140, R112, R105 ;  /* 0x00000069708c723e */ /* 0x000fc800000010ff */
[----:B------:R-:W-:Y:S01]  /*9cc0*/  MUFU.EX2 R141, R122 ;  /* 0x0000007a008d7308 */ /* 0x000fe20000000800 */
[----:B------:R-:W-:Y:S01]  /*9cd0*/  HGMMA.64x128x16.F32.BF16 R24, R136, gdesc[UR4].tnspB, R24, gsb0 ;  /* 0x41e0000488187df0 */ /* 0x000fe20008001818 */
[----:B------:R-:W-:-:S06]  /*9ce0*/  UMOV UR7, UR4 ;  /* 0x0000000400077c82 */ /* 0x000fcc0008000000 */
[----:B------:R-:W-:Y:S08]  /*9cf0*/  MUFU.EX2 R143, R126 ;  /* 0x0000007e008f7308 */ /* 0x000ff00000000800 */
[----:B------:R-:W0:Y:S08]  /*9d00*/  MUFU.EX2 R116, R116 ;  /* 0x0000007400747308 */ /* 0x000e300000000800 */
[----:B------:R-:W-:Y:S08]  /*9d10*/  MUFU.EX2 R109, R109 ;  /* 0x0000006d006d7308 */ /* 0x000ff00000000800 */
[----:B------:R-:W-:Y:S01]  /*9d20*/  MUFU.EX2 R186, R186 ;  /* 0x000000ba00ba7308 */ /* 0x000fe20000000800 */
[----:B0-----:R-:W-:-:S07]  /*9d30*/  F2FP.BF16.F32.PACK_AB R142, R116, R107 ;  /* 0x0000006b748e723e */ /* 0x001fce00000010ff */
[----:B------:R-:W0:Y:S08]  /*9d40*/  MUFU.EX2 R120, R120 ;  /* 0x0000007800787308 */ /* 0x000e300000000800 */
[----:B------:R-:W-:Y:S08]  /*9d50*/  MUFU.EX2 R111, R132 ;  /* 0x00000084006f7308 */ /* 0x000ff00000000800 */
[----:B------:R-:W-:Y:S08]  /*9d60*/  MUFU.EX2 R21, R21 ;  /* 0x0000001500157308 */ /* 0x000ff00000000800 */
[----:B------:R-:W1:Y:S01]  /*9d70*/  MUFU.EX2 R124, R124 ;  /* 0x0000007c007c7308 */ /* 0x000e620000000800 */
[----:B------:R-:W-:-:S02]  /*9d80*/  WARPGROUP.DEPBAR.LE gsb0, 0x0 ;  /* 0x00008000000079c5 */ /* 0x000fc40000010000 */
[----:B------:R2:W-:Y:S05]  /*9d90*/  @!P1 SYNCS.ARRIVE.TRANS64.RED.A1T0 RZ, [R20+URZ], RZ ;  /* 0x000000ff14ff99a7 */ /* 0x0005ea000810043f */
[----:B------:R-:W-:Y:S01]  /*9da0*/  MUFU.EX2 R137, R130 ;  /* 0x0000008200897308 */ /* 0x000fe20000000800 */
[----:B0-----:R-:W-:Y:S02]  /*9db0*/  F2FP.BF16.F32.PACK_AB R136, R120, R109 ;  /* 0x0000006d7888723e */ /* 0x001fe400000010ff */
[----:B-1----:R-:W-:Y:S01]  /*9dc0*/  F2FP.BF16.F32.PACK_AB R138, R124, R111 ;  /* 0x0000006f7c8a723e */ /* 0x002fe200000010ff */
[----:B--2---:R-:W-:Y:S01]  /*9dd0*/  FADD.FTZ R20, R160, R7 ;  /* 0x00000007a0147221 */ /* 0x004fe20000010000 */
[----:B------:R0:W-:Y:S03]  /*9de0*/  @!P1 SYNCS.ARRIVE.TRANS64.RED.A1T0 RZ, [R22+URZ], RZ ;  /* 0x000000ff16ff99a7 */ /* 0x0001e6000810043f */
[----:B------:R-:W-:Y:S01]  /*9df0*/  MUFU.EX2 R139, R134 ;  /* 0x00000086008b7308 */ /* 0x000fe20000000800 */
[----:B------:R-:W-:-:S02]  /*9e00*/  IMAD.MOV.U32 R160, RZ, RZ, R11 ;  /* 0x000000ffffa07224 */ /* 0x000fc400078e000b */
[----:B------:R-:W-:-:S04]  /*9e10*/  FADD.FTZ R7, R91, R20 ;  /* 0x000000145b077221 */ /* 0x000fc80000010000 */
[----:B------:R-:W-:Y:S01]  /*9e20*/  FADD.FTZ R20, R162, R7 ;  /* 0x00000007a2147221 */ /* 0x000fe20000010000 */
[----:B0-----:R0:W1:Y:S03]  /*9e30*/  MUFU.EX2 R22, R148 ;  /* 0x0000009400167308 */ /* 0x0010660000000800 */
[----:B------:R-:W-:-:S04]  /*9e40*/  FADD.FTZ R7, R93, R20 ;  /* 0x000000145d077221 */ /* 0x000fc80000010000 */
[----:B------:R-:W-:Y:S01]  /*9e50*/  FADD.FTZ R20, R144, R7 ;  /* 0x0000000790147221 */ /* 0x000fe20000010000 */
[----:B------:R-:W-:Y:S02]  /*9e60*/  F2FP.BF16.F32.PACK_AB R144, R108, R101 ;  /* 0x000000656c90723e */ /* 0x000fe400000010ff */
[----:B0-----:R-:W-:Y:S01]  /*9e70*/  F2FP.BF16.F32.PACK_AB R148, R164, R97 ;  /* 0x00000061a494723e */ /* 0x001fe200000010ff */
[----:B------:R-:W-:-:S04]  /*9e80*/  FADD.FTZ R7, R95, R20 ;  /* 0x000000145f077221 */ /* 0x000fc80000010000 */
[----:B------:R-:W-:Y:S01]  /*9e90*/  FADD.FTZ R20, R146, R7 ;  /* 0x0000000792147221 */ /* 0x000fe20000010000 */
[----:B------:R-:W-:Y:S01]  /*9ea0*/  F2FP.BF16.F32.PACK_AB R146, R110, R103 ;  /* 0x000000676e92723e */ /* 0x000fe200000010ff */
[C---:B-1----:R-:W-:Y:S02]  /*9eb0*/  FADD.FTZ R6, R22.reuse, R6 ;  /* 0x0000000616067221 */ /* 0x042fe40000010000 */
[----:B------:R-:W-:Y:S01]  /*9ec0*/  FADD.FTZ R7, R97, R20 ;  /* 0x0000001461077221 */ /* 0x000fe20000010000 */
[----:B------:R-:W-:Y:S01]  /*9ed0*/  F2FP.BF16.F32.PACK_AB R147, R22, R147 ;  /* 0x000000931693723e */ /* 0x000fe200000010ff */
[----:B------:R-:W-:Y:S02]  /*9ee0*/  FADD.FTZ R6, R141, R6 ;  /* 0x000000068d067221 */ /* 0x000fe40000010000 */
[----:B------:R-:W-:Y:S01]  /*9ef0*/  FADD.FTZ R20, R164, R7 ;  /* 0x00000007a4147221 */ /* 0x000fe20000010000 */
[C---:B------:R-:W-:Y:S01]  /*9f00*/  F2FP.BF16.F32.PACK_AB R141, R88.reuse, R141 ;  /* 0x0000008d588d723e */ /* 0x040fe200000010ff */
[----:B------:R-:W-:-:S02]  /*9f10*/  FADD.FTZ R6, R88, R6 ;  /* 0x0000000658067221 */ /* 0x000fc40000010000 */
[----:B------:R-:W-:Y:S02]  /*9f20*/  FADD.FTZ R7, R99, R20 ;  /* 0x0000001463077221 */ /* 0x000fe40000010000 */
[----:B------:R-:W-:Y:S02]  /*9f30*/  FADD.FTZ R6, R143, R6 ;  /* 0x000000068f067221 */ /* 0x000fe40000010000 */
[----:B------:R-:W-:Y:S01]  /*9f40*/  FADD.FTZ R20, R106, R7 ;  /* 0x000000076a147221 */ /* 0x000fe20000010000 */
[C---:B------:R-:W-:Y:S01]  /*9f50*/  F2FP.BF16.F32.PACK_AB R143, R184.reuse, R143 ;  /* 0x0000008fb88f723e */ /* 0x040fe200000010ff */
[----:B------:R-:W-:Y:S02]  /*9f60*/  FADD.FTZ R6, R184, R6 ;  /* 0x00000006b8067221 */ /* 0x000fe40000010000 */
[----:B------:R-:W-:Y:S02]  /*9f70*/  FADD.FTZ R7, R101, R20 ;  /* 0x0000001465077221 */ /* 0x000fe40000010000 */
[----:B------:R-:W-:-:S02]  /*9f80*/  FADD.FTZ R6, R137, R6 ;  /* 0x0000000689067221 */ /* 0x000fc40000010000 */
[----:B------:R-:W-:Y:S01]  /*9f90*/  FADD.FTZ R20, R108, R7 ;  /* 0x000000076c147221 */ /* 0x000fe20000010000 */
[C---:B------:R-:W-:Y:S01]  /*9fa0*/  F2FP.BF16.F32.PACK_AB R137, R186.reuse, R137 ;  /* 0x00000089ba89723e */ /* 0x040fe200000010ff */
[----:B------:R-:W-:Y:S02]  /*9fb0*/  FADD.FTZ R6, R186, R6 ;  /* 0x00000006ba067221 */ /* 0x000fe40000010000 */
[----:B------:R-:W-:Y:S02]  /*9fc0*/  FADD.FTZ R7, R103, R20 ;  /* 0x0000001467077221 */ /* 0x000fe40000010000 */
[----:B------:R-:W-:Y:S02]  /*9fd0*/  FADD.FTZ R6, R139, R6 ;  /* 0x000000068b067221 */ /* 0x000fe40000010000 */
[----:B------:R-:W-:Y:S01]  /*9fe0*/  FADD.FTZ R20, R110, R7 ;  /* 0x000000076e147221 */ /* 0x000fe20000010000 */
[C---:B------:R-:W-:Y:S01]  /*9ff0*/  F2FP.BF16.F32.PACK_AB R139, R21.reuse, R139 ;  /* 0x0000008b158b723e */ /* 0x040fe200000010ff */
[----:B------:R-:W-:-:S02]  /*a000*/  FADD.FTZ R6, R21, R6 ;  /* 0x0000000615067221 */ /* 0x000fc40000010000 */
[----:B------:R-:W-:Y:S01]  /*a010*/  FADD.FTZ R7, R105, R20 ;  /* 0x0000001469077221 */ /* 0x000fe20000010000 */
[----:B------:R-:W-:-:S03]  /*a020*/  IMAD.MOV.U32 R21, RZ, RZ, R10 ;  /* 0x000000ffff157224 */ /* 0x000fc600078e000a */
[----:B------:R-:W-:-:S04]  /*a030*/  FADD.FTZ R20, R112, R7 ;  /* 0x0000000770147221 */ /* 0x000fc80000010000 */
[----:B------:R-:W-:-:S04]  /*a040*/  FADD.FTZ R7, R107, R20 ;  /* 0x000000146b077221 */ /* 0x000fc80000010000 */
[----:B------:R-:W-:-:S04]  /*a050*/  FADD.FTZ R20, R116, R7 ;  /* 0x0000000774147221 */ /* 0x000fc80000010000 */
[----:B------:R-:W-:-:S04]  /*a060*/  FADD.FTZ R7, R109, R20 ;  /* 0x000000146d077221 */ /* 0x000fc80000010000 */
[----:B------:R-:W-:-:S04]  /*a070*/  FADD.FTZ R20, R120, R7 ;  /* 0x0000000778147221 */ /* 0x000fc80000010000 */
[----:B------:R-:W-:Y:S01]  /*a080*/  FADD.FTZ R7, R111, R20 ;  /* 0x000000146f077221 */ /* 0x000fe20000010000 */
[----:B------:R-:W-:-:S03]  /*a090*/  IMAD.MOV.U32 R20, RZ, RZ, R3 ;  /* 0x000000ffff147224 */ /* 0x000fc600078e0003 */
[----:B------:R-:W-:Y:S01]  /*a0a0*/  FADD.FTZ R7, R124, R7 ;  /* 0x000000077c077221 */ /* 0x000fe20000010000 */
[----:B------:R-:W-:Y:S06]  /*a0b0*/  @P2 BRA `(.L_x_958) ;  /* 0xffffffdc00a82947 */ /* 0x000fec000383ffff */
.L_x_949:
[----:B------:R-:W-:-:S13]  /*a0c0*/  ISETP.GE.AND P2, PT, R12, R17, PT ;  /* 0x000000110c00720c */ /* 0x000fda0003f46270 */
[----:B------:R-:W-:Y:S05]  /*a0d0*/  @!P2 BRA `(.L_x_959) ;  /* 0x0000003000e4a947 */ /* 0x000fea0003800000 */
[----:B------:R-:W-:Y:S01]  /*a0e0*/  IMAD.MOV.U32 R15, RZ, RZ, R10 ;  /* 0x000000ffff0f7224 */ /* 0x000fe200078e000a */
[----:B------:R-:W-:Y:S01]  /*a0f0*/  UMOV UR7, UR4 ;  /* 0x0000000400077c82 */ /* 0x000fe20008000000 */
[----:B------:R-:W-:Y:S01]  /*a100*/  IMAD.MOV.U32 R20, RZ, RZ, R11 ;  /* 0x000000ffff147224 */ /* 0x000fe200078e000b */
[----:B------:R-:W-:Y:S01]  /*a110*/  ULDC UR59, c[0x0][0x9e4] ;  /* 0x00027900003b7ab9 */ /* 0x000fe20000000800 */
[----:B------:R-:W-:Y:S01]  /*a120*/  IMAD.MOV.U32 R21, RZ, RZ, R3 ;  /* 0x000000ffff157224 */ /* 0x000fe200078e0003 */
[----:B------:R-:W-:Y:S01]  /*a130*/  ULDC UR60, c[0x0][0x288] ;  /* 0x0000a200003c7ab9 */ /* 0x000fe20000000800 */
[----:B------:R-:W-:-:S05]  /*a140*/  ULDC UR5, c[0x0][0x9d8] ;  /* 0x0002760000057ab9 */ /* 0x000fca0000000800 */
.L_x_976:
[----:B------:R-:W-:-:S04]  /*a150*/  UIADD3 UR4, UR7, 0x1, URZ ;  /* 0x0000000107047890 */ /* 0x000fc8000fffe03f */
[----:B------:R-:W-:-:S04]  /*a160*/  UISETP.NE.AND UP0, UPT, UR4, 0x2, UPT ;  /* 0x000000020400788c */ /* 0x000fc8000bf05270 */
[----:B------:R-:W-:Y:S02]  /*a170*/  USEL UR6, URZ, 0x1, UP0 ;  /* 0x000000013f067887 */ /* 0x000fe40008000000 */
[----:B------:R-:W-:-:S04]  /*a180*/  USEL UR4, UR4, URZ, UP0 ;  /* 0x0000003f04047287 */ /* 0x000fc80008000000 */
[----:B------:R-:W-:Y:S01]  /*a190*/  LOP3.LUT R3, R21, UR6, RZ, 0x3c, !PT ;  /* 0x0000000615037c12 */ /* 0x000fe2000f8e3cff */
[----:B------:R-:W-:Y:S07]  /*a1a0*/  @!P0 BRA `(.L_x_960) ;  /* 0x0000000000048947 */ /* 0x000fee0003800000 */
[----:B------:R-:W-:Y:S01]  /*a1b0*/  BPT.TRAP 0x1 ;  /* 0x000000040000795c */ /* 0x000fe20000300000 */
.L_x_960:
[----:B------:R-:W-:Y:S01]  /*a1c0*/  ULEA UR56, UR4, UR57, 0x3 ;  /* 0x0000003904387291 */ /* 0x000fe2000f8e183f */
[----:B------:R-:W-:-:S08]  /*a1d0*/  SHF.L.U32 R10, R3, 0x1f, RZ ;  /* 0x0000001f030a7819 */ /* 0x000fd000000006ff */
[----:B------:R0:W1:Y:S01]  /*a1e0*/  SYNCS.PHASECHK.TRANS64.TRYWAIT P2, [UR56+0x2a830], R10 ;  /* 0x02a8300aff0075a7 */ /* 0x0000620008040178 */
[----:B------:R-:W-:Y:S05]  /*a1f0*/  @!P0 BRA `(.L_x_961) ;  /* 0x0000000000048947 */ /* 0x000fea0003800000 */
[----:B------:R-:W-:Y:S01]  /*a200*/  BPT.TRAP 0x1 ;  /* 0x000000040000795c */ /* 0x000fe20000300000 */
.L_x_961:
[----:B-1----:R-:W-:Y:S05]  /*a210*/  @P2 BRA `(.L_x_962) ;  /* 0x0000000000082947 */ /* 0x002fea0003800000 */
[----:B------:R-:W1:Y:S02]  /*a220*/  SYNCS.PHASECHK.TRANS64.TRYWAIT P2, [UR56+0x2a830], R10 ;  /* 0x02a8300aff0075a7 */ /* 0x000e640008040178 */
[----:B-1----:R-:W-:Y:S05]  /*a230*/  @!P2 BRA `(.L_x_963) ;  /* 0x0000009c0028a947 */ /* 0x002fea0003800000 */
.L_x_962:
        /* <DEDUP_REMOVED lines=129> */
.L_x_964:
[----:B------:R-:W-:Y:S01]  /*aa50*/  ULEA UR11, UR7, UR57, 0x3 ;  /* 0x00000039070b7291 */ /* 0x000fe2000f8e183f */
[----:B------:R-:W-:-:S08]  /*aa60*/  SHF.L.U32 R0, R21, 0x1f, RZ ;  /* 0x0000001f15007819 */ /* 0x000fd000000006ff */
[----:B------:R2:W3:Y:S01]  /*aa70*/  SYNCS.PHASECHK.TRANS64.TRYWAIT P2, [UR11+0x2a850], R0 ;  /* 0x02a85000ff0075a7 */ /* 0x0004e2000804014b */
[----:B------:R-:W-:Y:S05]  /*aa80*/  @!P0 BRA `(.L_x_965) ;  /* 0x0000000000048947 */ /* 0x000fea0003800000 */
[----:B------:R-:W-:Y:S01]  /*aa90*/  BPT.TRAP 0x1 ;  /* 0x000000040000795c */ /* 0x000fe20000300000 */
.L_x_965:
[----:B---3--:R-:W-:Y:S05]  /*aaa0*/  @P2 BRA `(.L_x_966) ;  /* 0x0000000000082947 */ /* 0x008fea0003800000 */
[----:B------:R-:W3:Y:S02]  /*aab0*/  SYNCS.PHASECHK.TRANS64.TRYWAIT P2, [UR11+0x2a850], R0 ;  /* 0x02a85000ff0075a7 */ /* 0x000ee4000804014b */
[----:B---3--:R-:W-:Y:S05]  /*aac0*/  @!P2 BRA `(.L_x_967) ;  /* 0x00000094001ca947 */ /* 0x008fea0003800000 */
.L_x_966:
[----:B------:R-:W-:Y:S01]  /*aad0*/  UIADD3 UR6, UR57, 0x400, URZ ;  /* 0x0000040039067890 */ /* 0x000fe2000fffe03f */
[----:B------:R-:W-:Y:S01]  /*aae0*/  WARPGROUP.ARRIVE ;  /* 0x00000000000079c5 */ /* 0x000fe20000000000 */
[----:B------:R-:W-:Y:S01]  /*aaf0*/  UMOV UR15, 0x40000040 ;  /* 0x40000040000f7882 */ /* 0x000fe20000000000 */
[----:B------:R-:W-:Y:S01]  /*ab00*/  ISETP.NE.AND P2, PT, R23, 0x1, PT ;  /* 0x000000011700780c */ /* 0x000fe20003f45270 */
[----:B------:R-:W-:Y:S01]  /*ab10*/  USHF.R.U32.HI UR6, URZ, 0x4, UR6 ;  /* 0x000000043f067899 */ /* 0x000fe20008011606 */
[----:B-12---:R-:W-:Y:S01]  /*ab20*/  FMUL.FTZ R0, R90, UR5 ;  /* 0x000000055a007c20 */ /* 0x006fe20008410000 */
        /* <DEDUP_REMOVED lines=12> */
[----:B------:R-:W4:Y:S01]  /*abf0*/  MUFU.TANH R100, R109 ;  /* 0x0000006d00647308 */ /* 0x000f220000002400 */
[----:B------:R-:W-:Y:S01]  /*ac00*/  UMOV UR7, 0x40000040 ;  /* 0x4000004000077882 */ /* 0x000fe20000000000 */
[----:B------:R-:W-:Y:S01]  /*ac10*/  UIADD3 UR10, UR6, 0x80, URZ ;  /* 0x00000080060a7890 */ /* 0x000fe2000fffe03f */
[----:B-1----:R-:W-:-:S02]  /*ac20*/  IMAD.MOV.U32 R108, RZ, RZ, R8 ;  /* 0x000000ffff6c7224 */ /* 0x002fc400078e0008 */
[----:B------:R-:W-:Y:S01]  /*ac30*/  FMUL.FTZ R2, R91, UR5 ;  /* 0x000000055b027c20 */ /* 0x000fe20008410000 */
[----:B------:R-:W-:Y:S02]  /*ac40*/  IMAD R111, R12, -0x60, RZ ;  /* 0xffffffa00c6f7824 */ /* 0x000fe400078e02ff */
[----:B0-----:R-:W-:Y:S01]  /*ac50*/  FMUL.FTZ R10, R88, UR5 ;  /* 0x00000005580a7c20 */ /* 0x001fe20008410000 */
[----:B------:R-:W-:Y:S01]  /*ac60*/  HGMMA.64x128x16.F32.BF16 R24, R156, gdesc[UR4].tnspB, R24, gsb0 ;  /* 0x41e000049c187df0 */ /* 0x000fe20008001818 */
[----:B------:R-:W-:Y:S01]  /*ac70*/  UMOV UR7, 0x40000040 ;  /* 0x4000004000077882 */ /* 0x000fe20000000000 */
[----:B------:R-:W-:Y:S01]  /*ac80*/  UMOV UR14, UR10 ;  /* 0x0000000a000e7c82 */ /* 0x000fe20008000000 */
[----:B------:R-:W-:Y:S01]  /*ac90*/  UIADD3 UR10, UR6, 0x100, URZ ;  /* 0x00000100060a7890 */ /* 0x000fe2000fffe03f */
[----:B------:R-:W-:Y:S01]  /*aca0*/  FMUL.FTZ R11, R94, UR5 ;  /* 0x000000055e0b7c20 */ /* 0x000fe20008410000 */
[----:B------:R-:W-:Y:S01]  /*acb0*/  FMUL.FTZ R13, R95, UR5 ;  /* 0x000000055f0d7c20 */ /* 0x000fe20008410000 */
[----:B------:R-:W-:Y:S01]  /*acc0*/  FMUL.FTZ R160, R97, UR5 ;  /* 0x0000000561a07c20 */ /* 0x000fe20008410000 */
        /* <DEDUP_REMOVED lines=21> */
[----:B------:R-:W-:-:S02]  /*ae20*/  VIADD R94, R111, 0x1 ;  /* 0x000000016f5e7836 */ /* 0x000fc40000000000 */
[----:B------:R-:W-:Y:S01]  /*ae30*/  FMUL.FTZ R120, R120, UR5 ;  /* 0x0000000578787c20 */ /* 0x000fe20008410000 */
[----:B------:R-:W-:Y:S01]  /*ae40*/  FMUL.FTZ R124, R124, UR5 ;  /* 0x000000057c7c7c20 */ /* 0x000fe20008410000 */
[----:B------:R-:W-:Y:S01]  /*ae50*/  FMUL.FTZ R132, R132, UR5 ;  /* 0x0000000584847c20 */ /* 0x000fe20008410000 */
[----:B------:R-:W-:Y:S01]  /*ae60*/  FMUL.FTZ R134, R134, UR5 ;  /* 0x0000000586867c20 */ /* 0x000fe20008410000 */
[----:B------:R-:W-:Y:S01]  /*ae70*/  IMAD R94, R9, -0x2, R94 ;  /* 0xfffffffe095e7824 */ /* 0x000fe200078e025e */
[----:B------:R-:W0:Y:S01]  /*ae80*/  MUFU.TANH R10, R10 ;  /* 0x0000000a000a7308 */ /* 0x000e220000002400 */
[----:B------:R-:W-:-:S03]  /*ae90*/  ULDC UR18, c[0x0][0x9e0] ;  /* 0x0002780000127ab9 */ /* 0x000fc60000000800 */
[----:B------:R-:W-:-:S04]  /*aea0*/  IADD3 R96, R94, -UR60, R19 ;  /* 0x8000003c5e607c10 */ /* 0x000fc8000fffe013 */
[----:B------:R-:W0:Y:S01]  /*aeb0*/  MUFU.TANH R0, R0 ;  /* 0x0000000000007308 */ /* 0x000e220000002400 */
[C---:B------:R-:W-:Y:S02]  /*aec0*/  VIADD R114, R96.reuse, UR18 ;  /* 0x0000001260727c36 */ /* 0x040fe40008000000 */
[----:B------:R-:W-:-:S05]  /*aed0*/  VIADD R115, R96, UR61 ;  /* 0x0000003d60737c36 */ /* 0x000fca0008000000 */
        /* <DEDUP_REMOVED lines=16> */
[----:B------:R-:W-:Y:S01]  /*afe0*/  UMOV UR14, UR10 ;  /* 0x0000000a000e7c82 */ /* 0x000fe20008000000 */
[----:B------:R-:W-:Y:S01]  /*aff0*/  UMOV UR15, 0x40000040 ;  /* 0x40000040000f7882 */ /* 0x000fe20000000000 */
[----:B------:R-:W-:-:S04]  /*b000*/  UIADD3 UR10, UR6, 0x180, URZ ;  /* 0x00000180060a7890 */ /* 0x000fc8000fffe03f */
        /* <DEDUP_REMOVED lines=15> */
[----:B------:R0:W0:Y:S08]  /*b100*/  MUFU.TANH R110, R132 ;  /* 0x00000084006e7308 */ /* 0x0000300000002400 */
[----:B------:R-:W0:Y:S01]  /*b110*/  MUFU.TANH R133, R133 ;  /* 0x0000008500857308 */ /* 0x000e220000002400 */
[----:B------:R-:W-:-:S02]  /*b120*/  WARPGROUP.DEPBAR.LE gsb0, 0x0 ;  /* 0x00008000000079c5 */ /* 0x000fc40000010000 */
[----:B------:R-:W-:Y:S01]  /*b130*/  WARPGROUP.ARRIVE ;  /* 0x00000000000079c5 */ /* 0x000fe20000000000 */
[----:B------:R-:W-:Y:S01]  /*b140*/  FMUL.FTZ R152, R130, UR5 ;  /* 0x0000000582987c20 */ /* 0x000fe20008410000 */
[----:B------:R-:W-:-:S04]  /*b150*/  FMUL.FTZ R154, R131, UR5 ;  /* 0x00000005839a7c20 */ /* 0x000fc80008410000 */
[----:B------:R-:W-:Y:S01]  /*b160*/  HGMMA.64x128x16.F32.BF16 R24, R148, gdesc[UR12].tnspB, R24, gsb0 ;  /* 0x41e0000c94187df0 */ /* 0x000fe20008001818 */
[----:B------:R-:W-:Y:S01]  /*b170*/  UMOV UR14, UR10 ;  /* 0x0000000a000e7c82 */ /* 0x000fe20008000000 */
[----:B------:R-:W-:Y:S01]  /*b180*/  UMOV UR15, 0x40000040 ;  /* 0x40000040000f7882 */ /* 0x000fe20000000000 */
[----:B------:R-:W-:Y:S01]  /*b190*/  UIADD3 UR10, UR6, 0x200, URZ ;  /* 0x00000200060a7890 */ /* 0x000fe2000fffe03f */
[----:B------:R-:W0:Y:S01]  /*b1a0*/  MUFU.TANH R152, R152 ;  /* 0x0000009800987308 */ /* 0x000e220000002400 */
[----:B------:R-:W-:-:S07]  /*b1b0*/  UIADD3 UR6, UR6, 0x280, URZ ;  /* 0x0000028006067890 */ /* 0x000fce000fffe03f */
[----:B------:R-:W0:Y:S01]  /*b1c0*/  MUFU.TANH R154, R154 ;  /* 0x0000009a009a7308 */ /* 0x000e220000002400 */
[----:B------:R-:W-:Y:S02]  /*b1d0*/  WARPGROUP.DEPBAR.LE gsb0, 0x0 ;  /* 0x00008000000079c5 */ /* 0x000fe40000010000 */
[----:B------:R-:W-:Y:S01]  /*b1e0*/  WARPGROUP.ARRIVE ;  /* 0x00000000000079c5 */ /* 0x000fe20000000000 */
[----:B------:R-:W-:Y:S01]  /*b1f0*/  FMUL.FTZ R148, R126, UR5 ;  /* 0x000000057e947c20 */ /* 0x000fe20008410000 */
[----:B------:R-:W-:-:S04]  /*b200*/  FMUL.FTZ R150, R127, UR5 ;  /* 0x000000057f967c20 */ /* 0x000fc80008410000 */
[----:B------:R-:W-:Y:S01]  /*b210*/  HGMMA.64x128x16.F32.BF16 R24, R144, gdesc[UR12].tnspB, R24, gsb0 ;  /* 0x41e0000c90187df0 */ /* 0x000fe20008001818 */
[----:B------:R-:W-:Y:S01]  /*b220*/  UMOV UR14, UR10 ;  /* 0x0000000a000e7c82 */ /* 0x000fe20008000000 */
[----:B------:R-:W-:Y:S01]  /*b230*/  UMOV UR15, 0x40000040 ;  /* 0x40000040000f7882 */ /* 0x000fe20000000000 */
[----:B------:R-:W0:Y:S08]  /*b240*/  MUFU.TANH R148, R148 ;  /* 0x0000009400947308 */ /* 0x000e300000002400 */
[----:B------:R-:W0:Y:S01]  /*b250*/  MUFU.TANH R150, R150 ;  /* 0x0000009600967308 */ /* 0x000e220000002400 */
[----:B------:R-:W-:-:S02]  /*b260*/  WARPGROUP.DEPBAR.LE gsb0, 0x0 ;  /* 0x00008000000079c5 */ /* 0x000fc40000010000 */
[----:B------:R-:W-:Y:S01]  /*b270*/  WARPGROUP.ARRIVE ;  /* 0x00000000000079c5 */ /* 0x000fe20000000000 */
[----:B------:R-:W-:Y:S01]  /*b280*/  FMUL.FTZ R144, R89, UR5 ;  /* 0x0000000559907c20 */ /* 0x000fe20008410000 */
[----:B------:R-:W-:Y:S01]  /*b290*/  FMUL.FTZ R145, R93, UR5 ;  /* 0x000000055d917c20 */ /* 0x000fe20008410000 */
[----:B------:R-:W5:Y:S01]  /*b2a0*/  @P2 LDC R89, c[0x0][0x44c] ;  /* 0x00011300ff592b82 */ /* 0x000f620000000800 */
[----:B------:R-:W-:Y:S01]  /*b2b0*/  FMUL.FTZ R93, R106, UR5 ;  /* 0x000000056a5d7c20 */ /* 0x000fe20008410000 */
[----:B------:R-:W-:Y:S01]  /*b2c0*/  FMUL.FTZ R146, R123, UR5 ;  /* 0x000000057b927c20 */ /* 0x000fe20008410000 */
[----:B------:R-:W-:Y:S01]  /*b2d0*/  HGMMA.64x128x16.F32.BF16 R24, R140, gdesc[UR12].tnspB, R24, gsb0 ;  /* 0x41e0000c8c187df0 */ /* 0x000fe20008001818 */
[----:B------:R-:W0:Y:S08]  /*b2e0*/  MUFU.TANH R144, R144 ;  /* 0x0000009000907308 */ /* 0x000e300000002400 */
[----:B------:R-:W0:Y:S08]  /*b2f0*/  MUFU.TANH R145, R145 ;  /* 0x0000009100917308 */ /* 0x000e300000002400 */
[----:B------:R-:W0:Y:S01]  /*b300*/  MUFU.TANH R93, R93 ;  /* 0x0000005d005d7308 */ /* 0x000e220000002400 */
[----:B-----5:R-:W-:-:S07]  /*b310*/  @P2 IMAD.HI.U32 R89, R8, R89, RZ ;  /* 0x0000005908592227 */ /* 0x020fce00078e00ff */
[----:B------:R0:W0:Y:S01]  /*b320*/  MUFU.TANH R106, R120 ;  /* 0x00000078006a7308 */ /* 0x0000220000002400 */
[----:B---3--:R-:W-:Y:S01]  /*b330*/  @P2 SHF.R.U32.HI R108, RZ, R90, R89 ;  /* 0x0000005aff6c2219 */ /* 0x008fe20000011659 */
[----:B------:R-:W-:Y:S01]  /*b340*/  IMAD.U32 R89, RZ, RZ, UR56 ;  /* 0x00000038ff597e24 */ /* 0x000fe2000f8e00ff */
[----:B------:R-:W-:-:S03]  /*b350*/  ISETP.GE.AND P2, PT, R14, 0x1, PT ;  /* 0x000000010e00780c */ /* 0x000fc60003f46270 */
[----:B------:R-:W-:Y:S01]  /*b360*/  @!P1 VIADD R89, R89, 0x2a840 ;  /* 0x0002a84059599836 */ /* 0x000fe20000000000 */
[----:B------:R-:W3:Y:S01]  /*b370*/  SHFL.IDX PT, R109, R108, RZ, 0x1c1f ;  /* 0x001c1fff6c6d7589 */ /* 0x000ee200000e0000 */
[----:B------:R-:W0:Y:S03]  /*b380*/  MUFU.TANH R146, R146 ;  /* 0x0000009200927308 */ /* 0x000e260000002400 */
[----:B------:R-:W-:-:S05]  /*b390*/  @!P1 PRMT R90, RZ, 0x654, R89 ;  /* 0x00000654ff5a9816 */ /* 0x000fca0000000059 */
[----:B------:R0:W0:Y:S01]  /*b3a0*/  MUFU.TANH R89, R134 ;  /* 0x0000008600597308 */ /* 0x0000220000002400 */
[--C-:B---3--:R-:W-:Y:S02]  /*b3b0*/  IMAD.IADD R96, R114, 0x1, R109.reuse ;  /* 0x0000000172607824 */ /* 0x108fe400078e026d */
[----:B------:R-:W-:Y:S01]  /*b3c0*/  IMAD.IADD R107, R115, 0x1, R109 ;  /* 0x00000001736b7824 */ /* 0x000fe200078e026d */
[----:B------:R-:W-:Y:S02]  /*b3d0*/  WARPGROUP.DEPBAR.LE gsb0, 0x0 ;  /* 0x00008000000079c5 */ /* 0x000fe40000010000 */
[----:B------:R-:W-:Y:S01]  /*b3e0*/  WARPGROUP.ARRIVE ;  /* 0x00000000000079c5 */ /* 0x000fe20000000000 */
[----:B------:R-:W-:Y:S01]  /*b3f0*/  FMUL.FTZ R140, R119, UR5 ;  /* 0x00000005778c7c20 */ /* 0x000fe20008410000 */
[----:B------:R-:W-:Y:S01]  /*b400*/  FMUL.FTZ R142, R122, UR5 ;  /* 0x000000057a8e7c20 */ /* 0x000fe20008410000 */
[----:B------:R-:W-:-:S03]  /*b410*/  VIADD R122, R94, 0xffffffff ;  /* 0xffffffff5e7a7836 */ /* 0x000fc60000000000 */
[----:B------:R-:W-:Y:S01]  /*b420*/  HGMMA.64x128x16.F32.BF16 R24, R136, gdesc[UR4].tnspB, R24, gsb0 ;  /* 0x41e0000488187df0 */ /* 0x000fe20008001818 */
[----:B------:R-:W3:Y:S08]  /*b430*/  MUFU.TANH R140, R140 ;  /* 0x0000008c008c7308 */ /* 0x000ef00000002400 */
[----:B------:R-:W0:Y:S01]  /*b440*/  MUFU.TANH R142, R142 ;  /* 0x0000008e008e7308 */ /* 0x000e220000002400 */
[----:B------:R-:W-:-:S02]  /*b450*/  WARPGROUP.DEPBAR.LE gsb0, 0x0 ;  /* 0x00008000000079c5 */ /* 0x000fc40000010000 */
[----:B------:R5:W-:Y:S02]  /*b460*/  @!P1 SYNCS.ARRIVE.TRANS64.RED.A1T0 RZ, [R90+URZ], RZ ;  /* 0x000000ff5aff99a7 */ /* 0x000be4000810043f */
[----:B-----5:R-:W-:-:S06]  /*b470*/  FMUL.FTZ R90, R135, UR5 ;  /* 0x00000005875a7c20 */ /* 0x020fcc0008410000 */
[----:B------:R-:W0:Y:S01]  /*b480*/  MUFU.TANH R90, R90 ;  /* 0x0000005a005a7308 */ /* 0x000e220000002400 */
[----:B-1234-:R-:W-:Y:S05]  /*b490*/  @!P2 BRA `(.L_x_968) ;  /* 0x00000000005ca947 */ /* 0x01efea0003800000 */
[----:B------:R-:W-:Y:S01]  /*b4a0*/  ULDC UR6, c[0x0][0x2f0] ;  /* 0x0000bc0000067ab9 */ /* 0x000fe20000000800 */
[----:B------:R-:W-:Y:S01]  /*b4b0*/  BSSY B0, `(.L_x_969) ;  /* 0x0000012000007945 */ /* 0x000fe20003800000 */
[----:B------:R-:W-:-:S04]  /*b4c0*/  IMAD R94, R16, UR6, R109 ;  /* 0x00000006105e7c24 */ /* 0x000fc8000f8e026d */
        /* <DEDUP_REMOVED lines=11> */
.L_x_970:
[----:B------:R-:W-:-:S05]  /*b580*/  IMAD.U32 R118, RZ, RZ, UR59 ;  /* 0x0000003bff767e24 */ /* 0x000fca000f8e00ff */
[----:B------:R-:W-:-:S13]  /*b590*/  ISETP.NE.AND P2, PT, R118, 0x1, PT ;  /* 0x000000017600780c */ /* 0x000fda0003f45270 */
[----:B------:R-:W1:Y:S02]  /*b5a0*/  @P2 LDC.64 R126, c[0x0][0x9e8] ;  /* 0x00027a00ff7e2b82 */ /* 0x000e640000000a00 */
[----:B-1----:R-:W-:-:S05]  /*b5b0*/  @P2 IMAD.HI.U32 R94, R109, R126, RZ ;  /* 0x0000007e6d5e2227 */ /* 0x002fca00078e00ff */
[----:B------:R-:W-:-:S07]  /*b5c0*/  @P2 SHF.R.U32.HI R109, RZ, R127, R94 ;  /* 0x0000007fff6d2219 */ /* 0x000fce000001165e */
.L_x_971:
[----:B------:R-:W-:Y:S05]  /*b5d0*/  BSYNC B0 ;  /* 0x0000000000007941 */ /* 0x000fea0003800000 */
.L_x_969:
[----:B------:R-:W-:-:S05]  /*b5e0*/  IMAD R109, R109, R118, R122 ;  /* 0x000000766d6d7224 */ /* 0x000fca00078e027a */
[----:B------:R-:W-:Y:S02]  /*b5f0*/  VIADDMNMX R96, R109, R118, R96, PT ;  /* 0x000000766d607246 */ /* 0x000fe40003800160 */
[----:B------:R-:W-:-:S07]  /*b600*/  VIMNMX R107, R107, R109, !PT ;  /* 0x0000006d6b6b7248 */ /* 0x000fce0007fe0100 */
.L_x_968:
[C---:B------:R-:W-:Y:S01]  /*b610*/  ISETP.GE.AND P2, PT, R111.reuse, 0x2, PT ;  /* 0x000000026f00780c */ /* 0x040fe20003f46270 */
[----:B------:R-:W1:Y:S01]  /*b620*/  SHFL.IDX PT, R109, R108, 0x1, 0x1c1f ;  /* 0x003c1f006c6d7f89 */ /* 0x000e6200000e0000 */
        /* <DEDUP_REMOVED lines=90> */
[C---:B------:R-:W-:Y:S02]  /*bbd0*/  ISETP.LT.OR P4, PT, R96.reuse, 0x4a, P4 ;  /* 0x0000004a6000780c */ /* 0x040fe40002781670 */
[----:B------:R-:W-:Y:S02]  /*bbe0*/  ISETP.GE.AND P5, PT, R111, 0x51, PT ;  /* 0x000000516f00780c */ /* 0x000fe40003fa6270 */
        /* <DEDUP_REMOVED lines=17> */
[----:B------:R-:W-:Y:S01]  /*bd00*/  FSEL R176, R10, -INF , !P6 ;  /* 0xff8000000ab07808 */ /* 0x000fe20007000000 */
[----:B-1----:R-:W-:Y:S01]  /*bd10*/  IMAD.IADD R10, R114, 0x1, R109 ;  /* 0x00000001720a7824 */ /* 0x002fe200078e026d */
[----:B------:R-:W-:-:S04]  /*bd20*/  ISETP.GE.AND P6, PT, R111, 0x5a, PT ;  /* 0x0000005a6f00780c */ /* 0x000fc80003fc6270 */
[----:B------:R-:W-:Y:S02]  /*bd30*/  P2R R129, PR, RZ, 0x40 ;  /* 0x00000040ff817803 */ /* 0x000fe40000000000 */
[----:B------:R-:W-:Y:S01]  /*bd40*/  ISETP.GT.AND P6, PT, R107, 0x59, !P6 ;  /* 0x000000596b00780c */ /* 0x000fe200077c4270 */
[----:B------:R-:W-:-:S03]  /*bd50*/  IMAD.IADD R107, R115, 0x1, R109 ;  /* 0x00000001736b7824 */ /* 0x000fc600078e026d */
[----:B------:R-:W-:-:S04]  /*bd60*/  ISETP.LT.OR P6, PT, R96, 0x5a, P6 ;  /* 0x0000005a6000780c */ /* 0x000fc800037c1670 */
[----:B------:R-:W-:Y:S02]  /*bd70*/  FSEL R96, R133, -INF , !P6 ;  /* 0xff80000085607808 */ /* 0x000fe40007000000 */
[----:B------:R-:W-:-:S13]  /*bd80*/  ISETP.GE.AND P6, PT, R14, 0x1, PT ;  /* 0x000000010e00780c */ /* 0x000fda0003fc6270 */
[----:B------:R-:W-:Y:S05]  /*bd90*/  @!P6 BRA `(.L_x_972) ;  /* 0x00000000005ce947 */ /* 0x000fea0003800000 */
        /* <DEDUP_REMOVED lines=14> */
.L_x_974:
[----:B------:R-:W-:-:S05]  /*be80*/  IMAD.U32 R110, RZ, RZ, UR59 ;  /* 0x0000003bff6e7e24 */ /* 0x000fca000f8e00ff */
[----:B------:R-:W-:-:S13]  /*be90*/  ISETP.NE.AND P6, PT, R110, 0x1, PT ;  /* 0x000000016e00780c */ /* 0x000fda0003fc5270 */
[----:B------:R-:W0:Y:S02]  /*bea0*/  @P6 LDC.64 R108, c[0x0][0x9e8] ;  /* 0x00027a00ff6c6b82 */ /* 0x000e240000000a00 */
[----:B0-----:R-:W-:-:S05]  /*beb0*/  @P6 IMAD.HI.U32 R108, R111, R108, RZ ;  /* 0x0000006c6f6c6227 */ /* 0x001fca00078e00ff */
[----:B------:R-:W-:-:S07]  /*bec0*/  @P6 SHF.R.U32.HI R111, RZ, R109, R108 ;  /* 0x0000006dff6f6219 */ /* 0x000fce000001166c */
.L_x_975:
[----:B------:R-:W-:Y:S05]  /*bed0*/  BSYNC B0 ;  /* 0x0000000000007941 */ /* 0x000fea0003800000 */
.L_x_973:
[----:B------:R-:W-:-:S05]  /*bee0*/  IMAD R111, R111, R110, R122 ;  /* 0x0000006e6f6f7224 */ /* 0x000fca00078e027a */
[----:B------:R-:W-:Y:S02]  /*bef0*/  VIADDMNMX R10, R111, R110, R10, PT ;  /* 0x0000006e6f0a7246 */ /* 0x000fe4000380010a */
[----:B------:R-:W-:-:S07]  /*bf00*/  VIMNMX R107, R107, R111, !PT ;  /* 0x0000006f6b6b7248 */ /* 0x000fce0007fe0100 */
.L_x_972:
        /* <DEDUP_REMOVED lines=13> */
[----:B------:R-:W-:Y:S01]  /*bfe0*/  ISETP.NE.AND P2, PT, R123, RZ, PT ;  /* 0x000000ff7b00720c */ /* 0x000fe20003f45270 */
[----:B------:R-:W0:Y:S01]  /*bff0*/  LDC R13, c[0x0][0x988] ;  /* 0x00026200ff0d7b82 */ /* 0x000e220000000800 */
        /* <DEDUP_REMOVED lines=57> */
[----:B------:R-:W-:Y:S02]  /*c390*/  FSEL R126, R101, -INF , !P2 ;  /* 0xff800000657e7808 */ /* 0x000fe40005000000 */
        /* <DEDUP_REMOVED lines=54> */
[--C-:B------:R-:W-:Y:S01]  /*c700*/  FFMA.FTZ R168, R168, R13, -R113.reuse ;  /* 0x0000000da8a87223 */ /* 0x100fe20000010871 */
[----:B------:R-:W-:Y:S01]  /*c710*/  FSEL R111, R11, RZ, P2 ;  /* 0x000000ff0b6f7208 */ /* 0x000fe20001000000 */
        /* <DEDUP_REMOVED lines=42> */
[----:B0-----:R-:W-:Y:S01]  /*c9c0*/  FSEL R168, R90, -INF , !P3 ;  /* 0xff8000005aa87808 */ /* 0x001fe20005800000 */
[----:B------:R-:W-:Y:S01]  /*c9d0*/  FFMA.FTZ R90, R132, R13, -R113 ;  /* 0x0000000d845a7223 */ /* 0x000fe20000010871 */
        /* <DEDUP_REMOVED lines=15> */
[----:B------:R-:W-:-:S06]  /*cad0*/  FADD.FTZ R0, -R111, R20 ;  /* 0x000000146f007221 */ /* 0x000fcc0000010100 */
[----:B------:R-:W-:Y:S01]  /*cae0*/  MUFU.EX2 R101, R101 ;  /* 0x0000006500657308 */ /* 0x000fe20000000800 */
[-C--:B------:R-:W-:Y:S01]  /*caf0*/  FFMA.FTZ R105, R100, R13.reuse, -R113 ;  /* 0x0000000d64697223 */ /* 0x080fe20000010871 */
[----:B------:R-:W0:Y:S01]  /*cb00*/  SHFL.BFLY PT, R109, R10, 0x1, 0x1f ;  /* 0x0c201f000a6d7f89 */ /* 0x000e2200000e0000 */
[----:B------:R-:W-:-:S05]  /*cb10*/  FMUL.FTZ R0, R0, R13 ;  /* 0x0000000d00007220 */ /* 0x000fca0000410000 */
[----:B------:R-:W-:Y:S08]  /*cb20*/  MUFU.EX2 R112, R112 ;  /* 0x0000007000707308 */ /* 0x000ff00000000800 */
[----:B------:R-:W1:Y:S08]  /*cb30*/  MUFU.EX2 R0, R0 ;  /* 0x0000000000007308 */ /* 0x000e700000000800 */
[----:B------:R-:W-:Y:S01]  /*cb40*/  MUFU.EX2 R103, R103 ;  /* 0x0000006700677308 */ /* 0x000fe20000000800 */
[----:B0-----:R-:W-:Y:S01]  /*cb50*/  FMNMX.FTZ R10, R10, R109, !PT ;  /* 0x0000006d0a0a7209 */ /* 0x001fe20007810000 */
[----:B------:R-:W-:-:S03]  /*cb60*/  FFMA.FTZ R109, R96, R13, -R113 ;  /* 0x0000000d606d7223 */ /* 0x000fc60000010871 */
[C---:B------:R-:W-:Y:S01]  /*cb70*/  FSETP.NEU.FTZ.AND P2, PT, R10.reuse, -INF , PT ;  /* 0xff8000000a00780b */ /* 0x040fe20003f5d000 */
[----:B------:R-:W-:Y:S01]  /*cb80*/  FMUL.FTZ R20, R10, R13 ;  /* 0x0000000d0a147220 */ /* 0x000fe20000410000 */
[----:B-1----:R-:W-:Y:S01]  /*cb90*/  FFMA.FTZ R7, R0, R7, R21 ;  /* 0x0000000700077223 */ /* 0x002fe20000010015 */
[----:B------:R-:W-:Y:S03]  /*cba0*/  MUFU.EX2 R104, R104 ;  /* 0x0000006800687308 */ /* 0x000fe60000000800 */
[----:B------:R-:W-:Y:S01]  /*cbb0*/  FSEL R111, R20, RZ, P2 ;  /* 0x000000ff146f7208 */ /* 0x000fe20001000000 */
[C---:B------:R-:W-:Y:S01]  /*cbc0*/  FADD.FTZ R7, R156.reuse, R7 ;  /* 0x000000079c077221 */ /* 0x040fe20000010000 */
[----:B------:R-:W-:-:S03]  /*cbd0*/  F2FP.BF16.F32.PACK_AB R156, R156, R21 ;  /* 0x000000159c9c723e */ /* 0x000fc600000010ff */
[-CC-:B------:R-:W-:Y:S01]  /*cbe0*/  FFMA.FTZ R2, R2, R13.reuse, -R111.reuse ;  /* 0x0000000d02027223 */ /* 0x180fe2000001086f */
[-CC-:B------:R-:W-:Y:S01]  /*cbf0*/  FFMA.FTZ R157, R174, R13.reuse, -R111.reuse ;  /* 0x0000000dae9d7223 */ /* 0x180fe2000001086f */
[-CC-:B------:R-:W-:Y:S01]  /*cc00*/  FFMA.FTZ R108, R108, R13.reuse, -R111.reuse ;  /* 0x0000000d6c6c7223 */ /* 0x180fe2000001086f */
[-C--:B------:R-:W-:Y:S01]  /*cc10*/  FFMA.FTZ R110, R110, R13.reuse, -R111 ;  /* 0x0000000d6e6e7223 */ /* 0x080fe2000001086f */
[----:B------:R0:W-:Y:S01]  /*cc20*/  MUFU.EX2 R94, R2 ;  /* 0x00000002005e7308 */ /* 0x0001e20000000800 */
[----:B------:R-:W-:Y:S01]  /*cc30*/  FADD.FTZ R20, R158, R7 ;  /* 0x000000079e147221 */ /* 0x000fe20000010000 */
[-CC-:B------:R-:W-:Y:S01]  /*cc40*/  FFMA.FTZ R114, R114, R13.reuse, -R111.reuse ;  /* 0x0000000d72727223 */ /* 0x180fe2000001086f */
[-CC-:B------:R-:W-:Y:S01]  /*cc50*/  FFMA.FTZ R22, R22, R13.reuse, -R111.reuse ;  /* 0x0000000d16167223 */ /* 0x180fe2000001086f */
[-CC-:B------:R-:W-:Y:S01]  /*cc60*/  FFMA.FTZ R88, R88, R13.reuse, -R111.reuse ;  /* 0x0000000d58587223 */ /* 0x180fe2000001086f */
[----:B------:R-:W-:Y:S01]  /*cc70*/  FADD.FTZ R20, R91, R20 ;  /* 0x000000145b147221 */ /* 0x000fe20000010000 */
[-CC-:B------:R-:W-:Y:S01]  /*cc80*/  FFMA.FTZ R122, R122, R13.reuse, -R111.reuse ;  /* 0x0000000d7a7a7223 */ /* 0x180fe2000001086f */
[-CC-:B------:R-:W-:Y:S01]  /*cc90*/  FFMA.FTZ R124, R124, R13.reuse, -R111.reuse ;  /* 0x0000000d7c7c7223 */ /* 0x180fe2000001086f */
[----:B------:R-:W-:Y:S01]  /*cca0*/  MUFU.EX2 R157, R157 ;  /* 0x0000009d009d7308 */ /* 0x000fe20000000800 */
[----:B0-----:R-:W-:Y:S01]  /*ccb0*/  FSEL R2, R10, RZ, P2 ;  /* 0x000000ff0a027208 */ /* 0x001fe20001000000 */
[----:B------:R-:W-:Y:S01]  /*ccc0*/  FADD.FTZ R7, R93, R20 ;  /* 0x000000145d077221 */ /* 0x000fe20000010000 */
[-CC-:B------:R-:W-:Y:S01]  /*ccd0*/  FFMA.FTZ R130, R130, R13.reuse, -R111.reuse ;  /* 0x0000000d82827223 */ /* 0x180fe2000001086f */
[-CC-:B------:R-:W-:Y:S01]  /*cce0*/  FFMA.FTZ R134, R134, R13.reuse, -R111.reuse ;  /* 0x0000000d86867223 */ /* 0x180fe2000001086f */
[----:B------:R-:W-:Y:S01]  /*ccf0*/  FFMA.FTZ R138, R138, R13, -R111 ;  /* 0x0000000d8a8a7223 */ /* 0x000fe2000001086f */
[----:B------:R-:W-:Y:S01]  /*cd00*/  FADD.FTZ R2, -R2, R15 ;  /* 0x0000000f02027221 */ /* 0x000fe20000010100 */
[----:B------:R-:W-:Y:S01]  /*cd10*/  FADD.FTZ R20, R160, R7 ;  /* 0x00000007a0147221 */ /* 0x000fe20000010000 */
[----:B------:R-:W-:Y:S01]  /*cd20*/  MUFU.EX2 R159, R108 ;  /* 0x0000006c009f7308 */ /* 0x000fe20000000800 */
[----:B------:R-:W-:-:S02]  /*cd30*/  IMAD.U32 R15, RZ, RZ, UR11 ;  /* 0x0000000bff0f7e24 */ /* 0x000fc4000f8e00ff */
[-C--:B------:R-:W-:Y:S01]  /*cd40*/  FMUL.FTZ R2, R2, R13.reuse ;  /* 0x0000000d02027220 */ /* 0x080fe20000410000 */
[----:B------:R-:W-:Y:S01]  /*cd50*/  FADD.FTZ R7, R95, R20 ;  /* 0x000000145f077221 */ /* 0x000fe20000010000 */
[-CC-:B------:R-:W-:Y:S01]  /*cd60*/  FFMA.FTZ R126, R126, R13.reuse, -R111.reuse ;  /* 0x0000000d7e7e7223 */ /* 0x180fe2000001086f */
[----:B------:R-:W-:Y:S02]  /*cd70*/  @!P1 VIADD R15, R15, 0x2a860 ;  /* 0x0002a8600f0f9836 */ /* 0x000fe40000000000 */
[-C--:B------:R-:W-:Y:S01]  /*cd80*/  FFMA.FTZ R128, R128, R13.reuse, -R111 ;  /* 0x0000000d80807223 */ /* 0x080fe2000001086f */
[----:B------:R-:W-:Y:S01]  /*cd90*/  FADD.FTZ R20, R162, R7 ;  /* 0x00000007a2147221 */ /* 0x000fe20000010000 */
[----:B------:R-:W0:Y:S01]  /*cda0*/  MUFU.EX2 R2, R2 ;  /* 0x0000000200027308 */ /* 0x000e220000000800 */
[-C--:B------:R-:W-:Y:S01]  /*cdb0*/  FFMA.FTZ R136, R136, R13.reuse, -R111 ;  /* 0x0000000d88887223 */ /* 0x080fe2000001086f */
[----:B------:R-:W-:Y:S01]  /*cdc0*/  @!P1 PRMT R15, RZ, 0x654, R15 ;  /* 0x00000654ff0f9816 */ /* 0x000fe2000000000f */
[----:B------:R-:W-:Y:S01]  /*cdd0*/  FADD.FTZ R7, R97, R20 ;  /* 0x0000001461077221 */ /* 0x000fe20000010000 */
[-CC-:B------:R-:W-:Y:S01]  /*cde0*/  FFMA.FTZ R140, R140, R13.reuse, -R111.reuse ;  /* 0x0000000d8c8c7223 */ /* 0x180fe2000001086f */
[-C--:B------:R-:W-:Y:S01]  /*cdf0*/  FFMA.FTZ R142, R142, R13.reuse, -R111 ;  /* 0x0000000d8e8e7223 */ /* 0x080fe2000001086f */
[----:B------:R1:W-:Y:S01]  /*ce00*/  @!P1 SYNCS.ARRIVE.TRANS64.RED.A1T0 RZ, [R15+URZ], RZ ;  /* 0x000000ff0fff99a7 */ /* 0x0003e2000810043f */
[----:B------:R-:W-:Y:S01]  /*ce10*/  FADD.FTZ R20, R164, R7 ;  /* 0x00000007a4147221 */ /* 0x000fe20000010000 */
[----:B------:R-:W2:Y:S01]  /*ce20*/  MUFU.EX2 R110, R110 ;  /* 0x0000006e006e7308 */ /* 0x000ea20000000800 */
[-CC-:B------:R-:W-:Y:S01]  /*ce30*/  FFMA.FTZ R146, R146, R13.reuse, -R111.reuse ;  /* 0x0000000d92927223 */ /* 0x180fe2000001086f */
[-CC-:B------:R-:W-:Y:S01]  /*ce40*/  FFMA.FTZ R148, R148, R13.reuse, -R111.reuse ;  /* 0x0000000d94947223 */ /* 0x180fe2000001086f */
[----:B------:R-:W-:Y:S01]  /*ce50*/  FADD.FTZ R7, R89, R20 ;  /* 0x0000001459077221 */ /* 0x000fe20000010000 */
[-CC-:B------:R-:W-:Y:S01]  /*ce60*/  FFMA.FTZ R150, R150, R13.reuse, -R111.reuse ;  /* 0x0000000d96967223 */ /* 0x180fe2000001086f */
[----:B------:R-:W-:Y:S01]  /*ce70*/  FFMA.FTZ R166, R166, R13, -R111 ;  /* 0x0000000da6a67223 */ /* 0x000fe2000001086f */
[----:B------:R-:W-:Y:S01]  /*ce80*/  ISETP.GT.AND P2, PT, R12, R17, PT ;  /* 0x000000110c00720c */ /* 0x000fe20003f44270 */
[----:B------:R-:W-:Y:S01]  /*ce90*/  FADD.FTZ R7, R90, R7 ;  /* 0x000000075a077221 */ /* 0x000fe20000010000 */
[----:B------:R-:W3:Y:S01]  /*cea0*/  MUFU.EX2 R153, R114 ;  /* 0x0000007200997308 */ /* 0x000ee20000000800 */
[----:B0-----:R-:W-:Y:S01]  /*ceb0*/  FFMA.FTZ R6, R2, R6, R157 ;  /* 0x0000000602067223 */ /* 0x001fe2000001009d */
[----:B------:R-:W-:Y:S01]  /*cec0*/  F2FP.BF16.F32.PACK_AB R158, R91, R158 ;  /* 0x0000009e5b9e723e */ /* 0x000fe200000010ff */
[----:B------:R-:W-:Y:S01]  /*ced0*/  FADD.FTZ R20, R144, R7 ;  /* 0x0000000790147221 */ /* 0x000fe20000010000 */
[C---:B------:R-:W-:Y:S01]  /*cee0*/  F2FP.BF16.F32.PACK_AB R144, R99.reuse, R144 ;  /* 0x000000906390723e */ /* 0x040fe200000010ff */
[C---:B------:R-:W-:Y:S01]  /*cef0*/  FADD.FTZ R6, R94.reuse, R6 ;  /* 0x000000065e067221 */ /* 0x040fe20000010000 */
[----:B------:R-:W-:Y:S01]  /*cf00*/  F2FP.BF16.F32.PACK_AB R157, R94, R157 ;  /* 0x0000009d5e9d723e */ /* 0x000fe200000010ff */
[----:B------:R-:W-:Y:S01]  /*cf10*/  FADD.FTZ R20, R99, R20 ;  /* 0x0000001463147221 */ /* 0x000fe20000010000 */
[----:B------:R-:W0:Y:S01]  /*cf20*/  MUFU.EX2 R22, R22 ;  /* 0x0000001600167308 */ /* 0x000e220000000800 */
[----:B------:R-:W-:Y:S01]  /*cf30*/  FADD.FTZ R6, R159, R6 ;  /* 0x000000069f067221 */ /* 0x000fe20000010000 */
[----:B--2---:R-:W-:Y:S01]  /*cf40*/  F2FP.BF16.F32.PACK_AB R159, R110, R159 ;  /* 0x0000009f6e9f723e */ /* 0x004fe200000010ff */
[----:B------:R-:W-:Y:S01]  /*cf50*/  FADD.FTZ R113, R101, R20 ;  /* 0x0000001465717221 */ /* 0x000fe20000010000 */
[----:B------:R-:W-:-:S02]  /*cf60*/  VIADD R12, R12, 0xffffffff ;  /* 0xffffffff0c0c7836 */ /* 0x000fc40000000000 */
[----:B------:R-:W-:Y:S01]  /*cf70*/  FADD.FTZ R6, R110, R6 ;  /* 0x000000066e067221 */ /* 0x000fe20000010000 */
[----:B------:R-:W-:Y:S01]  /*cf80*/  FADD.FTZ R20, R112, R113 ;  /* 0x0000007170147221 */ /* 0x000fe20000010000 */
[----:B------:R-:W2:Y:S02]  /*cf90*/  MUFU.EX2 R155, R88 ;  /* 0x00000058009b7308 */ /* 0x000ea40000000800 */
[----:B---3--:R-:W-:Y:S01]  /*cfa0*/  FADD.FTZ R6, R153, R6 ;  /* 0x0000000699067221 */ /* 0x008fe20000010000 */
[----:B------:R-:W-:-:S04]  /*cfb0*/  FADD.FTZ R113, R103, R20 ;  /* 0x0000001467717221 */ /* 0x000fc80000010000 */
[----:B------:R-:W-:Y:S01]  /*cfc0*/  FADD.FTZ R113, R104, R113 ;  /* 0x0000007168717221 */ /* 0x000fe20000010000 */
[----:B------:R-:W3:Y:S01]  /*cfd0*/  MUFU.EX2 R122, R122 ;  /* 0x0000007a007a7308 */ /* 0x000ee20000000800 */
[C---:B0-----:R-:W-:Y:S01]  /*cfe0*/  FADD.FTZ R6, R22.reuse, R6 ;  /* 0x0000000616067221 */ /* 0x041fe20000010000 */
[----:B------:R-:W-:-:S06]  /*cff0*/  F2FP.BF16.F32.PACK_AB R153, R22, R153 ;  /* 0x000000991699723e */ /* 0x000fcc00000010ff */
[----:B------:R-:W0:Y:S01]  /*d000*/  MUFU.EX2 R149, R124 ;  /* 0x0000007c00957308 */ /* 0x000e220000000800 */
[----:B--2---:R-:W-:-:S07]  /*d010*/  FADD.FTZ R6, R155, R6 ;  /* 0x000000069b067221 */ /* 0x004fce0000010000 */
[----:B------:R-:W1:Y:S01]  /*d020*/  MUFU.EX2 R130, R130 ;  /* 0x0000008200827308 */ /* 0x000e620000000800 */
[C---:B---3--:R-:W-:Y:S01]  /*d030*/  FADD.FTZ R6, R122.reuse, R6 ;  /* 0x000000067a067221 */ /* 0x048fe20000010000 */
        /* <DEDUP_REMOVED lines=23> */
[----:B-1----:R-:W-:-:S06]  /*d1b0*/  F2FP.BF16.F32.PACK_AB R140, R104, R103 ;  /* 0x00000067688c723e */ /* 0x002fcc00000010ff */
[----:B------:R0:W1:Y:S01]  /*d1c0*/  MUFU.EX2 R141, R146 ;  /* 0x00000092008d7308 */ /* 0x0000620000000800 */
[C---:B---3--:R-:W-:Y:S01]  /*d1d0*/  FADD.FTZ R15, R147.reuse, R15 ;  /* 0x0000000f930f7221 */ /* 0x048fe20000010000 */
[----:B------:R-:W-:-:S06]  /*d1e0*/  F2FP.BF16.F32.PACK_AB R147, R147, R88 ;  /* 0x000000589393723e */ /* 0x000fcc00000010ff */
[----:B------:R-:W3:Y:S01]  /*d1f0*/  MUFU.EX2 R102, R102 ;  /* 0x0000006600667308 */ /* 0x000ee20000000800 */
[----:B--2---:R-:W-:Y:S01]  /*d200*/  FADD.FTZ R15, R96, R15 ;  /* 0x0000000f600f7221 */ /* 0x004fe20000010000 */
[----:B0-----:R-:W-:-:S06]  /*d210*/  F2FP.BF16.F32.PACK_AB R146, R112, R101 ;  /* 0x000000657092723e */ /* 0x001fcc00000010ff */
[----:B------:R0:W2:Y:S01]  /*d220*/  MUFU.EX2 R100, R148 ;  /* 0x0000009400647308 */ /* 0x0000a20000000800 */
[C---:B-1----:R-:W-:Y:S01]  /*d230*/  FADD.FTZ R15, R141.reuse, R15 ;  /* 0x0000000f8d0f7221 */ /* 0x042fe20000010000 */
[----:B------:R-:W-:-:S06]  /*d240*/  F2FP.BF16.F32.PACK_AB R141, R141, R96 ;  /* 0x000000608d8d723e */ /* 0x000fcc00000010ff */
[----:B------:R-:W1:Y:S01]  /*d250*/  MUFU.EX2 R105, R105 ;  /* 0x0000006900697308 */ /* 0x000e620000000800 */
[----:B---3--:R-:W-:Y:S01]  /*d260*/  FADD.FTZ R20, R102, R113 ;  /* 0x0000007166147221 */ /* 0x008fe20000010000 */
[----:B0-----:R-:W-:-:S06]  /*d270*/  F2FP.BF16.F32.PACK_AB R148, R164, R97 ;  /* 0x00000061a494723e */ /* 0x001fcc00000010ff */
[----:B------:R0:W3:Y:S01]  /*d280*/  MUFU.EX2 R143, R150 ;  /* 0x00000096008f7308 */ /* 0x0000e20000000800 */
[----:B--2---:R-:W-:-:S07]  /*d290*/  FADD.FTZ R15, R100, R15 ;  /* 0x0000000f640f7221 */ /* 0x004fce0000010000 */
[----:B------:R-:W2:Y:S01]  /*d2a0*/  MUFU.EX2 R98, R98 ;  /* 0x0000006200627308 */ /* 0x000ea20000000800 */
[C---:B-1----:R-:W-:Y:S01]  /*d2b0*/  FADD.FTZ R21, R105.reuse, R20 ;  /* 0x0000001469157221 */ /* 0x042fe20000010000 */
[----:B0-----:R-:W-:Y:S02]  /*d2c0*/  F2FP.BF16.F32.PACK_AB R150, R90, R89 ;  /* 0x000000595a96723e */ /* 0x001fe400000010ff */
[----:B------:R-:W-:-:S04]  /*d2d0*/  F2FP.BF16.F32.PACK_AB R142, R105, R102 ;  /* 0x00000066698e723e */ /* 0x000fc800000010ff */
[----:B------:R-:W0:Y:S01]  /*d2e0*/  MUFU.EX2 R106, R6 ;  /* 0x00000006006a7308 */ /* 0x000e220000000800 */
[C---:B---3--:R-:W-:Y:S01]  /*d2f0*/  FADD.FTZ R15, R143.reuse, R15 ;  /* 0x0000000f8f0f7221 */ /* 0x048fe20000010000 */
        /* <DEDUP_REMOVED lines=13> */
[----:B0-----:R-:W-:Y:S01]  /*d3d0*/  FADD.FTZ R6, R92, R21 ;  /* 0x000000155c067221 */ /* 0x001fe20000010000 */
[----:B------:R-:W-:-:S06]  /*d3e0*/  IMAD.MOV.U32 R21, RZ, RZ, R3 ;  /* 0x000000ffff157224 */ /* 0x000fcc00078e0003 */
[----:B------:R-:W0:Y:S01]  /*d3f0*/  MUFU.EX2 R111, R111 ;  /* 0x0000006f006f7308 */ /* 0x000e220000000800 */
[----:B-1----:R-:W-:Y:S01]  /*d400*/  FADD.FTZ R15, R166, R15 ;  /* 0x0000000fa60f7221 */ /* 0x002fe20000010000 */
[C---:B--2---:R-:W-:Y:S01]  /*d410*/  FADD.FTZ R7, R109.reuse, R6 ;  /* 0x000000066d077221 */ /* 0x044fe20000010000 */
[----:B------:R-:W-:Y:S02]  /*d420*/  F2FP.BF16.F32.PACK_AB R138, R109, R92 ;  /* 0x0000005c6d8a723e */ /* 0x000fe400000010ff */
[C---:B0-----:R-:W-:Y:S01]  /*d430*/  FADD.FTZ R6, R111.reuse, R15 ;  /* 0x0000000f6f067221 */ /* 0x041fe20000010000 */
[----:B------:R-:W-:Y:S01]  /*d440*/  F2FP.BF16.F32.PACK_AB R139, R111, R166 ;  /* 0x000000a66f8b723e */ /* 0x000fe200000010ff */
[----:B------:R-:W-:Y:S01]  /*d450*/  IMAD.MOV.U32 R15, RZ, RZ, R10 ;  /* 0x000000ffff0f7224 */ /* 0x000fe200078e000a */
[----:B------:R-:W-:Y:S06]  /*d460*/  @P2 BRA `(.L_x_976) ;  /* 0xffffffcc00382947 */ /* 0x000fec000383ffff */
.L_x_959:
        /* <DEDUP_REMOVED lines=67> */
.L_x_977:
[----:B------:R-:W-:Y:S01]  /*d8a0*/  ULEA UR5, UR4, UR57, 0x3 ;  /* 0x0000003904057291 */ /* 0x000fe2000f8e183f */
[----:B------:R-:W-:-:S08]  /*d8b0*/  SHF.L.U32 R3, R3, 0x1f, RZ ;  /* 0x0000001f03037819 */ /* 0x000fd000000006ff */
[----:B------:R0:W1:Y:S01]  /*d8c0*/  SYNCS.PHASECHK.TRANS64.TRYWAIT P2, [UR5+0x2a850], R3 ;  /* 0x02a85003ff0075a7 */ /* 0x0000620008040145 */
[----:B------:R-:W-:Y:S05]  /*d8d0*/  @!P0 BRA `(.L_x_978) ;  /* 0x0000000000048947 */ /* 0x000fea0003800000 */
[----:B------:R-:W-:Y:S01]  /*d8e0*/  BPT.TRAP 0x1 ;  /* 0x000000040000795c */ /* 0x000fe20000300000 */
.L_x_978:
[----:B-1----:R-:W-:Y:S05]  /*d8f0*/  @P2 BRA `(.L_x_979) ;  /* 0x0000000000082947 */ /* 0x002fea0003800000 */
[----:B------:R-:W1:Y:S02]  /*d900*/  SYNCS.PHASECHK.TRANS64.TRYWAIT P0, [UR5+0x2a850], R3 ;  /* 0x02a85003ff0075a7 */ /* 0x000e640008000145 */
[----:B-1----:R-:W-:Y:S05]  /*d910*/  @!P0 BRA `(.L_x_980) ;  /* 0x0000006400a08947 */ /* 0x002fea0003800000 */
.L_x_979:
[----:B------:R-:W-:Y:S01]  /*d920*/  UIADD3 UR57, UR57, 0x400, URZ ;  /* 0x0000040039397890 */ /* 0x000fe2000fffe03f */
[----:B------:R-:W-:Y:S01]  /*d930*/  WARPGROUP.ARRIVE ;  /* 0x00000000000079c5 */ /* 0x000fe20000000000 */
[----:B------:R-:W-:Y:S01]  /*d940*/  UMOV UR7, 0x40000040 ;  /* 0x4000004000077882 */ /* 0x000fe20000000000 */
[----:B-1----:R-:W1:Y:S01]  /*d950*/  SHFL.BFLY PT, R0, R7, 0x2, 0x1f ;  /* 0x0c401f0007007f89 */ /* 0x002e6200000e0000 */
[----:B------:R-:W-:Y:S01]  /*d960*/  USHF.R.U32.HI UR57, URZ, 0x4, UR57 ;  /* 0x000000043f397899 */ /* 0x000fe20008011639 */
[----:B------:R-:W-:Y:S02]  /*d970*/  IMAD.U32 R8, RZ, RZ, UR5 ;  /* 0x00000005ff087e24 */ /* 0x000fe4000f8e00ff */
[----:B0-----:R-:W0:Y:S01]  /*d980*/  SHFL.BFLY PT, R3, R6, 0x2, 0x1f ;  /* 0x0c401f0006037f89 */ /* 0x001e2200000e0000 */
[----:B------:R-:W-:Y:S01]  /*d990*/  ULOP3.LUT UR57, UR57, 0x3fff, URZ, 0xc0, !UPT ;  /* 0x00003fff39397892 */ /* 0x000fe2000f8ec03f */
[----:B------:R-:W-:Y:S02]  /*d9a0*/  @!P1 VIADD R8, R8, 0x2a860 ;  /* 0x0002a86008089836 */ /* 0x000fe40000000000 */
[----:B------:R-:W-:Y:S01]  /*d9b0*/  IMAD.MOV.U32 R4, RZ, RZ, RZ ;  /* 0x000000ffff047224 */ /* 0x000fe200078e00ff */
[----:B------:R-:W-:-:S02]  /*d9c0*/  ULOP3.LUT UR57, UR57, 0x3000000, URZ, 0xfc, !UPT ;  /* 0x0300000039397892 */ /* 0x000fc4000f8efc3f */
[----:B------:R-:W-:Y:S02]  /*d9d0*/  @!P1 PRMT R8, RZ, 0x654, R8 ;  /* 0x00000654ff089816 */ /* 0x000fe40000000008 */
[----:B------:R-:W-:-:S07]  /*d9e0*/  UIMAD UR4, UR4, 0x600, UR57 ;  /* 0x00000600040478a4 */ /* 0x000fce000f8e0239 */
[----:B------:R-:W-:Y:S02]  /*d9f0*/  UMOV UR6, UR4 ;  /* 0x0000000400067c82 */ /* 0x000fe40008000000 */
[----:B------:R-:W-:Y:S01]  /*da00*/  HGMMA.64x128x16.F32.BF16 R24, R156, gdesc[UR4].tnspB, R24, gsb0 ;  /* 0x41e000049c187df0 */ /* 0x000fe20008001818 */
[----:B------:R-:W-:Y:S01]  /*da10*/  UIADD3 UR6, UR4, 0x80, URZ ;  /* 0x0000008004067890 */ /* 0x000fe2000fffe03f */
[----:B-1----:R-:W-:Y:S01]  /*da20*/  FADD.FTZ R0, R0, R7 ;  /* 0x0000000700007221 */ /* 0x002fe20000010000 */
[----:B------:R-:W-:Y:S01]  /*da30*/  UMOV UR7, 0x40000040 ;  /* 0x4000004000077882 */ /* 0x000fe20000000000 */
[----:B------:R-:W-:Y:S02]  /*da40*/  IMAD.MOV.U32 R7, RZ, RZ, RZ ;  /* 0x000000ffff077224 */ /* 0x000fe400078e00ff */
[----:B0-----:R-:W-:Y:S01]  /*da50*/  FADD.FTZ R2, R3, R6 ;  /* 0x0000000603027221 */ /* 0x001fe20000010000 */
[----:B------:R-:W-:Y:S01]  /*da60*/  IMAD.MOV.U32 R6, RZ, RZ, -0x800000 ;  /* 0xff800000ff067424 */ /* 0x000fe200078e00ff */
[----:B------:R-:W0:Y:S04]  /*da70*/  SHFL.BFLY PT, R3, R0, 0x1, 0x1f ;  /* 0x0c201f0000037f89 */ /* 0x000e2800000e0000 */
[----:B------:R-:W1:Y:S01]  /*da80*/  SHFL.BFLY PT, R5, R2, 0x1, 0x1f ;  /* 0x0c201f0002057f89 */ /* 0x000e6200000e0000 */
[----:B0-----:R-:W-:Y:S01]  /*da90*/  FADD.FTZ R9, R0, R3 ;  /* 0x0000000300097221 */ /* 0x001fe20000010000 */
[----:B------:R-:W-:-:S02]  /*daa0*/  IMAD.MOV.U32 R0, RZ, RZ, -0x800000 ;  /* 0xff800000ff007424 */ /* 0x000fc400078e00ff */
[----:B-1----:R-:W-:Y:S02]  /*dab0*/  FADD.FTZ R12, R2, R5 ;  /* 0x00000005020c7221 */ /* 0x002fe40000010000 */
[----:B------:R-:W-:-:S03]  /*dac0*/  FSETP.NE.FTZ.AND P0, PT, R9, RZ, PT ;  /* 0x000000ff0900720b */ /* 0x000fc60003f15000 */
        /* <DEDUP_REMOVED lines=102> */
.L_x_910:
[----:B------:R-:W-:Y:S05]  /*e130*/  @P0 BRA `(.L_x_981) ;  /* 0x0000001400440947 */ /* 0x000fea0003800000 */
[----:B------:R-:W0:Y:S01]  /*e140*/  S2R R7, SR_TID.X ;  /* 0x0000000000077919 */ /* 0x000e220000002100 */
[----:B------:R-:W1:Y:S01]  /*e150*/  LDC R21, c[0x0][0xbe8] ;  /* 0x0002fa00ff157b82 */ /* 0x000e620000000800 */
[----:B------:R-:W-:Y:S01]  /*e160*/  SHF.R.S32.HI R15, RZ, 0x1f, R18 ;  /* 0x0000001fff0f7819 */ /* 0x000fe20000011412 */
[----:B------:R-:W-:Y:S01]  /*e170*/  ULDC.64 UR4, c[0x0][0xbd0] ;  /* 0x0002f40000047ab9 */ /* 0x000fe20000000a00 */
[----:B------:R-:W2:Y:S01]  /*e180*/  S2R R20, SR_CTAID.X ;  /* 0x0000000000147919 */ /* 0x000ea20000002500 */
[----:B------:R-:W-:Y:S01]  /*e190*/  ULDC.64 UR6, c[0x0][0xb38] ;  /* 0x0002ce0000067ab9 */ /* 0x000fe20000000a00 */
[----:B------:R-:W-:Y:S01]  /*e1a0*/  ULDC.64 UR10, c[0x0][0x208] ;  /* 0x00008200000a7ab9 */ /* 0x000fe20000000a00 */
[----:B------:R-:W-:Y:S02]  /*e1b0*/  BSSY B0, `(.L_x_982) ;  /* 0x00000e3000007945 */ /* 0x000fe40003800000 */
        /* <DEDUP_REMOVED lines=9> */
[----:B------:R-:W0:Y:S01]  /*e250*/  LDC.64 R72, c[0x0][0xb40] ;  /* 0x0002d000ff487b82 */ /* 0x000e220000000a00 */
[----:B------:R-:W-:Y:S02]  /*e260*/  LEA.HI R8, R8, R7, RZ, 0x2 ;  /* 0x0000000708087211 */ /* 0x000fe400078f10ff */
[----:B------:R-:W-:Y:S02]  /*e270*/  LOP3.LUT R10, R9, 0xffffff80, RZ, 0xc0, !PT ;  /* 0xffffff80090a7812 */ /* 0x000fe400078ec0ff */
[----:B------:R-:W-:-:S03]  /*e280*/  LOP3.LUT R8, R8, 0xfffffffc, RZ, 0xc0, !PT ;  /* 0xfffffffc08087812 */ /* 0x000fc600078ec0ff */
[C---:B------:R-:W-:Y:S01]  /*e290*/  IMAD.IADD R74, R7.reuse, 0x1, -R10 ;  /* 0x00000001074a7824 */ /* 0x040fe200078e0a0a */
[----:B------:R-:W-:Y:S01]  /*e2a0*/  SHF.R.S32.HI R10, RZ, 0x7, R9 ;  /* 0x00000007ff0a7819 */ /* 0x000fe20000011409 */
[----:B------:R-:W-:Y:S01]  /*e2b0*/  IMAD.IADD R14, R7, 0x1, -R8 ;  /* 0x00000001070e7824 */ /* 0x000fe200078e0a08 */
[----:B------:R-:W5:Y:S02]  /*e2c0*/  @P0 LDC R17, c[0x0][0xbec] ;  /* 0x0002fb00ff110b82 */ /* 0x000f640000000800 */
[----:B------:R-:W-:Y:S02]  /*e2d0*/  SHF.R.S32.HI R11, RZ, 0x1f, R74 ;  /* 0x0000001fff0b7819 */ /* 0x000fe4000001144a */
[----:B------:R-:W-:Y:S02]  /*e2e0*/  LEA.HI R7, R9, R10, RZ, 0x1 ;  /* 0x0000000a09077211 */ /* 0x000fe400078f08ff */
[CC--:B------:R-:W-:Y:S02]  /*e2f0*/  LEA.HI R88, R11.reuse, R74.reuse, RZ, 0x2 ;  /* 0x0000004a0b587211 */ /* 0x0c0fe400078f10ff */
[----:B------:R-:W-:Y:S01]  /*e300*/  LEA.HI R11, R11, R74, RZ, 0x5 ;  /* 0x0000004a0b0b7211 */ /* 0x000fe200078f28ff */
[----:B------:R-:W5:Y:S01]  /*e310*/  @P0 LDC R89, c[0x0][0xbec] ;  /* 0x0002fb00ff590b82 */ /* 0x000f620000000800 */
[----:B------:R-:W-:-:S02]  /*e320*/  SHF.R.S32.HI R12, RZ, 0x2, R88 ;  /* 0x00000002ff0c7819 */ /* 0x000fc40000011458 */
[----:B------:R-:W-:Y:S02]  /*e330*/  SHF.R.S32.HI R13, RZ, 0x1f, R88 ;  /* 0x0000001fff0d7819 */ /* 0x000fe40000011458 */
[----:B------:R-:W-:Y:S02]  /*e340*/  LOP3.LUT R7, R7, 0x3fffffe, RZ, 0xc0, !PT ;  /* 0x03fffffe07077812 */ /* 0x000fe400078ec0ff */
[----:B------:R-:W-:Y:S01]  /*e350*/  LEA.HI R13, R13, R12, RZ, 0x3 ;  /* 0x0000000c0d0d7211 */ /* 0x000fe200078f18ff */
[----:B------:R-:W5:Y:S01]  /*e360*/  @P0 LDC R19, c[0x0][0xbf0] ;  /* 0x0002fc00ff130b82 */ /* 0x000f620000000800 */
[----:B------:R-:W-:Y:S01]  /*e370*/  LEA.HI R9, R14, R14, RZ, 0x1 ;  /* 0x0000000e0e097211 */ /* 0x000fe200078f08ff */
[----:B------:R-:W-:Y:S01]  /*e380*/  IMAD.IADD R7, R10, 0x1, -R7 ;  /* 0x000000010a077824 */ /* 0x000fe200078e0a07 */
[----:B------:R-:W-:Y:S02]  /*e390*/  LOP3.LUT R13, R13, 0xfffffff8, RZ, 0xc0, !PT ;  /* 0xfffffff80d0d7812 */ /* 0x000fe400078ec0ff */
[----:B------:R-:W-:-:S02]  /*e3a0*/  SHF.R.S32.HI R11, RZ, 0x5, R11 ;  /* 0x00000005ff0b7819 */ /* 0x000fc4000001140b */
[----:B------:R-:W-:Y:S01]  /*e3b0*/  LOP3.LUT R9, R9, 0x1ffffffe, RZ, 0xc0, !PT ;  /* 0x1ffffffe09097812 */ /* 0x000fe200078ec0ff */
[----:B------:R-:W-:Y:S01]  /*e3c0*/  IMAD.IADD R8, R12, 0x1, -R13 ;  /* 0x000000010c087824 */ /* 0x000fe200078e0a0d */
[----:B------:R-:W5:Y:S03]  /*e3d0*/  @P0 LDC R90, c[0x0][0xbf0] ;  /* 0x0002fc00ff5a0b82 */ /* 0x000f660000000800 */
[----:B------:R-:W-:Y:S02]  /*e3e0*/  IMAD R8, R11, 0x10, R8 ;  /* 0x000000100b087824 */ /* 0x000fe400078e0208 */
[----:B------:R-:W-:Y:S02]  /*e3f0*/  IMAD R11, R15, UR4, RZ ;  /* 0x000000040f0b7c24 */ /* 0x000fe4000f8e02ff */
[----:B------:R-:W-:Y:S02]  /*e400*/  IMAD.IADD R12, R14, 0x1, -R9 ;  /* 0x000000010e0c7824 */ /* 0x000fe400078e0a09 */
[----:B------:R-:W-:-:S02]  /*e410*/  IMAD R7, R7, 0x40, R8 ;  /* 0x0000004007077824 */ /* 0x000fc400078e0208 */
[----:B------:R-:W-:Y:S01]  /*e420*/  IMAD.WIDE.U32 R8, R18, UR4, RZ ;  /* 0x0000000412087c25 */ /* 0x000fe2000f8e00ff */
[----:B---3--:R-:W-:-:S03]  /*e430*/  USHF.R.S32.HI UR4, URZ, 0x1f, UR9 ;  /* 0x0000001f3f047899 */ /* 0x008fc60008011409 */
[C---:B------:R-:W-:Y:S02]  /*e440*/  IMAD R13, R18.reuse, UR5, R11 ;  /* 0x00000005120d7c24 */ /* 0x040fe4000f8e020b */
[----:B------:R-:W-:Y:S02]  /*e450*/  IMAD R15, R15, UR6, RZ ;  /* 0x000000060f0f7c24 */ /* 0x000fe4000f8e02ff */
[----:B------:R-:W-:Y:S02]  /*e460*/  IMAD.IADD R9, R9, 0x1, R13 ;  /* 0x0000000109097824 */ /* 0x000fe400078e020d */
[----:B------:R-:W-:-:S04]  /*e470*/  IMAD.WIDE.U32 R10, R18, UR6, RZ ;  /* 0x00000006120a7c25 */ /* 0x000fc8000f8e00ff */
[----:B------:R-:W-:Y:S01]  /*e480*/  IMAD R13, R18, UR7, R15 ;  /* 0x00000007120d7c24 */ /* 0x000fe2000f8e020f */
[----:B------:R-:W-:Y:S01]  /*e490*/  ULDC.64 UR6, c[0x0][0xb48] ;  /* 0x0002d20000067ab9 */ /* 0x000fe20000000a00 */
[----:B------:R-:W-:Y:S02]  /*e4a0*/  IMAD R12, R12, 0x8, R7 ;  /* 0x000000080c0c7824 */ /* 0x000fe400078e0207 */
[----:B------:R-:W-:Y:S02]  /*e4b0*/  IMAD.MOV R18, RZ, RZ, -R18 ;  /* 0x000000ffff127224 */ /* 0x000fe400078e0a12 */
[----:B----4-:R-:W-:Y:S02]  /*e4c0*/  IMAD R14, R22, UR4, RZ ;  /* 0x00000004160e7c24 */ /* 0x010fe4000f8e02ff */
[----:B--2---:R-:W-:Y:S02]  /*e4d0*/  IMAD R12, R20, 0x80, R12 ;  /* 0x00000080140c7824 */ /* 0x004fe400078e020c */
[----:B0-----:R-:W-:Y:S01]  /*e4e0*/  IMAD R16, R72, UR4, RZ ;  /* 0x0000000448107c24 */ /* 0x001fe2000f8e02ff */
[----:B------:R-:W-:Y:S01]  /*e4f0*/  ULDC.64 UR4, c[0x0][0xbe0] ;  /* 0x0002f80000047ab9 */ /* 0x000fe20000000a00 */
[----:B-1----:R-:W-:-:S02]  /*e500*/  IMAD R75, R75, R18, UR8 ;  /* 0x000000084b4b7e24 */ /* 0x002fc4000f8e0212 */
[----:B------:R-:W-:Y:S02]  /*e510*/  IMAD.IADD R11, R11, 0x1, R13 ;  /* 0x000000010b0b7824 */ /* 0x000fe400078e020d */
[----:B------:R-:W-:Y:S02]  /*e520*/  IMAD R15, R23, UR9, R14 ;  /* 0x00000009170f7c24 */ /* 0x000fe4000f8e020e */
[----:B------:R-:W-:-:S04]  /*e530*/  IMAD.WIDE.U32 R8, R22, UR9, R8 ;  /* 0x0000000916087c25 */ /* 0x000fc8000f8e0008 */
[----:B-----5:R-:W-:-:S04]  /*e540*/  @P0 IMAD.HI.U32 R14, R12, R17, RZ ;  /* 0x000000110c0e0227 */ /* 0x020fc800078e00ff */
[----:B------:R-:W-:Y:S01]  /*e550*/  IMAD R17, R73, UR9, R16 ;  /* 0x0000000949117c24 */ /* 0x000fe2000f8e0210 */
[----:B------:R-:W-:Y:S01]  /*e560*/  SHF.R.S32.HI R16, RZ, 0x1f, R75 ;  /* 0x0000001fff107819 */ /* 0x000fe2000001144b */
[----:B------:R-:W-:Y:S01]  /*e570*/  IMAD.WIDE.U32 R10, R72, UR9, R10 ;  /* 0x00000009480a7c25 */ /* 0x000fe2000f8e000a */
[----:B------:R-:W-:-:S03]  /*e580*/  ULDC.64 UR8, c[0x0][0xb28] ;  /* 0x0002ca0000087ab9 */ /* 0x000fc60000000a00 */
[----:B------:R-:W-:Y:S02]  /*e590*/  IMAD.IADD R9, R9, 0x1, R15 ;  /* 0x0000000109097824 */ /* 0x000fe400078e020f */
[----:B------:R-:W-:-:S04]  /*e5a0*/  @P0 IMAD.HI.U32 R89, R12, R89, RZ ;  /* 0x000000590c590227 */ /* 0x000fc800078e00ff */
[----:B------:R-:W-:Y:S02]  /*e5b0*/  IMAD.IADD R11, R11, 0x1, R17 ;  /* 0x000000010b0b7824 */ /* 0x000fe400078e0211 */
[----:B------:R-:W-:Y:S01]  /*e5c0*/  IMAD.MOV.U32 R13, RZ, RZ, R12 ;  /* 0x000000ffff0d7224 */ /* 0x000fe200078e000c */
[----:B------:R-:W-:Y:S01]  /*e5d0*/  @P0 SHF.R.U32.HI R13, RZ, R19, R14 ;  /* 0x00000013ff0d0219 */ /* 0x000fe2000001160e */
[----:B------:R-:W-:Y:S02]  /*e5e0*/  IMAD R17, R16, UR6, RZ ;  /* 0x0000000610117c24 */ /* 0x000fe4000f8e02ff */
[----:B------:R-:W-:-:S04]  /*e5f0*/  IMAD.WIDE.U32 R8, R75, UR4, R8 ;  /* 0x000000044b087c25 */ /* 0x000fc8000f8e0008 */
[----:B------:R-:W-:Y:S01]  /*e600*/  IMAD.MOV.U32 R15, RZ, RZ, R12 ;  /* 0x000000ffff0f7224 */ /* 0x000fe200078e000c */
[----:B------:R-:W-:Y:S01]  /*e610*/  @P0 SHF.R.U32.HI R15, RZ, R90, R89 ;  /* 0x0000005aff0f0219 */ /* 0x000fe20000011659 */
[----:B------:R-:W-:Y:S01]  /*e620*/  IMAD R14, R16, UR4, RZ ;  /* 0x00000004100e7c24 */ /* 0x000fe2000f8e02ff */
[----:B------:R-:W-:Y:S01]  /*e630*/  IADD3 R8, P0, R13, R8, RZ ;  /* 0x000000080d087210 */ /* 0x000fe20007f1e0ff */
[C---:B------:R-:W-:Y:S01]  /*e640*/  IMAD R19, R75.reuse, UR7, R17 ;  /* 0x000000074b137c24 */ /* 0x040fe2000f8e0211 */
[--C-:B------:R-:W-:Y:S01]  /*e650*/  SHF.R.S32.HI R17, RZ, 0x1f, R13.reuse ;  /* 0x0000001fff117819 */ /* 0x100fe2000001140d */
[----:B------:R-:W-:Y:S02]  /*e660*/  IMAD.MOV R13, RZ, RZ, -R13 ;  /* 0x000000ffff0d7224 */ /* 0x000fe400078e0a0d */
[----:B------:R-:W-:Y:S01]  /*e670*/  IMAD R16, R75, UR5, R14 ;  /* 0x000000054b107c24 */ /* 0x000fe2000f8e020e */
[--C-:B------:R-:W-:Y:S01]  /*e680*/  SHF.R.S32.HI R14, RZ, 0x1f, R15.reuse ;  /* 0x0000001fff0e7819 */ /* 0x100fe2000001140f */
[----:B------:R-:W-:Y:S01]  /*e690*/  IMAD.MOV R18, RZ, RZ, -R15 ;  /* 0x000000ffff127224 */ /* 0x000fe200078e0a0f */
[----:B------:R-:W-:Y:S01]  /*e6a0*/  ULDC.64 UR4, c[0x0][0xb30] ;  /* 0x0002cc0000047ab9 */ /* 0x000fe20000000a00 */
[----:B------:R-:W-:Y:S01]  /*e6b0*/  IMAD R13, R21, R13, R12 ;  /* 0x0000000d150d7224 */ /* 0x000fe200078e020c */
[----:B------:R-:W-:Y:S01]  /*e6c0*/  IADD3.X R9, R17, R9, R16, P0, !PT ;  /* 0x0000000911097210 */ /* 0x000fe200007fe410 */
[----:B------:R-:W-:Y:S01]  /*e6d0*/  IMAD.WIDE.U32 R10, R75, UR6, R10 ;  /* 0x000000064b0a7c25 */ /* 0x000fe2000f8e000a */
[----:B------:R-:W-:-:S03]  /*e6e0*/  ULDC.64 UR6, c[0x0][0xbc8] ;  /* 0x0002f20000067ab9 */ /* 0x000fc60000000a00 */
[----:B------:R-:W-:Y:S02]  /*e6f0*/  IMAD R14, R14, UR4, RZ ;  /* 0x000000040e0e7c24 */ /* 0x000fe4000f8e02ff */
[----:B------:R-:W-:Y:S01]  /*e700*/  IMAD R17, R21, R18, R12 ;  /* 0x0000001215117224 */ /* 0x000fe200078e020c */
[----:B------:R-:W-:Y:S01]  /*e710*/  SHF.R.S32.HI R12, RZ, 0x1f, R13 ;  /* 0x0000001fff0c7819 */ /* 0x000fe2000001140d */
[----:B------:R-:W-:Y:S02]  /*e720*/  IMAD.IADD R11, R11, 0x1, R19 ;  /* 0x000000010b0b7824 */ /* 0x000fe400078e0213 */
[C---:B------:R-:W-:Y:S01]  /*e730*/  IMAD R19, R15.reuse, UR5, R14 ;  /* 0x000000050f137c24 */ /* 0x040fe2000f8e020e */
[----:B------:R-:W-:Y:S01]  /*e740*/  SHF.R.S32.HI R14, RZ, 0x1f, R17 ;  /* 0x0000001fff0e7819 */ /* 0x000fe20000011411 */
[----:B------:R-:W-:Y:S01]  /*e750*/  IMAD.WIDE.U32 R10, R15, UR4, R10 ;  /* 0x000000040f0a7c25 */ /* 0x000fe2000f8e000a */
[----:B------:R-:W0:Y:S01]  /*e760*/  S2UR UR5, SR_CgaCtaId ;  /* 0x00000000000579c3 */ /* 0x000e220000008800 */
[----:B------:R-:W-:-:S02]  /*e770*/  UMOV UR4, 0x400 ;  /* 0x0000040000047882 */ /* 0x000fc40000000000 */
[----:B------:R-:W-:Y:S02]  /*e780*/  IMAD R12, R12, UR6, RZ ;  /* 0x000000060c0c7c24 */ /* 0x000fe4000f8e02ff */
[----:B------:R-:W-:Y:S02]  /*e790*/  IMAD.IADD R11, R11, 0x1, R19 ;  /* 0x000000010b0b7824 */ /* 0x000fe400078e0213 */
[----:B------:R-:W-:Y:S02]  /*e7a0*/  IMAD R14, R14, UR8, RZ ;  /* 0x000000080e0e7c24 */ /* 0x000fe4000f8e02ff */
        /* <DEDUP_REMOVED lines=10> */
[----:B------:R-:W-:Y:S01]  /*e850*/  IMAD.IADD R9, R11, 0x1, R19 ;  /* 0x000000010b097824 */ /* 0x000fe200078e0213 */
[----:B0-----:R-:W-:Y:S01]  /*e860*/  ULEA UR4, UR5, UR4, 0x18 ;  /* 0x0000000405047291 */ /* 0x001fe2000f8ec03f */
[----:B------:R-:W-:Y:S01]  /*e870*/  IMAD R7, R20, 0x80, R7 ;  /* 0x0000008014077824 */ /* 0x000fe200078e0207 */
[----:B------:R-:W-:Y:S01]  /*e880*/  LEA.HI.X R13, R8, UR7, R13, 0x2, P0 ;  /* 0x00000007080d7c11 */ /* 0x000fe200080f140d */
[----:B------:R-:W-:Y:S01]  /*e890*/  IMAD R20, R21, UR6, RZ ;  /* 0x0000000615147c24 */ /* 0x000fe2000f8e02ff */
[----:B------:R-:W-:Y:S01]  /*e8a0*/  LEA.HI.X R73, R10, UR9, R9, 0x2, P1 ;  /* 0x000000090a497c11 */ /* 0x000fe200088f1409 */
[----:B------:R-:W-:Y:S01]  /*e8b0*/  SHFL.IDX PT, R8, R12, RZ, 0x1c1f ;  /* 0x001c1fff0c087589 */ /* 0x000fe200000e0000 */
[----:B------:R-:W-:Y:S01]  /*e8c0*/  LOP3.LUT P0, RZ, R74, 0x3, RZ, 0xc0, !PT ;  /* 0x000000034aff7812 */ /* 0x000fe2000780c0ff */
[C---:B------:R-:W-:Y:S01]  /*e8d0*/  VIADD R21, R7.reuse, 0x8 ;  /* 0x0000000807157836 */ /* 0x040fe20000000000 */
[----:B------:R-:W-:Y:S01]  /*e8e0*/  UIADD3 UR4, UR4, 0x2a820, URZ ;  /* 0x0002a82004047890 */ /* 0x000fe2000fffe03f */
[----:B------:R-:W0:Y:S01]  /*e8f0*/  SHFL.IDX PT, R9, R13, RZ, 0x1c1f ;  /* 0x001c1fff0d097589 */ /* 0x000e2200000e0000 */
[----:B------:R-:W-:-:S02]  /*e900*/  ISETP.GE.OR P1, PT, R7, R20, P0 ;  /* 0x000000140700720c */ /* 0x000fc40000726670 */
[-C--:B------:R-:W-:Y:S01]  /*e910*/  ISETP.GE.OR P0, PT, R21, R20.reuse, P0 ;  /* 0x000000141500720c */ /* 0x080fe20000706670 */
[----:B------:R-:W-:Y:S01]  /*e920*/  SHFL.IDX PT, R10, R12, 0x1, 0x1c1f ;  /* 0x003c1f000c0a7f89 */ /* 0x000fe200000e0000 */
[----:B------:R-:W-:Y:S01]  /*e930*/  ISETP.GE.AND P2, PT, R7, R20, PT ;  /* 0x000000140700720c */ /* 0x000fe20003f46270 */
[----:B------:R-:W-:Y:S02]  /*e940*/  UPRMT UR4, URZ, 0x654, UR4 ;  /* 0x000006543f047896 */ /* 0x000fe40008000004 */
[----:B------:R1:W2:Y:S04]  /*e950*/  SHFL.IDX PT, R11, R13, 0x1, 0x1c1f ;  /* 0x003c1f000d0b7f89 */ /* 0x0002a800000e0000 */
[----:B------:R3:W4:Y:S03]  /*e960*/  SHFL.IDX PT, R18, R72, RZ, 0x1c1f ;  /* 0x001c1fff48127589 */ /* 0x00072600000e0000 */
[----:B------:R-:W-:Y:S01]  /*e970*/  SYNCS.ARRIVE.TRANS64.RED.A1T0 RZ, [UR4], RZ ;  /* 0x000000ffffff79a7 */ /* 0x000fe20008100404 */
[----:B-1----:R-:W-:Y:S01]  /*e980*/  LOP3.LUT R13, R88, 0x7ffffffc, RZ, 0xc0, !PT ;  /* 0x7ffffffc580d7812 */ /* 0x002fe200078ec0ff */
[----:B------:R3:W1:Y:S04]  /*e990*/  SHFL.IDX PT, R19, R73, RZ, 0x1c1f ;  /* 0x001c1fff49137589 */ /* 0x00066800000e0000 */
[----:B------:R-:W-:Y:S01]  /*e9a0*/  IMAD.IADD R13, R74, 0x1, -R13 ;  /* 0x000000014a0d7824 */ /* 0x000fe200078e0a0d */
[----:B0-----:R3:W-:Y:S03]  /*e9b0*/  @!P1 ST.E desc[UR10][R8.64], R6 ;  /* 0x0000000608009985 */ /* 0x0017e6000c10190a */
[----:B------:R-:W-:Y:S01]  /*e9c0*/  IMAD.SHL.U32 R23, R13, 0x2, RZ ;  /* 0x000000020d177824 */ /* 0x000fe200078e00ff */
[----:B--2---:R3:W-:Y:S01]  /*e9d0*/  @!P0 ST.E desc[UR10][R10.64], R0 ;  /* 0x000000000a008985 */ /* 0x0047e2000c10190a */
[----:B------:R-:W-:Y:S05]  /*e9e0*/  @P2 BRA `(.L_x_983) ;  /* 0x00000004007c2947 */ /* 0x000fea0003800000 */
[C---:B---3--:R-:W-:Y:S01]  /*e9f0*/  VIADD R0, R23.reuse, 0x8 ;  /* 0x0000000817007836 */ /* 0x048fe20000000000 */
[----:B------:R-:W-:Y:S01]  /*ea00*/  ULDC UR4, c[0x0][0xac8] ;  /* 0x0002b20000047ab9 */ /* 0x000fe20000000800 */
[C---:B------:R-:W-:Y:S01]  /*ea10*/  VIADD R10, R23.reuse, 0x10 ;  /* 0x00000010170a7836 */ /* 0x040fe20000000000 */
[C---:B------:R-:W-:Y:S01]  /*ea20*/  ISETP.GE.AND P2, PT, R23.reuse, UR4, PT ;  /* 0x0000000417007c0c */ /* 0x040fe2000bf46270 */
[C---:B------:R-:W-:Y:S01]  /*ea30*/  VIADD R11, R23.reuse, 0x18 ;  /* 0x00000018170b7836 */ /* 0x040fe20000000000 */
[----:B------:R-:W-:Y:S01]  /*ea40*/  ISETP.GE.AND P3, PT, R0, UR4, PT ;  /* 0x0000000400007c0c */ /* 0x000fe2000bf66270 */
[----:B------:R-:W-:Y:S01]  /*ea50*/  VIADD R12, R23, 0x28 ;  /* 0x00000028170c7836 */ /* 0x000fe20000000000 */
[----:B------:R-:W-:Y:S01]  /*ea60*/  ISETP.GE.AND P0, PT, R10, UR4, PT ;  /* 0x000000040a007c0c */ /* 0x000fe2000bf06270 */
[----:B------:R-:W-:Y:S01]  /*ea70*/  ULDC.64 UR6, c[0x0][0x208] ;  /* 0x0000820000067ab9 */ /* 0x000fe20000000a00 */
[----:B------:R-:W-:Y:S01]  /*ea80*/  ISETP.GE.AND P1, PT, R11, UR4, PT ;  /* 0x000000040b007c0c */ /* 0x000fe2000bf26270 */
[----:B------:R-:W-:-:S02]  /*ea90*/  VIADD R13, R23, 0x30 ;  /* 0x00000030170d7836 */ /* 0x000fc40000000000 */
[C---:B------:R-:W-:Y:S02]  /*eaa0*/  VIADD R14, R23.reuse, 0x38 ;  /* 0x00000038170e7836 */ /* 0x040fe40000000000 */
[----:B------:R-:W-:Y:S01]  /*eab0*/  VIADD R15, R23, 0x40 ;  /* 0x00000040170f7836 */ /* 0x000fe20000000000 */
[----:B------:R-:W-:Y:S01]  /*eac0*/  ISETP.GE.AND P4, PT, R13, UR4, PT ;  /* 0x000000040d007c0c */ /* 0x000fe2000bf86270 */
[C---:B-1--4-:R-:W-:Y:S01]  /*ead0*/  @!P2 IMAD.WIDE R6, R23.reuse, 0x4, R18 ;  /* 0x000000041706a825 */ /* 0x052fe200078e0212 */
[----:B------:R-:W-:Y:S02]  /*eae0*/  ISETP.GE.AND P5, PT, R14, UR4, PT ;  /* 0x000000040e007c0c */ /* 0x000fe4000bfa6270 */
[----:B------:R-:W-:Y:S01]  /*eaf0*/  @!P3 LEA.HI R0, R0, R0, RZ, 0x1 ;  /* 0x000000000000b211 */ /* 0x000fe200078f08ff */
[----:B------:R-:W-:Y:S01]  /*eb00*/  VIADD R16, R23, 0x50 ;  /* 0x0000005017107836 */ /* 0x000fe20000000000 */
[----:B------:R0:W-:Y:S01]  /*eb10*/  @!P2 ST.E.64 desc[UR6][R6.64], R24 ;  /* 0x000000180600a985 */ /* 0x0001e2000c101b06 */
[----:B------:R-:W-:Y:S01]  /*eb20*/  ISETP.GE.AND P6, PT, R15, UR4, PT ;  /* 0x000000040f007c0c */ /* 0x000fe2000bfc6270 */
[C---:B------:R-:W-:Y:S01]  /*eb30*/  VIADD R22, R23.reuse, 0x60 ;  /* 0x0000006017167836 */ /* 0x040fe20000000000 */
        /* <DEDUP_REMOVED lines=12> */
[----:B------:R-:W-:Y:S01]  /*ec00*/  @!P0 IMAD.WIDE R6, R7, 0x4, R18 ;  /* 0x0000000407068825 */ /* 0x000fe200078e0212 */
[----:B------:R-:W-:-:S04]  /*ec10*/  @!P2 LEA.HI R0, R0, R0, RZ, 0x1 ;  /* 0x000000000000a211 */ /* 0x000fc800078f08ff */
[----:B------:R0:W-:Y:S01]  /*ec20*/  @!P0 ST.E.64 desc[UR6][R6.64], R32 ;  /* 0x0000002006008985 */ /* 0x0001e2000c101b06 */
[----:B------:R-:W-:Y:S02]  /*ec30*/  @!P3 LEA.HI R12, R12, R12, RZ, 0x1 ;  /* 0x0000000c0c0cb211 */ /* 0x000fe400078f08ff */
[----:B-1----:R-:W-:Y:S02]  /*ec40*/  @!P1 LOP3.LUT R9, R11, 0xfffffffe, RZ, 0xc0, !PT ;  /* 0xfffffffe0b099812 */ /* 0x002fe400078ec0ff */
[----:B------:R-:W-:Y:S02]  /*ec50*/  @!P2 LOP3.LUT R11, R0, 0xfffffffe, RZ, 0xc0, !PT ;  /* 0xfffffffe000ba812 */ /* 0x000fe400078ec0ff */
[----:B------:R-:W-:Y:S01]  /*ec60*/  @!P3 LOP3.LUT R13, R12, 0xfffffffe, RZ, 0xc0, !PT ;  /* 0xfffffffe0c0db812 */ /* 0x000fe200078ec0ff */
[--C-:B------:R-:W-:Y:S01]  /*ec70*/  @!P1 IMAD.WIDE R8, R9, 0x4, R18.reuse ;  /* 0x0000000409089825 */ /* 0x100fe200078e0212 */
[----:B------:R-:W-:Y:S02]  /*ec80*/  @!P6 LEA.HI R0, R15, R15, RZ, 0x1 ;  /* 0x0000000f0f00e211 */ /* 0x000fe400078f08ff */
[----:B------:R-:W-:Y:S01]  /*ec90*/  @!P4 LOP3.LUT R15, R10, 0xfffffffe, RZ, 0xc0, !PT ;  /* 0xfffffffe0a0fc812 */ /* 0x000fe200078ec0ff */
[--C-:B------:R-:W-:Y:S01]  /*eca0*/  @!P2 IMAD.WIDE R10, R11, 0x4, R18.reuse ;  /* 0x000000040b0aa825 */ /* 0x100fe200078e0212 */
[----:B------:R-:W-:Y:S01]  /*ecb0*/  @!P6 LOP3.LUT R25, R0, 0xfffffffe, RZ, 0xc0, !PT ;  /* 0xfffffffe0019e812 */ /* 0x000fe200078ec0ff */
[----:B------:R1:W-:Y:S01]  /*ecc0*/  @!P1 ST.E.64 desc[UR6][R8.64], R36 ;  /* 0x0000002408009985 */ /* 0x0003e2000c101b06 */
[----:B------:R-:W-:Y:S01]  /*ecd0*/  ISETP.GE.AND P1, PT, R16, UR4, PT ;  /* 0x0000000410007c0c */ /* 0x000fe2000bf26270 */
[----:B0-----:R-:W-:-:S02]  /*ece0*/  @!P3 IMAD.WIDE R6, R13, 0x4, R18 ;  /* 0x000000040d06b825 */ /* 0x001fc400078e0212 */
[----:B------:R0:W-:Y:S02]  /*ecf0*/  @!P2 ST.E.64 desc[UR6][R10.64], R40 ;  /* 0x000000280a00a985 */ /* 0x0001e4000c101b06 */
[----:B------:R-:W-:Y:S02]  /*ed00*/  VIADD R0, R23, 0x48 ;  /* 0x0000004817007836 */ /* 0x000fe40000000000 */
[--C-:B------:R-:W-:Y:S01]  /*ed10*/  @!P5 IMAD.WIDE R12, R17, 0x4, R18.reuse ;  /* 0x00000004110cd825 */ /* 0x100fe200078e0212 */
[----:B------:R2:W-:Y:S01]  /*ed20*/  @!P3 ST.E.64 desc[UR6][R6.64], R44 ;  /* 0x0000002c0600b985 */ /* 0x0005e2000c101b06 */
[----:B------:R-:W-:Y:S02]  /*ed30*/  ISETP.GE.AND P3, PT, R22, UR4, PT ;  /* 0x0000000416007c0c */ /* 0x000fe4000bf66270 */
[----:B------:R-:W-:Y:S01]  /*ed40*/  VIADD R17, R23, 0x58 ;  /* 0x0000005817117836 */ /* 0x000fe20000000000 */
[----:B------:R-:W-:Y:S01]  /*ed50*/  ISETP.GE.AND P0, PT, R0, UR4, PT ;  /* 0x0000000400007c0c */ /* 0x000fe2000bf06270 */
[----:B-1----:R-:W-:Y:S01]  /*ed60*/  @!P4 IMAD.WIDE R8, R15, 0x4, R18 ;  /* 0x000000040f08c825 */ /* 0x002fe200078e0212 */
[----:B------:R-:W-:-:S02]  /*ed70*/  @!P1 LEA.HI R16, R16, R16, RZ, 0x1 ;  /* 0x0000001010109211 */ /* 0x000fc400078f08ff */
[----:B------:R-:W-:Y:S01]  /*ed80*/  ISETP.GE.AND P2, PT, R17, UR4, PT ;  /* 0x0000000411007c0c */ /* 0x000fe2000bf46270 */
[----:B------:R-:W-:Y:S01]  /*ed90*/  @!P6 IMAD.WIDE R14, R25, 0x4, R18 ;  /* 0x00000004190ee825 */ /* 0x000fe200078e0212 */
[----:B------:R1:W-:Y:S03]  /*eda0*/  @!P4 ST.E.64 desc[UR6][R8.64], R48 ;  /* 0x000000300800c985 */ /* 0x0003e6000c101b06 */
[C---:B0-----:R-:W-:Y:S01]  /*edb0*/  VIADD R10, R23.reuse, 0x68 ;  /* 0x00000068170a7836 */ /* 0x041fe20000000000 */
[----:B------:R0:W-:Y:S01]  /*edc0*/  @!P5 ST.E.64 desc[UR6][R12.64], R52 ;  /* 0x000000340c00d985 */ /* 0x0001e2000c101b06 */
[C---:B--2---:R-:W-:Y:S01]  /*edd0*/  VIADD R7, R23.reuse, 0x78 ;  /* 0x0000007817077836 */ /* 0x044fe20000000000 */
[----:B------:R-:W-:Y:S01]  /*ede0*/  @!P3 LEA.HI R22, R22, R22, RZ, 0x1 ;  /* 0x000000161616b211 */ /* 0x000fe200078f08ff */
[----:B------:R-:W-:Y:S01]  /*edf0*/  VIADD R11, R23, 0x70 ;  /* 0x00000070170b7836 */ /* 0x000fe20000000000 */
[----:B------:R2:W-:Y:S01]  /*ee00*/  @!P6 ST.E.64 desc[UR6][R14.64], R56 ;  /* 0x000000380e00e985 */ /* 0x0005e2000c101b06 */
[----:B------:R-:W-:-:S02]  /*ee10*/  ISETP.GE.AND P4, PT, R10, UR4, PT ;  /* 0x000000040a007c0c */ /* 0x000fc4000bf86270 */
[----:B------:R-:W-:Y:S02]  /*ee20*/  ISETP.GE.AND P6, PT, R7, UR4, PT ;  /* 0x0000000407007c0c */ /* 0x000fe4000bfc6270 */
[----:B------:R-:W-:Y:S02]  /*ee30*/  ISETP.GE.AND P5, PT, R11, UR4, PT ;  /* 0x000000040b007c0c */ /* 0x000fe4000bfa6270 */
[----:B------:R-:W-:Y:S02]  /*ee40*/  @!P0 LEA.HI R0, R0, R0, RZ, 0x1 ;  /* 0x0000000000008211 */ /* 0x000fe400078f08ff */
[----:B------:R-:W-:Y:S02]  /*ee50*/  @!P2 LEA.HI R17, R17, R17, RZ, 0x1 ;  /* 0x000000111111a211 */ /* 0x000fe400078f08ff */
[----:B-1----:R-:W-:Y:S02]  /*ee60*/  @!P1 LOP3.LUT R9, R16, 0xfffffffe, RZ, 0xc0, !PT ;  /* 0xfffffffe10099812 */ /* 0x002fe400078ec0ff */
[----:B0-----:R-:W-:-:S02]  /*ee70*/  @!P3 LOP3.LUT R13, R22, 0xfffffffe, RZ, 0xc0, !PT ;  /* 0xfffffffe160db812 */ /* 0x001fc400078ec0ff */
        /* <DEDUP_REMOVED lines=22> */
.L_x_983:
[----:B------:R-:W-:Y:S05]  /*efe0*/  BSYNC B0 ;  /* 0x0000000000007941 */ /* 0x000fea0003800000 */
.L_x_982:
[----:B------:R-:W-:Y:S01]  /*eff0*/  ISETP.GE.AND P0, PT, R21, R20, PT ;  /* 0x000000141500720c */ /* 0x000fe20003f06270 */
[----:B0-----:R2:W0:Y:S04]  /*f000*/  SHFL.IDX PT, R15, R73, 0x1, 0x1c1f ;  /* 0x003c1f00490f7f89 */ /* 0x00142800000e0000 */
[----:B------:R2:W0:Y:S08]  /*f010*/  SHFL.IDX PT, R14, R72, 0x1, 0x1c1f ;  /* 0x003c1f00480e7f89 */ /* 0x00043000000e0000 */
[----:B--2---:R-:W-:Y:S05]  /*f020*/  @P0 BRA `(.L_x_902) ;  /* 0x0000004c00140947 */ /* 0x004fea0003800000 */
[----:B------:R-:W-:Y:S01]  /*f030*/  ULDC UR4, c[0x0][0xac8] ;  /* 0x0002b20000047ab9 */ /* 0x000fe20000000800 */
[C---:B---3--:R-:W-:Y:S01]  /*f040*/  VIADD R0, R23.reuse, 0x8 ;  /* 0x0000000817007836 */ /* 0x048fe20000000000 */
[C---:B------:R-:W-:Y:S01]  /*f050*/  ISETP.GE.AND P0, PT, R23.reuse, UR4, PT ;  /* 0x0000000417007c0c */ /* 0x040fe2000bf06270 */
[C---:B------:R-:W-:Y:S01]  /*f060*/  VIADD R6, R23.reuse, 0x10 ;  /* 0x0000001017067836 */ /* 0x040fe20000000000 */
[----:B------:R-:W-:Y:S01]  /*f070*/  ULDC.64 UR6, c[0x0][0x208] ;  /* 0x0000820000067ab9 */ /* 0x000fe20000000a00 */
[C---:B------:R-:W-:Y:S01]  /*f080*/  VIADD R8, R23.reuse, 0x18 ;  /* 0x0000001817087836 */ /* 0x040fe20000000000 */
[----:B------:R-:W-:Y:S01]  /*f090*/  ISETP.GE.AND P5, PT, R0, UR4, PT ;  /* 0x0000000400007c0c */ /* 0x000fe2000bfa6270 */
[C---:B------:R-:W-:Y:S01]  /*f0a0*/  VIADD R11, R23.reuse, 0x28 ;  /* 0x00000028170b7836 */ /* 0x040fe20000000000 */
[----:B------:R-:W-:Y:S01]  /*f0b0*/  ISETP.GE.AND P6, PT, R6, UR4, PT ;  /* 0x0000000406007c0c */ /* 0x000fe2000bfc6270 */
[C---:B------:R-:W-:Y:S02]  /*f0c0*/  VIADD R10, R23.reuse, 0x20 ;  /* 0x00000020170a7836 */ /* 0x040fe40000000000 */
[----:B------:R-:W-:Y:S01]  /*f0d0*/  VIADD R13, R23, 0x38 ;  /* 0x00000038170d7836 */ /* 0x000fe20000000000 */
[----:B------:R-:W-:Y:S01]  /*f0e0*/  ISETP.GE.AND P3, PT, R11, UR4, PT ;  /* 0x000000040b007c0c */ /* 0x000fe2000bf66270 */
[C---:B------:R-:W-:Y:S01]  /*f0f0*/  VIADD R12, R23.reuse, 0x30 ;  /* 0x00000030170c7836 */ /* 0x040fe20000000000 */
[----:B------:R-:W-:Y:S01]  /*f100*/  ISETP.GE.AND P4, PT, R10, UR4, PT ;  /* 0x000000040a007c0c */ /* 0x000fe2000bf86270 */
[----:B0-----:R-:W-:Y:S01]  /*f110*/  @!P0 IMAD.WIDE R2, R23, 0x4, R14 ;  /* 0x0000000417028825 */ /* 0x001fe200078e020e */
[----:B------:R-:W-:-:S02]  /*f120*/  ISETP.GE.AND P1, PT, R13, UR4, PT ;  /* 0x000000040d007c0c */ /* 0x000fc4000bf26270 */
[----:B------:R-:W-:Y:S01]  /*f130*/  ISETP.GE.AND P2, PT, R12, UR4, PT ;  /* 0x000000040c007c0c */ /* 0x000fe2000bf46270 */
[C---:B----4-:R-:W-:Y:S01]  /*f140*/  VIADD R18, R23.reuse, 0x40 ;  /* 0x0000004017127836 */ /* 0x050fe20000000000 */
[----:B------:R0:W-:Y:S01]  /*f150*/  @!P0 ST.E.64 desc[UR6][R2.64], R26 ;  /* 0x0000001a02008985 */ /* 0x0001e2000c101b06 */
[----:B------:R-:W-:Y:S01]  /*f160*/  ISETP.GE.AND P0, PT, R8, UR4, PT ;  /* 0x0000000408007c0c */ /* 0x000fe2000bf06270 */
[C---:B------:R-:W-:Y:S01]  /*f170*/  VIADD R20, R23.reuse, 0x48 ;  /* 0x0000004817147836 */ /* 0x040fe20000000000 */
[----:B------:R-:W-:Y:S01]  /*f180*/  @!P5 LEA.HI R0, R0, R0, RZ, 0x1 ;  /* 0x000000000000d211 */ /* 0x000fe200078f08ff */
[----:B------:R-:W-:Y:S01]  /*f190*/  VIADD R21, R23, 0x70 ;  /* 0x0000007017157836 */ /* 0x000fe20000000000 */
        /* <DEDUP_REMOVED lines=9> */
[----:B------:R-:W-:Y:S01]  /*f230*/  @!P0 LOP3.LUT R9, R8, 0xfffffffe, RZ, 0xc0, !PT ;  /* 0xfffffffe08098812 */ /* 0x000fe200078ec0ff */
[----:B------:R0:W-:Y:S01]  /*f240*/  @!P5 ST.E.64 desc[UR6][R2.64], R30 ;  /* 0x0000001e0200d985 */ /* 0x0001e2000c101b06 */
[----:B------:R-:W-:-:S02]  /*f250*/  ISETP.GE.AND P5, PT, R18, UR4, PT ;  /* 0x0000000412007c0c */ /* 0x000fc4000bfa6270 */
[----:B------:R-:W-:Y:S01]  /*f260*/  @!P2 LEA.HI R12, R12, R12, RZ, 0x1 ;  /* 0x0000000c0c0ca211 */ /* 0x000fe200078f08ff */
[----:B------:R2:W-:Y:S01]  /*f270*/  @!P6 ST.E.64 desc[UR6][R6.64], R34 ;  /* 0x000000220600e985 */ /* 0x0005e2000c101b06 */
[----:B------:R-:W-:Y:S01]  /*f280*/  @!P3 LOP3.LUT R13, R0, 0xfffffffe, RZ, 0xc0, !PT ;  /* 0xfffffffe000db812 */ /* 0x000fe200078ec0ff */
[----:B------:R-:W-:Y:S01]  /*f290*/  VIADD R0, R23, 0x50 ;  /* 0x0000005017007836 */ /* 0x000fe20000000000 */
[----:B------:R-:W-:Y:S02]  /*f2a0*/  @!P4 LOP3.LUT R11, R10, 0xfffffffe, RZ, 0xc0, !PT ;  /* 0xfffffffe0a0bc812 */ /* 0x000fe400078ec0ff */
[----:B------:R-:W-:Y:S02]  /*f2b0*/  @!P2 LOP3.LUT R17, R12, 0xfffffffe, RZ, 0xc0, !PT ;  /* 0xfffffffe0c11a812 */ /* 0x000fe400078ec0ff */
[----:B------:R-:W-:Y:S02]  /*f2c0*/  ISETP.GE.AND P6, PT, R20, UR4, PT ;  /* 0x0000000414007c0c */ /* 0x000fe4000bfc6270 */
[----:B-1----:R-:W-:Y:S01]  /*f2d0*/  @!P1 LOP3.LUT R19, R16, 0xfffffffe, RZ, 0xc0, !PT ;  /* 0xfffffffe10139812 */ /* 0x002fe200078ec0ff */
[----:B0-----:R-:W-:Y:S01]  /*f2e0*/  @!P0 IMAD.WIDE R2, R9, 0x4, R14 ;  /* 0x0000000409028825 */ /* 0x001fe200078e020e */
[----:B------:R-:W-:-:S03]  /*f2f0*/  @!P5 LEA.HI R18, R18, R18, RZ, 0x1 ;  /* 0x000000121212d211 */ /* 0x000fc600078f08ff */
[--C-:B--2---:R-:W-:Y:S01]  /*f300*/  @!P4 IMAD.WIDE R6, R11, 0x4, R14.reuse ;  /* 0x000000040b06c825 */ /* 0x104fe200078e020e */
[----:B------:R0:W-:Y:S01]  /*f310*/  @!P0 ST.E.64 desc[UR6][R2.64], R38 ;  /* 0x0000002602008985 */ /* 0x0001e2000c101b06 */
[----:B------:R-:W-:Y:S02]  /*f320*/  ISETP.GE.AND P0, PT, R0, UR4, PT ;  /* 0x0000000400007c0c */ /* 0x000fe4000bf06270 */
[--C-:B------:R-:W-:Y:S01]  /*f330*/  @!P3 IMAD.WIDE R8, R13, 0x4, R14.reuse ;  /* 0x000000040d08b825 */ /* 0x100fe200078e020e */
[----:B------:R1:W-:Y:S01]  /*f340*/  @!P4 ST.E.64 desc[UR6][R6.64], R42 ;  /* 0x0000002a0600c985 */ /* 0x0003e2000c101b06 */
[----:B------:R-:W-:Y:S02]  /*f350*/  @!P6 LEA.HI R20, R20, R20, RZ, 0x1 ;  /* 0x000000141414e211 */ /* 0x000fe400078f08ff */
[----:B------:R-:W-:Y:S01]  /*f360*/  @!P2 IMAD.WIDE R10, R17, 0x4, R14 ;  /* 0x00000004110aa825 */ /* 0x000fe200078e020e */
[----:B------:R2:W-:Y:S01]  /*f370*/  @!P3 ST.E.64 desc[UR6][R8.64], R46 ;  /* 0x0000002e0800b985 */ /* 0x0005e2000c101b06 */
[----:B------:R-:W-:-:S02]  /*f380*/  ISETP.GE.AND P4, PT, R21, UR4, PT ;  /* 0x0000000415007c0c */ /* 0x000fc4000bf86270 */
[--C-:B------:R-:W-:Y:S01]  /*f390*/  @!P1 IMAD.WIDE R12, R19, 0x4, R14.reuse ;  /* 0x00000004130c9825 */ /* 0x100fe200078e020e */
[----:B------:R3:W-:Y:S01]  /*f3a0*/  @!P2 ST.E.64 desc[UR6][R10.64], R50 ;  /* 0x000000320a00a985 */ /* 0x0007e2000c101b06 */
[----:B0-----:R-:W-:Y:S02]  /*f3b0*/  @!P5 LOP3.LUT R3, R18, 0xfffffffe, RZ, 0xc0, !PT ;  /* 0xfffffffe1203d812 */ /* 0x001fe400078ec0ff */
[C---:B------:R-:W-:Y:S01]  /*f3c0*/  VIADD R16, R23.reuse, 0x58 ;  /* 0x0000005817107836 */ /* 0x040fe20000000000 */
[----:B------:R-:W-:Y:S01]  /*f3d0*/  @!P1 ST.E.64 desc[UR6][R12.64], R54 ;  /* 0x000000360c009985 */ /* 0x000fe2000c101b06 */
[C---:B------:R-:W-:Y:S01]  /*f3e0*/  VIADD R17, R23.reuse, 0x60 ;  /* 0x0000006017117836 */ /* 0x040fe20000000000 */
[----:B------:R-:W-:Y:S01]  /*f3f0*/  @!P0 LEA.HI R0, R0, R0, RZ, 0x1 ;  /* 0x0000000000008211 */ /* 0x000fe200078f08ff */
[----:B------:R-:W-:Y:S01]  /*f400*/  VIADD R19, R23, 0x68 ;  /* 0x0000006817137836 */ /* 0x000fe20000000000 */
[----:B------:R-:W-:Y:S01]  /*f410*/  ISETP.GE.AND P1, PT, R16, UR4, PT ;  /* 0x0000000410007c0c */ /* 0x000fe2000bf26270 */
[----:B------:R-:W-:Y:S01]  /*f420*/  @!P5 IMAD.WIDE R2, R3, 0x4, R14 ;  /* 0x000000040302d825 */ /* 0x000fe200078e020e */
[----:B------:R-:W-:-:S02]  /*f430*/  ISETP.GE.AND P2, PT, R17, UR4, PT ;  /* 0x0000000411007c0c */ /* 0x000fc4000bf46270 */
[----:B------:R-:W-:Y:S01]  /*f440*/  ISETP.GE.AND P3, PT, R19, UR4, PT ;  /* 0x0000000413007c0c */ /* 0x000fe2000bf66270 */
[----:B------:R-:W-:Y:S01]  /*f450*/  VIADD R23, R23, 0x78 ;  /* 0x0000007817177836 */ /* 0x000fe20000000000 */
[----:B-1----:R-:W-:Y:S01]  /*f460*/  @!P6 LOP3.LUT R7, R20, 0xfffffffe, RZ, 0xc0, !PT ;  /* 0xfffffffe1407e812 */ /* 0x002fe200078ec0ff */
[----:B------:R0:W-:Y:S01]  /*f470*/  @!P5 ST.E.64 desc[UR6][R2.64], R58 ;  /* 0x0000003a0200d985 */ /* 0x0001e2000c101b06 */
[----:B--2---:R-:W-:Y:S02]  /*f480*/  @!P0 LOP3.LUT R9, R0, 0xfffffffe, RZ, 0xc0, !PT ;  /* 0xfffffffe00098812 */ /* 0x004fe400078ec0ff */
[----:B------:R-:W-:Y:S01]  /*f490*/  @!P4 LEA.HI R21, R21, R21, RZ, 0x1 ;  /* 0x000000151515c211 */ /* 0x000fe200078f08ff */
[----:B------:R-:W-:Y:S02]  /*f4a0*/  @!P6 IMAD.WIDE R6, R7, 0x4, R14 ;  /* 0x000000040706e825 */ /* 0x000fe400078e020e */
[----:B------:R-:W-:Y:S02]  /*f4b0*/  @!P1 LEA.HI R16, R16, R16, RZ, 0x1 ;  /* 0x0000001010109211 */ /* 0x000fe400078f08ff */
[----:B------:R-:W-:Y:S01]  /*f4c0*/  @!P2 LEA.HI R17, R17, R17, RZ, 0x1 ;  /* 0x000000111111a211 */ /* 0x000fe200078f08ff */
[----:B------:R1:W-:Y:S01]  /*f4d0*/  @!P6 ST.E.64 desc[UR6][R6.64], R62 ;  /* 0x0000003e0600e985 */ /* 0x0003e2000c101b06 */
[----:B------:R-:W-:-:S02]  /*f4e0*/  @!P3 LEA.HI R19, R19, R19, RZ, 0x1 ;  /* 0x000000131313b211 */ /* 0x000fc400078f08ff */
[----:B---3--:R-:W-:Y:S01]  /*f4f0*/  @!P1 LOP3.LUT R11, R16, 0xfffffffe, RZ, 0xc0, !PT ;  /* 0xfffffffe100b9812 */ /* 0x008fe200078ec0ff */
[--C-:B0-----:R-:W-:Y:S01]  /*f500*/  @!P0 IMAD.WIDE R2, R9, 0x4, R14.reuse ;  /* 0x0000000409028825 */ /* 0x101fe200078e020e */
[----:B------:R-:W-:Y:S02]  /*f510*/  @!P2 LOP3.LUT R17, R17, 0xfffffffe, RZ, 0xc0, !PT ;  /* 0xfffffffe1111a812 */ /* 0x000fe400078ec0ff */
[----:B------:R-:W-:Y:S02]  /*f520*/  @!P3 LOP3.LUT R19, R19, 0xfffffffe, RZ, 0xc0, !PT ;  /* 0xfffffffe1313b812 */ /* 0x000fe400078ec0ff */
[----:B------:R2:W-:Y:S01]  /*f530*/  @!P0 ST.E.64 desc[UR6][R2.64], R66 ;  /* 0x0000004202008985 */ /* 0x0005e2000c101b06 */
[----:B------:R-:W-:Y:S01]  /*f540*/  ISETP.GE.AND P0, PT, R23, UR4, PT ;  /* 0x0000000417007c0c */ /* 0x000fe2000bf06270 */
[----:B------:R-:W-:Y:S01]  /*f550*/  @!P2 IMAD.WIDE R8, R17, 0x4, R14 ;  /* 0x000000041108a825 */ /* 0x000fe200078e020e */
[----:B------:R-:W-:-:S03]  /*f560*/  @!P4 LOP3.LUT R13, R21, 0xfffffffe, RZ, 0xc0, !PT ;  /* 0xfffffffe150dc812 */ /* 0x000fc600078ec0ff */
[----:B-1----:R-:W-:-:S04]  /*f570*/  @!P1 IMAD.WIDE R6, R11, 0x4, R14 ;  /* 0x000000040b069825 */ /* 0x002fc800078e020e */
[--C-:B------:R-:W-:Y:S01]  /*f580*/  @!P3 IMAD.WIDE R10, R19, 0x4, R14.reuse ;  /* 0x00000004130ab825 */ /* 0x100fe200078e020e */
[----:B------:R2:W-:Y:S03]  /*f590*/  @!P1 ST.E.64 desc[UR6][R6.64], R70 ;  /* 0x0000004606009985 */ /* 0x0005e6000c101b06 */
[----:B------:R-:W-:Y:S01]  /*f5a0*/  @!P4 IMAD.WIDE R12, R13, 0x4, R14 ;  /* 0x000000040d0cc825 */ /* 0x000fe200078e020e */
[----:B------:R2:W-:Y:S04]  /*f5b0*/  @!P2 ST.E.64 desc[UR6][R8.64], R4 ;  /* 0x000000040800a985 */ /* 0x0005e8000c101b06 */
[----:B------:R2:W-:Y:S04]  /*f5c0*/  @!P3 ST.E.64 desc[UR6][R10.64], R78 ;  /* 0x0000004e0a00b985 */ /* 0x0005e8000c101b06 */
[----:B------:R2:W-:Y:S01]  /*f5d0*/  @!P4 ST.E.64 desc[UR6][R12.64], R82 ;  /* 0x000000520c00c985 */ /* 0x0005e2000c101b06 */
[----:B------:R-:W-:Y:S05]  /*f5e0*/  @P0 BRA `(.L_x_902) ;  /* 0x0000004400a40947 */ /* 0x000fea0003800000 */
[----:B------:R-:W-:Y:S01]  /*f5f0*/  LEA.HI R23, R23, R23, RZ, 0x1 ;  /* 0x0000001717177211 */ /* 0x000fe200078f08ff */
[----:B------:R-:W-:-:S03]  /*f600*/  ULDC.64 UR4, c[0x0][0x208] ;  /* 0x0000820000047ab9 */ /* 0x000fc60000000a00 */
[----:B--2---:R-:W-:-:S05]  /*f610*/  LOP3.LUT R3, R23, 0xfffffffe, RZ, 0xc0, !PT ;  /* 0xfffffffe17037812 */ /* 0x004fca00078ec0ff */
[----:B------:R-:W-:-:S05]  /*f620*/  IMAD.WIDE R2, R3, 0x4, R14 ;  /* 0x0000000403027825 */ /* 0x000fca00078e020e */
[----:B------:R0:W-:Y:S01]  /*f630*/  ST.E.64 desc[UR4][R2.64], R86 ;  /* 0x0000005602007985 */ /* 0x0001e2000c101b04 */
[----:B------:R-:W-:Y:S05]  /*f640*/  BRA `(.L_x_902) ;  /* 0x00000044008c7947 */ /* 0x000fea0003800000 */
.L_x_981:
        /* <DEDUP_REMOVED lines=8> */
[----:B-1----:R-:W-:Y:S02]  /*f6d0*/  IMAD R3, R6, UR4, RZ ;  /* 0x0000000406037c24 */ /* 0x002fe4000f8e02ff */
[----:B------:R-:W-:-:S05]  /*f6e0*/  VIADD R0, R0, 0xffffff80 ;  /* 0xffffff8000007836 */ /* 0x000fca0000000000 */
[----:B------:R-:W-:-:S13]  /*f6f0*/  ISETP.GE.AND P0, PT, R0, R3, PT ;  /* 0x000000030000720c */ /* 0x000fda0003f06270 */
[----:B------:R-:W-:Y:S05]  /*f700*/  @P0 BRA `(.L_x_902) ;  /* 0x00000044005c0947 */ /* 0x000fea0003800000 */
[----:B------:R-:W-:Y:S01]  /*f710*/  ISETP.NE.AND P0, PT, R6, 0x1, PT ;  /* 0x000000010600780c */ /* 0x000fe20003f05270 */
[----:B------:R-:W0:Y:S01]  /*f720*/  S2UR UR4, SR_CTAID.Z ;  /* 0x00000000000479c3 */ /* 0x000e220000002700 */
[----:B------:R-:W-:Y:S01]  /*f730*/  SHF.R.S32.HI R5, RZ, 0x1f, R18 ;  /* 0x0000001fff057819 */ /* 0x000fe20000011412 */
[----:B------:R-:W-:Y:S01]  /*f740*/  ULDC.64 UR6, c[0x0][0xbd0] ;  /* 0x0002f40000067ab9 */ /* 0x000fe20000000a00 */
[----:B------:R-:W-:Y:S01]  /*f750*/  ULDC.64 UR10, c[0x0][0x208] ;  /* 0x00008200000a7ab9 */ /* 0x000fe20000000a00 */
[----:B------:R-:W-:-:S04]  /*f760*/  IMAD.WIDE.U32 R2, R18, UR6, RZ ;  /* 0x0000000612027c25 */ /* 0x000fc8000f8e00ff */
[----:B------:R-:W1:Y:S01]  /*f770*/  LDC.64 R12, c[0x0][0xbd8] ;  /* 0x0002f600ff0c7b82 */ /* 0x000e620000000a00 */
[----:B------:R-:W-:-:S04]  /*f780*/  IMAD R5, R5, UR6, RZ ;  /* 0x0000000605057c24 */ /* 0x000fc8000f8e02ff */
[----:B------:R-:W-:Y:S02]  /*f790*/  IMAD R5, R18, UR7, R5 ;  /* 0x0000000712057c24 */ /* 0x000fe4000f8e0205 */
[----:B------:R-:W-:Y:S01]  /*f7a0*/  IMAD.MOV R18, RZ, RZ, -R18 ;  /* 0x000000ffff127224 */ /* 0x000fe200078e0a12 */
[----:B------:R-:W2:Y:S01]  /*f7b0*/  @P0 LDC R9, c[0x0][0xbec] ;  /* 0x0002fb00ff090b82 */ /* 0x000ea20000000800 */
[----:B------:R-:W-:Y:S02]  /*f7c0*/  IMAD.IADD R3, R3, 0x1, R5 ;  /* 0x0000000103037824 */ /* 0x000fe400078e0205 */
[----:B------:R-:W-:-:S05]  /*f7d0*/  IMAD.MOV.U32 R5, RZ, RZ, R0 ;  /* 0x000000ffff057224 */ /* 0x000fca00078e0000 */
        /* <DEDUP_REMOVED lines=27> */
[----:B------:R-:W-:Y:S01]  /*f990*/  LEA R4, P0, R2, UR4, 0x2 ;  /* 0x0000000402047c11 */ /* 0x000fe2000f8010ff */
[----:B------:R-:W-:-:S05]  /*f9a0*/  IMAD.IADD R3, R3, 0x1, R5 ;  /* 0x0000000103037824 */ /* 0x000fca00078e0205 */
[----:B------:R-:W-:Y:S01]  /*f9b0*/  LEA.HI.X R5, R2, UR5, R3, 0x2, P0 ;  /* 0x0000000502057c11 */ /* 0x000fe200080f1403 */
[----:B------:R-:W-:-:S05]  /*f9c0*/  IMAD.MOV.U32 R3, RZ, RZ, -0x800000 ;  /* 0xff800000ff037424 */ /* 0x000fca00078e00ff */
[----:B------:R0:W-:Y:S01]  /*f9d0*/  STG.E desc[UR10][R4.64], R3 ;  /* 0x0000000304007986 */ /* 0x0001e2000c10190a */
[----:B------:R-:W-:Y:S05]  /*f9e0*/  BRA `(.L_x_902) ;  /* 0x0000004000a47947 */ /* 0x000fea0003800000 */
.L_x_900:
        /* <DEDUP_REMOVED lines=18> */
.L_x_984:
[----:B------:R-:W-:Y:S01]  /*fb10*/  ULDC UR7, c[0x0][0xc50] ;  /* 0x0003140000077ab9 */ /* 0x000fe20000000800 */
[----:B------:R-:W-:Y:S01]  /*fb20*/  UMOV UR36, UR6 ;  /* 0x0000000600247c82 */ /* 0x000fe20008000000 */
[----:B------:R-:W-:-:S11]  /*fb30*/  UISETP.NE.AND UP0, UPT, UR7, 0x1, UPT ;  /* 0x000000010700788c */ /* 0x000fd6000bf05270 */
[----:B------:R-:W-:Y:S01]  /*fb40*/  @UP0 ULDC UR4, c[0x0][0xc54] ;  /* 0x0003150000040ab9 */ /* 0x000fe20000000800 */
[----:B------:R-:W-:Y:S01]  /*fb50*/  @UP0 ULDC UR8, c[0x0][0xc58] ;  /* 0x0003160000080ab9 */ /* 0x000fe20000000800 */
[----:B------:R-:W-:-:S04]  /*fb60*/  UIMAD.WIDE.U32 UR4, UR6, UR4, URZ ;  /* 0x00000004060472a5 */ /* 0x000fc8000f8e003f */
[----:B------:R-:W-:-:S12]  /*fb70*/  @UP0 USHF.R.U32.HI UR36, URZ, UR8, UR5 ;  /* 0x000000083f240299 */ /* 0x000fd80008011605 */
.L_x_985:
[----:B------:R-:W-:Y:S01]  /*fb80*/  ISETP.GE.AND P0, PT, R19, RZ, PT ;  /* 0x000000ff1300720c */ /* 0x000fe20003f06270 */
[----:B------:R-:W-:Y:S01]  /*fb90*/  UIADD3 UR41, -UR36, URZ, URZ ;  /* 0x0000003f24297290 */ /* 0x000fe2000fffe13f */
[----:B------:R-:W-:Y:S02]  /*fba0*/  IMAD.MOV.U32 R9, RZ, RZ, 0x1 ;  /* 0x00000001ff097424 */ /* 0x000fe400078e00ff */
[----:B------:R-:W-:Y:S01]  /*fbb0*/  IMAD.MOV.U32 R0, RZ, RZ, RZ ;  /* 0x000000ffff007224 */ /* 0x000fe200078e00ff */
[----:B------:R-:W-:Y:S01]  /*fbc0*/  UIMAD UR41, UR7, UR41, UR6 ;  /* 0x00000029072972a4 */ /* 0x000fe2000f8e0206 */
[----:B------:R-:W-:-:S07]  /*fbd0*/  IMAD.MOV.U32 R3, RZ, RZ, 0x1 ;  /* 0x00000001ff037424 */ /* 0x000fce00078e00ff */
[----:B------:R-:W-:Y:S05]  /*fbe0*/  @!P0 BRA `(.L_x_986) ;  /* 0x0000003c00648947 */ /* 0x000fea0003800000 */
[----:B------:R-:W0:Y:S01]  /*fbf0*/  S2UR UR42, SR_CTAID.X ;  /* 0x00000000002a79c3 */ /* 0x000e220000002500 */
[----:B------:R-:W-:Y:S01]  /*fc00*/  ULDC UR6, c[0x0][0x448] ;  /* 0x0001120000067ab9 */ /* 0x000fe20000000800 */
[----:B------:R-:W-:Y:S01]  /*fc10*/  ULDC.64 UR4, c[0x0][0x418] ;  /* 0x0001060000047ab9 */ /* 0x000fe20000000a00 */
[----:B------:R-:W-:Y:S02]  /*fc20*/  UISETP.NE.AND UP1, UPT, UR6, 0x1, UPT ;  /* 0x000000010600788c */ /* 0x000fe4000bf25270 */
[----:B------:R-:W-:Y:S01]  /*fc30*/  UISETP.NE.U32.AND UP0, UPT, UR4, URZ, UPT ;  /* 0x0000003f0400728c */ /* 0x000fe2000bf05070 */
[----:B------:R-:W-:Y:S02]  /*fc40*/  ULDC UR11, c[0x0][0x288] ;  /* 0x0000a200000b7ab9 */ /* 0x000fe40000000800 */
[----:B------:R-:W-:Y:S01]  /*fc50*/  ULDC UR4, c[0x0][0x424] ;  /* 0x0001090000047ab9 */ /* 0x000fe20000000800 */
[----:B------:R-:W-:Y:S01]  /*fc60*/  UISETP.NE.AND.EX UP0, UPT, UR5, URZ, UPT, UP0 ;  /* 0x0000003f0500728c */ /* 0x000fe2000bf05300 */
[----:B------:R-:W-:Y:S01]  /*fc70*/  ULDC UR12, c[0x0][0x2f0] ;  /* 0x0000bc00000c7ab9 */ /* 0x000fe20000000800 */
[----:B------:R-:W-:-:S02]  /*fc80*/  UIADD3 UR6, -UR11, 0x1, URZ ;  /* 0x000000010b067890 */ /* 0x000fc4000fffe13f */
[----:B------:R-:W-:Y:S01]  /*fc90*/  USEL UR10, UR4, 0x1, UP0 ;  /* 0x00000001040a7887 */ /* 0x000fe20008000000 */
[----:B------:R-:W-:Y:S02]  /*fca0*/  @UP1 ULDC UR13, c[0x0][0x450] ;  /* 0x00011400000d1ab9 */ /* 0x000fe40000000800 */
[----:B------:R-:W-:Y:S01]  /*fcb0*/  @UP1 ULDC UR4, c[0x0][0x44c] ;  /* 0x0001130000041ab9 */ /* 0x000fe20000000800 */
[----:B------:R-:W-:Y:S02]  /*fcc0*/  UIMAD UR7, UR10, UR12, 0x5f ;  /* 0x0000005f0a0774a4 */ /* 0x000fe4000f8e020c */
[----:B------:R-:W-:Y:S02]  /*fcd0*/  UIMAD UR9, UR10, UR12, UR6 ;  /* 0x0000000c0a0972a4 */ /* 0x000fe4000f8e0206 */
[----:B------:R-:W-:Y:S02]  /*fce0*/  UIMAD.WIDE UR6, UR7, 0x2aaaaaab, URZ ;  /* 0x2aaaaaab070678a5 */ /* 0x000fe4000f8e023f */
[----:B0-----:R-:W-:-:S02]  /*fcf0*/  USHF.L.U32 UR42, UR42, 0x7, URZ ;  /* 0x000000072a2a7899 */ /* 0x001fc4000800063f */
[----:B------:R-:W-:Y:S02]  /*fd00*/  USHF.R.U32.HI UR40, URZ, 0x1f, UR7 ;  /* 0x0000001f3f287899 */ /* 0x000fe40008011607 */
[----:B------:R-:W-:Y:S02]  /*fd10*/  UIADD3 UR8, UR42, 0x7f, URZ ;  /* 0x0000007f2a087890 */ /* 0x000fe4000fffe03f */
[----:B------:R-:W-:Y:S02]  /*fd20*/  ULEA.HI.SX32 UR40, UR7, UR40, 0x1c ;  /* 0x0000002807287291 */ /* 0x000fe4000f8fe23f */
[----:B------:R-:W-:-:S04]  /*fd30*/  UIMAD.WIDE.U32 UR4, UR8, UR4, URZ ;  /* 0x00000004080472a5 */ /* 0x000fc8000f8e003f */
[----:B------:R-:W-:-:S03]  /*fd40*/  @UP1 USHF.R.U32.HI UR8, URZ, UR13, UR5 ;  /* 0x0000000d3f081299 */ /* 0x000fc60008011605 */
[----:B------:R-:W-:Y:S01]  /*fd50*/  ULDC.64 UR4, c[0x0][0x9e0] ;  /* 0x0002780000047ab9 */ /* 0x000fe20000000a00 */
[----:B------:R-:W-:Y:S02]  /*fd60*/  UIADD3 UR9, UR9, UR8, URZ ;  /* 0x0000000809097290 */ /* 0x000fe4000fffe03f */
[----:B------:R-:W-:Y:S02]  /*fd70*/  UISETP.GE.AND UP0, UPT, UR5, 0x1, UPT ;  /* 0x000000010500788c */ /* 0x000fe4000bf06270 */
[----:B------:R-:W-:-:S04]  /*fd80*/  UIADD3 UR4, UR9, UR4, URZ ;  /* 0x0000000409047290 */ /* 0x000fc8000fffe03f */
[----:B------:R-:W-:-:S13]  /*fd90*/  PLOP3.LUT P1, PT, PT, PT, UP0, 0x80, 0x0 ;  /* 0x000000000000781c */ /* 0x000fda0003f2f008 */
[----:B------:R-:W-:Y:S05]  /*fda0*/  @!P1 BRA `(.L_x_987) ;  /* 0x0000000000449947 */ /* 0x000fea0003800000 */
[----:B------:R-:W-:Y:S01]  /*fdb0*/  ISETP.LT.AND P0, PT, RZ, UR9, PT ;  /* 0x00000009ff007c0c */ /* 0x000fe2000bf01270 */
[----:B------:R-:W-:-:S12]  /*fdc0*/  UIADD3 UR8, UR9, -0x1, URZ ;  /* 0xffffffff09087890 */ /* 0x000fd8000fffe03f */
[----:B------:R-:W-:Y:S05]  /*fdd0*/  @P0 BRA `(.L_x_988) ;  /* 0x00000000001c0947 */ /* 0x000fea0003800000 */
[----:B------:R-:W-:Y:S02]  /*fde0*/  UISETP.NE.AND UP0, UPT, UR5, 0x1, UPT ;  /* 0x000000010500788c */ /* 0x000fe4000bf05270 */
[----:B------:R-:W-:-:S09]  /*fdf0*/  UIADD3 UR8, -UR9, URZ, URZ ;  /* 0x0000003f09087290 */ /* 0x000fd2000fffe13f */
[----:B------:R-:W-:Y:S02]  /*fe00*/  @UP0 ULDC.64 UR14, c[0x0][0x9e8] ;  /* 0x00027a00000e0ab9 */ /* 0x000fe40000000a00 */
[----:B------:R-:W-:-:S04]  /*fe10*/  UIMAD.WIDE.U32 UR6, UR8, UR14, URZ ;  /* 0x0000000e080672a5 */ /* 0x000fc8000f8e003f */
[----:B------:R-:W-:-:S04]  /*fe20*/  @UP0 USHF.R.U32.HI UR8, URZ, UR15, UR7 ;  /* 0x0000000f3f080299 */ /* 0x000fc80008011607 */
[----:B------:R-:W-:Y:S01]  /*fe30*/  ULOP3.LUT UR8, URZ, UR8, URZ, 0x33, !UPT ;  /* 0x000000083f087292 */ /* 0x000fe2000f8e333f */
[----:B------:R-:W-:Y:S11]  /*fe40*/  BRA `(.L_x_989) ;  /* 0x0000000000107947 */ /* 0x000ff60003800000 */
.L_x_988:
[----:B------:R-:W-:-:S11]  /*fe50*/  UISETP.NE.AND UP0, UPT, UR5, 0x1, UPT ;  /* 0x000000010500788c */ /* 0x000fd6000bf05270 */
[----:B------:R-:W-:Y:S02]  /*fe60*/  @UP0 ULDC.64 UR14, c[0x0][0x9e8] ;  /* 0x00027a00000e0ab9 */ /* 0x000fe40000000a00 */
[----:B------:R-:W-:-:S04]  /*fe70*/  UIMAD.WIDE.U32 UR6, UR8, UR14, URZ ;  /* 0x0000000e080672a5 */ /* 0x000fc8000f8e003f */
[----:B------:R-:W-:-:S12]  /*fe80*/  @UP0 USHF.R.U32.HI UR8, URZ, UR15, UR7 ;  /* 0x0000000f3f080299 */ /* 0x000fd80008011607 */
.L_x_989:
[----:B------:R-:W-:-:S04]  /*fe90*/  UIMAD UR8, UR8, UR5, UR5 ;  /* 0x00000005080872a4 */ /* 0x000fc8000f8e0205 */
[----:B------:R-:W-:-:S04]  /*fea0*/  UISETP.LT.AND UP0, UPT, UR4, UR8, UPT ;  /* 0x000000080400728c */ /* 0x000fc8000bf01270 */
[----:B------:R-:W-:-:S12]  /*feb0*/  USEL UR4, UR4, UR8, UP0 ;  /* 0x0000000804047287 */ /* 0x000fd80008000000 */
.L_x_987:
[----:B------:R-:W-:Y:S01]  /*fec0*/  UIADD3 UR6, UR4, 0x5f, URZ ;  /* 0x0000005f04067890 */ /* 0x000fe2000fffe03f */
[----:B------:R-:W-:Y:S01]  /*fed0*/  @UP1 ULDC UR8, c[0x0][0x44c] ;  /* 0x0001130000081ab9 */ /* 0x000fe20000000800 */
[----:B------:R-:W-:Y:S02]  /*fee0*/  @UP1 ULDC UR13, c[0x0][0x450] ;  /* 0x00011400000d1ab9 */ /* 0x000fe40000000800 */
[----:B------:R-:W-:Y:S02]  /*fef0*/  UIMAD.WIDE UR6, UR6, 0x2aaaaaab, URZ ;  /* 0x2aaaaaab060678a5 */ /* 0x000fe4000f8e023f */
[----:B------:R-:W-:Y:S02]  /*ff00*/  UIMAD.WIDE.U32 UR8, UR42, UR8, URZ ;  /* 0x000000082a0872a5 */ /* 0x000fe4000f8e003f */
[----:B------:R-:W-:Y:S01]  /*ff10*/  USHF.R.U32.HI UR39, URZ, 0x1f, UR7 ;  /* 0x0000001f3f277899 */ /* 0x000fe20008011607 */
[----:B------:R-:W-:Y:S01]  /*ff20*/  UMOV UR4, UR42 ;  /* 0x0000002a00047c82 */ /* 0x000fe20008000000 */
[----:B------:R-:W-:-:S02]  /*ff30*/  UIMAD UR10, UR10, UR12, -UR11 ;  /* 0x0000000c0a0a72a4 */ /* 0x000fc4000f8e0a0b */
[----:B------:R-:W-:Y:S02]  /*ff40*/  @UP1 USHF.R.U32.HI UR4, URZ, UR13, UR9 ;  /* 0x0000000d3f041299 */ /* 0x000fe40008011609 */
[----:B------:R-:W-:Y:S02]  /*ff50*/  ULEA.HI.SX32 UR39, UR7, UR39, 0x1c ;  /* 0x0000002707277291 */ /* 0x000fe4000f8fe23f */
[----:B------:R-:W-:Y:S02]  /*ff60*/  UIADD3 UR4, UR10, UR4, URZ ;  /* 0x000000040a047290 */ /* 0x000fe4000fffe03f */
[----:B------:R-:W-:Y:S01]  /*ff70*/  UISETP.LT.AND UP0, UPT, UR40, UR39, UPT ;  /* 0x000000272800728c */ /* 0x000fe2000bf01270 */
[----:B------:R-:W-:Y:S02]  /*ff80*/  ULDC UR8, c[0x0][0x9dc] ;  /* 0x0002770000087ab9 */ /* 0x000fe40000000800 */
[----:B------:R-:W-:Y:S02]  /*ff90*/  UIADD3 UR8, UR4, -UR8, URZ ;  /* 0x8000000804087290 */ /* 0x000fe4000fffe03f */
[----:B------:R-:W-:Y:S01]  /*ffa0*/  USEL UR9, UR40, UR39, UP0 ;  /* 0x0000002728097287 */ /* 0x000fe20008000000 */
[----:B------:R-:W-:Y:S11]  /*ffb0*/  @!P1 BRA `(.L_x_990) ;  /* 0x0000000000449947 */ /* 0x000ff60003800000 */
[----:B------:R-:W-:-:S06]  /*ffc0*/  UISETP.GT.AND UP0, UPT, UR4, -0x1, UPT ;  /* 0xffffffff0400788c */ /* 0x000fcc000bf04270 */
[----:B------:R-:W-:-:S13]  /*ffd0*/  PLOP3.LUT P0, PT, PT, PT, UP0, 0x80, 0x0 ;  /* 0x000000000000781c */ /* 0x000fda0003f0f008 */
[----:B------:R-:W-:Y:S05]  /*ffe0*/  @P0 BRA `(.L_x_991) ;  /* 0x00000000001c0947 */ /* 0x000fea0003800000 */
[----:B------:R-:W-:Y:S02]  /*fff0*/  UISETP.NE.AND UP0, UPT, UR5, 0x1, UPT ;  /* 0x000000010500788c */ /* 0x000fe4000bf05270 */
[----:B------:R-:W-:-:S09]  /*10000*/  ULOP3.LUT UR4, URZ, UR4, URZ, 0x33, !UPT ;  /* 0x000000043f047292 */ /* 0x000fd2000f8e333f */
[----:B------:R-:W-:Y:S02]  /*10010*/  @UP0 ULDC.64 UR10, c[0x0][0x9e8] ;  /* 0x00027a00000a0ab9 */ /* 0x000fe40000000a00 */
[----:B------:R-:W-:-:S04]  /*10020*/  UIMAD.WIDE.U32 UR6, UR4, UR10, URZ ;  /* 0x0000000a040672a5 */ /* 0x000fc8000f8e003f */
[----:B------:R-:W-:-:S04]  /*10030*/  @UP0 USHF.R.U32.HI UR4, URZ, UR11, UR7 ;  /* 0x0000000b3f040299 */ /* 0x000fc80008011607 */
[----:B------:R-:W-:Y:S01]  /*10040*/  ULOP3.LUT UR4, URZ, UR4, URZ, 0x33, !UPT ;  /* 0x000000043f047292 */ /* 0x000fe2000f8e333f */
[----:B------:R-:W-:Y:S11]  /*10050*/  BRA `(.L_x_992) ;  /* 0x0000000000107947 */ /* 0x000ff60003800000 */
.L_x_991:
[----:B------:R-:W-:-:S11]  /*10060*/  UISETP.NE.AND UP0, UPT, UR5, 0x1, UPT ;  /* 0x000000010500788c */ /* 0x000fd6000bf05270 */
[----:B------:R-:W-:Y:S02]  /*10070*/  @UP0 ULDC.64 UR10, c[0x0][0x9e8] ;  /* 0x00027a00000a0ab9 */ /* 0x000fe40000000a00 */
[----:B------:R-:W-:-:S04]  /*10080*/  UIMAD.WIDE.U32 UR6, UR4, UR10, URZ ;  /* 0x0000000a040672a5 */ /* 0x000fc8000f8e003f */
[----:B------:R-:W-:-:S12]  /*10090*/  @UP0 USHF.R.U32.HI UR4, URZ, UR11, UR7 ;  /* 0x0000000b3f040299 */ /* 0x000fd80008011607 */
.L_x_992:
[----:B------:R-:W-:-:S04]  /*100a0*/  UIMAD UR4, UR4, UR5, URZ ;  /* 0x00000005040472a4 */ /* 0x000fc8000f8e023f */
[----:B------:R-:W-:-:S04]  /*100b0*/  UISETP.LT.AND UP0, UPT, UR8, UR4, UPT ;  /* 0x000000040800728c */ /* 0x000fc8000bf01270 */
[----:B------:R-:W-:-:S12]  /*100c0*/  USEL UR8, UR8, UR4, !UP0 ;  /* 0x0000000408087287 */ /* 0x000fd8000c000000 */
.L_x_990:
[----:B------:R-:W-:-:S04]  /*100d0*/  UIMAD.WIDE UR4, UR8, 0x2aaaaaab, URZ ;  /* 0x2aaaaaab080478a5 */ /* 0x000fc8000f8e023f */
[----:B------:R-:W-:-:S04]  /*100e0*/  USHF.R.U32.HI UR4, URZ, 0x1f, UR5 ;  /* 0x0000001f3f047899 */ /* 0x000fc80008011605 */
[----:B------:R-:W-:Y:S02]  /*100f0*/  ULEA.HI.SX32 UR4, UR5, UR4, 0x1c ;  /* 0x0000000405047291 */ /* 0x000fe4000f8fe23f */
[----:B------:R-:W-:Y:S02]  /*10100*/  USHF.R.U32.HI UR5, URZ, 0x10, UR41 ;  /* 0x000000103f057899 */ /* 0x000fe40008011629 */
[----:B------:R-:W-:Y:S02]  /*10110*/  ULOP3.LUT UR41, UR41, 0xffff, URZ, 0xc0, !UPT ;  /* 0x0000ffff29297892 */ /* 0x000fe4000f8ec03f */
[----:B------:R-:W-:Y:S01]  /*10120*/  VIMNMX R7, RZ, UR4, !PT ;  /* 0x00000004ff077c48 */ /* 0x000fe2000ffe0100 */
[----:B------:R-:W-:-:S03]  /*10130*/  UISETP.NE.AND UP0, UPT, UR5, URZ, UPT ;  /* 0x0000003f0500728c */ /* 0x000fc6000bf05270 */
[----:B------:R-:W-:Y:S01]  /*10140*/  ISETP.LT.AND P0, PT, R7, UR9, PT ;  /* 0x0000000907007c0c */ /* 0x000fe2000bf01270 */
[----:B------:R0:W-:Y:S04]  /*10150*/  STL [R1+0x8], R7 ;  /* 0x0000080701007387 */ /* 0x0001e80000100800 */
[----:B------:R0:W-:Y:S03]  /*10160*/  STL [R1+0xc], RZ ;  /* 0x00000cff01007387 */ /* 0x0001e60000100800 */
[----:B------:R-:W-:-:S05]  /*10170*/  @!UP0 ULDC UR5, c[0x0][0x9f0] ;  /* 0x00027c0000058ab9 */ /* 0x000fca0000000800 */
[----:B0-----:R-:W-:Y:S05]  /*10180*/  @!P0 BRA `(.L_x_993) ;  /* 0x0000000000708947 */ /* 0x001fea0003800000 */
[----:B------:R-:W-:Y:S01]  /*10190*/  IMAD.U32 R6, RZ, RZ, UR5 ;  /* 0x00000005ff067e24 */ /* 0x000fe2000f8e00ff */
[----:B------:R-:W-:Y:S01]  /*101a0*/  UIADD3 UR4, UR5, -0x1, UR9 ;  /* 0xffffffff05047890 */ /* 0x000fe2000fffe009 */
[----:B------:R-:W-:-:S03]  /*101b0*/  IMAD.MOV.U32 R2, RZ, RZ, RZ ;  /* 0x000000ffff027224 */ /* 0x000fc600078e00ff */
[-C--:B------:R-:W-:Y:S02]  /*101c0*/  IABS R0, R6.reuse ;  /* 0x0000000600007213 */ /* 0x080fe40000000000 */
[----:B------:R-:W-:Y:S02]  /*101d0*/  IABS R6, R6 ;  /* 0x0000000600067213 */ /* 0x000fe40000000000 */
[----:B------:R-:W0:Y:S08]  /*101e0*/  I2F.RP R4, R0 ;  /* 0x0000000000047306 */ /* 0x000e300000209400 */
[----:B0-----:R-:W0:Y:S02]  /*101f0*/  MUFU.RCP R4, R4 ;  /* 0x0000000400047308 */ /* 0x001e240000001000 */
[----:B0-----:R-:W-:-:S06]  /*10200*/  VIADD R3, R4, 0xffffffe ;  /* 0x0ffffffe04037836 */ /* 0x001fcc0000000000 */
[----:B------:R-:W0:Y:S02]  /*10210*/  F2I.FTZ.U32.TRUNC.NTZ R3, R3 ;  /* 0x0000000300037305 */ /* 0x000e24000021f000 */
[----:B0-----:R-:W-:-:S04]  /*10220*/  IMAD.MOV R5, RZ, RZ, -R3 ;  /* 0x000000ffff057224 */ /* 0x001fc800078e0a03 */
[----:B------:R-:W-:-:S04]  /*10230*/  IMAD R5, R5, R0, RZ ;  /* 0x0000000005057224 */ /* 0x000fc800078e02ff */
[----:B------:R-:W-:Y:S01]  /*10240*/  IMAD.HI.U32 R5, R3, R5, R2 ;  /* 0x0000000503057227 */ /* 0x000fe200078e0002 */
[----:B------:R-:W-:-:S03]  /*10250*/  IADD3 R2, -R7, UR4, RZ ;  /* 0x0000000407027c10 */ /* 0x000fc6000fffe1ff */
[----:B------:R-:W-:Y:S01]  /*10260*/  IMAD.MOV R3, RZ, RZ, -R6 ;  /* 0x000000ffff037224 */ /* 0x000fe200078e0a06 */
[----:B------:R-:W-:Y:S02]  /*10270*/  IABS R4, R2 ;  /* 0x0000000200047213 */ /* 0x000fe40000000000 */
[----:B------:R-:W-:-:S03]  /*10280*/  LOP3.LUT R2, R2, UR5, RZ, 0x3c, !PT ;  /* 0x0000000502027c12 */ /* 0x000fc6000f8e3cff */
[----:B------:R-:W-:Y:S01]  /*10290*/  IMAD.HI.U32 R5, R5, R4, RZ ;  /* 0x0000000405057227 */ /* 0x000fe200078e00ff */
[----:B------:R-:W-:-:S03]  /*102a0*/  ISETP.GE.AND P2, PT, R2, RZ, PT ;  /* 0x000000ff0200720c */ /* 0x000fc60003f46270 */
[----:B------:R-:W-:-:S05]  /*102b0*/  IMAD R3, R5, R3, R4 ;  /* 0x0000000305037224 */ /* 0x000fca00078e0204 */
[----:B------:R-:W-:-:S13]  /*102c0*/  ISETP.GT.U32.AND P1, PT, R0, R3, PT ;  /* 0x000000030000720c */ /* 0x000fda0003f24070 */
[----:B------:R-:W-:Y:S02]  /*102d0*/  @!P1 IMAD.IADD R3, R3, 0x1, -R0 ;  /* 0x0000000103039824 */ /* 0x000fe400078e0a00 */
[----:B------:R-:W-:Y:S01]  /*102e0*/  @!P1 VIADD R5, R5, 0x1 ;  /* 0x0000000105059836 */ /* 0x000fe20000000000 */
[----:B------:R-:W-:Y:S02]  /*102f0*/  ISETP.NE.AND P1, PT, RZ, UR5, PT ;  /* 0x00000005ff007c0c */ /* 0x000fe4000bf25270 */
[----:B------:R-:W-:-:S13]  /*10300*/  ISETP.GE.U32.AND P0, PT, R3, R0, PT ;  /* 0x000000000300720c */ /* 0x000fda0003f06070 */
[----:B------:R-:W-:-:S04]  /*10310*/  @P0 VIADD R5, R5, 0x1 ;  /* 0x0000000105050836 */ /* 0x000fc80000000000 */
[----:B------:R-:W-:Y:S01]  /*10320*/  @!P2 IMAD.MOV R5, RZ, RZ, -R5 ;  /* 0x000000ffff05a224 */ /* 0x000fe200078e0a05 */
[----:B------:R-:W-:-:S05]  /*10330*/  @!P1 LOP3.LUT R5, RZ, UR5, RZ, 0x33, !PT ;  /* 0x00000005ff059c12 */ /* 0x000fca000f8e33ff */
[----:B------:R0:W-:Y:S02]  /*10340*/  STL [R1+0xc], R5 ;  /* 0x00000c0501007387 */ /* 0x0001e40000100800 */
.L_x_993:
[----:B------:R-:W2:Y:S01]  /*10350*/  LDL R2, [R1+0xc] ;  /* 0x00000c0001027983 */ /* 0x000ea20000100800 */
[----:B------:R-:W-:Y:S02]  /*10360*/  IMAD.MOV.U32 R9, RZ, RZ, 0x1 ;  /* 0x00000001ff097424 */ /* 0x000fe400078e00ff */
[----:B------:R-:W-:Y:S02]  /*10370*/  IMAD.MOV.U32 R3, RZ, RZ, 0x1 ;  /* 0x00000001ff037424 */ /* 0x000fe400078e00ff */
[----:B--2---:R-:W-:-:S05]  /*10380*/  IMAD R0, R2, UR41, R7 ;  /* 0x0000002902007c24 */ /* 0x004fca000f8e0207 */
[----:B------:R-:W-:Y:S01]  /*10390*/  VIADDMNMX R18, R0, R2, UR9, PT ;  /* 0x0000000900127e46 */ /* 0x000fe2000b800102 */
[----:B------:R1:W-:Y:S03]  /*103a0*/  STL [R1+0x4], R0 ;  /* 0x0000040001007387 */ /* 0x0003e60000100800 */
[----:B------:R-:W-:Y:S01]  /*103b0*/  ISETP.GT.AND P0, PT, R18, R0, PT ;  /* 0x000000001200720c */ /* 0x000fe20003f04270 */
[----:B------:R2:W-:Y:S01]  /*103c0*/  STL [R1+0x10], R18 ;  /* 0x0000101201007387 */ /* 0x0005e20000100800 */
[----:B-1----:R-:W-:-:S11]  /*103d0*/  IMAD.MOV.U32 R0, RZ, RZ, RZ ;  /* 0x000000ffff007224 */ /* 0x002fd600078e00ff */
[----:B--2---:R-:W-:Y:S05]  /*103e0*/  @!P0 BRA `(.L_x_986) ;  /* 0x0000003400648947 */ /* 0x004fea0003800000 */
[----:B------:R-:W1:Y:S01]  /*103f0*/  S2UR UR4, SR_CgaCtaId ;  /* 0x00000000000479c3 */ /* 0x000e620000008800 */
[----:B------:R-:W-:Y:S02]  /*10400*/  UMOV UR38, 0x400 ;  /* 0x0000040000267882 */ /* 0x000fe40000000000 */
[----:B-1----:R-:W-:-:S04]  /*10410*/  ULEA UR38, UR4, UR38, 0x18 ;  /* 0x0000002604267291 */ /* 0x002fc8000f8ec03f */
        /* <DEDUP_REMOVED lines=8> */
[----:B------:R-:W-:Y:S02]  /*104a0*/  IMAD.U32 R4, RZ, RZ, UR6 ;  /* 0x00000006ff047e24 */ /* 0x000fe4000f8e00ff */
[----:B------:R-:W1:Y:S01]  /*104b0*/  LDC.64 R2, c[0x4][R2] ;  /* 0x0100000002027b82 */ /* 0x000e620000000a00 */
[----:B0-----:R-:W-:Y:S02]  /*104c0*/  IMAD.U32 R5, RZ, RZ, UR7 ;  /* 0x00000007ff057e24 */ /* 0x001fe4000f8e00ff */
        /* <DEDUP_REMOVED lines=8> */
[----:B-1----:R-:W-:Y:S05]  /*10550*/  CALL.ABS.NOINC R2 ;  /* 0x0000000002007343 */ /* 0x002fea0003c00000 */
.L_x_994:
        /* <DEDUP_REMOVED lines=8> */
[----:B------:R1:W2:Y:S01]  /*105e0*/  LDC.64 R2, c[0x4][R16] ;  /* 0x0100000010027b82 */ /* 0x0002a20000000a00 */
[----:B------:R-:W-:Y:S02]  /*105f0*/  IMAD.U32 R4, RZ, RZ, UR6 ;  /* 0x00000006ff047e24 */ /* 0x000fe4000f8e00ff */
[----:B0-----:R-:W-:Y:S02]  /*10600*/  IMAD.U32 R5, RZ, RZ, UR7 ;  /* 0x00000007ff057e24 */ /* 0x001fe4000f8e00ff */
[----:B------:R-:W-:Y:S02]  /*10610*/  IMAD.U32 R6, RZ, RZ, UR8 ;  /* 0x00000008ff067e24 */ /* 0x000fe4000f8e00ff */
[----:B------:R-:W-:-:S02]  /*10620*/  IMAD.U32 R7, RZ, RZ, UR9 ;  /* 0x00000009ff077e24 */ /* 0x000fc4000f8e00ff */
[----:B------:R-:W-:Y:S02]  /*10630*/  IMAD.U32 R10, RZ, RZ, UR4 ;  /* 0x00000004ff0a7e24 */ /* 0x000fe4000f8e00ff */
[----:B------:R-:W-:Y:S02]  /*10640*/  IMAD.U32 R11, RZ, RZ, UR5 ;  /* 0x00000005ff0b7e24 */ /* 0x000fe4000f8e00ff */
[----:B------:R-:W-:Y:S02]  /*10650*/  IMAD.MOV.U32 R8, RZ, RZ, 0x70 ;  /* 0x00000070ff087424 */ /* 0x000fe400078e00ff */
[----:B------:R-:W-:Y:S02]  /*10660*/  IMAD.MOV.U32 R12, RZ, RZ, 0x1 ;  /* 0x00000001ff0c7424 */ /* 0x000fe400078e00ff */
[----:B-1----:R-:W-:-:S07]  /*10670*/  IMAD.MOV.U32 R13, RZ, RZ, RZ ;  /* 0x000000ffff0d7224 */ /* 0x002fce00078e00ff */
[----:B------:R-:W-:-:S07]  /*10680*/  LEPC R20, `(.L_x_996) ;  /* 0x000000001014794e */ /* 0x000fce0000000000 */
[----:B--2---:R-:W-:Y:S05]  /*10690*/  CALL.ABS.NOINC R2 ;  /* 0x0000000002007343 */ /* 0x004fea0003c00000 */
.L_x_996:
        /* <DEDUP_REMOVED lines=15> */
.L_x_995:
[----:B------:R-:W1:Y:S01]  /*10790*/  LDC.64 R2, c[0x0][0x9f8] ;  /* 0x00027e00ff027b82 */ /* 0x000e620000000a00 */
[----:B------:R-:W-:Y:S01]  /*107a0*/  ULDC.64 UR4, c[0x0][0x208] ;  /* 0x0000820000047ab9 */ /* 0x000fe20000000a00 */
[----:B-1----:R-:W-:-:S04]  /*107b0*/  ISETP.NE.U32.AND P0, PT, R2, RZ, PT ;  /* 0x000000ff0200720c */ /* 0x002fc80003f05070 */
[----:B------:R-:W-:-:S13]  /*107c0*/  ISETP.NE.AND.EX P0, PT, R3, RZ, PT, P0 ;  /* 0x000000ff0300720c */ /* 0x000fda0003f05300 */
[----:B------:R-:W1:Y:S02]  /*107d0*/  @P0 LDC.64 R2, c[0x0][0x9f8] ;  /* 0x00027e00ff020b82 */ /* 0x000e640000000a00 */
[----:B-1----:R-:W-:-:S05]  /*107e0*/  @P0 IMAD.WIDE R2, R19, 0x4, R2 ;  /* 0x0000000413020825 */ /* 0x002fca00078e0202 */
[----:B------:R1:W2:Y:S01]  /*107f0*/  @P0 LDG.E R19, desc[UR4][R2.64] ;  /* 0x0000000402130981 */ /* 0x0002a2000c1e1900 */
[----:B------:R-:W-:Y:S01]  /*10800*/  UMOV UR4, 0xffffffff ;  /* 0xffffffff00047882 */ /* 0x000fe20000000000 */
[----:B------:R-:W-:Y:S01]  /*10810*/  LOP3.LUT R17, R17, 0xfffffffe, RZ, 0xc0, !PT ;  /* 0xfffffffe11117812 */ /* 0x000fe200078ec0ff */
[----:B------:R-:W-:Y:S01]  /*10820*/  VIADD R18, R18, 0xffffffff ;  /* 0xffffffff12127836 */ /* 0x000fe20000000000 */
[----:B------:R-:W3:Y:S01]  /*10830*/  S2R R0, SR_TID.X ;  /* 0x0000000000007919 */ /* 0x000ee20000002100 */
[----:B-1----:R-:W1:Y:S02]  /*10840*/  LDC.64 R2, c[0x0][0x418] ;  /* 0x00010600ff027b82 */ /* 0x002e640000000a00 */
[----:B-1----:R-:W-:Y:S02]  /*10850*/  ISETP.NE.U32.AND P0, PT, R2, RZ, PT ;  /* 0x000000ff0200720c */ /* 0x002fe40003f05070 */
[----:B---3--:R-:W-:Y:S02]  /*10860*/  SHF.R.U32.HI R0, RZ, 0x5, R0 ;  /* 0x00000005ff007819 */ /* 0x008fe40000011600 */
[----:B------:R-:W-:-:S02]  /*10870*/  ISETP.NE.AND.EX P1, PT, R3, RZ, PT, P0 ;  /* 0x000000ff0300720c */ /* 0x000fc40003f25300 */
[----:B------:R-:W-:-:S11]  /*10880*/  LOP3.LUT R0, R0, 0x3, RZ, 0xc0, !PT ;  /* 0x0000000300007812 */ /* 0x000fd600078ec0ff */
[----:B------:R-:W-:Y:S02]  /*10890*/  @P1 LOP3.LUT R17, R17, 0x1, RZ, 0xfc, !PT ;  /* 0x0000000111111812 */ /* 0x000fe400078efcff */
[----:B--2---:R-:W-:Y:S02]  /*108a0*/  SHF.R.S32.HI R6, RZ, 0x1f, R19 ;  /* 0x0000001fff067819 */ /* 0x004fe40000011413 */
[----:B------:R-:W-:-:S03]  /*108b0*/  SEL R16, R19, RZ, !P1 ;  /* 0x000000ff13107207 */ /* 0x000fc60004800000 */
[----:B------:R1:W-:Y:S01]  /*108c0*/  STL [R1], R6 ;  /* 0x0000000601007387 */ /* 0x0003e20000100800 */
[----:B------:R-:W-:Y:S05]  /*108d0*/  BRA.DIV UR4, `(.L_x_997) ;  /* 0x0000003604c87947 */ /* 0x000fea000b800000 */
[----:B------:R2:W3:Y:S02]  /*108e0*/  SHFL.IDX PT, R14, R0, RZ, 0x1f ;  /* 0x00001fff000e7589 */ /* 0x0004e400000e0000 */
.L_x_1077:
[----:B---3--:R-:W-:Y:S02]  /*108f0*/  ISETP.NE.AND P0, PT, R14, RZ, PT ;  /* 0x000000ff0e00720c */ /* 0x008fe40003f05270 */
[----:B------:R-:W-:Y:S02]  /*10900*/  PLOP3.LUT P2, PT, PT, PT, PT, 0x8, 0x0 ;  /* 0x000000000000781c */ /* 0x000fe40003f4e170 */
[----:B------:R-:W-:-:S11]  /*10910*/  LOP3.LUT R17, R17, 0xfffffffd, RZ, 0xc0, !PT ;  /* 0xfffffffd11117812 */ /* 0x000fd600078ec0ff */
[----:B------:R-:W-:Y:S01]  /*10920*/  @P2 LOP3.LUT R17, R17, 0x2, RZ, 0xfc, !PT ;  /* 0x0000000211112812 */ /* 0x000fe200078efcff */
[----:B------:R-:W-:Y:S06]  /*10930*/  @P0 BRA `(.L_x_998) ;  /* 0x0000000400140947 */ /* 0x000fec0003800000 */
[----:B------:R-:W-:-:S03]  /*10940*/  UMOV UR4, 0xffffffff ;  /* 0xffffffff00047882 */ /* 0x000fc60000000000 */
[----:B------:R-:W-:Y:S05]  /*10950*/  BRA.DIV UR4, `(.L_x_999) ;  /* 0x0000003604c87947 */ /* 0x000fea000b800000 */
[----:B------:R-:W-:-:S13]  /*10960*/  ELECT P6, URZ, PT ;  /* 0x00000000003f782f */ /* 0x000fda00038c0000 */
.L_x_1080:
[----:B------:R-:W-:Y:S05]  /*10970*/  @!P6 BRA `(.L_x_998) ;  /* 0x000000040004e947 */ /* 0x000fea0003800000 */
[----:B------:R-:W-:Y:S01]  /*10980*/  IMAD.MOV.U32 R16, RZ, RZ, R19 ;  /* 0x000000ffff107224 */ /* 0x000fe200078e0013 */
[----:B------:R-:W-:Y:S06]  /*10990*/  @!P1 BRA `(.L_x_1000) ;  /* 0x0000000000489947 */ /* 0x000fec0003800000 */
[----:B------:R-:W3:Y:S01]  /*109a0*/  LDC R7, c[0x0][0x43c] ;  /* 0x00010f00ff077b82 */ /* 0x000ee20000000800 */
[----:B------:R-:W-:Y:S01]  /*109b0*/  ULDC.64 UR4, c[0x0][0x428] ;  /* 0x00010a0000047ab9 */ /* 0x000fe20000000a00 */
[----:B------:R-:W-:Y:S01]  /*109c0*/  ULDC.64 UR6, c[0x0][0x208] ;  /* 0x0000820000067ab9 */ /* 0x000fe20000000a00 */
[----:B---3--:R-:W-:-:S13]  /*109d0*/  ISETP.NE.AND P0, PT, R7, 0x1, PT ;  /* 0x000000010700780c */ /* 0x008fda0003f05270 */
[----:B0-----:R-:W2:Y:S02]  /*109e0*/  @P0 LDC.64 R4, c[0x0][0x440] ;  /* 0x00011000ff040b82 */ /* 0x001ea40000000a00 */
[----:B--2---:R-:W-:-:S04]  /*109f0*/  @P0 IMAD.HI.U32 R0, R18, R4, RZ ;  /* 0x0000000412000227 */ /* 0x004fc800078e00ff */
[----:B------:R-:W-:Y:S01]  /*10a00*/  IMAD.MOV.U32 R4, RZ, RZ, R18 ;  /* 0x000000ffff047224 */ /* 0x000fe200078e0012 */
[----:B------:R-:W-:-:S04]  /*10a10*/  @P0 SHF.R.U32.HI R4, RZ, R5, R0 ;  /* 0x00000005ff040219 */ /* 0x000fc80000011600 */
[--C-:B------:R-:W-:Y:S01]  /*10a20*/  SHF.R.S32.HI R5, RZ, 0x1f, R4.reuse ;  /* 0x0000001fff057819 */ /* 0x100fe20000011404 */
[----:B------:R-:W-:-:S04]  /*10a30*/  IMAD.MOV R0, RZ, RZ, -R4 ;  /* 0x000000ffff007224 */ /* 0x000fc800078e0a04 */
[----:B------:R-:W-:Y:S02]  /*10a40*/  IMAD R18, R7, R0, R18 ;  /* 0x0000000007127224 */ /* 0x000fe400078e0212 */
[----:B------:R-:W-:Y:S02]  /*10a50*/  IMAD R0, R6, UR4, RZ ;  /* 0x0000000406007c24 */ /* 0x000fe4000f8e02ff */
[----:B------:R-:W-:-:S04]  /*10a60*/  IMAD.WIDE.U32 R4, R19, UR4, R4 ;  /* 0x0000000413047c25 */ /* 0x000fc8000f8e0004 */
[----:B------:R-:W-:Y:S01]  /*10a70*/  IMAD R7, R19, UR5, R0 ;  /* 0x0000000513077c24 */ /* 0x000fe2000f8e0200 */
[----:B------:R-:W-:-:S03]  /*10a80*/  LEA R2, P0, R4, R2, 0x2 ;  /* 0x0000000204027211 */ /* 0x000fc600078010ff */
[----:B------:R-:W-:-:S05]  /*10a90*/  IMAD.IADD R0, R5, 0x1, R7 ;  /* 0x0000000105007824 */ /* 0x000fca00078e0207 */
[----:B------:R-:W-:-:S05]  /*10aa0*/  LEA.HI.X R3, R4, R3, R0, 0x2, P0 ;  /* 0x0000000304037211 */ /* 0x000fca00000f1400 */
[----:B------:R3:W5:Y:S02]  /*10ab0*/  LDG.E R16, desc[UR6][R2.64] ;  /* 0x0000000602107981 */ /* 0x000764000c1e1900 */
.L_x_1000:
[----:B--2---:R-:W-:Y:S01]  /*10ac0*/  IMAD.MOV.U32 R0, RZ, RZ, 0x1 ;  /* 0x00000001ff007424 */ /* 0x004fe200078e00ff */
[----:B-1----:R-:W3:Y:S04]  /*10ad0*/  S2R R6, SR_TID.X ;  /* 0x0000000000067919 */ /* 0x002ee80000002100 */
[----:B------:R-:W-:-:S04]  /*10ae0*/  SHF.L.U32 R0, R0, 0x1f, RZ ;  /* 0x0000001f00007819 */ /* 0x000fc800000006ff */
[----:B------:R-:W1:Y:S01]  /*10af0*/  SYNCS.PHASECHK.TRANS64.TRYWAIT P0, [UR38+0x2a840], R0 ;  /* 0x02a84000ff0075a7 */ /* 0x000e620008000166 */
[----:B---3--:R-:W-:-:S04]  /*10b00*/  LOP3.LUT R2, R6, 0x7f, RZ, 0xc0, !PT ;  /* 0x0000007f06027812 */ /* 0x008fc800078ec0ff */
[----:B------:R-:W-:Y:S01]  /*10b10*/  ISETP.NE.AND P1, PT, R2, RZ, PT ;  /* 0x000000ff0200720c */ /* 0x000fe20003f25270 */
[----:B-1----:R-:W-:-:S12]  /*10b20*/  @!P0 BRA `(.L_x_1001) ;  /* 0x0000003400748947 */ /* 0x002fd80003800000 */
.L_x_1081:
[----:B------:R-:W-:Y:S05]  /*10b30*/  @P1 BRA `(.L_x_1002) ;  /* 0x0000000000181947 */ /* 0x000fea0003800000 */
[----:B------:R-:W2:Y:S01]  /*10b40*/  S2R R2, SR_TID.X ;  /* 0x0000000000027919 */ /* 0x000ea20000002100 */
[----:B-1----:R-:W-:-:S04]  /*10b50*/  IMAD.MOV.U32 R0, RZ, RZ, 0x9000 ;  /* 0x00009000ff007424 */ /* 0x002fc800078e00ff */
[----:B------:R3:W-:Y:S01]  /*10b60*/  SYNCS.ARRIVE.TRANS64 RZ, [UR38+0x2a830], R0 ;  /* 0x02a83000ffff79a7 */ /* 0x0007e20008000026 */
[----:B--2---:R-:W-:-:S13]  /*10b70*/  LOP3.LUT P0, RZ, R2, 0x1f, RZ, 0xc0, !PT ;  /* 0x0000001f02ff7812 */ /* 0x004fda000780c0ff */
[----:B---3--:R-:W-:Y:S05]  /*10b80*/  @!P0 BRA `(.L_x_1002) ;  /* 0x0000000000048947 */ /* 0x008fea0003800000 */
[----:B------:R-:W-:Y:S01]  /*10b90*/  BPT.TRAP 0x1 ;  /* 0x000000040000795c */ /* 0x000fe20000300000 */
.L_x_1002:
[----:B------:R-:W-:Y:S01]  /*10ba0*/  R2UR UR11, R18 ;  /* 0x00000000120b72ca */ /* 0x000fe200000e0000 */
[----:B------:R-:W-:Y:S01]  /*10bb0*/  ULDC.64 UR4, c[0x0][0x198] ;  /* 0x0000660000047ab9 */ /* 0x000fe20000000a00 */
[----:B-----5:R-:W-:Y:S01]  /*10bc0*/  R2UR UR13, R16 ;  /* 0x00000000100d72ca */ /* 0x020fe200000e0000 */
[----:B------:R-:W-:Y:S01]  /*10bd0*/  UIADD3 UR4, UP0, UR4, 0x370, URZ ;  /* 0x0000037004047890 */ /* 0x000fe2000ff1e03f */
[----:B------:R-:W-:Y:S01]  /*10be0*/  PLOP3.LUT P0, PT, PT, PT, PT, 0x80, 0x0 ;  /* 0x000000000000781c */ /* 0x000fe20003f0f070 */
[----:B------:R-:W-:Y:S01]  /*10bf0*/  UIADD3 UR8, UR38, 0x18400, URZ ;  /* 0x0001840026087890 */ /* 0x000fe2000fffe03f */
[----:B------:R-:W-:Y:S01]  /*10c00*/  LOP3.LUT R17, R17, 0xfffffffd, RZ, 0xc0, !PT ;  /* 0xfffffffd11117812 */ /* 0x000fe200078ec0ff */
[----:B------:R-:W-:Y:S02]  /*10c10*/  UIADD3 UR9, UR38, 0x2a830, URZ ;  /* 0x0002a83026097890 */ /* 0x000fe4000fffe03f */
[----:B------:R-:W-:Y:S02]  /*10c20*/  UIADD3.X UR5, URZ, UR5, URZ, UP0, !UPT ;  /* 0x000000053f057290 */ /* 0x000fe400087fe43f */
[----:B------:R-:W-:-:S02]  /*10c30*/  UIADD3 UR24, UR38, 0x1b400, URZ ;  /* 0x0001b40026187890 */ /* 0x000fc4000fffe03f */
[----:B------:R-:W-:Y:S02]  /*10c40*/  UIMAD UR11, UR11, 0x60, URZ ;  /* 0x000000600b0b78a4 */ /* 0x000fe4000f8e023f */
        /* <DEDUP_REMOVED lines=13> */
[----:B------:R-:W-:Y:S01]  /*10d20*/  UMOV UR21, UR13 ;  /* 0x0000000d00157c82 */ /* 0x000fe20008000000 */
[----:B------:R3:W-:Y:S01]  /*10d30*/  UTMALDG.4D [UR8], [UR4], desc[UR6] ;  /* 0x00000608040075b4 */ /* 0x0007e20008019000 */
[----:B------:R-:W-:Y:S01]  /*10d40*/  UMOV UR19, UR11 ;  /* 0x0000000b00137c82 */ /* 0x000fe20008000000 */
[----:B------:R-:W-:Y:S01]  /*10d50*/  @P0 LOP3.LUT R17, R17, 0x2, RZ, 0xfc, !PT ;  /* 0x0000000211110812 */ /* 0x000fe200078efcff */
[----:B------:R3:W-:Y:S01]  /*10d60*/  UTMALDG.4D [UR24], [UR4], desc[UR6] ;  /* 0x00000618040075b4 */ /* 0x0007e20008019000 */
[----:B------:R3:W-:Y:S02]  /*10d70*/  UTMALDG.4D [UR16], [UR4], desc[UR6] ;  /* 0x00000610040075b4 */ /* 0x0007e40008019000 */
[----:B---3--:R-:W-:-:S03]  /*10d80*/  NOP ;  /* 0x0000000000007918 */ /* 0x008fc60000000000 */
.L_x_998:
        /* <DEDUP_REMOVED lines=11> */
[----:B-1----:R-:W1:Y:S01]  /*10e40*/  LDC.64 R2, c[0x4][R2] ;  /* 0x0100000002027b82 */ /* 0x002e620000000a00 */
        /* <DEDUP_REMOVED lines=9> */
[----:B-12---:R-:W-:Y:S05]  /*10ee0*/  CALL.ABS.NOINC R2 ;  /* 0x0000000002007343 */ /* 0x006fea0003c00000 */
.L_x_1003:
[----:B------:R-:W0:Y:S01]  /*10ef0*/  S2R R4, SR_CTAID.Z ;  /* 0x0000000000047919 */ /* 0x000e220000002700 */
[----:B------:R-:W3:Y:S01]  /*10f00*/  LDC R8, c[0x0][0x448] ;  /* 0x00011200ff087b82 */ /* 0x000ee20000000800 */
[----:B------:R-:W-:Y:S01]  /*10f10*/  USHF.R.S32.HI UR4, URZ, 0x1f, UR36 ;  /* 0x0000001f3f047899 */ /* 0x000fe20008011424 */
[----:B------:R-:W4:Y:S01]  /*10f20*/  S2R R11, SR_TID.X ;  /* 0x00000000000b7919 */ /* 0x000f220000002100 */
[----:B------:R-:W-:Y:S02]  /*10f30*/  ULDC.64 UR8, c[0x0][0x2d8] ;  /* 0x0000b60000087ab9 */ /* 0x000fe40000000a00 */
[----:B------:R-:W-:-:S03]  /*10f40*/  UIMAD UR6, UR4, UR8, URZ ;  /* 0x00000008040672a4 */ /* 0x000fc6000f8e023f */
[----:B-1----:R-:W2:Y:S01]  /*10f50*/  LDC.64 R2, c[0x0][0x2e0] ;  /* 0x0000b800ff027b82 */ /* 0x002ea20000000a00 */
[----:B------:R-:W-:Y:S02]  /*10f60*/  UIMAD.WIDE.U32 UR4, UR36, UR8, URZ ;  /* 0x00000008240472a5 */ /* 0x000fe4000f8e003f */
[----:B------:R-:W-:-:S04]  /*10f70*/  UIMAD UR6, UR36, UR9, UR6 ;  /* 0x00000009240672a4 */ /* 0x000fc8000f8e0206 */
[----:B------:R-:W-:Y:S01]  /*10f80*/  UIADD3 UR5, UR5, UR6, URZ ;  /* 0x0000000605057290 */ /* 0x000fe2000fffe03f */
[----:B---3--:R-:W-:Y:S02]  /*10f90*/  ISETP.NE.AND P0, PT, R8, 0x1, PT ;  /* 0x000000010800780c */ /* 0x008fe40003f05270 */
[----:B0-----:R-:W-:Y:S02]  /*10fa0*/  SHF.R.S32.HI R5, RZ, 0x1f, R4 ;  /* 0x0000001fff057819 */ /* 0x001fe40000011404 */
[----:B----4-:R-:W-:-:S03]  /*10fb0*/  LOP3.LUT R9, R11, 0x7f, RZ, 0xc0, !PT ;  /* 0x0000007f0b097812 */ /* 0x010fc600078ec0ff */
[-C--:B--2---:R-:W-:Y:S02]  /*10fc0*/  IMAD R0, R5, R2.reuse, RZ ;  /* 0x0000000205007224 */ /* 0x084fe400078e02ff */
[----:B------:R-:W-:Y:S02]  /*10fd0*/  IMAD.SHL.U32 R7, R11, 0x10, RZ ;  /* 0x000000100b077824 */ /* 0x000fe400078e00ff */
[C---:B------:R-:W-:Y:S02]  /*10fe0*/  IMAD R5, R4.reuse, R3, R0 ;  /* 0x0000000304057224 */ /* 0x040fe400078e0200 */
[----:B------:R-:W-:Y:S01]  /*10ff0*/  IMAD.WIDE.U32 R2, R4, R2, UR4 ;  /* 0x0000000404027e25 */ /* 0x000fe2000f8e0002 */
[----:B------:R-:W0:Y:S01]  /*11000*/  @P0 LDC R0, c[0x0][0x450] ;  /* 0x00011400ff000b82 */ /* 0x000e220000000800 */
[----:B------:R-:W-:Y:S01]  /*11010*/  SHF.R.U32.HI R4, RZ, 0x3, R9 ;  /* 0x00000003ff047819 */ /* 0x000fe20000011609 */
[----:B------:R-:W-:Y:S01]  /*11020*/  ULDC.64 UR4, c[0x0][0x2d0] ;  /* 0x0000b40000047ab9 */ /* 0x000fe20000000a00 */
[----:B------:R-:W-:-:S02]  /*11030*/  IMAD.IADD R3, R3, 0x1, R5 ;  /* 0x0000000103037824 */ /* 0x000fc400078e0205 */
[----:B------:R-:W-:-:S03]  /*11040*/  LOP3.LUT R6, R4, 0x70, R7, 0xf8, !PT ;  /* 0x0000007004067812 */ /* 0x000fc600078ef807 */
[----:B------:R-:W1:Y:S02]  /*11050*/  @P0 LDC R5, c[0x0][0x44c] ;  /* 0x00011300ff050b82 */ /* 0x000e640000000800 */
[----:B------:R-:W-:-:S04]  /*11060*/  VIADD R6, R6, UR42 ;  /* 0x0000002a06067c36 */ /* 0x000fc80008000000 */
[----:B-1----:R-:W-:-:S04]  /*11070*/  @P0 IMAD.HI.U32 R7, R6, R5, RZ ;  /* 0x0000000506070227 */ /* 0x002fc800078e00ff */
[----:B------:R-:W-:Y:S01]  /*11080*/  IMAD.MOV.U32 R5, RZ, RZ, R6 ;  /* 0x000000ffff057224 */ /* 0x000fe200078e0006 */
[----:B0-----:R-:W-:-:S05]  /*11090*/  @P0 SHF.R.U32.HI R5, RZ, R0, R7 ;  /* 0x00000000ff050219 */ /* 0x001fca0000011607 */
[----:B------:R-:W-:Y:S02]  /*110a0*/  IMAD.MOV R7, RZ, RZ, -R5 ;  /* 0x000000ffff077224 */ /* 0x000fe400078e0a05 */
[----:B------:R-:W-:-:S04]  /*110b0*/  IMAD.WIDE.U32 R2, R5, UR4, R2 ;  /* 0x0000000405027c25 */ /* 0x000fc8000f8e0002 */
[----:B------:R-:W-:Y:S01]  /*110c0*/  IMAD R0, R8, R7, R6 ;  /* 0x0000000708007224 */ /* 0x000fe200078e0206 */
[----:B------:R-:W-:Y:S01]  /*110d0*/  SHF.R.S32.HI R6, RZ, 0x1f, R5 ;  /* 0x0000001fff067819 */ /* 0x000fe20000011405 */
[----:B------:R-:W-:-:S04]  /*110e0*/  IMAD.SHL.U32 R7, R9, 0x8, RZ ;  /* 0x0000000809077824 */ /* 0x000fc800078e00ff */
[----:B------:R-:W-:-:S04]  /*110f0*/  IMAD R6, R6, UR4, RZ ;  /* 0x0000000406067c24 */ /* 0x000fc8000f8e02ff */
[----:B------:R-:W-:Y:S01]  /*11100*/  IMAD R5, R5, UR5, R6 ;  /* 0x0000000505057c24 */ /* 0x000fe2000f8e0206 */
[----:B------:R-:W-:-:S03]  /*11110*/  ULDC.64 UR4, c[0x0][0x2c8] ;  /* 0x0000b20000047ab9 */ /* 0x000fc60000000a00 */
[----:B------:R-:W-:Y:S01]  /*11120*/  IMAD.IADD R3, R3, 0x1, R5 ;  /* 0x0000000103037824 */ /* 0x000fe200078e0205 */
[----:B------:R-:W-:Y:S01]  /*11130*/  SHF.R.S32.HI R5, RZ, 0x1f, R0 ;  /* 0x0000001fff057819 */ /* 0x000fe20000011400 */
[----:B------:R-:W-:-:S04]  /*11140*/  IMAD.WIDE.U32 R2, R0, UR4, R2 ;  /* 0x0000000400027c25 */ /* 0x000fc8000f8e0002 */
[----:B------:R-:W-:-:S04]  /*11150*/  IMAD R5, R5, UR4, RZ ;  /* 0x0000000405057c24 */ /* 0x000fc8000f8e02ff */
[----:B------:R-:W-:Y:S01]  /*11160*/  IMAD R5, R0, UR5, R5 ;  /* 0x0000000500057c24 */ /* 0x000fe2000f8e0205 */
[----:B------:R-:W-:Y:S02]  /*11170*/  ULDC.64 UR4, c[0x0][0x280] ;  /* 0x0000a00000047ab9 */ /* 0x000fe40000000a00 */
[----:B------:R-:W-:Y:S01]  /*11180*/  LEA R0, P0, R2, UR4, 0x1 ;  /* 0x0000000402007c11 */ /* 0x000fe2000f8008ff */
[----:B------:R-:W-:Y:S01]  /*11190*/  IMAD.IADD R3, R3, 0x1, R5 ;  /* 0x0000000103037824 */ /* 0x000fe200078e0205 */
[----:B------:R-:W-:-:S04]  /*111a0*/  ULDC UR4, c[0x0][0x2b8] ;  /* 0x0000ae0000047ab9 */ /* 0x000fc80000000800 */
        /* <DEDUP_REMOVED lines=14> */
[----:B------:R-:W-:Y:S01]  /*11290*/  SHFL.IDX PT, R2, R6, RZ, 0x181f ;  /* 0x00181fff06027589 */ /* 0x000fe200000e0000 */
[----:B------:R-:W-:Y:S01]  /*112a0*/  ULDC UR4, c[0x0][0x288] ;  /* 0x0000a20000047ab9 */ /* 0x000fe20000000800 */
[----:B------:R-:W-:Y:S01]  /*112b0*/  VIADD R4, R4, UR42 ;  /* 0x0000002a04047c36 */ /* 0x000fe20008000000 */
[----:B------:R-:W-:Y:S01]  /*112c0*/  ULDC.64 UR6, c[0x0][0x208] ;  /* 0x0000820000067ab9 */ /* 0x000fe20000000a00 */
[----:B------:R-:W0:Y:S01]  /*112d0*/  SHFL.IDX PT, R3, R0, RZ, 0x181f ;  /* 0x00181fff00037589 */ /* 0x000e2200000e0000 */
[----:B------:R-:W-:Y:S02]  /*112e0*/  IMAD R5, R8, UR4, RZ ;  /* 0x0000000408057c24 */ /* 0x000fe4000f8e02ff */
[C---:B------:R-:W-:Y:S01]  /*112f0*/  VIADD R8, R4.reuse, 0x10 ;  /* 0x0000001004087836 */ /* 0x040fe20000000000 */
[----:B------:R-:W-:Y:S02]  /*11300*/  SHFL.IDX PT, R14, R0, 0x1, 0x181f ;  /* 0x00381f00000e7f89 */ /* 0x000fe400000e0000 */
[----:B------:R-:W-:-:S13]  /*11310*/  ISETP.GE.AND P3, PT, R4, R5, PT ;  /* 0x000000050400720c */ /* 0x000fda0003f66270 */
        /* <DEDUP_REMOVED lines=8> */
[----:B------:R-:W-:-:S03]  /*113a0*/  ISETP.GE.AND P3, PT, R8, R5, PT ;  /* 0x000000050800720c */ /* 0x000fc60003f66270 */
[----:B------:R-:W1:Y:S01]  /*113b0*/  SHFL.IDX PT, R8, R6, 0x1, 0x181f ;  /* 0x00381f0006087f89 */ /* 0x000e6200000e0000 */
[----:B0-----:R-:W-:-:S09]  /*113c0*/  VIADD R2, R4, 0x20 ;  /* 0x0000002004027836 */ /* 0x001fd20000000000 */
[----:B------:R-:W-:Y:S01]  /*113d0*/  @!P3 LEA R20, R7, UR38, 0x1 ;  /* 0x000000260714bc11 */ /* 0x000fe2000f8e08ff */
[----:B-1----:R-:W-:Y:S02]  /*113e0*/  IMAD.MOV.U32 R9, RZ, RZ, R8 ;  /* 0x000000ffff097224 */ /* 0x002fe400078e0008 */
[----:B------:R-:W-:Y:S02]  /*113f0*/  IMAD.MOV.U32 R8, RZ, RZ, R14 ;  /* 0x000000ffff087224 */ /* 0x000fe400078e000e */
[----:B------:R-:W-:Y:S02]  /*11400*/  SHFL.IDX PT, R14, R0, 0x2, 0x181f ;  /* 0x00581f00000e7f89 */ /* 0x000fe400000e0000 */
        /* <DEDUP_REMOVED lines=49> */
[----:B------:R-:W1:Y:S04]  /*11720*/  SHFL.IDX PT, R2, R6, 0x6, 0x181f ;  /* 0x00d81f0006027f89 */ /* 0x000e6800000e0000 */
[----:B0-----:R0:W2:Y:S06]  /*11730*/  SHFL.IDX PT, R8, R6, 0x7, 0x181f ;  /* 0x00f81f0006087f89 */ /* 0x0010ac00000e0000 */
[----:B------:R-:W-:Y:S01]  /*11740*/  @!P3 LEA R21, R7, UR38, 0x1 ;  /* 0x000000260715bc11 */ /* 0x000fe2000f8e08ff */
[----:B-1----:R-:W-:-:S02]  /*11750*/  IMAD.MOV.U32 R3, RZ, RZ, R2 ;  /* 0x000000ffff037224 */ /* 0x002fc400078e0002 */
[----:B------:R-:W-:Y:S02]  /*11760*/  IMAD.MOV.U32 R2, RZ, RZ, R14 ;  /* 0x000000ffff027224 */ /* 0x000fe400078e000e */
[----:B------:R0:W1:Y:S02]  /*11770*/  SHFL.IDX PT, R14, R0, 0x7, 0x181f ;  /* 0x00f81f00000e7f89 */ /* 0x00006400000e0000 */
[----:B------:R-:W-:-:S05]  /*11780*/  @!P3 IMAD.WIDE.U32 R2, R10, 0x2, R2 ;  /* 0x000000020a02b825 */ /* 0x000fca00078e0002 */
[----:B------:R0:W-:Y:S04]  /*11790*/  @!P3 LDGSTS.E.BYPASS.LTC128B.128 [R21+0xf400], desc[UR6][R2.64], !P2 ;  /* 0x0f4000000215bfae */ /* 0x0001e8000d101d46 */
[----:B------:R0:W-:Y:S04]  /*117a0*/  @!P3 LDGSTS.E.BYPASS.LTC128B.128 [R21+0x13400], desc[UR6][R2.64+0x80], !P0 ;  /* 0x134000800215bfae */ /* 0x0001e8000c101d46 */
[----:B--2---:R0:W-:Y:S02]  /*117b0*/  @!P3 LDGSTS.E.BYPASS.LTC128B.128 [R21+0x17400], desc[UR6][R2.64+0x100], !P1 ;  /* 0x174001000215bfae */ /* 0x0041e4000c901d46 */
.L_x_1098:
[----:B------:R-:W-:Y:S01]  /*117c0*/  VIADD R4, R4, 0x70 ;  /* 0x0000007004047836 */ /* 0x000fe20000000000 */
[----:B------:R-:W-:Y:S01]  /*117d0*/  BSSY B0, `(.L_x_1005) ;  /* 0x000000e000007945 */ /* 0x000fe20003800000 */
[----:B01----:R-:W-:Y:S02]  /*117e0*/  IMAD.MOV.U32 R2, RZ, RZ, R14 ;  /* 0x000000ffff027224 */ /* 0x003fe400078e000e */
[----:B------:R-:W-:Y:S01]  /*117f0*/  IMAD.MOV.U32 R3, RZ, RZ, R8 ;  /* 0x000000ffff037224 */ /* 0x000fe200078e0008 */
[----:B------:R-:W-:-:S13]  /*11800*/  ISETP.GE.AND P3, PT, R4, R5, PT ;  /* 0x000000050400720c */ /* 0x000fda0003f66270 */
[----:B------:R-:W-:Y:S05]  /*11810*/  @P3 BRA `(.L_x_1006) ;  /* 0x0000000000243947 */ /* 0x000fea0003800000 */
[----:B------:R-:W-:Y:S01]  /*11820*/  IMAD.WIDE.U32 R10, R10, 0x2, R2 ;  /* 0x000000020a0a7825 */ /* 0x000fe200078e0002 */
[----:B------:R-:W-:Y:S01]  /*11830*/  LEA R7, R7, UR38, 0x1 ;  /* 0x0000002607077c11 */ /* 0x000fe2000f8e08ff */
[----:B------:R-:W-:-:S04]  /*11840*/  ULDC.64 UR4, c[0x0][0x208] ;  /* 0x0000820000047ab9 */ /* 0x000fc80000000a00 */
[----:B------:R-:W-:Y:S01]  /*11850*/  @!PT LDS RZ, [RZ] ;  /* 0x00000000fffff984 */ /* 0x000fe20000000800 */
[----:B------:R-:W-:Y:S01]  /*11860*/  @!PT LDS RZ, [RZ] ;  /* 0x00000000fffff984 */ /* 0x000fe20000000800 */
[----:B------:R-:W-:Y:S01]  /*11870*/  @!PT LDS RZ, [RZ] ;  /* 0x00000000fffff984 */ /* 0x000fe20000000800 */
[----:B------:R0:W-:Y:S04]  /*11880*/  LDGSTS.E.BYPASS.LTC128B.128 [R7+0xfc00], desc[UR4][R10.64], !P2 ;  /* 0x0fc000000a077fae */ /* 0x0001e8000d101d44 */
[----:B------:R0:W-:Y:S04]  /*11890*/  LDGSTS.E.BYPASS.LTC128B.128 [R7+0x13c00], desc[UR4][R10.64+0x80], !P0 ;  /* 0x13c000800a077fae */ /* 0x0001e8000c101d44 */
[----:B------:R0:W-:Y:S02]  /*118a0*/  LDGSTS.E.BYPASS.LTC128B.128 [R7+0x17c00], desc[UR4][R10.64+0x100], !P1 ;  /* 0x17c001000a077fae */ /* 0x0001e4000c901d44 */
.L_x_1006:
[----:B------:R-:W-:Y:S05]  /*118b0*/  BSYNC B0 ;  /* 0x0000000000007941 */ /* 0x000fea0003800000 */
.L_x_1005:
        /* <DEDUP_REMOVED lines=13> */
.L_x_1099:
[----:B------:R-:W-:Y:S02]  /*11990*/  IMAD.MOV.U32 R9, RZ, RZ, 0x1 ;  /* 0x00000001ff097424 */ /* 0x000fe400078e00ff */
[----:B-1----:R-:W-:Y:S01]  /*119a0*/  IMAD.MOV.U32 R0, RZ, RZ, RZ ;  /* 0x000000ffff007224 */ /* 0x002fe200078e00ff */
[----:B------:R-:W-:Y:S06]  /*119b0*/  @!P1 BRA `(.L_x_1008) ;  /* 0x0000001800f89947 */ /* 0x000fec0003800000 */
[----:B------:R-:W2:Y:S04]  /*119c0*/  LDL.LU R2, [R1+0xc] ;  /* 0x00000c0001027983 */ /* 0x000ea80000300800 */
[----:B------:R-:W3:Y:S04]  /*119d0*/  LDL.LU R4, [R1+0x8] ;  /* 0x0000080001047983 */ /* 0x000ee80000300800 */
[----:B------:R-:W4:Y:S01]  /*119e0*/  LDL.LU R3, [R1+0x4] ;  /* 0x0000040001037983 */ /* 0x000f220000300800 */
[----:B------:R-:W-:Y:S01]  /*119f0*/  UIADD3 UR4, UR41, 0x1, URZ ;  /* 0x0000000129047890 */ /* 0x000fe2000fffe03f */
[----:B------:R-:W-:-:S05]  /*11a00*/  IMAD.MOV.U32 R9, RZ, RZ, 0x1 ;  /* 0x00000001ff097424 */ /* 0x000fca00078e00ff */
[----:B--2---:R-:W-:Y:S01]  /*11a10*/  IMAD R2, R2, UR4, RZ ;  /* 0x0000000402027c24 */ /* 0x004fe2000f8e02ff */
[----:B------:R-:W-:-:S04]  /*11a20*/  ULOP3.LUT UR4, URZ, UR39, URZ, 0x33, !UPT ;  /* 0x000000273f047292 */ /* 0x000fc8000f8e333f */
[----:B------:R-:W-:Y:S02]  /*11a30*/  LOP3.LUT R2, RZ, R2, RZ, 0x33, !PT ;  /* 0x00000002ff027212 */ /* 0x000fe400078e33ff */
[----:B----4-:R-:W-:Y:S02]  /*11a40*/  LOP3.LUT R3, RZ, R3, RZ, 0x33, !PT ;  /* 0x00000003ff037212 */ /* 0x010fe400078e33ff */
[----:B---3--:R-:W-:Y:S01]  /*11a50*/  VIADDMNMX R2, R2, -R4, UR4, !PT ;  /* 0x0000000402027e46 */ /* 0x008fe2000f800904 */
[----:B------:R-:W-:Y:S01]  /*11a60*/  ULOP3.LUT UR4, URZ, UR40, URZ, 0x33, !UPT ;  /* 0x000000283f047292 */ /* 0x000fe2000f8e333f */
[----:B------:R-:W1:Y:S05]  /*11a70*/  S2R R4, SR_TID.X ;  /* 0x0000000000047919 */ /* 0x000e6a0000002100 */
[----:B------:R-:W-:-:S04]  /*11a80*/  VIMNMX R2, R2, UR4, !PT ;  /* 0x0000000402027c48 */ /* 0x000fc8000ffe0100 */
[----:B------:R-:W-:-:S05]  /*11a90*/  VIADDMNMX R3, R2, 0x2, R3, !PT ;  /* 0x0000000202037846 */ /* 0x000fca0007800103 */
[----:B------:R-:W-:-:S05]  /*11aa0*/  VIADD R5, R3, 0xfffffffe ;  /* 0xfffffffe03057836 */ /* 0x000fca0000000000 */
[-C--:B------:R-:W-:Y:S02]  /*11ab0*/  ISETP.NE.AND P0, PT, R5, R2.reuse, PT ;  /* 0x000000020500720c */ /* 0x080fe40003f05270 */
[----:B------:R-:W-:-:S05]  /*11ac0*/  LOP3.LUT R2, RZ, R2, RZ, 0x33, !PT ;  /* 0x00000002ff027212 */ /* 0x000fca00078e33ff */
[----:B------:R-:W-:-:S05]  /*11ad0*/  IMAD.IADD R2, R3, 0x1, R2 ;  /* 0x0000000103027824 */ /* 0x000fca00078e0202 */
[----:B0-----:R-:W-:Y:S02]  /*11ae0*/  LOP3.LUT R11, R2, 0x1, RZ, 0xc0, !PT ;  /* 0x00000001020b7812 */ /* 0x001fe400078ec0ff */
[----:B-1----:R-:W-:Y:S01]  /*11af0*/  LOP3.LUT R10, R4, 0x1f, RZ, 0xc0, !PT ;  /* 0x0000001f040a7812 */ /* 0x002fe200078ec0ff */
[----:B------:R-:W-:Y:S01]  /*11b00*/  IMAD.MOV.U32 R4, RZ, RZ, R16 ;  /* 0x000000ffff047224 */ /* 0x000fe200078e0010 */
[----:B------:R-:W-:Y:S06]  /*11b10*/  @!P0 BRA `(.L_x_1009) ;  /* 0x0000001000748947 */ /* 0x000fec0003800000 */
[----:B------:R-:W-:Y:S01]  /*11b20*/  BSSY B0, `(.L_x_1009) ;  /* 0x000011c000007945 */ /* 0x000fe20003800000 */
[----:B------:R-:W-:Y:S02]  /*11b30*/  IMAD.IADD R7, R2, 0x1, -R11 ;  /* 0x0000000102077824 */ /* 0x000fe400078e0a0b */
[----:B------:R-:W-:Y:S02]  /*11b40*/  IMAD.MOV.U32 R8, RZ, RZ, 0x1 ;  /* 0x00000001ff087424 */ /* 0x000fe400078e00ff */
[----:B------:R-:W-:-:S07]  /*11b50*/  IMAD.MOV.U32 R4, RZ, RZ, R16 ;  /* 0x000000ffff047224 */ /* 0x000fce00078e0010 */
.L_x_1042:
[----:B------:R-:W-:Y:S01]  /*11b60*/  LOP3.LUT P0, RZ, R17, 0x2, RZ, 0xc0, !PT ;  /* 0x0000000211ff7812 */ /* 0x000fe2000780c0ff */
[----:B------:R-:W-:Y:S01]  /*11b70*/  VIADD R7, R7, 0xfffffffe ;  /* 0xfffffffe07077836 */ /* 0x000fe20000000000 */
[----:B------:R-:W-:Y:S04]  /*11b80*/  BSSY B1, `(.L_x_1010) ;  /* 0x0000088000017945 */ /* 0x000fe80003800000 */
[----:B------:R-:W-:-:S07]  /*11b90*/  ISETP.NE.AND P1, PT, R7, RZ, PT ;  /* 0x000000ff0700720c */ /* 0x000fce0003f25270 */
[----:B------:R-:W-:Y:S06]  /*11ba0*/  @!P0 BRA `(.L_x_1011) ;  /* 0x0000000800148947 */ /* 0x000fec0003800000 */
[----:B------:R-:W-:Y:S01]  /*11bb0*/  LOP3.LUT P0, RZ, R17, 0x1, RZ, 0xc0, !PT ;  /* 0x0000000111ff7812 */ /* 0x000fe2000780c0ff */
[----:B------:R-:W-:-:S12]  /*11bc0*/  IMAD.MOV.U32 R9, RZ, RZ, R6 ;  /* 0x000000ffff097224 */ /* 0x000fd800078e0006 */
[----:B------:R-:W-:Y:S05]  /*11bd0*/  @!P0 BRA `(.L_x_1012) ;  /* 0x0000000000508947 */ /* 0x000fea0003800000 */
[----:B------:R-:W2:Y:S01]  /*11be0*/  LDL R12, [R1] ;  /* 0x00000000010c7983 */ /* 0x000ea20000100800 */
[----:B------:R-:W0:Y:S01]  /*11bf0*/  LDC R5, c[0x0][0x43c] ;  /* 0x00010f00ff057b82 */ /* 0x000e220000000800 */
[----:B------:R-:W-:Y:S01]  /*11c00*/  ULDC.64 UR4, c[0x0][0x428] ;  /* 0x00010a0000047ab9 */ /* 0x000fe20000000a00 */
[----:B------:R-:W-:Y:S01]  /*11c10*/  ULDC.64 UR6, c[0x0][0x208] ;  /* 0x0000820000067ab9 */ /* 0x000fe20000000a00 */
        /* <DEDUP_REMOVED lines=8> */
[----:B------:R-:W-:-:S04]  /*11ca0*/  IMAD.WIDE.U32 R2, R19, UR4, R2 ;  /* 0x0000000413027c25 */ /* 0x000fc8000f8e0002 */
[----:B--2---:R-:W-:-:S04]  /*11cb0*/  IMAD R4, R12, UR4, RZ ;  /* 0x000000040c047c24 */ /* 0x004fc8000f8e02ff */
[----:B------:R-:W-:Y:S01]  /*11cc0*/  IMAD R5, R19, UR5, R4 ;  /* 0x0000000513057c24 */ /* 0x000fe2000f8e0204 */
[----:B------:R-:W-:Y:S02]  /*11cd0*/  ULDC.64 UR4, c[0x0][0x418] ;  /* 0x0001060000047ab9 */ /* 0x000fe40000000a00 */
[----:B------:R-:W-:Y:S01]  /*11ce0*/  LEA R4, P0, R2, UR4, 0x2 ;  /* 0x0000000402047c11 */ /* 0x000fe2000f8010ff */
[----:B------:R-:W-:-:S05]  /*11cf0*/  IMAD.IADD R5, R5, 0x1, R3 ;  /* 0x0000000105057824 */ /* 0x000fca00078e0203 */
[----:B------:R-:W-:-:S05]  /*11d00*/  LEA.HI.X R5, R2, UR5, R5, 0x2, P0 ;  /* 0x0000000502057c11 */ /* 0x000fca00080f1405 */
[----:B------:R0:W5:Y:S02]  /*11d10*/  LDG.E R4, desc[UR6][R4.64] ;  /* 0x0000000604047981 */ /* 0x000164000c1e1900 */
.L_x_1012:
[----:B------:R-:W1:Y:S01]  /*11d20*/  S2R R2, SR_TID.X ;  /* 0x0000000000027919 */ /* 0x000e620000002100 */
[----:B------:R-:W-:Y:S01]  /*11d30*/  BSSY B2, `(.L_x_1013) ;  /* 0x0000006000027945 */ /* 0x000fe20003800000 */
[----:B-1----:R-:W-:Y:S02]  /*11d40*/  LOP3.LUT R3, R2, 0x7f, RZ, 0xc0, !PT ;  /* 0x0000007f02037812 */ /* 0x002fe400078ec0ff */
[----:B------:R-:W-:Y:S02]  /*11d50*/  SHF.L.U32 R2, R8, 0x1f, RZ ;  /* 0x0000001f08027819 */ /* 0x000fe400000006ff */
[----:B------:R-:W-:Y:S02]  /*11d60*/  ISETP.NE.AND P2, PT, R3, RZ, PT ;  /* 0x000000ff0300720c */ /* 0x000fe40003f45270 */
[----:B------:R-:W1:Y:S02]  /*11d70*/  SYNCS.PHASECHK.TRANS64.TRYWAIT P0, [UR38+0x2a848], R2 ;  /* 0x02a84802ff0075a7 */ /* 0x000e640008000166 */
[----:B-1----:R-:W-:Y:S09]  /*11d80*/  @!P0 BRA `(.L_x_1014) ;  /* 0x0000002c00d48947 */ /* 0x002ff20003800000 */
.L_x_1100:
[----:B------:R-:W-:Y:S05]  /*11d90*/  BSYNC B2 ;  /* 0x0000000000027941 */ /* 0x000fea0003800000 */
.L_x_1013:
[----:B------:R-:W-:Y:S04]  /*11da0*/  BSSY B2, `(.L_x_1015) ;  /* 0x0000007000027945 */ /* 0x000fe80003800000 */
[----:B------:R-:W-:Y:S05]  /*11db0*/  @P2 BRA `(.L_x_1016) ;  /* 0x0000000000142947 */ /* 0x000fea0003800000 */
[----:B------:R-:W-:Y:S01]  /*11dc0*/  ISETP.NE.AND P0, PT, R10, RZ, PT ;  /* 0x000000ff0a00720c */ /* 0x000fe20003f05270 */
[----:B-1----:R-:W-:-:S04]  /*11dd0*/  IMAD.MOV.U32 R3, RZ, RZ, 0x9000 ;  /* 0x00009000ff037424 */ /* 0x002fc800078e00ff */
[----:B------:R2:W-:Y:S08]  /*11de0*/  SYNCS.ARRIVE.TRANS64 RZ, [UR38+0x2a838], R3 ;  /* 0x02a83803ffff79a7 */ /* 0x0005f00008000026 */
[----:B--2---:R-:W-:Y:S05]  /*11df0*/  @!P0 BRA `(.L_x_1016) ;  /* 0x0000000000048947 */ /* 0x004fea0003800000 */
[----:B------:R-:W-:Y:S01]  /*11e00*/  BPT.TRAP 0x1 ;  /* 0x000000040000795c */ /* 0x000fe20000300000 */
.L_x_1016:
[----:B------:R-:W-:Y:S05]  /*11e10*/  BSYNC B2 ;  /* 0x0000000000027941 */ /* 0x000fea0003800000 */
.L_x_1015:
[----:B0-----:R-:W-:Y:S01]  /*11e20*/  IMAD.MOV.U32 R5, RZ, RZ, RZ ;  /* 0x000000ffff057224 */ /* 0x001fe200078e00ff */
[----:B------:R-:W-:Y:S01]  /*11e30*/  ULDC.64 UR4, c[0x0][0x198] ;  /* 0x0000660000047ab9 */ /* 0x000fe20000000a00 */
[----:B------:R-:W-:Y:S01]  /*11e40*/  PLOP3.LUT P0, PT, PT, PT, PT, 0x80, 0x0 ;  /* 0x000000000000781c */ /* 0x000fe20003f0f070 */
[----:B------:R-:W-:Y:S01]  /*11e50*/  UIADD3 UR4, UP0, UR4, 0x370, URZ ;  /* 0x0000037004047890 */ /* 0x000fe2000ff1e03f */
[----:B-1----:R-:W-:Y:S01]  /*11e60*/  IMAD R3, R9, 0x60, RZ ;  /* 0x0000006009037824 */ /* 0x002fe200078e02ff */
[----:B------:R-:W-:Y:S01]  /*11e70*/  R2UR UR34, R5 ;  /* 0x00000000052272ca */ /* 0x000fe200000e0000 */
[----:B------:R-:W-:Y:S02]  /*11e80*/  UIADD3 UR32, UR38, 0x21400, URZ ;  /* 0x0002140026207890 */ /* 0x000fe4000fffe03f */
[----:B------:R-:W-:Y:S02]  /*11e90*/  UIADD3 UR33, UR38, 0x2a838, URZ ;  /* 0x0002a83826217890 */ /* 0x000fe4000fffe03f */
[----:B------:R-:W-:Y:S01]  /*11ea0*/  UIADD3.X UR5, URZ, UR5, URZ, UP0, !UPT ;  /* 0x000000053f057290 */ /* 0x000fe200087fe43f */
[----:B------:R-:W-:Y:S01]  /*11eb0*/  UMOV UR6, 0x0 ;  /* 0x0000000000067882 */ /* 0x000fe20000000000 */
[----:B------:R-:W-:-:S10]  /*11ec0*/  UMOV UR7, 0x14f00000 ;  /* 0x14f0000000077882 */ /* 0x000fd40000000000 */
.L_x_1017:
[----:B------:R-:W-:-:S13]  /*11ed0*/  @P0 ELECT P3, URZ, PT ;  /* 0x00000000003f082f */ /* 0x000fda0003860000 */
[----:B-----5:R-:W-:Y:S02]  /*11ee0*/  @P3 R2UR UR37, R4 ;  /* 0x00000000042532ca */ /* 0x020fe400000e0000 */
[----:B------:R-:W-:Y:S02]  /*11ef0*/  @P3 R2UR UR35, R3 ;  /* 0x00000000032332ca */ /* 0x000fe400000e0000 */
[----:B------:R-:W-:Y:S02]  /*11f00*/  @P3 PLOP3.LUT P0, PT, P3, PT, PT, 0x8, 0x0 ;  /* 0x000000000000381c */ /* 0x000fe40001f0e170 */
[----:B------:R-:W-:-:S09]  /*11f10*/  PLOP3.LUT P3, PT, PT, PT, PT, 0x8, 0x0 ;  /* 0x000000000000781c */ /* 0x000fd20003f6e170 */
[----:B------:R0:W-:Y:S02]  /*11f20*/  UTMALDG.4D [UR32], [UR4], desc[UR6] ;  /* 0x00000620040075b4 */ /* 0x0001e40008019000 */
[----:B0-----:R-:W-:Y:S05]  /*11f30*/  @P0 BRA.U.ANY `(.L_x_1017) ;  /* 0xfffffffd00e40947 */ /* 0x001fea000393ffff */
[----:B------:R-:W-:Y:S01]  /*11f40*/  IMAD.MOV.U32 R12, RZ, RZ, 0x40 ;  /* 0x00000040ff0c7424 */ /* 0x000fe200078e00ff */
[----:B------:R-:W-:Y:S01]  /*11f50*/  PLOP3.LUT P0, PT, PT, PT, PT, 0x80, 0x0 ;  /* 0x000000000000781c */ /* 0x000fe20003f0f070 */
[----:B------:R-:W-:Y:S01]  /*11f60*/  UIADD3 UR8, UR38, 0x24400, URZ ;  /* 0x0002440026087890 */ /* 0x000fe2000fffe03f */
[----:B------:R-:W-:Y:S02]  /*11f70*/  UMOV UR6, 0x0 ;  /* 0x0000000000067882 */ /* 0x000fe40000000000 */
[----:B------:R-:W-:Y:S01]  /*11f80*/  R2UR UR10, R12 ;  /* 0x000000000c0a72ca */ /* 0x000fe200000e0000 */
[----:B------:R-:W-:-:S14]  /*11f90*/  UMOV UR7, 0x14f00000 ;  /* 0x14f0000000077882 */ /* 0x000fdc0000000000 */
.L_x_1018:
        /* <DEDUP_REMOVED lines=14> */
.L_x_1019:
        /* <DEDUP_REMOVED lines=12> */
.L_x_1101:
[----:B------:R-:W-:Y:S05]  /*12140*/  BSYNC B2 ;  /* 0x0000000000027941 */ /* 0x000fea0003800000 */
.L_x_1020:
[----:B------:R-:W-:Y:S01]  /*12150*/  BSSY B2, `(.L_x_1022) ;  /* 0x0000009000027945 */ /* 0x000fe20003800000 */
[----:B0-----:R-:W-:Y:S02]  /*12160*/  IMAD.MOV.U32 R2, RZ, RZ, 0x0 ;  /* 0x00000000ff027424 */ /* 0x001fe400078e00ff */
[----:B------:R-:W-:Y:S01]  /*12170*/  IMAD.MOV.U32 R3, RZ, RZ, 0x14f00000 ;  /* 0x14f00000ff037424 */ /* 0x000fe200078e00ff */
[----:B------:R-:W-:Y:S06]  /*12180*/  @P2 BRA `(.L_x_1023) ;  /* 0x0000000000142947 */ /* 0x000fec0003800000 */
[----:B------:R-:W-:Y:S01]  /*12190*/  ISETP.NE.AND P0, PT, R10, RZ, PT ;  /* 0x000000ff0a00720c */ /* 0x000fe20003f05270 */
[----:B------:R-:W-:-:S04]  /*121a0*/  IMAD.MOV.U32 R13, RZ, RZ, 0x6000 ;  /* 0x00006000ff0d7424 */ /* 0x000fc800078e00ff */
[----:B------:R0:W-:Y:S08]  /*121b0*/  SYNCS.ARRIVE.TRANS64 RZ, [UR38+0x2a850], R13 ;  /* 0x02a8500dffff79a7 */ /* 0x0001f00008000026 */
[----:B0-----:R-:W-:Y:S05]  /*121c0*/  @!P0 BRA `(.L_x_1023) ;  /* 0x0000000000048947 */ /* 0x001fea0003800000 */
[----:B------:R-:W-:Y:S01]  /*121d0*/  BPT.TRAP 0x1 ;  /* 0x000000040000795c */ /* 0x000fe20000300000 */
.L_x_1023:
[----:B------:R-:W-:Y:S05]  /*121e0*/  BSYNC B2 ;  /* 0x0000000000027941 */ /* 0x000fea0003800000 */
.L_x_1022:
[----:B------:R-:W-:Y:S01]  /*121f0*/  R2UR UR6, R2 ;  /* 0x00000000020672ca */ /* 0x000fe200000e0000 */
[----:B------:R-:W-:Y:S01]  /*12200*/  ULDC.64 UR4, c[0x0][0x198] ;  /* 0x0000660000047ab9 */ /* 0x000fe20000000a00 */
[----:B------:R-:W-:Y:S01]  /*12210*/  R2UR UR7, R3 ;  /* 0x00000000030772ca */ /* 0x000fe200000e0000 */
[----:B------:R-:W-:Y:S01]  /*12220*/  UIADD3 UR4, UP0, UR4, 0x470, URZ ;  /* 0x0000047004047890 */ /* 0x000fe2000ff1e03f */
[----:B------:R-:W-:Y:S01]  /*12230*/  R2UR UR10, R5 ;  /* 0x00000000050a72ca */ /* 0x000fe200000e0000 */
[----:B------:R-:W-:Y:S01]  /*12240*/  IMAD R5, R18, 0x60, RZ ;  /* 0x0000006012057824 */ /* 0x000fe200078e02ff */
[----:B------:R-:W-:Y:S01]  /*12250*/  PLOP3.LUT P0, PT, PT, PT, PT, 0x80, 0x0 ;  /* 0x000000000000781c */ /* 0x000fe20003f0f070 */
[----:B------:R-:W-:Y:S02]  /*12260*/  UIADD3 UR8, UR38, 0x400, URZ ;  /* 0x0000040026087890 */ /* 0x000fe4000fffe03f */
[----:B------:R-:W-:Y:S02]  /*12270*/  UIADD3 UR9, UR38, 0x2a850, URZ ;  /* 0x0002a85026097890 */ /* 0x000fe4000fffe03f */
[----:B------:R-:W-:-:S12]  /*12280*/  UIADD3.X UR5, URZ, UR5, URZ, UP0, !UPT ;  /* 0x000000053f057290 */ /* 0x000fd800087fe43f */
.L_x_1024:
        /* <DEDUP_REMOVED lines=13> */
.L_x_1025:
        /* <DEDUP_REMOVED lines=10> */
.L_x_1011:
[----:B------:R-:W-:Y:S05]  /*12400*/  BSYNC B1 ;  /* 0x0000000000017941 */ /* 0x000fea0003800000 */
.L_x_1010:
[----:B------:R-:W-:Y:S01]  /*12410*/  LOP3.LUT P0, RZ, R17, 0x2, RZ, 0xc0, !PT ;  /* 0x0000000211ff7812 */ /* 0x000fe2000780c0ff */
[----:B------:R-:W-:Y:S01]  /*12420*/  BSSY B1, `(.L_x_1026) ;  /* 0x0000088000017945 */ /* 0x000fe20003800000 */
[----:B------:R-:W-:-:S11]  /*12430*/  LOP3.LUT R9, R8, 0x1, RZ, 0x3c, !PT ;  /* 0x0000000108097812 */ /* 0x000fd600078e3cff */
[----:B------:R-:W-:Y:S05]  /*12440*/  @!P0 BRA `(.L_x_1027) ;  /* 0x0000000800148947 */ /* 0x000fea0003800000 */
[----:B------:R-:W-:Y:S01]  /*12450*/  LOP3.LUT P0, RZ, R17, 0x1, RZ, 0xc0, !PT ;  /* 0x0000000111ff7812 */ /* 0x000fe2000780c0ff */
[----:B------:R-:W-:-:S12]  /*12460*/  VIADD R12, R6, 0xffffffff ;  /* 0xffffffff060c7836 */ /* 0x000fd80000000000 */
        /* <DEDUP_REMOVED lines=9> */
[----:B------:R-:W-:-:S05]  /*12500*/  @P0 SHF.R.U32.HI R2, RZ, R3, R4 ;  /* 0x00000003ff020219 */ /* 0x000fca0000011604 */
[----:B------:R-:W-:-:S04]  /*12510*/  IMAD.MOV R3, RZ, RZ, -R2 ;  /* 0x000000ffff037224 */ /* 0x000fc800078e0a02 */
[----:B------:R-:W-:Y:S01]  /*12520*/  IMAD R12, R5, R3, R12 ;  /* 0x00000003050c7224 */ /* 0x000fe200078e020c */
[----:B------:R-:W-:-:S03]  /*12530*/  SHF.R.S32.HI R3, RZ, 0x1f, R2 ;  /* 0x0000001fff037819 */ /* 0x000fc60000011402 */
[----:B------:R-:W-:-:S04]  /*12540*/  IMAD.WIDE.U32 R2, R19, UR4, R2 ;  /* 0x0000000413027c25 */ /* 0x000fc8000f8e0002 */
[----:B--2---:R-:W-:-:S04]  /*12550*/  IMAD R4, R13, UR4, RZ ;  /* 0x000000040d047c24 */ /* 0x004fc8000f8e02ff */
[----:B------:R-:W-:Y:S01]  /*12560*/  IMAD R4, R19, UR5, R4 ;  /* 0x0000000513047c24 */ /* 0x000fe2000f8e0204 */
[----:B------:R-:W-:-:S03]  /*12570*/  ULDC.64 UR4, c[0x0][0x418] ;  /* 0x0001060000047ab9 */ /* 0x000fc60000000a00 */
[----:B------:R-:W-:Y:S01]  /*12580*/  IMAD.IADD R3, R4, 0x1, R3 ;  /* 0x0000000104037824 */ /* 0x000fe200078e0203 */
[----:B------:R-:W-:-:S04]  /*12590*/  LEA R4, P0, R2, UR4, 0x2 ;  /* 0x0000000402047c11 */ /* 0x000fc8000f8010ff */
[----:B------:R-:W-:-:S05]  /*125a0*/  LEA.HI.X R5, R2, UR5, R3, 0x2, P0 ;  /* 0x0000000502057c11 */ /* 0x000fca00080f1403 */
[----:B------:R0:W5:Y:S04]  /*125b0*/  LDG.E R4, desc[UR6][R4.64] ;  /* 0x0000000604047981 */ /* 0x000168000c1e1900 */
.L_x_1028:
[----:B------:R-:W1:Y:S01]  /*125c0*/  S2R R2, SR_TID.X ;  /* 0x0000000000027919 */ /* 0x000e620000002100 */
[----:B------:R-:W-:Y:S01]  /*125d0*/  BSSY B2, `(.L_x_1029) ;  /* 0x0000006000027945 */ /* 0x000fe20003800000 */
[----:B-1----:R-:W-:Y:S02]  /*125e0*/  LOP3.LUT R3, R2, 0x7f, RZ, 0xc0, !PT ;  /* 0x0000007f02037812 */ /* 0x002fe400078ec0ff */
[----:B------:R-:W-:Y:S02]  /*125f0*/  SHF.L.U32 R2, R9, 0x1f, RZ ;  /* 0x0000001f09027819 */ /* 0x000fe400000006ff */
[----:B------:R-:W-:Y:S02]  /*12600*/  ISETP.NE.AND P2, PT, R3, RZ, PT ;  /* 0x000000ff0300720c */ /* 0x000fe40003f45270 */
[----:B------:R-:W1:Y:S02]  /*12610*/  SYNCS.PHASECHK.TRANS64.TRYWAIT P0, [UR38+0x2a840], R2 ;  /* 0x02a84002ff0075a7 */ /* 0x000e640008000166 */
[----:B-1----:R-:W-:Y:S09]  /*12620*/  @!P0 BRA `(.L_x_1030) ;  /* 0x0000002400dc8947 */ /* 0x002ff20003800000 */
.L_x_1102:
[----:B------:R-:W-:Y:S05]  /*12630*/  BSYNC B2 ;  /* 0x0000000000027941 */ /* 0x000fea0003800000 */
.L_x_1029:
[----:B------:R-:W-:Y:S04]  /*12640*/  BSSY B2, `(.L_x_1031) ;  /* 0x0000007000027945 */ /* 0x000fe80003800000 */
[----:B------:R-:W-:Y:S05]  /*12650*/  @P2 BRA `(.L_x_1032) ;  /* 0x0000000000142947 */ /* 0x000fea0003800000 */
[----:B------:R-:W-:Y:S01]  /*12660*/  ISETP.NE.AND P0, PT, R10, RZ, PT ;  /* 0x000000ff0a00720c */ /* 0x000fe20003f05270 */
[----:B-1----:R-:W-:-:S04]  /*12670*/  IMAD.MOV.U32 R2, RZ, RZ, 0x9000 ;  /* 0x00009000ff027424 */ /* 0x002fc800078e00ff */
[----:B------:R2:W-:Y:S08]  /*12680*/  SYNCS.ARRIVE.TRANS64 RZ, [UR38+0x2a830], R2 ;  /* 0x02a83002ffff79a7 */ /* 0x0005f00008000026 */
[----:B--2---:R-:W-:Y:S05]  /*12690*/  @!P0 BRA `(.L_x_1032) ;  /* 0x0000000000048947 */ /* 0x004fea0003800000 */
[----:B------:R-:W-:Y:S01]  /*126a0*/  BPT.TRAP 0x1 ;  /* 0x000000040000795c */ /* 0x000fe20000300000 */
.L_x_1032:
[----:B------:R-:W-:Y:S05]  /*126b0*/  BSYNC B2 ;  /* 0x0000000000027941 */ /* 0x000fea0003800000 */
.L_x_1031:
        /* <DEDUP_REMOVED lines=11> */
.L_x_1033:
[----:B------:R-:W-:-:S13]  /*12770*/  @P0 ELECT P3, URZ, PT ;  /* 0x00000000003f082f */ /* 0x000fda0003860000 */
[----:B-----5:R-:W-:Y:S01]  /*12780*/  @P3 R2UR UR13, R4 ;  /* 0x00000000040d32ca */ /* 0x020fe200000e0000 */
[----:B------:R-:W-:Y:S01]  /*12790*/  UMOV UR12, UR36 ;  /* 0x00000024000c7c82 */ /* 0x000fe20008000000 */
        /* <DEDUP_REMOVED lines=11> */
.L_x_1034:
        /* <DEDUP_REMOVED lines=13> */
.L_x_1035:
        /* <DEDUP_REMOVED lines=12> */
.L_x_1103:
[----:B------:R-:W-:Y:S05]  /*129e0*/  BSYNC B2 ;  /* 0x0000000000027941 */ /* 0x000fea0003800000 */
.L_x_1036:
        /* <DEDUP_REMOVED lines=9> */
.L_x_1039:
[----:B------:R-:W-:Y:S05]  /*12a80*/  BSYNC B2 ;  /* 0x0000000000027941 */ /* 0x000fea0003800000 */
.L_x_1038:
        /* <DEDUP_REMOVED lines=10> */
.L_x_1040:
        /* <DEDUP_REMOVED lines=13> */
.L_x_1041:
        /* <DEDUP_REMOVED lines=10> */
.L_x_1027:
[----:B------:R-:W-:Y:S05]  /*12ca0*/  BSYNC B1 ;  /* 0x0000000000017941 */ /* 0x000fea0003800000 */
.L_x_1026:
[----:B------:R-:W-:Y:S02]  /*12cb0*/  VIADD R6, R6, 0xfffffffe ;  /* 0xfffffffe06067836 */ /* 0x000fe40000000000 */
[----:B------:R-:W-:Y:S01]  /*12cc0*/  IMAD.MOV.U32 R8, RZ, RZ, R9 ;  /* 0x000000ffff087224 */ /* 0x000fe200078e0009 */
[----:B------:R-:W-:Y:S06]  /*12cd0*/  @P1 BRA `(.L_x_1042) ;  /* 0xffffffec00a01947 */ /* 0x000fec000383ffff */
[----:B------:R-:W-:Y:S05]  /*12ce0*/  BSYNC B0 ;  /* 0x0000000000007941 */ /* 0x000fea0003800000 */
.L_x_1009:
[----:B------:R-:W-:Y:S01]  /*12cf0*/  ISETP.NE.AND P0, PT, R11, RZ, PT ;  /* 0x000000ff0b00720c */ /* 0x000fe20003f05270 */
[----:B------:R-:W-:-:S12]  /*12d00*/  BSSY B0, `(.L_x_1008) ;  /* 0x0000089000007945 */ /* 0x000fd80003800000 */
[----:B------:R-:W-:Y:S05]  /*12d10*/  @!P0 BRA `(.L_x_1043) ;  /* 0x00000008001c8947 */ /* 0x000fea0003800000 */
[----:B------:R-:W-:Y:S01]  /*12d20*/  LOP3.LUT P1, RZ, R17, 0x2, RZ, 0xc0, !PT ;  /* 0x0000000211ff7812 */ /* 0x000fe2000782c0ff */
[----:B------:R-:W-:-:S12]  /*12d30*/  IMAD.MOV.U32 R0, RZ, RZ, 0x1 ;  /* 0x00000001ff007424 */ /* 0x000fd800078e00ff */
[----:B------:R-:W-:Y:S05]  /*12d40*/  @!P1 BRA `(.L_x_1043) ;  /* 0x0000000800109947 */ /* 0x000fea0003800000 */
[----:B------:R-:W-:-:S13]  /*12d50*/  LOP3.LUT P1, RZ, R17, 0x1, RZ, 0xc0, !PT ;  /* 0x0000000111ff7812 */ /* 0x000fda000782c0ff */
[----:B------:R-:W-:Y:S05]  /*12d60*/  @!P1 BRA `(.L_x_1044) ;  /* 0x0000000000549947 */ /* 0x000fea0003800000 */
[----:B------:R-:W2:Y:S01]  /*12d70*/  LDL.LU R5, [R1] ;  /* 0x0000000001057983 */ /* 0x000ea20000300800 */
[----:B------:R-:W0:Y:S01]  /*12d80*/  LDC R8, c[0x0][0x43c] ;  /* 0x00010f00ff087b82 */ /* 0x000e220000000800 */
[----:B------:R-:W-:Y:S01]  /*12d90*/  IMAD.MOV.U32 R7, RZ, RZ, R6 ;  /* 0x000000ffff077224 */ /* 0x000fe200078e0006 */
[----:B------:R-:W-:Y:S01]  /*12da0*/  ULDC.64 UR4, c[0x0][0x428] ;  /* 0x00010a0000047ab9 */ /* 0x000fe20000000a00 */
[----:B------:R-:W-:Y:S01]  /*12db0*/  ULDC.64 UR6, c[0x0][0x208] ;  /* 0x0000820000067ab9 */ /* 0x000fe20000000a00 */
[----:B0-----:R-:W-:-:S13]  /*12dc0*/  ISETP.NE.AND P0, PT, R8, 0x1, PT ;  /* 0x000000010800780c */ /* 0x001fda0003f05270 */
[----:B------:R-:W0:Y:S02]  /*12dd0*/  @P0 LDC.64 R2, c[0x0][0x440] ;  /* 0x00011000ff020b82 */ /* 0x000e240000000a00 */
[----:B0-----:R-:W-:-:S05]  /*12de0*/  @P0 IMAD.HI.U32 R2, R6, R2, RZ ;  /* 0x0000000206020227 */ /* 0x001fca00078e00ff */
[----:B------:R-:W-:-:S04]  /*12df0*/  @P0 SHF.R.U32.HI R7, RZ, R3, R2 ;  /* 0x00000003ff070219 */ /* 0x000fc80000011602 */
[----:B------:R-:W-:Y:S01]  /*12e00*/  SHF.R.S32.HI R3, RZ, 0x1f, R7 ;  /* 0x0000001fff037819 */ /* 0x000fe20000011407 */
[----:B--2---:R-:W-:-:S04]  /*12e10*/  IMAD R2, R5, UR4, RZ ;  /* 0x0000000405027c24 */ /* 0x004fc8000f8e02ff */
[----:B------:R-:W-:Y:S02]  /*12e20*/  IMAD R5, R19, UR5, R2 ;  /* 0x0000000513057c24 */ /* 0x000fe4000f8e0202 */
[----:B------:R-:W-:-:S04]  /*12e30*/  IMAD.MOV.U32 R2, RZ, RZ, R7 ;  /* 0x000000ffff027224 */ /* 0x000fc800078e0007 */
[----:B------:R-:W-:Y:S01]  /*12e40*/  IMAD.WIDE.U32 R2, R19, UR4, R2 ;  /* 0x0000000413027c25 */ /* 0x000fe2000f8e0002 */
[----:B------:R-:W-:-:S03]  /*12e50*/  ULDC.64 UR4, c[0x0][0x418] ;  /* 0x0001060000047ab9 */ /* 0x000fc60000000a00 */
[----:B------:R-:W-:Y:S01]  /*12e60*/  IMAD.IADD R3, R5, 0x1, R3 ;  /* 0x0000000105037824 */ /* 0x000fe200078e0203 */
[----:B------:R-:W-:-:S04]  /*12e70*/  LEA R4, P0, R2, UR4, 0x2 ;  /* 0x0000000402047c11 */ /* 0x000fc8000f8010ff */
[----:B------:R-:W-:-:S05]  /*12e80*/  LEA.HI.X R5, R2, UR5, R3, 0x2, P0 ;  /* 0x0000000502057c11 */ /* 0x000fca00080f1403 */
[----:B------:R0:W5:Y:S01]  /*12e90*/  LDG.E R4, desc[UR6][R4.64] ;  /* 0x0000000604047981 */ /* 0x000162000c1e1900 */
[----:B------:R-:W-:-:S04]  /*12ea0*/  IMAD.MOV R3, RZ, RZ, -R7 ;  /* 0x000000ffff037224 */ /* 0x000fc800078e0a07 */
[----:B------:R-:W-:-:S07]  /*12eb0*/  IMAD R6, R8, R3, R6 ;  /* 0x0000000308067224 */ /* 0x000fce00078e0206 */
.L_x_1044:
[----:B------:R-:W1:Y:S01]  /*12ec0*/  S2R R2, SR_TID.X ;  /* 0x0000000000027919 */ /* 0x000e620000002100 */
[----:B------:R-:W-:Y:S01]  /*12ed0*/  BSSY B1, `(.L_x_1045) ;  /* 0x0000006000017945 */ /* 0x000fe20003800000 */
[----:B-1----:R-:W-:Y:S02]  /*12ee0*/  LOP3.LUT R3, R2, 0x7f, RZ, 0xc0, !PT ;  /* 0x0000007f02037812 */ /* 0x002fe400078ec0ff */
[----:B------:R-:W-:Y:S02]  /*12ef0*/  SHF.L.U32 R2, R9, 0x1f, RZ ;  /* 0x0000001f09027819 */ /* 0x000fe400000006ff */
[----:B------:R-:W-:Y:S02]  /*12f00*/  ISETP.NE.AND P1, PT, R3, RZ, PT ;  /* 0x000000ff0300720c */ /* 0x000fe40003f25270 */
[----:B------:R-:W1:Y:S02]  /*12f10*/  SYNCS.PHASECHK.TRANS64.TRYWAIT P0, [UR38+0x2a848], R2 ;  /* 0x02a84802ff0075a7 */ /* 0x000e640008000166 */
[----:B-1----:R-:W-:Y:S09]  /*12f20*/  @!P0 BRA `(.L_x_1046) ;  /* 0x0000001c00cc8947 */ /* 0x002ff20003800000 */
.L_x_1104:
[----:B------:R-:W-:Y:S05]  /*12f30*/  BSYNC B1 ;  /* 0x0000000000017941 */ /* 0x000fea0003800000 */
.L_x_1045:
[----:B------:R-:W-:Y:S04]  /*12f40*/  BSSY B1, `(.L_x_1047) ;  /* 0x0000007000017945 */ /* 0x000fe80003800000 */
[----:B------:R-:W-:Y:S05]  /*12f50*/  @P1 BRA `(.L_x_1048) ;  /* 0x0000000000141947 */ /* 0x000fea0003800000 */
[----:B------:R-:W-:Y:S01]  /*12f60*/  ISETP.NE.AND P0, PT, R10, RZ, PT ;  /* 0x000000ff0a00720c */ /* 0x000fe20003f05270 */
[----:B-1----:R-:W-:-:S04]  /*12f70*/  IMAD.MOV.U32 R3, RZ, RZ, 0x9000 ;  /* 0x00009000ff037424 */ /* 0x002fc800078e00ff */
[----:B------:R2:W-:Y:S08]  /*12f80*/  SYNCS.ARRIVE.TRANS64 RZ, [UR38+0x2a838], R3 ;  /* 0x02a83803ffff79a7 */ /* 0x0005f00008000026 */
[----:B--2---:R-:W-:Y:S05]  /*12f90*/  @!P0 BRA `(.L_x_1048) ;  /* 0x0000000000048947 */ /* 0x004fea0003800000 */
[----:B------:R-:W-:Y:S01]  /*12fa0*/  BPT.TRAP 0x1 ;  /* 0x000000040000795c */ /* 0x000fe20000300000 */
.L_x_1048:
[----:B------:R-:W-:Y:S05]  /*12fb0*/  BSYNC B1 ;  /* 0x0000000000017941 */ /* 0x000fea0003800000 */
.L_x_1047:
        /* <DEDUP_REMOVED lines=11> */
.L_x_1049:
        /* <DEDUP_REMOVED lines=14> */
.L_x_1050:
        /* <DEDUP_REMOVED lines=13> */
.L_x_1051:
        /* <DEDUP_REMOVED lines=8> */
[----:B------:R-:W0:Y:S01]  /*132a0*/  SYNCS.PHASECHK.TRANS64.TRYWAIT P0, [UR38+0x2a860], R2 ;  /* 0x02a86002ff0075a7 */ /* 0x000e220008000166 */
[----:B------:R-:W-:Y:S04]  /*132b0*/  BSSY B1, `(.L_x_1052) ;  /* 0x0000002000017945 */ /* 0x000fe80003800000 */
[----:B0-----:R-:W-:Y:S05]  /*132c0*/  @!P0 BRA `(.L_x_1053) ;  /* 0x0000001800fc8947 */ /* 0x001fea0003800000 */
.L_x_1105:
[----:B------:R-:W-:Y:S05]  /*132d0*/  BSYNC B1 ;  /* 0x0000000000017941 */ /* 0x000fea0003800000 */
.L_x_1052:
        /* <DEDUP_REMOVED lines=9> */
.L_x_1055:
[----:B------:R-:W-:Y:S05]  /*13370*/  BSYNC B1 ;  /* 0x0000000000017941 */ /* 0x000fea0003800000 */
.L_x_1054:
        /* <DEDUP_REMOVED lines=10> */
.L_x_1056:
        /* <DEDUP_REMOVED lines=13> */
.L_x_1057:
        /* <DEDUP_REMOVED lines=10> */
.L_x_1043:
[----:B------:R-:W-:Y:S05]  /*13590*/  BSYNC B0 ;  /* 0x0000000000007941 */ /* 0x000fea0003800000 */
.L_x_1008:
[----:B------:R-:W-:Y:S01]  /*135a0*/  LOP3.LUT P0, RZ, R17, 0x2, RZ, 0xc0, !PT ;  /* 0x0000000211ff7812 */ /* 0x000fe2000780c0ff */
[----:B------:R-:W-:-:S12]  /*135b0*/  BSSY B0, `(.L_x_1058) ;  /* 0x0000036000007945 */ /* 0x000fd80003800000 */
[----:B------:R-:W-:Y:S05]  /*135c0*/  @!P0 BRA `(.L_x_1059) ;  /* 0x0000000000d08947 */ /* 0x000fea0003800000 */
[----:B------:R-:W1:Y:S01]  /*135d0*/  S2R R2, SR_TID.X ;  /* 0x0000000000027919 */ /* 0x000e620000002100 */
[----:B------:R-:W-:Y:S01]  /*135e0*/  LEA R3, R0, UR38, 0x3 ;  /* 0x0000002600037c11 */ /* 0x000fe2000f8e18ff */
[----:B------:R-:W-:Y:S01]  /*135f0*/  BSSY B1, `(.L_x_1060) ;  /* 0x0000006000017945 */ /* 0x000fe20003800000 */
[----:B-1----:R-:W-:Y:S02]  /*13600*/  LOP3.LUT R4, R2, 0x7f, RZ, 0xc0, !PT ;  /* 0x0000007f02047812 */ /* 0x002fe400078ec0ff */
[----:B------:R-:W-:Y:S02]  /*13610*/  SHF.L.U32 R2, R9, 0x1f, RZ ;  /* 0x0000001f09027819 */ /* 0x000fe400000006ff */
[----:B------:R-:W-:Y:S02]  /*13620*/  ISETP.NE.AND P1, PT, R4, RZ, PT ;  /* 0x000000ff0400720c */ /* 0x000fe40003f25270 */
[----:B------:R-:W1:Y:S02]  /*13630*/  SYNCS.PHASECHK.TRANS64.TRYWAIT P0, [R3+URZ+0x2a860], R2 ;  /* 0x02a86002030075a7 */ /* 0x000e64000800017f */
[----:B-1----:R-:W-:Y:S09]  /*13640*/  @!P0 BRA `(.L_x_1061) ;  /* 0x0000001800348947 */ /* 0x002ff20003800000 */
.L_x_1106:
[----:B------:R-:W-:Y:S05]  /*13650*/  BSYNC B1 ;  /* 0x0000000000017941 */ /* 0x000fea0003800000 */
.L_x_1060:
        /* <DEDUP_REMOVED lines=8> */
.L_x_1063:
[----:B------:R-:W-:Y:S05]  /*136e0*/  BSYNC B1 ;  /* 0x0000000000017941 */ /* 0x000fea0003800000 */
.L_x_1062:
[----:B------:R-:W-:Y:S01]  /*136f0*/  R2UR UR4, R0 ;  /* 0x00000000000472ca */ /* 0x000fe200000e0000 */
[----:B------:R-:W-:Y:S01]  /*13700*/  ULDC.64 UR6, c[0x0][0x198] ;  /* 0x0000660000067ab9 */ /* 0x000fe20000000a00 */
[----:B------:R-:W-:Y:S01]  /*13710*/  R2UR UR9, R3 ;  /* 0x00000000030972ca */ /* 0x000fe200000e0000 */
[----:B------:R-:W-:Y:S01]  /*13720*/  UIADD3 UR6, UP0, UR6, 0x470, URZ ;  /* 0x0000047006067890 */ /* 0x000fe2000ff1e03f */
[----:B------:R-:W-:Y:S01]  /*13730*/  PLOP3.LUT P0, PT, PT, PT, PT, 0x80, 0x0 ;  /* 0x000000000000781c */ /* 0x000fe20003f0f070 */
[----:B------:R-:W-:Y:S01]  /*13740*/  IMAD R18, R18, 0x60, RZ ;  /* 0x0000006012127824 */ /* 0x000fe200078e02ff */
[----:B------:R-:W-:Y:S01]  /*13750*/  UMOV UR14, 0x0 ;  /* 0x00000000000e7882 */ /* 0x000fe20000000000 */
[----:B------:R-:W-:Y:S01]  /*13760*/  UIADD3.X UR7, URZ, UR7, URZ, UP0, !UPT ;  /* 0x000000073f077290 */ /* 0x000fe200087fe43f */
[----:B------:R-:W-:Y:S01]  /*13770*/  UMOV UR15, 0x14f00000 ;  /* 0x14f00000000f7882 */ /* 0x000fe20000000000 */
[----:B------:R-:W-:-:S04]  /*13780*/  UMOV UR10, URZ ;  /* 0x0000003f000a7c82 */ /* 0x000fc80008000000 */
[----:B------:R-:W-:Y:S02]  /*13790*/  UIMAD UR4, UR4, 0x6000, UR38 ;  /* 0x00006000040478a4 */ /* 0x000fe4000f8e0226 */
[----:B------:R-:W-:Y:S02]  /*137a0*/  UIADD3 UR9, UR9, 0x2a850, URZ ;  /* 0x0002a85009097890 */ /* 0x000fe4000fffe03f */
[----:B------:R-:W-:-:S12]  /*137b0*/  UIADD3 UR8, UR4, 0x400, URZ ;  /* 0x0000040004087890 */ /* 0x000fd8000fffe03f */
.L_x_1064:
        /* <DEDUP_REMOVED lines=13> */
.L_x_1065:
        /* <DEDUP_REMOVED lines=8> */
.L_x_1059:
[----:B------:R-:W-:Y:S05]  /*13910*/  BSYNC B0 ;  /* 0x0000000000007941 */ /* 0x000fea0003800000 */
.L_x_1058:
[----:B------:R-:W-:Y:S02]  /*13920*/  VIADD R0, R0, 0x1 ;  /* 0x0000000100007836 */ /* 0x000fe40000000000 */
[----:B-1----:R-:W-:-:S03]  /*13930*/  IMAD.MOV.U32 R3, RZ, RZ, RZ ;  /* 0x000000ffff037224 */ /* 0x002fc600078e00ff */
[----:B------:R-:W-:-:S04]  /*13940*/  ISETP.NE.AND P0, PT, R0, 0x2, PT ;  /* 0x000000020000780c */ /* 0x000fc80003f05270 */
[----:B------:R-:W-:Y:S02]  /*13950*/  SEL R2, RZ, 0x1, P0 ;  /* 0x00000001ff027807 */ /* 0x000fe40000000000 */
[----:B------:R-:W-:Y:S02]  /*13960*/  SEL R0, R0, RZ, P0 ;  /* 0x000000ff00007207 */ /* 0x000fe40000000000 */
[----:B------:R-:W-:-:S07]  /*13970*/  LOP3.LUT R9, R9, R2, RZ, 0x3c, !PT ;  /* 0x0000000209097212 */ /* 0x000fce00078e3cff */
.L_x_986:
[----:B0-----:R-:W0:Y:S01]  /*13980*/  S2R R5, SR_CgaCtaId ;  /* 0x0000000000057919 */ /* 0x001e220000008800 */
[----:B------:R-:W-:Y:S02]  /*13990*/  MOV R2, 0x400 ;  /* 0x0000040000027802 */ /* 0x000fe40000000f00 */
[----:B------:R-:W-:Y:S02]  /*139a0*/  SHF.L.U32 R3, R3, 0x1f, RZ ;  /* 0x0000001f03037819 */ /* 0x000fe400000006ff */
[----:B0-----:R-:W-:-:S04]  /*139b0*/  LEA R2, R5, R2, 0x18 ;  /* 0x0000000205027211 */ /* 0x001fc800078ec0ff */
[----:B------:R-:W0:Y:S02]  /*139c0*/  SYNCS.PHASECHK.TRANS64.TRYWAIT P0, [R2+URZ+0x2a820], R3 ;  /* 0x02a82003020075a7 */ /* 0x000e24000800017f */
[----:B0-----:R-:W-:Y:S05]  /*139d0*/  @!P0 BRA `(.L_x_1066) ;  /* 0x0000001400648947 */ /* 0x001fea0003800000 */
.L_x_1107:
[----:B------:R-:W-:-:S03]  /*139e0*/  UMOV UR4, 0xffffffff ;  /* 0xffffffff00047882 */ /* 0x000fc60000000000 */
[----:B------:R-:W-:Y:S05]  /*139f0*/  BRA.DIV UR4, `(.L_x_1067) ;  /* 0x0000001604707947 */ /* 0x000fea000b800000 */
[----:B0-----:R-:W0:Y:S02]  /*13a00*/  S2R R3, SR_TID.X ;  /* 0x0000000000037919 */ /* 0x001e240000002100 */
[----:B0-----:R-:W-:-:S04]  /*13a10*/  SHF.R.U32.HI R3, RZ, 0x5, R3 ;  /* 0x00000005ff037819 */ /* 0x001fc80000011603 */
[----:B------:R-:W-:-:S05]  /*13a20*/  LOP3.LUT R3, R3, 0x3, RZ, 0xc0, !PT ;  /* 0x0000000303037812 */ /* 0x000fca00078ec0ff */
[----:B------:R0:W1:Y:S02]  /*13a30*/  SHFL.IDX PT, R14, R3, RZ, 0x1f ;  /* 0x00001fff030e7589 */ /* 0x00006400000e0000 */
.L_x_1110:
[----:B-1----:R-:W-:-:S13]  /*13a40*/  ISETP.NE.AND P0, PT, R14, RZ, PT ;  /* 0x000000ff0e00720c */ /* 0x002fda0003f05270 */
[----:B------:R-:W-:Y:S05]  /*13a50*/  @P0 BRA `(.L_x_902) ;  /* 0x0000000000880947 */ /* 0x000fea0003800000 */
[----:B------:R-:W-:-:S03]  /*13a60*/  UMOV UR4, 0xffffffff ;  /* 0xffffffff00047882 */ /* 0x000fc60000000000 */
[----:B------:R-:W-:Y:S05]  /*13a70*/  BRA.DIV UR4, `(.L_x_1068) ;  /* 0x0000001604847947 */ /* 0x000fea000b800000 */
[----:B------:R-:W-:-:S13]  /*13a80*/  ELECT P6, URZ, PT ;  /* 0x00000000003f782f */ /* 0x000fda00038c0000 */
.L_x_1113:
[----:B------:R-:W-:Y:S05]  /*13a90*/  @!P6 BRA `(.L_x_902) ;  /* 0x000000000078e947 */ /* 0x000fea0003800000 */
[----:B0-----:R-:W2:Y:S02]  /*13aa0*/  LDL.LU R3, [R1+0x14] ;  /* 0x0000140001037983 */ /* 0x001ea40000300800 */
[----:B--2---:R-:W-:-:S04]  /*13ab0*/  LOP3.LUT R3, R3, 0x2, RZ, 0xfc, !PT ;  /* 0x0000000203037812 */ /* 0x004fc800078efcff */
[----:B------:R-:W-:-:S13]  /*13ac0*/  ISETP.NE.AND P2, PT, R3, 0x3, PT ;  /* 0x000000030300780c */ /* 0x000fda0003f45270 */
[----:B------:R-:W-:Y:S05]  /*13ad0*/  @!P2 BRA `(.L_x_1069) ;  /* 0x000000000004a947 */ /* 0x000fea0003800000 */
[----:B------:R-:W-:Y:S01]  /*13ae0*/  BPT.TRAP 0x1 ;  /* 0x000000040000795c */ /* 0x000fe20000300000 */
.L_x_1069:
[----:B------:R-:W-:Y:S01]  /*13af0*/  VIADD R7, R2, 0x2a840 ;  /* 0x0002a84002077836 */ /* 0x000fe20000000000 */
[----:B------:R-:W-:Y:S01]  /*13b00*/  SHF.L.U32 R5, R9, 0x1f, RZ ;  /* 0x0000001f09057819 */ /* 0x000fe200000006ff */
[C---:B------:R-:W-:Y:S02]  /*13b10*/  VIADD R3, R0.reuse, 0x1 ;  /* 0x0000000100037836 */ /* 0x040fe40000000000 */
[----:B------:R-:W-:-:S03]  /*13b20*/  IMAD R6, R0, 0x8, R7 ;  /* 0x0000000800067824 */ /* 0x000fc600078e0207 */
[C---:B------:R-:W-:Y:S01]  /*13b30*/  ISETP.NE.AND P1, PT, R3.reuse, 0x2, PT ;  /* 0x000000020300780c */ /* 0x040fe20003f25270 */
[----:B------:R-:W0:Y:S03]  /*13b40*/  SYNCS.PHASECHK.TRANS64.TRYWAIT P0, [R6+URZ], R5 ;  /* 0x00000005060075a7 */ /* 0x000e26000800017f */
[----:B------:R-:W-:Y:S02]  /*13b50*/  SEL R4, RZ, 0x1, P1 ;  /* 0x00000001ff047807 */ /* 0x000fe40000800000 */
[----:B------:R-:W-:Y:S02]  /*13b60*/  SEL R8, R3, RZ, P1 ;  /* 0x000000ff03087207 */ /* 0x000fe40000800000 */
[----:B------:R-:W-:-:S03]  /*13b70*/  LOP3.LUT R4, R9, R4, RZ, 0x3c, !PT ;  /* 0x0000000409047212 */ /* 0x000fc600078e3cff */
[----:B------:R-:W-:Y:S01]  /*13b80*/  IMAD R3, R8, 0x8, R7 ;  /* 0x0000000808037824 */ /* 0x000fe200078e0207 */
[----:B------:R-:W-:Y:S01]  /*13b90*/  SHF.L.U32 R4, R4, 0x1f, RZ ;  /* 0x0000001f04047819 */ /* 0x000fe200000006ff */
[----:B0-----:R-:W-:Y:S06]  /*13ba0*/  @!P0 BRA `(.L_x_1070) ;  /* 0x0000001400588947 */ /* 0x001fec0003800000 */
.L_x_1114:
[----:B------:R-:W1:Y:S02]  /*13bb0*/  SYNCS.PHASECHK.TRANS64.TRYWAIT P0, [R3+URZ], R4 ;  /* 0x00000004030075a7 */ /* 0x000e64000800017f */
[----:B-1----:R-:W-:Y:S05]  /*13bc0*/  @!P0 BRA `(.L_x_1071) ;  /* 0x0000001400648947 */ /* 0x002fea0003800000 */
.L_x_1115:
[----:B------:R-:W-:Y:S05]  /*13bd0*/  @!P2 BRA `(.L_x_1072) ;  /* 0x000000000004a947 */ /* 0x000fea0003800000 */
[----:B------:R-:W-:Y:S01]  /*13be0*/  BPT.TRAP 0x1 ;  /* 0x000000040000795c */ /* 0x000fe20000300000 */
.L_x_1072:
[----:B-1----:R-:W-:-:S04]  /*13bf0*/  VIADD R3, R2, 0x2a860 ;  /* 0x0002a86002037836 */ /* 0x002fc80000000000 */
[----:B------:R-:W-:-:S04]  /*13c00*/  IMAD R0, R0, 0x8, R3 ;  /* 0x0000000800007824 */ /* 0x000fc800078e0203 */
[----:B------:R-:W1:Y:S02]  /*13c10*/  SYNCS.PHASECHK.TRANS64.TRYWAIT P0, [R0+URZ], R5 ;  /* 0x00000005000075a7 */ /* 0x000e64000800017f */
[----:B-1----:R-:W-:Y:S05]  /*13c20*/  @!P0 BRA `(.L_x_1073) ;  /* 0x0000001400608947 */ /* 0x002fea0003800000 */
.L_x_1116:
[----:B------:R-:W-:-:S07]  /*13c30*/  IMAD R3, R8, 0x8, R3 ;  /* 0x0000000808037824 */ /* 0x000fce00078e0203 */
.L_x_1074:
[----:B--2---:R2:W3:Y:S02]  /*13c40*/  SYNCS.PHASECHK.TRANS64.TRYWAIT P0, [R3+URZ], R4 ;  /* 0x00000004030075a7 */ /* 0x0044e4000800017f */
[----:B---3--:R-:W-:Y:S05]  /*13c50*/  @!P0 NANOSLEEP.SYNCS 0x989680 ;  /* 0x009896800000895d */ /* 0x008fea0003900000 */
[----:B------:R-:W3:Y:S02]  /*13c60*/  @!P0 SYNCS.PHASECHK.TRANS64 P0, [R3+URZ], R4 ;  /* 0x00000004030085a7 */ /* 0x000ee4000800007f */
[----:B---3--:R-:W-:Y:S05]  /*13c70*/  @!P0 BRA `(.L_x_1074) ;  /* 0xfffffffc00f08947 */ /* 0x008fea000383ffff */
.L_x_902:
[----:B------:R-:W-:Y:S05]  /*13c80*/  BSYNC B6 ;  /* 0x0000000000067941 */ /* 0x000fea0003800000 */
.L_x_899:
[----:B------:R-:W-:Y:S05]  /*13c90*/  EXIT ;  /* 0x000000000000794d */ /* 0x000fea0003800000 */
.L_x_912:
[----:B0-----:R-:W-:-:S04]  /*13ca0*/  IMAD.U32 R3, RZ, RZ, UR57 ;  /* 0x00000039ff037e24 */ /* 0x001fc8000f8e00ff */
[----:B------:R0:W1:Y:S03]  /*13cb0*/  SYNCS.PHASECHK.TRANS64.TRYWAIT P1, [R3+URZ+0x2a800], R2 ;  /* 0x02a80002030075a7 */ /* 0x000066000802017f */
[----:B-1----:R-:W-:Y:S05]  /*13cc0*/  @!P1 NANOSLEEP.SYNCS 0x989680 ;  /* 0x009896800000995d */ /* 0x002fea0003900000 */
[----:B------:R-:W1:Y:S02]  /*13cd0*/  @!P1 SYNCS.PHASECHK.TRANS64 P1, [R3+URZ+0x2a800], R2 ;  /* 0x02a80002030095a7 */ /* 0x000e64000802007f */
[----:B-1----:R-:W-:Y:S05]  /*13ce0*/  @!P1 BRA `(.L_x_912) ;  /* 0xfffffffc00ec9947 */ /* 0x002fea000383ffff */
[----:B------:R-:W-:Y:S05]  /*13cf0*/  BRA `(.L_x_1075) ;  /* 0xfffffed8006c7947 */ /* 0x000fea000383ffff */
.L_x_916:
[----:B0-----:R-:W-:-:S04]  /*13d00*/  IMAD.U32 R3, RZ, RZ, UR57 ;  /* 0x00000039ff037e24 */ /* 0x001fc8000f8e00ff */
[----:B------:R0:W2:Y:S03]  /*13d10*/  SYNCS.PHASECHK.TRANS64.TRYWAIT P2, [R3+URZ+0x2a830], R2 ;  /* 0x02a83002030075a7 */ /* 0x0000a6000804017f */
[----:B--2---:R-:W-:Y:S05]  /*13d20*/  @!P2 NANOSLEEP.SYNCS 0x989680 ;  /* 0x009896800000a95d */ /* 0x004fea0003900000 */
[----:B------:R-:W2:Y:S02]  /*13d30*/  @!P2 SYNCS.PHASECHK.TRANS64 P2, [R3+URZ+0x2a830], R2 ;  /* 0x02a830020300a5a7 */ /* 0x000ea4000804007f */
[----:B--2---:R-:W-:Y:S05]  /*13d40*/  @!P2 BRA `(.L_x_916) ;  /* 0xfffffffc00eca947 */ /* 0x004fea000383ffff */
[----:B------:R-:W-:Y:S05]  /*13d50*/  BRA `(.L_x_915) ;  /* 0xfffffed800887947 */ /* 0x000fea000383ffff */
.L_x_932:
[----:B-1----:R-:W-:-:S04]  /*13d60*/  IMAD.U32 R22, RZ, RZ, UR59 ;  /* 0x0000003bff167e24 */ /* 0x002fc8000f8e00ff */
[----:B------:R1:W2:Y:S03]  /*13d70*/  SYNCS.PHASECHK.TRANS64.TRYWAIT P2, [R22+URZ+0x2a830], R13 ;  /* 0x02a8300d160075a7 */ /* 0x0002a6000804017f */
[----:B--2---:R-:W-:Y:S05]  /*13d80*/  @!P2 NANOSLEEP.SYNCS 0x989680 ;  /* 0x009896800000a95d */ /* 0x004fea0003900000 */
[----:B------:R-:W2:Y:S02]  /*13d90*/  @!P2 SYNCS.PHASECHK.TRANS64 P2, [R22+URZ+0x2a830], R13 ;  /* 0x02a8300d1600a5a7 */ /* 0x000ea4000804007f */
[----:B--2---:R-:W-:Y:S05]  /*13da0*/  @!P2 BRA `(.L_x_932) ;  /* 0xfffffffc00eca947 */ /* 0x004fea000383ffff */
[----:B------:R-:W-:Y:S05]  /*13db0*/  BRA `(.L_x_931) ;  /* 0xffffff0c002c7947 */ /* 0x000fea000383ffff */
.L_x_936:
[----:B01----:R-:W-:-:S04]  /*13dc0*/  IMAD.U32 R13, RZ, RZ, UR11 ;  /* 0x0000000bff0d7e24 */ /* 0x003fc8000f8e00ff */
[----:B------:R0:W1:Y:S03]  /*13dd0*/  SYNCS.PHASECHK.TRANS64.TRYWAIT P2, [R13+URZ+0x2a850], R0 ;  /* 0x02a850000d0075a7 */ /* 0x000066000804017f */
[----:B-1----:R-:W-:Y:S05]  /*13de0*/  @!P2 NANOSLEEP.SYNCS 0x989680 ;  /* 0x009896800000a95d */ /* 0x002fea0003900000 */
[----:B------:R-:W1:Y:S02]  /*13df0*/  @!P2 SYNCS.PHASECHK.TRANS64 P2, [R13+URZ+0x2a850], R0 ;  /* 0x02a850000d00a5a7 */ /* 0x000e64000804007f */
[----:B-1----:R-:W-:Y:S05]  /*13e00*/  @!P2 BRA `(.L_x_936) ;  /* 0xfffffffc00eca947 */ /* 0x002fea000383ffff */
[----:B------:R-:W-:Y:S05]  /*13e10*/  BRA `(.L_x_935) ;  /* 0xffffff1400387947 */ /* 0x000fea000383ffff */
.L_x_953:
[----:B-1----:R-:W-:-:S04]  /*13e20*/  IMAD.U32 R11, RZ, RZ, UR56 ;  /* 0x00000038ff0b7e24 */ /* 0x002fc8000f8e00ff */
[----:B------:R1:W2:Y:S03]  /*13e30*/  SYNCS.PHASECHK.TRANS64.TRYWAIT P2, [R11+URZ+0x2a830], R10 ;  /* 0x02a8300a0b0075a7 */ /* 0x0002a6000804017f */
[----:B--2---:R-:W-:Y:S05]  /*13e40*/  @!P2 NANOSLEEP.SYNCS 0x989680 ;  /* 0x009896800000a95d */ /* 0x004fea0003900000 */
[----:B------:R-:W2:Y:S02]  /*13e50*/  @!P2 SYNCS.PHASECHK.TRANS64 P2, [R11+URZ+0x2a830], R10 ;  /* 0x02a8300a0b00a5a7 */ /* 0x000ea4000804007f */
[----:B--2---:R-:W-:Y:S05]  /*13e60*/  @!P2 BRA `(.L_x_953) ;  /* 0xfffffffc00eca947 */ /* 0x004fea000383ffff */
[----:B------:R-:W-:Y:S05]  /*13e70*/  BRA `(.L_x_952) ;  /* 0xffffff4000747947 */ /* 0x000fea000383ffff */
.L_x_957:
[----:B-1----:R-:W-:-:S04]  /*13e80*/  IMAD.U32 R11, RZ, RZ, UR11 ;  /* 0x0000000bff0b7e24 */ /* 0x002fc8000f8e00ff */
[----:B------:R1:W3:Y:S03]  /*13e90*/  SYNCS.PHASECHK.TRANS64.TRYWAIT P2, [R11+URZ+0x2a850], R0 ;  /* 0x02a850000b0075a7 */ /* 0x0002e6000804017f */
[----:B---3--:R-:W-:Y:S05]  /*13ea0*/  @!P2 NANOSLEEP.SYNCS 0x989680 ;  /* 0x009896800000a95d */ /* 0x008fea0003900000 */
[----:B------:R-:W3:Y:S02]  /*13eb0*/  @!P2 SYNCS.PHASECHK.TRANS64 P2, [R11+URZ+0x2a850], R0 ;  /* 0x02a850000b00a5a7 */ /* 0x000ee4000804007f */
[----:B---3--:R-:W-:Y:S05]  /*13ec0*/  @!P2 BRA `(.L_x_957) ;  /* 0xfffffffc00eca947 */ /* 0x008fea000383ffff */
[----:B------:R-:W-:Y:S05]  /*13ed0*/  BRA `(.L_x_956) ;  /* 0xffffff4800807947 */ /* 0x000fea000383ffff */
.L_x_963:
[----:B-1----:R-:W-:-:S04]  /*13ee0*/  IMAD.U32 R11, RZ, RZ, UR56 ;  /* 0x00000038ff0b7e24 */ /* 0x002fc8000f8e00ff */
[----:B------:R1:W2:Y:S03]  /*13ef0*/  SYNCS.PHASECHK.TRANS64.TRYWAIT P2, [R11+URZ+0x2a830], R10 ;  /* 0x02a8300a0b0075a7 */ /* 0x0002a6000804017f */
[----:B--2---:R-:W-:Y:S05]  /*13f00*/  @!P2 NANOSLEEP.SYNCS 0x989680 ;  /* 0x009896800000a95d */ /* 0x004fea0003900000 */
[----:B------:R-:W2:Y:S02]  /*13f10*/  @!P2 SYNCS.PHASECHK.TRANS64 P2, [R11+URZ+0x2a830], R10 ;  /* 0x02a8300a0b00a5a7 */ /* 0x000ea4000804007f */
[----:B--2---:R-:W-:Y:S05]  /*13f20*/  @!P2 BRA `(.L_x_963) ;  /* 0xfffffffc00eca947 */ /* 0x004fea000383ffff */
[----:B------:R-:W-:Y:S05]  /*13f30*/  BRA `(.L_x_962) ;  /* 0xffffff6000c07947 */ /* 0x000fea000383ffff */
.L_x_967:
[----:B-1----:R-:W-:-:S04]  /*13f40*/  IMAD.U32 R11, RZ, RZ, UR11 ;  /* 0x0000000bff0b7e24 */ /* 0x002fc8000f8e00ff */
[----:B------:R1:W3:Y:S03]  /*13f50*/  SYNCS.PHASECHK.TRANS64.TRYWAIT P2, [R11+URZ+0x2a850], R0 ;  /* 0x02a850000b0075a7 */ /* 0x0002e6000804017f */
[----:B---3--:R-:W-:Y:S05]  /*13f60*/  @!P2 NANOSLEEP.SYNCS 0x989680 ;  /* 0x009896800000a95d */ /* 0x008fea0003900000 */
[----:B------:R-:W3:Y:S02]  /*13f70*/  @!P2 SYNCS.PHASECHK.TRANS64 P2, [R11+URZ+0x2a850], R0 ;  /* 0x02a850000b00a5a7 */ /* 0x000ee4000804007f */
[----:B---3--:R-:W-:Y:S05]  /*13f80*/  @!P2 BRA `(.L_x_967) ;  /* 0xfffffffc00eca947 */ /* 0x008fea000383ffff */
[----:B------:R-:W-:Y:S05]  /*13f90*/  BRA `(.L_x_966) ;  /* 0xffffff6800cc7947 */ /* 0x000fea000383ffff */
.L_x_980:
[----:B-1----:R-:W-:-:S04]  /*13fa0*/  IMAD.U32 R0, RZ, RZ, UR5 ;  /* 0x00000005ff007e24 */ /* 0x002fc8000f8e00ff */
[----:B------:R1:W2:Y:S03]  /*13fb0*/  SYNCS.PHASECHK.TRANS64.TRYWAIT P0, [R0+URZ+0x2a850], R3 ;  /* 0x02a85003000075a7 */ /* 0x0002a6000800017f */
[----:B--2---:R-:W-:Y:S05]  /*13fc0*/  @!P0 NANOSLEEP.SYNCS 0x989680 ;  /* 0x009896800000895d */ /* 0x004fea0003900000 */
[----:B------:R-:W2:Y:S02]  /*13fd0*/  @!P0 SYNCS.PHASECHK.TRANS64 P0, [R0+URZ+0x2a850], R3 ;  /* 0x02a85003000085a7 */ /* 0x000ea4000800007f */
[----:B--2---:R-:W-:Y:S05]  /*13fe0*/  @!P0 BRA `(.L_x_980) ;  /* 0xfffffffc00ec8947 */ /* 0x004fea000383ffff */
[----:B------:R-:W-:Y:S05]  /*13ff0*/  BRA `(.L_x_979) ;  /* 0xffffff9800487947 */ /* 0x000fea000383ffff */
.L_x_997:
[----:B------:R-:W-:Y:S02]  /*14000*/  IMAD.MOV.U32 R13, RZ, RZ, R0 ;  /* 0x000000ffff0d7224 */ /* 0x000fe400078e0000 */
[----:B------:R-:W-:Y:S02]  /*14010*/  IMAD.MOV.U32 R12, RZ, RZ, RZ ;  /* 0x000000ffff0c7224 */ /* 0x000fe400078e00ff */
[----:B------:R-:W-:Y:S02]  /*14020*/  IMAD.MOV.U32 R11, RZ, RZ, 0x1f ;  /* 0x0000001fff0b7424 */ /* 0x000fe400078e00ff */
[----:B------:R-:W-:-:S07]  /*14030*/  IMAD.MOV.U32 R15, RZ, RZ, -0x1 ;  /* 0xffffffffff0f7424 */ /* 0x000fce00078e00ff */
[----:B01----:R-:W-:Y:S05]  /*14040*/  WARPSYNC.COLLECTIVE R15, `(.L_x_1076) ;  /* 0x000000000f087348 */ /* 0x003fea0003c00000 */
[----:B------:R2:W3:Y:S02]  /*14050*/  SHFL.IDX P6, R14, R13, R12, R11 ;  /* 0x0000000c0d0e7389 */ /* 0x0004e400000c000b */
[----:B0123--:R-:W-:Y:S01]  /*14060*/  ENDCOLLECTIVE ;  /* 0x000000000000791b */ /* 0x00ffe20003800000 */
.L_x_1076:
[----:B------:R-:W-:Y:S05]  /*14070*/  BRA `(.L_x_1077) ;  /* 0xffffffc8001c7947 */ /* 0x000fea000383ffff */
.L_x_999:
[----:B------:R-:W-:Y:S01]  /*14080*/  BSSY B0, `(.L_x_1078) ;  /* 0x0000006000007945 */ /* 0x000fe20003800000 */
[----:B------:R-:W-:-:S07]  /*14090*/  IMAD.MOV.U32 R15, RZ, RZ, -0x1 ;  /* 0xffffffffff0f7424 */ /* 0x000fce00078e00ff */
[----:B012---:R-:W-:Y:S05]  /*140a0*/  WARPSYNC.COLLECTIVE R15, `(.L_x_1079) ;  /* 0x000000000f0c7348 */ /* 0x007fea0003c00000 */
[----:B------:R-:W-:Y:S02]  /*140b0*/  ELECT P6, UR62, PT ;  /* 0x00000000003e782f */ /* 0x000fe400038c0000 */
[----:B------:R-:W-:Y:S01]  /*140c0*/  MOV R14, UR62 ;  /* 0x0000003e000e7c02 */ /* 0x000fe20008000f00 */
[----:B012---:R-:W-:Y:S10]  /*140d0*/  ENDCOLLECTIVE ;  /* 0x000000000000791b */ /* 0x007ff40003800000 */
.L_x_1079:
[----:B------:R-:W-:Y:S05]  /*140e0*/  BSYNC B0 ;  /* 0x0000000000007941 */ /* 0x000fea0003800000 */
.L_x_1078:
[----:B------:R-:W-:Y:S05]  /*140f0*/  BRA `(.L_x_1080) ;  /* 0xffffffc8001c7947 */ /* 0x000fea000383ffff */
.L_x_1001:
[----:B-1----:R-:W-:-:S04]  /*14100*/  IMAD.U32 R3, RZ, RZ, UR38 ;  /* 0x00000026ff037e24 */ /* 0x002fc8000f8e00ff */
[----:B------:R1:W2:Y:S03]  /*14110*/  SYNCS.PHASECHK.TRANS64.TRYWAIT P0, [R3+URZ+0x2a840], R0 ;  /* 0x02a84000030075a7 */ /* 0x0002a6000800017f */
[----:B--2---:R-:W-:Y:S05]  /*14120*/  @!P0 NANOSLEEP.SYNCS 0x989680 ;  /* 0x009896800000895d */ /* 0x004fea0003900000 */
[----:B------:R-:W2:Y:S02]  /*14130*/  @!P0 SYNCS.PHASECHK.TRANS64 P0, [R3+URZ+0x2a840], R0 ;  /* 0x02a84000030085a7 */ /* 0x000ea4000800007f */
[----:B--2---:R-:W-:Y:S05]  /*14140*/  @!P0 BRA `(.L_x_1001) ;  /* 0xfffffffc00ec8947 */ /* 0x004fea000383ffff */
[----:B------:R-:W-:Y:S05]  /*14150*/  BRA `(.L_x_1081) ;  /* 0xffffffc800747947 */ /* 0x000fea000383ffff */
.L_x_1004:
[----:B------:R-:W-:Y:S02]  /*14160*/  IMAD.MOV.U32 R13, RZ, RZ, R6 ;  /* 0x000000ffff0d7224 */ /* 0x000fe400078e0006 */
[----:B------:R-:W-:Y:S02]  /*14170*/  IMAD.MOV.U32 R12, RZ, RZ, RZ ;  /* 0x000000ffff0c7224 */ /* 0x000fe400078e00ff */
[----:B------:R-:W-:Y:S02]  /*14180*/  IMAD.MOV.U32 R11, RZ, RZ, 0x181f ;  /* 0x0000181fff0b7424 */ /* 0x000fe400078e00ff */
[----:B------:R-:W-:Y:S02]  /*14190*/  IMAD.MOV.U32 R15, RZ, RZ, -0x1 ;  /* 0xffffffffff0f7424 */ /* 0x000fe400078e00ff */
[----:B------:R-:W-:-:S07]  /*141a0*/  VIADD R4, R4, UR42 ;  /* 0x0000002a04047c36 */ /* 0x000fce0008000000 */
[----:B------:R-:W-:Y:S05]  /*141b0*/  WARPSYNC.COLLECTIVE R15, `(.L_x_1082) ;  /* 0x000000000f087348 */ /* 0x000fea0003c00000 */
[----:B------:R0:W1:Y:S02]  /*141c0*/  SHFL.IDX P6, R14, R13, R12, R11 ;  /* 0x0000000c0d0e7389 */ /* 0x00006400000c000b */
[----:B01----:R-:W-:Y:S01]  /*141d0*/  ENDCOLLECTIVE ;  /* 0x000000000000791b */ /* 0x003fe20003800000 */
.L_x_1082:
[----:B------:R-:W-:Y:S02]  /*141e0*/  IMAD.MOV.U32 R13, RZ, RZ, R0 ;  /* 0x000000ffff0d7224 */ /* 0x000fe400078e0000 */
[----:B------:R-:W-:-:S07]  /*141f0*/  IMAD.MOV.U32 R2, RZ, RZ, R14 ;  /* 0x000000ffff027224 */ /* 0x000fce00078e000e */
[----:B------:R-:W-:Y:S05]  /*14200*/  WARPSYNC.COLLECTIVE R15, `(.L_x_1083) ;  /* 0x000000000f087348 */ /* 0x000fea0003c00000 */
[----:B------:R0:W1:Y:S02]  /*14210*/  SHFL.IDX P6, R14, R13, R12, R11 ;  /* 0x0000000c0d0e7389 */ /* 0x00006400000c000b */
[----:B01----:R-:W-:Y:S01]  /*14220*/  ENDCOLLECTIVE ;  /* 0x000000000000791b */ /* 0x003fe20003800000 */
.L_x_1083:
[----:B------:R-:W-:Y:S01]  /*14230*/  ULDC UR4, c[0x0][0x288] ;  /* 0x0000a20000047ab9 */ /* 0x000fe20000000800 */
[----:B------:R-:W-:Y:S01]  /*14240*/  ULDC.64 UR6, c[0x0][0x208] ;  /* 0x0000820000067ab9 */ /* 0x000fe20000000a00 */
[----:B------:R-:W-:Y:S02]  /*14250*/  IMAD R5, R8, UR4, RZ ;  /* 0x0000000408057c24 */ /* 0x000fe4000f8e02ff */
[----:B------:R-:W-:-:S03]  /*14260*/  VIADD R8, R4, 0x10 ;  /* 0x0000001004087836 */ /* 0x000fc60000000000 */
[----:B------:R-:W-:Y:S01]  /*14270*/  ISETP.GE.AND P3, PT, R4, R5, PT ;  /* 0x000000050400720c */ /* 0x000fe20003f66270 */
[----:B------:R-:W-:Y:S02]  /*14280*/  IMAD.MOV.U32 R13, RZ, RZ, R6 ;  /* 0x000000ffff0d7224 */ /* 0x000fe400078e0006 */
[----:B------:R-:W-:-:S10]  /*14290*/  IMAD.MOV.U32 R12, RZ, RZ, 0x1 ;  /* 0x00000001ff0c7424 */ /* 0x000fd400078e00ff */
[----:B------:R-:W-:Y:S01]  /*142a0*/  @!P3 LEA R21, R7, UR38, 0x1 ;  /* 0x000000260715bc11 */ /* 0x000fe2000f8e08ff */
[----:B------:R-:W-:-:S05]  /*142b0*/  IMAD.MOV.U32 R3, RZ, RZ, R14 ;  /* 0x000000ffff037224 */ /* 0x000fca00078e000e */
[----:B------:R-:W-:-:S04]  /*142c0*/  LOP3.LUT R3, R3, R2, RZ, 0x3c, !PT ;  /* 0x0000000203037212 */ /* 0x000fc800078e3cff */
[----:B------:R-:W-:-:S04]  /*142d0*/  LOP3.LUT R2, R3, R2, RZ, 0x3c, !PT ;  /* 0x0000000203027212 */ /* 0x000fc800078e3cff */
[----:B------:R-:W-:-:S03]  /*142e0*/  LOP3.LUT R3, R3, R2, RZ, 0x3c, !PT ;  /* 0x0000000203037212 */ /* 0x000fc600078e3cff */
[----:B------:R-:W-:-:S05]  /*142f0*/  @!P3 IMAD.WIDE.U32 R2, R10, 0x2, R2 ;  /* 0x000000020a02b825 */ /* 0x000fca00078e0002 */
[----:B------:R-:W-:Y:S01]  /*14300*/  @!PT LDS RZ, [RZ] ;  /* 0x00000000fffff984 */ /* 0x000fe20000000800 */
[----:B------:R-:W-:Y:S01]  /*14310*/  @!PT LDS RZ, [RZ] ;  /* 0x00000000fffff984 */ /* 0x000fe20000000800 */
[----:B------:R-:W-:Y:S01]  /*14320*/  @!PT LDS RZ, [RZ] ;  /* 0x00000000fffff984 */ /* 0x000fe20000000800 */
[----:B------:R0:W-:Y:S04]  /*14330*/  @!P3 LDGSTS.E.BYPASS.LTC128B.128 [R21+0xc400], desc[UR6][R2.64], !P2 ;  /* 0x0c4000000215bfae */ /* 0x0001e8000d101d46 */
[----:B------:R0:W-:Y:S04]  /*14340*/  @!P3 LDGSTS.E.BYPASS.LTC128B.128 [R21+0x10400], desc[UR6][R2.64+0x80], !P0 ;  /* 0x104000800215bfae */ /* 0x0001e8000c101d46 */
[----:B------:R0:W-:Y:S01]  /*14350*/  @!P3 LDGSTS.E.BYPASS.LTC128B.128 [R21+0x14400], desc[UR6][R2.64+0x100], !P1 ;  /* 0x144001000215bfae */ /* 0x0001e2000c901d46 */
[----:B------:R-:W-:-:S13]  /*14360*/  ISETP.GE.AND P3, PT, R8, R5, PT ;  /* 0x000000050800720c */ /* 0x000fda0003f66270 */
[----:B0-----:R-:W-:Y:S05]  /*14370*/  WARPSYNC.COLLECTIVE R15, `(.L_x_1084) ;  /* 0x000000000f087348 */ /* 0x001fea0003c00000 */
[----:B------:R1:W2:Y:S02]  /*14380*/  SHFL.IDX P6, R14, R13, R12, R11 ;  /* 0x0000000c0d0e7389 */ /* 0x0002a400000c000b */
[----:B012---:R-:W-:Y:S01]  /*14390*/  ENDCOLLECTIVE ;  /* 0x000000000000791b */ /* 0x007fe20003800000 */
.L_x_1084:
[----:B------:R-:W-:Y:S01]  /*143a0*/  VIADD R2, R4, 0x20 ;  /* 0x0000002004027836 */ /* 0x000fe20000000000 */
[----:B------:R-:W-:Y:S01]  /*143b0*/  @!P3 LEA R20, R7, UR38, 0x1 ;  /* 0x000000260714bc11 */ /* 0x000fe2000f8e08ff */
[----:B------:R-:W-:Y:S02]  /*143c0*/  IMAD.MOV.U32 R13, RZ, RZ, R0 ;  /* 0x000000ffff0d7224 */ /* 0x000fe400078e0000 */
[----:B------:R-:W-:-:S07]  /*143d0*/  IMAD.MOV.U32 R8, RZ, RZ, R14 ;  /* 0x000000ffff087224 */ /* 0x000fce00078e000e */
[----:B------:R-:W-:Y:S05]  /*143e0*/  WARPSYNC.COLLECTIVE R15, `(.L_x_1085) ;  /* 0x000000000f087348 */ /* 0x000fea0003c00000 */
[----:B------:R0:W1:Y:S02]  /*143f0*/  SHFL.IDX P6, R14, R13, R12, R11 ;  /* 0x0000000c0d0e7389 */ /* 0x00006400000c000b */
[----:B01----:R-:W-:Y:S01]  /*14400*/  ENDCOLLECTIVE ;  /* 0x000000000000791b */ /* 0x003fe20003800000 */
.L_x_1085:
[----:B------:R-:W-:Y:S01]  /*14410*/  ULDC.64 UR4, c[0x0][0x208] ;  /* 0x0000820000047ab9 */ /* 0x000fe20000000a00 */
[----:B------:R-:W-:Y:S02]  /*14420*/  IMAD.MOV.U32 R9, RZ, RZ, R8 ;  /* 0x000000ffff097224 */ /* 0x000fe400078e0008 */
[----:B------:R-:W-:Y:S02]  /*14430*/  IMAD.MOV.U32 R13, RZ, RZ, R6 ;  /* 0x000000ffff0d7224 */ /* 0x000fe400078e0006 */
[----:B------:R-:W-:Y:S02]  /*14440*/  IMAD.MOV.U32 R12, RZ, RZ, 0x2 ;  /* 0x00000002ff0c7424 */ /* 0x000fe400078e00ff */
[----:B------:R-:W-:-:S04]  /*14450*/  IMAD.MOV.U32 R8, RZ, RZ, R14 ;  /* 0x000000ffff087224 */ /* 0x000fc800078e000e */
        /* <DEDUP_REMOVED lines=11> */
.L_x_1086:
[----:B------:R-:W-:Y:S01]  /*14510*/  VIADD R8, R4, 0x30 ;  /* 0x0000003004087836 */ /* 0x000fe20000000000 */
[----:B------:R-:W-:Y:S01]  /*14520*/  @!P3 LEA R21, R7, UR38, 0x1 ;  /* 0x000000260715bc11 */ /* 0x000fe2000f8e08ff */
[----:B------:R-:W-:Y:S02]  /*14530*/  IMAD.MOV.U32 R13, RZ, RZ, R0 ;  /* 0x000000ffff0d7224 */ /* 0x000fe400078e0000 */
[----:B------:R-:W-:-:S07]  /*14540*/  IMAD.MOV.U32 R2, RZ, RZ, R14 ;  /* 0x000000ffff027224 */ /* 0x000fce00078e000e */
[----:B------:R-:W-:Y:S05]  /*14550*/  WARPSYNC.COLLECTIVE R15, `(.L_x_1087) ;  /* 0x000000000f087348 */ /* 0x000fea0003c00000 */
[----:B------:R0:W1:Y:S02]  /*14560*/  SHFL.IDX P6, R14, R13, R12, R11 ;  /* 0x0000000c0d0e7389 */ /* 0x00006400000c000b */
[----:B01----:R-:W-:Y:S01]  /*14570*/  ENDCOLLECTIVE ;  /* 0x000000000000791b */ /* 0x003fe20003800000 */
.L_x_1087:
        /* <DEDUP_REMOVED lines=16> */
.L_x_1088:
[----:B------:R-:W-:Y:S01]  /*14680*/  VIADD R2, R4, 0x40 ;  /* 0x0000004004027836 */ /* 0x000fe20000000000 */
[----:B------:R-:W-:Y:S01]  /*14690*/  @!P3 LEA R20, R7, UR38, 0x1 ;  /* 0x000000260714bc11 */ /* 0x000fe2000f8e08ff */
[----:B------:R-:W-:Y:S02]  /*146a0*/  IMAD.MOV.U32 R13, RZ, RZ, R0 ;  /* 0x000000ffff0d7224 */ /* 0x000fe400078e0000 */
[----:B------:R-:W-:-:S07]  /*146b0*/  IMAD.MOV.U32 R8, RZ, RZ, R14 ;  /* 0x000000ffff087224 */ /* 0x000fce00078e000e */
[----:B------:R-:W-:Y:S05]  /*146c0*/  WARPSYNC.COLLECTIVE R15, `(.L_x_1089) ;  /* 0x000000000f087348 */ /* 0x000fea0003c00000 */
[----:B------:R0:W1:Y:S02]  /*146d0*/  SHFL.IDX P6, R14, R13, R12, R11 ;  /* 0x0000000c0d0e7389 */ /* 0x00006400000c000b */
[----:B01----:R-:W-:Y:S01]  /*146e0*/  ENDCOLLECTIVE ;  /* 0x000000000000791b */ /* 0x003fe20003800000 */
.L_x_1089:
        /* <DEDUP_REMOVED lines=16> */
.L_x_1090:
[----:B------:R-:W-:Y:S01]  /*147f0*/  VIADD R8, R4, 0x50 ;  /* 0x0000005004087836 */ /* 0x000fe20000000000 */
[----:B------:R-:W-:Y:S01]  /*14800*/  @!P3 LEA R21, R7, UR38, 0x1 ;  /* 0x000000260715bc11 */ /* 0x000fe2000f8e08ff */
[----:B------:R-:W-:Y:S02]  /*14810*/  IMAD.MOV.U32 R13, RZ, RZ, R0 ;  /* 0x000000ffff0d7224 */ /* 0x000fe400078e0000 */
[----:B------:R-:W-:-:S07]  /*14820*/  IMAD.MOV.U32 R2, RZ, RZ, R14 ;  /* 0x000000ffff027224 */ /* 0x000fce00078e000e */
[----:B------:R-:W-:Y:S05]  /*14830*/  WARPSYNC.COLLECTIVE R15, `(.L_x_1091) ;  /* 0x000000000f087348 */ /* 0x000fea0003c00000 */
[----:B------:R0:W1:Y:S02]  /*14840*/  SHFL.IDX P6, R14, R13, R12, R11 ;  /* 0x0000000c0d0e7389 */ /* 0x00006400000c000b */
[----:B01----:R-:W-:Y:S01]  /*14850*/  ENDCOLLECTIVE ;  /* 0x000000000000791b */ /* 0x003fe20003800000 */
.L_x_1091:
        /* <DEDUP_REMOVED lines=16> */
.L_x_1092:
[----:B------:R-:W-:Y:S01]  /*14960*/  VIADD R2, R4, 0x60 ;  /* 0x0000006004027836 */ /* 0x000fe20000000000 */
[----:B------:R-:W-:Y:S01]  /*14970*/  @!P3 LEA R20, R7, UR38, 0x1 ;  /* 0x000000260714bc11 */ /* 0x000fe2000f8e08ff */
[----:B------:R-:W-:Y:S02]  /*14980*/  IMAD.MOV.U32 R13, RZ, RZ, R0 ;  /* 0x000000ffff0d7224 */ /* 0x000fe400078e0000 */
[----:B------:R-:W-:-:S07]  /*14990*/  IMAD.MOV.U32 R8, RZ, RZ, R14 ;  /* 0x000000ffff087224 */ /* 0x000fce00078e000e */
[----:B------:R-:W-:Y:S05]  /*149a0*/  WARPSYNC.COLLECTIVE R15, `(.L_x_1093) ;  /* 0x000000000f087348 */ /* 0x000fea0003c00000 */
[----:B------:R0:W1:Y:S02]  /*149b0*/  SHFL.IDX P6, R14, R13, R12, R11 ;  /* 0x0000000c0d0e7389 */ /* 0x00006400000c000b */
[----:B01----:R-:W-:Y:S01]  /*149c0*/  ENDCOLLECTIVE ;  /* 0x000000000000791b */ /* 0x003fe20003800000 */
.L_x_1093:
        /* <DEDUP_REMOVED lines=16> */
.L_x_1094:
[----:B------:R-:W-:Y:S01]  /*14ad0*/  @!P3 LEA R21, R7, UR38, 0x1 ;  /* 0x000000260715bc11 */ /* 0x000fe2000f8e08ff */
[----:B------:R-:W-:Y:S02]  /*14ae0*/  IMAD.MOV.U32 R13, RZ, RZ, R0 ;  /* 0x000000ffff0d7224 */ /* 0x000fe400078e0000 */
[----:B------:R-:W-:-:S07]  /*14af0*/  IMAD.MOV.U32 R2, RZ, RZ, R14 ;  /* 0x000000ffff027224 */ /* 0x000fce00078e000e */
[----:B------:R-:W-:Y:S05]  /*14b00*/  WARPSYNC.COLLECTIVE R15, `(.L_x_1095) ;  /* 0x000000000f087348 */ /* 0x000fea0003c00000 */
[----:B------:R0:W1:Y:S02]  /*14b10*/  SHFL.IDX P6, R14, R13, R12, R11 ;  /* 0x0000000c0d0e7389 */ /* 0x00006400000c000b */
[----:B01----:R-:W-:Y:S01]  /*14b20*/  ENDCOLLECTIVE ;  /* 0x000000000000791b */ /* 0x003fe20003800000 */
.L_x_1095:
        /* <DEDUP_REMOVED lines=11> */
[----:B------:R0:W-:Y:S02]  /*14be0*/  @!P3 LDGSTS.E.BYPASS.LTC128B.128 [R21+0x17400], desc[UR4][R2.64+0x100], !P1 ;  /* 0x174001000215bfae */ /* 0x0001e4000c901d44 */
[----:B0-----:R-:W-:Y:S05]  /*14bf0*/  WARPSYNC.COLLECTIVE R15, `(.L_x_1096) ;  /* 0x000000000f087348 */ /* 0x001fea0003c00000 */
[----:B------:R1:W2:Y:S02]  /*14c00*/  SHFL.IDX P6, R14, R13, R12, R11 ;  /* 0x0000000c0d0e7389 */ /* 0x0002a400000c000b */
[----:B012---:R-:W-:Y:S01]  /*14c10*/  ENDCOLLECTIVE ;  /* 0x000000000000791b */ /* 0x007fe20003800000 */
.L_x_1096:
[----:B------:R-:W-:Y:S02]  /*14c20*/  IMAD.MOV.U32 R13, RZ, RZ, R0 ;  /* 0x000000ffff0d7224 */ /* 0x000fe400078e0000 */
[----:B------:R-:W-:-:S07]  /*14c30*/  IMAD.MOV.U32 R8, RZ, RZ, R14 ;  /* 0x000000ffff087224 */ /* 0x000fce00078e000e */
[----:B------:R-:W-:Y:S05]  /*14c40*/  WARPSYNC.COLLECTIVE R15, `(.L_x_1097) ;  /* 0x000000000f087348 */ /* 0x000fea0003c00000 */
[----:B------:R0:W1:Y:S02]  /*14c50*/  SHFL.IDX P6, R14, R13, R12, R11 ;  /* 0x0000000c0d0e7389 */ /* 0x00006400000c000b */
[----:B01----:R-:W-:Y:S01]  /*14c60*/  ENDCOLLECTIVE ;  /* 0x000000000000791b */ /* 0x003fe20003800000 */
.L_x_1097:
[----:B------:R-:W-:Y:S05]  /*14c70*/  BRA `(.L_x_1098) ;  /* 0xffffffc800d07947 */ /* 0x000fea000383ffff */
.L_x_1007:
[----:B-1----:R-:W-:-:S04]  /*14c80*/  IMAD.U32 R3, RZ, RZ, UR38 ;  /* 0x00000026ff037e24 */ /* 0x002fc8000f8e00ff */
[----:B------:R1:W2:Y:S03]  /*14c90*/  SYNCS.PHASECHK.TRANS64.TRYWAIT P0, [R3+URZ+0x2a820], R0 ;  /* 0x02a82000030075a7 */ /* 0x0002a6000800017f */
[----:B--2---:R-:W-:Y:S05]  /*14ca0*/  @!P0 NANOSLEEP.SYNCS 0x989680 ;  /* 0x009896800000895d */ /* 0x004fea0003900000 */
[----:B------:R-:W2:Y:S02]  /*14cb0*/  @!P0 SYNCS.PHASECHK.TRANS64 P0, [R3+URZ+0x2a820], R0 ;  /* 0x02a82000030085a7 */ /* 0x000ea4000800007f */
[----:B--2---:R-:W-:Y:S05]  /*14cc0*/  @!P0 BRA `(.L_x_1007) ;  /* 0xfffffffc00ec8947 */ /* 0x004fea000383ffff */
[----:B------:R-:W-:Y:S05]  /*14cd0*/  BRA `(.L_x_1099) ;  /* 0xffffffcc002c7947 */ /* 0x000fea000383ffff */
.L_x_1014:
[----:B-1----:R-:W-:-:S04]  /*14ce0*/  IMAD.U32 R3, RZ, RZ, UR38 ;  /* 0x00000026ff037e24 */ /* 0x002fc8000f8e00ff */
[----:B------:R1:W2:Y:S03]  /*14cf0*/  SYNCS.PHASECHK.TRANS64.TRYWAIT P0, [R3+URZ+0x2a848], R2 ;  /* 0x02a84802030075a7 */ /* 0x0002a6000800017f */
[----:B--2---:R-:W-:Y:S05]  /*14d00*/  @!P0 NANOSLEEP.SYNCS 0x989680 ;  /* 0x009896800000895d */ /* 0x004fea0003900000 */
[----:B------:R-:W2:Y:S02]  /*14d10*/  @!P0 SYNCS.PHASECHK.TRANS64 P0, [R3+URZ+0x2a848], R2 ;  /* 0x02a84802030085a7 */ /* 0x000ea4000800007f */
[----:B--2---:R-:W-:Y:S05]  /*14d20*/  @!P0 BRA `(.L_x_1014) ;  /* 0xfffffffc00ec8947 */ /* 0x004fea000383ffff */
[----:B------:R-:W-:Y:S05]  /*14d30*/  BRA `(.L_x_1100) ;  /* 0xffffffd000147947 */ /* 0x000fea000383ffff */
.L_x_1021:
[----:B0-----:R-:W-:-:S04]  /*14d40*/  IMAD.U32 R3, RZ, RZ, UR38 ;  /* 0x00000026ff037e24 */ /* 0x001fc8000f8e00ff */
[----:B------:R0:W1:Y:S03]  /*14d50*/  SYNCS.PHASECHK.TRANS64.TRYWAIT P0, [R3+URZ+0x2a860], R2 ;  /* 0x02a86002030075a7 */ /* 0x000066000800017f */
[----:B-1----:R-:W-:Y:S05]  /*14d60*/  @!P0 NANOSLEEP.SYNCS 0x989680 ;  /* 0x009896800000895d */ /* 0x002fea0003900000 */
[----:B------:R-:W1:Y:S02]  /*14d70*/  @!P0 SYNCS.PHASECHK.TRANS64 P0, [R3+URZ+0x2a860], R2 ;  /* 0x02a86002030085a7 */ /* 0x000e64000800007f */
[----:B-1----:R-:W-:Y:S05]  /*14d80*/  @!P0 BRA `(.L_x_1021) ;  /* 0xfffffffc00ec8947 */ /* 0x002fea000383ffff */
[----:B------:R-:W-:Y:S05]  /*14d90*/  BRA `(.L_x_1101) ;  /* 0xffffffd000e87947 */ /* 0x000fea000383ffff */
.L_x_1030:
[----:B-1----:R-:W-:-:S04]  /*14da0*/  IMAD.U32 R3, RZ, RZ, UR38 ;  /* 0x00000026ff037e24 */ /* 0x002fc8000f8e00ff */
[----:B------:R1:W2:Y:S03]  /*14db0*/  SYNCS.PHASECHK.TRANS64.TRYWAIT P0, [R3+URZ+0x2a840], R2 ;  /* 0x02a84002030075a7 */ /* 0x0002a6000800017f */
[----:B--2---:R-:W-:Y:S05]  /*14dc0*/  @!P0 NANOSLEEP.SYNCS 0x989680 ;  /* 0x009896800000895d */ /* 0x004fea0003900000 */
[----:B------:R-:W2:Y:S02]  /*14dd0*/  @!P0 SYNCS.PHASECHK.TRANS64 P0, [R3+URZ+0x2a840], R2 ;  /* 0x02a84002030085a7 */ /* 0x000ea4000800007f */
[----:B--2---:R-:W-:Y:S05]  /*14de0*/  @!P0 BRA `(.L_x_1030) ;  /* 0xfffffffc00ec8947 */ /* 0x004fea000383ffff */
[----:B------:R-:W-:Y:S05]  /*14df0*/  BRA `(.L_x_1102) ;  /* 0xffffffd8000c7947 */ /* 0x000fea000383ffff */
.L_x_1037:
[----:B0-----:R-:W-:-:S04]  /*14e00*/  IMAD.U32 R3, RZ, RZ, UR38 ;  /* 0x00000026ff037e24 */ /* 0x001fc8000f8e00ff */
[----:B------:R0:W1:Y:S03]  /*14e10*/  SYNCS.PHASECHK.TRANS64.TRYWAIT P0, [R3+URZ+0x2a868], R2 ;  /* 0x02a86802030075a7 */ /* 0x000066000800017f */
[----:B-1----:R-:W-:Y:S05]  /*14e20*/  @!P0 NANOSLEEP.SYNCS 0x989680 ;  /* 0x009896800000895d */ /* 0x002fea0003900000 */
[----:B------:R-:W1:Y:S02]  /*14e30*/  @!P0 SYNCS.PHASECHK.TRANS64 P0, [R3+URZ+0x2a868], R2 ;  /* 0x02a86802030085a7 */ /* 0x000e64000800007f */
[----:B-1----:R-:W-:Y:S05]  /*14e40*/  @!P0 BRA `(.L_x_1037) ;  /* 0xfffffffc00ec8947 */ /* 0x002fea000383ffff */
[----:B------:R-:W-:Y:S05]  /*14e50*/  BRA `(.L_x_1103) ;  /* 0xffffffd800e07947 */ /* 0x000fea000383ffff */
.L_x_1046:
[----:B-1----:R-:W-:-:S04]  /*14e60*/  IMAD.U32 R3, RZ, RZ, UR38 ;  /* 0x00000026ff037e24 */ /* 0x002fc8000f8e00ff */
[----:B------:R1:W2:Y:S03]  /*14e70*/  SYNCS.PHASECHK.TRANS64.TRYWAIT P0, [R3+URZ+0x2a848], R2 ;  /* 0x02a84802030075a7 */ /* 0x0002a6000800017f */
[----:B--2---:R-:W-:Y:S05]  /*14e80*/  @!P0 NANOSLEEP.SYNCS 0x989680 ;  /* 0x009896800000895d */ /* 0x004fea0003900000 */
[----:B------:R-:W2:Y:S02]  /*14e90*/  @!P0 SYNCS.PHASECHK.TRANS64 P0, [R3+URZ+0x2a848], R2 ;  /* 0x02a84802030085a7 */ /* 0x000ea4000800007f */
[----:B--2---:R-:W-:Y:S05]  /*14ea0*/  @!P0 BRA `(.L_x_1046) ;  /* 0xfffffffc00ec8947 */ /* 0x004fea000383ffff */
[----:B------:R-:W-:Y:S05]  /*14eb0*/  BRA `(.L_x_1104) ;  /* 0xffffffe0001c7947 */ /* 0x000fea000383ffff */
.L_x_1053:
[----:B0-----:R-:W-:-:S04]  /*14ec0*/  IMAD.U32 R3, RZ, RZ, UR38 ;  /* 0x00000026ff037e24 */ /* 0x001fc8000f8e00ff */
[----:B------:R0:W1:Y:S03]  /*14ed0*/  SYNCS.PHASECHK.TRANS64.TRYWAIT P0, [R3+URZ+0x2a860], R2 ;  /* 0x02a86002030075a7 */ /* 0x000066000800017f */
[----:B-1----:R-:W-:Y:S05]  /*14ee0*/  @!P0 NANOSLEEP.SYNCS 0x989680 ;  /* 0x009896800000895d */ /* 0x002fea0003900000 */
[----:B------:R-:W1:Y:S02]  /*14ef0*/  @!P0 SYNCS.PHASECHK.TRANS64 P0, [R3+URZ+0x2a860], R2 ;  /* 0x02a86002030085a7 */ /* 0x000e64000800007f */
[----:B-1----:R-:W-:Y:S05]  /*14f00*/  @!P0 BRA `(.L_x_1053) ;  /* 0xfffffffc00ec8947 */ /* 0x002fea000383ffff */
[----:B------:R-:W-:Y:S05]  /*14f10*/  BRA `(.L_x_1105) ;  /* 0xffffffe000ec7947 */ /* 0x000fea000383ffff */
.L_x_1061:
[----:B-1----:R1:W2:Y:S02]  /*14f20*/  SYNCS.PHASECHK.TRANS64.TRYWAIT P0, [R3+URZ+0x2a860], R2 ;  /* 0x02a86002030075a7 */ /* 0x0022a4000800017f */
[----:B--2---:R-:W-:Y:S05]  /*14f30*/  @!P0 NANOSLEEP.SYNCS 0x989680 ;  /* 0x009896800000895d */ /* 0x004fea0003900000 */
[----:B------:R-:W2:Y:S02]  /*14f40*/  @!P0 SYNCS.PHASECHK.TRANS64 P0, [R3+URZ+0x2a860], R2 ;  /* 0x02a86002030085a7 */ /* 0x000ea4000800007f */
[----:B--2---:R-:W-:Y:S05]  /*14f50*/  @!P0 BRA `(.L_x_1061) ;  /* 0xfffffffc00f08947 */ /* 0x004fea000383ffff */
[----:B------:R-:W-:Y:S05]  /*14f60*/  BRA `(.L_x_1106) ;  /* 0xffffffe400b87947 */ /* 0x000fea000383ffff */
.L_x_1066:
[----:B0-----:R0:W1:Y:S02]  /*14f70*/  SYNCS.PHASECHK.TRANS64.TRYWAIT P0, [R2+URZ+0x2a820], R3 ;  /* 0x02a82003020075a7 */ /* 0x001064000800017f */
[----:B-1----:R-:W-:Y:S05]  /*14f80*/  @!P0 NANOSLEEP.SYNCS 0x989680 ;  /* 0x009896800000895d */ /* 0x002fea0003900000 */
[----:B------:R-:W1:Y:S02]  /*14f90*/  @!P0 SYNCS.PHASECHK.TRANS64 P0, [R2+URZ+0x2a820], R3 ;  /* 0x02a82003020085a7 */ /* 0x000e64000800007f */
[----:B-1----:R-:W-:Y:S05]  /*14fa0*/  @!P0 BRA `(.L_x_1066) ;  /* 0xfffffffc00f08947 */ /* 0x002fea000383ffff */
[----:B------:R-:W-:Y:S05]  /*14fb0*/  BRA `(.L_x_1107) ;  /* 0xffffffe800887947 */ /* 0x000fea000383ffff */
.L_x_1067:
        /* <DEDUP_REMOVED lines=11> */
.L_x_1109:
[----:B------:R-:W-:Y:S05]  /*15070*/  BSYNC B0 ;  /* 0x0000000000007941 */ /* 0x000fea0003800000 */
.L_x_1108:
[----:B------:R-:W-:Y:S05]  /*15080*/  BRA `(.L_x_1110) ;  /* 0xffffffe8006c7947 */ /* 0x000fea000383ffff */
.L_x_1068:
[----:B------:R-:W-:Y:S01]  /*15090*/  BSSY B0, `(.L_x_1111) ;  /* 0x0000006000007945 */ /* 0x000fe20003800000 */
[----:B------:R-:W-:-:S07]  /*150a0*/  IMAD.MOV.U32 R15, RZ, RZ, -0x1 ;  /* 0xffffffffff0f7424 */ /* 0x000fce00078e00ff */
[----:B0-----:R-:W-:Y:S05]  /*150b0*/  WARPSYNC.COLLECTIVE R15, `(.L_x_1112) ;  /* 0x000000000f0c7348 */ /* 0x001fea0003c00000 */
[----:B------:R-:W-:Y:S02]  /*150c0*/  ELECT P6, UR62, PT ;  /* 0x00000000003e782f */ /* 0x000fe400038c0000 */
[----:B------:R-:W-:Y:S01]  /*150d0*/  MOV R14, UR62 ;  /* 0x0000003e000e7c02 */ /* 0x000fe20008000f00 */
[----:B0-----:R-:W-:Y:S10]  /*150e0*/  ENDCOLLECTIVE ;  /* 0x000000000000791b */ /* 0x001ff40003800000 */
.L_x_1112:
[----:B------:R-:W-:Y:S05]  /*150f0*/  BSYNC B0 ;  /* 0x0000000000007941 */ /* 0x000fea0003800000 */
.L_x_1111:
[----:B------:R-:W-:Y:S05]  /*15100*/  BRA `(.L_x_1113) ;  /* 0xffffffe800607947 */ /* 0x000fea000383ffff */
.L_x_1070:
[----:B0-----:R0:W1:Y:S02]  /*15110*/  SYNCS.PHASECHK.TRANS64.TRYWAIT P0, [R6+URZ], R5 ;  /* 0x00000005060075a7 */ /* 0x001064000800017f */
[----:B-1----:R-:W-:Y:S05]  /*15120*/  @!P0 NANOSLEEP.SYNCS 0x989680 ;  /* 0x009896800000895d */ /* 0x002fea0003900000 */
[----:B------:R-:W1:Y:S02]  /*15130*/  @!P0 SYNCS.PHASECHK.TRANS64 P0, [R6+URZ], R5 ;  /* 0x00000005060085a7 */ /* 0x000e64000800007f */
[----:B-1----:R-:W-:Y:S05]  /*15140*/  @!P0 BRA `(.L_x_1070) ;  /* 0xfffffffc00f08947 */ /* 0x002fea000383ffff */
[----:B------:R-:W-:Y:S05]  /*15150*/  BRA `(.L_x_1114) ;  /* 0xffffffe800947947 */ /* 0x000fea000383ffff */
.L_x_1071:
[----:B-1----:R1:W2:Y:S02]  /*15160*/  SYNCS.PHASECHK.TRANS64.TRYWAIT P0, [R3+URZ], R4 ;  /* 0x00000004030075a7 */ /* 0x0022a4000800017f */
[----:B--2---:R-:W-:Y:S05]  /*15170*/  @!P0 NANOSLEEP.SYNCS 0x989680 ;  /* 0x009896800000895d */ /* 0x004fea0003900000 */
[----:B------:R-:W2:Y:S02]  /*15180*/  @!P0 SYNCS.PHASECHK.TRANS64 P0, [R3+URZ], R4 ;  /* 0x00000004030085a7 */ /* 0x000ea4000800007f */
[----:B--2---:R-:W-:Y:S05]  /*15190*/  @!P0 BRA `(.L_x_1071) ;  /* 0xfffffffc00f08947 */ /* 0x004fea000383ffff */
[----:B------:R-:W-:Y:S05]  /*151a0*/  BRA `(.L_x_1115) ;  /* 0xffffffe800887947 */ /* 0x000fea000383ffff */
.L_x_1073:
[----:B-1----:R1:W2:Y:S02]  /*151b0*/  SYNCS.PHASECHK.TRANS64.TRYWAIT P0, [R0+URZ], R5 ;  /* 0x00000005000075a7 */ /* 0x0022a4000800017f */
[----:B--2---:R-:W-:Y:S05]  /*151c0*/  @!P0 NANOSLEEP.SYNCS 0x989680 ;  /* 0x009896800000895d */ /* 0x004fea0003900000 */
[----:B------:R-:W2:Y:S02]  /*151d0*/  @!P0 SYNCS.PHASECHK.TRANS64 P0, [R0+URZ], R5 ;  /* 0x00000005000085a7 */ /* 0x000ea4000800007f */
[----:B--2---:R-:W-:Y:S05]  /*151e0*/  @!P0 BRA `(.L_x_1073) ;  /* 0xfffffffc00f08947 */ /* 0x004fea000383ffff */
[----:B------:R-:W-:Y:S05]  /*151f0*/  BRA `(.L_x_1116) ;  /* 0xffffffe8008c7947 */ /* 0x000fea000383ffff */
.L_x_1117:
        /* <DEDUP_REMOVED lines=16> */
.L_x_2983:


//--------------------- .text._ZN7cutlass13device_kernelIN5flash11enable_sm90INS1_16FlashAttnFwdSm90INS1_25CollectiveMainloopFwdSm90ILi2EN4cute5tupleIJNS5_1CILi1EEES8_S8_EEENS6_IJNS7_ILi128EEENS7_ILi96EEENS7_ILi192EEEEEELi128ENS_10bfloat16_tEfNS_4arch4Sm90ELb0ELb1ELb1ELb1ELb0ELb0ELb0ELb1ELb1ELb1ELb1ELb0EEENS1_21CollectiveEpilogueFwdINS6_IJSA_SA_SB_EEES9_SE_SG_Li256ELb1ELb1ELb1ELb0EEENS1_36VarlenDynamicPersistentTileSchedulerILi128ELi96ELi256ELi128ELb1ELb1ELb1ELb1ELb0ELb1EEEEEEEEEvNT_6ParamsE --------------------------
	.section	.text._ZN7cutlass13device_kernelIN5flash11enable_sm90INS1_16FlashAttnFwdSm90INS1_25CollectiveMainloopFwdSm90ILi2EN4cute5tupleIJNS5_1CILi1EEES8_S8_EEENS6_IJNS7_ILi128EEENS7_ILi96EEENS7_ILi192EEEEEELi128ENS_10bfloat16_tEfNS_4arch4Sm90ELb0ELb1ELb1ELb1ELb0ELb0ELb0ELb1ELb1ELb1ELb1ELb0EEENS1_21CollectiveEpilogueFwdINS6_IJSA_SA_SB_EEES9_SE_SG_Li256ELb1ELb1ELb1ELb0EEENS1_36VarlenDynamicPersistentTileSchedulerILi128ELi96ELi256ELi128ELb1ELb1ELb1ELb1ELb0ELb1EEEEEEEEEvNT_6ParamsE,"ax",@progbits
	.align	128
.text._ZN7cutlass13device_kernelIN5flash11enable_sm90INS1_16FlashAttnFwdSm90INS1_25CollectiveMainloopFwdSm90ILi2EN4cute5tupleIJNS5_1CILi1EEES8_S8_EEENS6_IJNS7_ILi128EEENS7_ILi96EEENS7_ILi192EEEEEELi128ENS_10bfloat16_tEfNS_4arch4Sm90ELb0ELb1ELb1ELb1ELb0ELb0ELb0ELb1ELb1ELb1ELb1ELb0EEENS1_21CollectiveEpilogueFwdINS6_IJSA_SA_SB_EEES9_SE_SG_Li256ELb1ELb1ELb1ELb0EEENS1_36VarlenDynamicPersistentTileSchedulerILi128ELi96ELi256ELi128ELb1ELb1ELb1ELb1ELb0ELb1EEEEEEEEEvNT_6ParamsE:
        .type           _ZN7cutlass13device_kernelIN5flash11enable_sm90INS1_16FlashAttnFwdSm90INS1_25CollectiveMainloopFwdSm90ILi2EN4cute5tupleIJNS5_1CILi1EEES8_S8_EEENS6_IJNS7_ILi128EEENS7_ILi96EEENS7_ILi192EEEEEELi128ENS_10bfloat16_tEfNS_4arch4Sm90ELb0ELb1ELb1ELb1ELb0ELb0ELb0ELb1ELb1ELb1ELb1ELb0EEENS1_21CollectiveEpilogueFwdINS6_IJSA_SA_SB_EEES9_SE_SG_Li256ELb1ELb1ELb1ELb0EEENS1_36VarlenDynamicPersistentTileSchedulerILi128ELi96ELi256ELi128ELb1ELb1ELb1ELb1ELb0ELb1EEEEEEEEEvNT_6ParamsE,@function
        .size           _ZN7cutlass13device_kernelIN5flash11enable_sm90INS1_16FlashAttnFwdSm90INS1_25CollectiveMainloopFwdSm90ILi2EN4cute5tupleIJNS5_1CILi1EEES8_S8_EEENS6_IJNS7_ILi128EEENS7_ILi96EEENS7_ILi192EEEEEELi128ENS_10bfloat16_tEfNS_4arch4Sm90ELb0ELb1ELb1ELb1ELb0ELb0ELb0ELb1ELb1ELb1ELb1ELb0EEENS1_21CollectiveEpilogueFwdINS6_IJSA_SA_SB_EEES9_SE_SG_Li256ELb1ELb1ELb1ELb0EEENS1_36VarlenDynamicPersistentTileSchedulerILi128ELi96ELi256ELi128ELb1ELb1ELb1ELb1ELb0ELb1EEEEEEEEEvNT_6ParamsE,(.L_x_2984 - _ZN7cutlass13device_kernelIN5flash11enable_sm90INS1_16FlashAttnFwdSm90INS1_25CollectiveMainloopFwdSm90ILi2EN4cute5tupleIJNS5_1CILi1EEES8_S8_EEENS6_IJNS7_ILi128EEENS7_ILi96EEENS7_ILi192EEEEEELi128ENS_10bfloat16_tEfNS_4arch4Sm90ELb0ELb1ELb1ELb1ELb0ELb0ELb0ELb1ELb1ELb1ELb1ELb0EEENS1_21CollectiveEpilogueFwdINS6_IJSA_SA_SB_EEES9_SE_SG_Li256ELb1ELb1ELb1ELb0EEENS1_36VarlenDynamicPersistentTileSchedulerILi128ELi96ELi256ELi128ELb1ELb1ELb1ELb1ELb0ELb1EEEEEEEEEvNT_6ParamsE)
        .other          _ZN7cutlass13device_kernelIN5flash11enable_sm90INS1_16FlashAttnFwdSm90INS1_25CollectiveMainloopFwdSm90ILi2EN4cute5tupleIJNS5_1CILi1EEES8_S8_EEENS6_IJNS7_ILi128EEENS7_ILi96EEENS7_ILi192EEEEEELi128ENS_10bfloat16_tEfNS_4arch4Sm90ELb0ELb1ELb1ELb1ELb0ELb0ELb0ELb1ELb1ELb1ELb1ELb0EEENS1_21CollectiveEpilogueFwdINS6_IJSA_SA_SB_EEES9_SE_SG_Li256ELb1ELb1ELb1ELb0EEENS1_36VarlenDynamicPersistentTileSchedulerILi128ELi96ELi256ELi128ELb1ELb1ELb1ELb1ELb0ELb1EEEEEEEEEvNT_6ParamsE,@"STO_CUDA_ENTRY STV_DEFAULT"
_ZN7cutlass13device_kernelIN5flash11enable_sm90INS1_16FlashAttnFwdSm90INS1_25CollectiveMainloopFwdSm90ILi2EN4cute5tupleIJNS5_1CILi1EEES8_S8_EEENS6_IJNS7_ILi128EEENS7_ILi96EEENS7_ILi192EEEEEELi128ENS_10bfloat16_tEfNS_4arch4Sm90ELb0ELb1ELb1ELb1ELb0ELb0ELb0ELb1ELb1ELb1ELb1ELb0EEENS1_21CollectiveEpilogueFwdINS6_IJSA_SA_SB_EEES9_SE_SG_Li256ELb1ELb1ELb1ELb0EEENS1_36VarlenDynamicPersistentTileSchedulerILi128ELi96ELi256ELi128ELb1ELb1ELb1ELb1ELb0ELb1EEEEEEEEEvNT_6ParamsE:
        /* <DEDUP_REMOVED lines=18> */
.L_x_1119:
[----:B------:R-:W-:Y:S05]  /*0120*/  BSYNC B0 ;  /* 0x0000000000007941 */ /* 0x000fea0003800000 */
.L_x_1118:
        /* <DEDUP_REMOVED lines=41> */
.L_x_1120:
        /* <DEDUP_REMOVED lines=22> */
.L_x_1121:
        /* <DEDUP_REMOVED lines=18> */
.L_x_1122:
        /* <DEDUP_REMOVED lines=22> */
.L_x_1123:
        /* <DEDUP_REMOVED lines=22> */
.L_x_1124:
[----:B0-----:R-:W-:Y:S01]  /*0900*/  UMOV UR4, 0x1 ;  /* 0x0000000100047882 */ /* 0x001fe20000000000 */
[----:B------:R-:W-:Y:S01]  /*0910*/  PLOP3.LUT P0, PT, PT, PT, UP0, 0x80, 0x0 ;  /* 0x000000000000781c */ /* 0x000fe20003f0f008 */
[----:B------:R-:W-:Y:S01]  /*0920*/  USEL UR4, UR4, 0x2, !UP0 ;  /* 0x0000000204047887 */ /* 0x000fe2000c000000 */
[----:B------:R-:W-:-:S05]  /*0930*/  NOP ;  /* 0x0000000000007918 */ /* 0x000fca0000000000 */
[----:B------:R-:W-:-:S05]  /*0940*/  IMAD.U32 R2, RZ, RZ, UR4 ;  /* 0x00000004ff027e24 */ /* 0x000fca000f8e00ff */
[----:B------:R0:W-:Y:S01]  /*0950*/  STL [R1+0x5c], R2 ;  /* 0x00005c0201007387 */ /* 0x0001e20000100800 */
[----:B-12-4-:R-:W-:Y:S06]  /*0960*/  BAR.SYNC.DEFER_BLOCKING 0x0 ;  /* 0x0000000000007b1d */ /* 0x016fec0000010000 */
[----:B------:R-:W-:Y:S05]  /*0970*/  @!P0 BRA `(.L_x_1125) ;  /* 0x00000114000c8947 */ /* 0x000fea0003800000 */
.L_x_1126:
        /* <DEDUP_REMOVED lines=14> */
[----:B------:R-:W2:Y:S01]  /*0a60*/  LDL R0, [R1+0x5c] ;  /* 0x00005c0001007983 */ /* 0x000ea20000100800 */
[----:B------:R-:W-:Y:S01]  /*0a70*/  VIADD R205, R6, 0xffffff80 ;  /* 0xffffff8006cd7836 */ /* 0x000fe20000000000 */
[----:B------:R-:W-:Y:S01]  /*0a80*/  R2UR UR5, R13 ;  /* 0x000000000d0572ca */ /* 0x000fe200000e0000 */
[----:B------:R-:W-:Y:S01]  /*0a90*/  UMOV UR36, URZ ;  /* 0x0000003f00247c82 */ /* 0x000fe20008000000 */
[----:B------:R-:W-:Y:S01]  /*0aa0*/  R2UR UR6, R14 ;  /* 0x000000000e0672ca */ /* 0x000fe200000e0000 */
[----:B------:R-:W-:Y:S01]  /*0ab0*/  UMOV UR37, URZ ;  /* 0x0000003f00257c82 */ /* 0x000fe20008000000 */
[----:B------:R-:W-:Y:S02]  /*0ac0*/  R2UR UR7, R15 ;  /* 0x000000000f0772ca */ /* 0x000fe400000e0000 */
[----:B--2---:R-:W-:Y:S02]  /*0ad0*/  R2UR UR4, R0 ;  /* 0x00000000000472ca */ /* 0x004fe400000e0000 */
[----:B------:R-:W-:-:S04]  /*0ae0*/  SHF.R.S32.HI R0, RZ, 0x1f, R205 ;  /* 0x0000001fff007819 */ /* 0x000fc800000114cd */
[CC--:B0-----:R-:W-:Y:S02]  /*0af0*/  LEA.HI R2, R0.reuse, R205.reuse, RZ, 0x7 ;  /* 0x000000cd00027211 */ /* 0x0c1fe400078f38ff */
[-C--:B------:R-:W-:Y:S02]  /*0b00*/  LEA.HI R3, R0, R205.reuse, RZ, 0x4 ;  /* 0x000000cd00037211 */ /* 0x080fe400078f20ff */
[----:B------:R-:W-:Y:S02]  /*0b10*/  LOP3.LUT R4, R2, 0xffffff80, RZ, 0xc0, !PT ;  /* 0xffffff8002047812 */ /* 0x000fe400078ec0ff */
[----:B------:R-:W-:Y:S01]  /*0b20*/  SHF.R.S32.HI R6, RZ, 0x4, R3 ;  /* 0x00000004ff067819 */ /* 0x000fe20000011403 */
[----:B------:R-:W-:Y:S01]  /*0b30*/  ULOP3.LUT UR8, UR4, 0x1, URZ, 0xfc, !UPT ;  /* 0x0000000104087892 */ /* 0x000fe2000f8efc3f */
[----:B------:R-:W-:Y:S01]  /*0b40*/  SHF.R.S32.HI R199, RZ, 0x7, R2 ;  /* 0x00000007ffc77819 */ /* 0x000fe20000011402 */
[----:B------:R-:W-:Y:S01]  /*0b50*/  IMAD.IADD R183, R205, 0x1, -R4 ;  /* 0x00000001cdb77824 */ /* 0x000fe200078e0a04 */
[----:B------:R-:W-:Y:S01]  /*0b60*/  LEA.HI R4, R0, R205, RZ, 0x5 ;  /* 0x000000cd00047211 */ /* 0x000fe200078f28ff */
[----:B------:R-:W-:Y:S01]  /*0b70*/  UMOV UR4, URZ ;  /* 0x0000003f00047c82 */ /* 0x000fe20008000000 */
[----:B------:R-:W-:Y:S01]  /*0b80*/  LEA.HI R2, R2, R199, RZ, 0x1 ;  /* 0x000000c702027211 */ /* 0x000fe200078f08ff */
[----:B------:R-:W-:Y:S01]  /*0b90*/  IMAD.U32 R202, RZ, RZ, UR8 ;  /* 0x00000008ffca7e24 */ /* 0x000fe2000f8e00ff */
[----:B------:R-:W-:Y:S01]  /*0ba0*/  SHF.R.S32.HI R8, RZ, 0x1f, R183 ;  /* 0x0000001fff087819 */ /* 0x000fe200000114b7 */
[----:B------:R-:W-:Y:S01]  /*0bb0*/  IMAD.SHL.U32 R5, R4, 0x20, RZ ;  /* 0x0000002004057824 */ /* 0x000fe200078e00ff */
[C---:B------:R-:W-:Y:S01]  /*0bc0*/  LOP3.LUT R4, R3.reuse, 0x3fffff0, RZ, 0xc0, !PT ;  /* 0x03fffff003047812 */ /* 0x040fe200078ec0ff */
[----:B------:R-:W-:Y:S01]  /*0bd0*/  IMAD.U32 R182, RZ, RZ, UR4 ;  /* 0x00000004ffb67e24 */ /* 0x000fe2000f8e00ff */
[----:B------:R-:W-:-:S02]  /*0be0*/  LEA.HI R3, R3, R6, RZ, 0x1 ;  /* 0x0000000603037211 */ /* 0x000fc400078f08ff */
[----:B------:R-:W-:Y:S01]  /*0bf0*/  LOP3.LUT R5, R5, 0xfffffc00, RZ, 0xc0, !PT ;  /* 0xfffffc0005057812 */ /* 0x000fe200078ec0ff */
[----:B------:R-:W-:Y:S01]  /*0c00*/  IMAD.IADD R4, R205, 0x1, -R4 ;  /* 0x00000001cd047824 */ /* 0x000fe200078e0a04 */
[----:B------:R-:W-:Y:S02]  /*0c10*/  LOP3.LUT R3, R3, 0x1ffffffe, RZ, 0xc0, !PT ;  /* 0x1ffffffe03037812 */ /* 0x000fe400078ec0ff */
[----:B------:R-:W-:Y:S01]  /*0c20*/  LEA.HI R7, R8, R183, RZ, 0x2 ;  /* 0x000000b708077211 */ /* 0x000fe200078f10ff */
[----:B------:R-:W-:Y:S01]  /*0c30*/  IMAD R4, R4, 0x40, R5 ;  /* 0x0000004004047824 */ /* 0x000fe200078e0205 */
[-C--:B------:R-:W-:Y:S01]  /*0c40*/  LEA.HI R5, R0, R205.reuse, RZ, 0x2 ;  /* 0x000000cd00057211 */ /* 0x080fe200078f10ff */
[----:B------:R-:W-:Y:S01]  /*0c50*/  IMAD.IADD R3, R6, 0x1, -R3 ;  /* 0x0000000106037824 */ /* 0x000fe200078e0a03 */
[----:B------:R-:W-:Y:S02]  /*0c60*/  LEA.HI R0, R0, R205, RZ, 0x3 ;  /* 0x000000cd00007211 */ /* 0x000fe400078f18ff */
[----:B------:R-:W-:Y:S01]  /*0c70*/  SHF.R.S32.HI R9, RZ, 0x2, R7 ;  /* 0x00000002ff097819 */ /* 0x000fe20000011407 */
[----:B------:R-:W-:Y:S01]  /*0c80*/  IMAD R201, R3, 0x8, R4 ;  /* 0x0000000803c97824 */ /* 0x000fe200078e0204 */
[----:B------:R-:W-:-:S02]  /*0c90*/  LOP3.LUT R4, R5, 0xfffffffc, RZ, 0xc0, !PT ;  /* 0xfffffffc05047812 */ /* 0x000fc400078ec0ff */
[----:B------:R-:W-:Y:S02]  /*0ca0*/  SHF.R.S32.HI R10, RZ, 0x1f, R7 ;  /* 0x0000001fff0a7819 */ /* 0x000fe40000011407 */
[----:B------:R-:W-:Y:S01]  /*0cb0*/  LEA.HI R8, R8, R183, RZ, 0x5 ;  /* 0x000000b708087211 */ /* 0x000fe200078f28ff */
[----:B------:R-:W-:Y:S01]  /*0cc0*/  IMAD.IADD R3, R205, 0x1, -R4 ;  /* 0x00000001cd037824 */ /* 0x000fe200078e0a04 */
[----:B------:R-:W-:Y:S02]  /*0cd0*/  LOP3.LUT R4, R2, 0x3fffffe, RZ, 0xc0, !PT ;  /* 0x03fffffe02047812 */ /* 0x000fe400078ec0ff */
[----:B------:R-:W-:Y:S02]  /*0ce0*/  LOP3.LUT R2, R0, 0xfffffff8, RZ, 0xc0, !PT ;  /* 0xfffffff800027812 */ /* 0x000fe400078ec0ff */
[----:B------:R-:W-:Y:S01]  /*0cf0*/  LEA.HI R10, R10, R9, RZ, 0x3 ;  /* 0x000000090a0a7211 */ /* 0x000fe200078f18ff */
[----:B------:R-:W-:Y:S01]  /*0d00*/  IMAD.IADD R4, R199, 0x1, -R4 ;  /* 0x00000001c7047824 */ /* 0x000fe200078e0a04 */
[----:B------:R-:W-:Y:S01]  /*0d10*/  SHF.R.S32.HI R8, RZ, 0x5, R8 ;  /* 0x00000005ff087819 */ /* 0x000fe20000011408 */
[----:B------:R-:W-:Y:S01]  /*0d20*/  IMAD.IADD R161, R205, 0x1, -R2 ;  /* 0x00000001cda17824 */ /* 0x000fe200078e0a02 */
[----:B------:R-:W-:-:S02]  /*0d30*/  LOP3.LUT R2, R7, 0x7ffffffc, RZ, 0xc0, !PT ;  /* 0x7ffffffc07027812 */ /* 0x000fc400078ec0ff */
[----:B------:R-:W-:Y:S01]  /*0d40*/  LOP3.LUT R10, R10, 0xfffffff8, RZ, 0xc0, !PT ;  /* 0xfffffff80a0a7812 */ /* 0x000fe200078ec0ff */
[----:B------:R-:W-:Y:S01]  /*0d50*/  IMAD.SHL.U32 R22, R161, 0x8, RZ ;  /* 0x00000008a1167824 */ /* 0x000fe200078e00ff */
[----:B------:R-:W-:Y:S01]  /*0d60*/  LEA.HI R5, R3, R3, RZ, 0x1 ;  /* 0x0000000303057211 */ /* 0x000fe200078f08ff */
[----:B------:R-:W-:Y:S01]  /*0d70*/  IMAD.IADD R2, R183, 0x1, -R2 ;  /* 0x00000001b7027824 */ /* 0x000fe200078e0a02 */
[----:B------:R-:W-:Y:S01]  /*0d80*/  SHF.R.S32.HI R180, RZ, 0x3, R0 ;  /* 0x00000003ffb47819 */ /* 0x000fe20000011400 */
[----:B------:R-:W-:Y:S01]  /*0d90*/  IMAD.IADD R9, R9, 0x1, -R10 ;  /* 0x0000000109097824 */ /* 0x000fe200078e0a0a */
[----:B------:R-:W-:Y:S01]  /*0da0*/  LOP3.LUT R6, R5, 0x1ffffffe, RZ, 0xc0, !PT ;  /* 0x1ffffffe05067812 */ /* 0x000fe200078ec0ff */
[----:B------:R-:W-:Y:S01]  /*0db0*/  IMAD.SHL.U32 R18, R2, 0x2, RZ ;  /* 0x0000000202127824 */ /* 0x000fe200078e00ff */
[----:B------:R-:W-:Y:S01]  /*0dc0*/  SHF.R.S32.HI R204, RZ, 0x1f, R22 ;  /* 0x0000001fffcc7819 */ /* 0x000fe20000011416 */
[----:B------:R-:W-:Y:S02]  /*0dd0*/  IMAD R9, R8, 0x10, R9 ;  /* 0x0000001008097824 */ /* 0x000fe400078e0209 */
[----:B------:R-:W-:-:S02]  /*0de0*/  VIADD R160, R22, 0x40 ;  /* 0x0000004016a07836 */ /* 0x000fc40000000000 */
[C---:B------:R-:W-:Y:S02]  /*0df0*/  VIADD R179, R18.reuse, 0x8 ;  /* 0x0000000812b37836 */ /* 0x040fe40000000000 */
[C---:B------:R-:W-:Y:S01]  /*0e00*/  VIADD R178, R18.reuse, 0x10 ;  /* 0x0000001012b27836 */ /* 0x040fe20000000000 */
[----:B------:R-:W-:Y:S01]  /*0e10*/  SHF.R.S32.HI R203, RZ, 0x1f, R160 ;  /* 0x0000001fffcb7819 */ /* 0x000fe200000114a0 */
        /* <DEDUP_REMOVED lines=24> */
[----:B------:R-:W-:Y:S01]  /*0fa0*/  VIADD R165, R18, 0x78 ;  /* 0x0000007812a57836 */ /* 0x000fe20000000000 */
[----:B------:R-:W-:Y:S01]  /*0fb0*/  SHF.R.S32.HI R186, RZ, 0x1f, R167 ;  /* 0x0000001fffba7819 */ /* 0x000fe200000114a7 */
[----:B------:R-:W-:Y:S01]  /*0fc0*/  IMAD.IADD R19, R3, 0x1, -R6 ;  /* 0x0000000103137824 */ /* 0x000fe200078e0a06 */
[----:B------:R-:W-:Y:S01]  /*0fd0*/  SHF.R.S32.HI R185, RZ, 0x1f, R166 ;  /* 0x0000001fffb97819 */ /* 0x000fe200000114a6 */
[----:B------:R-:W-:Y:S01]  /*0fe0*/  IMAD R200, R4, 0x40, R9 ;  /* 0x0000004004c87824 */ /* 0x000fe200078e0209 */
[----:B------:R-:W-:-:S03]  /*0ff0*/  SHF.R.S32.HI R184, RZ, 0x1f, R165 ;  /* 0x0000001fffb87819 */ /* 0x000fc600000114a5 */
[----:B------:R-:W-:-:S07]  /*1000*/  IMAD R19, R19, 0x8, R200 ;  /* 0x0000000813137824 */ /* 0x000fce00078e02c8 */
.L_x_1230:
[----:B01234-:R-:W0:Y:S01]  /*1010*/  LDC.64 R2, c[0x0][0xa28] ;  /* 0x00028a00ff027b82 */ /* 0x01fe220000000a00 */
[----:B------:R-:W-:Y:S01]  /*1020*/  IMAD.U32 R9, RZ, RZ, UR7 ;  /* 0x00000007ff097e24 */ /* 0x000fe2000f8e00ff */
[----:B------:R-:W-:Y:S01]  /*1030*/  ULDC.64 UR8, c[0x0][0x208] ;  /* 0x0000820000087ab9 */ /* 0x000fe20000000a00 */
[----:B------:R-:W-:-:S05]  /*1040*/  IMAD.MOV.U32 R7, RZ, RZ, RZ ;  /* 0x000000ffff077224 */ /* 0x000fca00078e00ff */
[----:B------:R-:W1:Y:S08]  /*1050*/  LDC.64 R4, c[0x0][0xa18] ;  /* 0x00028600ff047b82 */ /* 0x000e700000000a00 */
[----:B------:R-:W2:Y:S01]  /*1060*/  LDC R17, c[0x0][0x288] ;  /* 0x0000a200ff117b82 */ /* 0x000ea20000000800 */
[----:B------:R-:W-:Y:S01]  /*1070*/  ULOP3.LUT UR4, UR6, 0xff000000, URZ, 0xc0, !UPT ;  /* 0xff00000006047892 */ /* 0x000fe2000f8ec03f */
[----:B------:R-:W-:Y:S01]  /*1080*/  ULDC.64 UR10, c[0x0][0xa20] ;  /* 0x00028800000a7ab9 */ /* 0x000fe20000000a00 */
[----:B0-----:R-:W-:-:S05]  /*1090*/  ISETP.NE.U32.AND P0, PT, R2, RZ, PT ;  /* 0x000000ff0200720c */ /* 0x001fca0003f05070 */
[----:B------:R-:W0:Y:S01]  /*10a0*/  LDC R0, c[0x0][0x424] ;  /* 0x00010900ff007b82 */ /* 0x000e220000000800 */
[----:B------:R-:W-:Y:S02]  /*10b0*/  ISETP.NE.AND.EX P0, PT, R3, RZ, PT, P0 ;  /* 0x000000ff0300720c */ /* 0x000fe40003f05300 */
[----:B-1----:R-:W-:-:S05]  /*10c0*/  ISETP.NE.U32.AND P1, PT, R4, RZ, PT ;  /* 0x000000ff0400720c */ /* 0x002fca0003f25070 */
[----:B------:R-:W1:Y:S01]  /*10d0*/  LDC R11, c[0x0][0x2f0] ;  /* 0x0000bc00ff0b7b82 */ /* 0x000e620000000800 */
[----:B------:R-:W-:-:S07]  /*10e0*/  ISETP.NE.AND.EX P1, PT, R5, RZ, PT, P1 ;  /* 0x000000ff0500720c */ /* 0x000fce0003f25310 */
[----:B------:R-:W3:Y:S08]  /*10f0*/  @P0 LDC.64 R2, c[0x0][0xa28] ;  /* 0x00028a00ff020b82 */ /* 0x000ef00000000a00 */
[----:B------:R-:W4:Y:S01]  /*1100*/  @P1 LDC.64 R4, c[0x0][0xa18] ;  /* 0x00028600ff041b82 */ /* 0x000f220000000a00 */
[----:B---3--:R-:W-:Y:S01]  /*1110*/  @P0 IMAD.WIDE R2, R9, 0x4, R2 ;  /* 0x0000000409020825 */ /* 0x008fe200078e0202 */
[----:B------:R-:W-:-:S04]  /*1120*/  USHF.R.U32.HI UR4, URZ, 0x8, UR4 ;  /* 0x000000083f047899 */ /* 0x000fc80008011604 */
[----:B------:R3:W5:Y:S01]  /*1130*/  @P0 LDG.E R7, desc[UR8][R2.64] ;  /* 0x0000000802070981 */ /* 0x000762000c1e1900 */
[----:B----4-:R-:W-:Y:S02]  /*1140*/  @P1 IMAD.WIDE R4, R9, 0x4, R4 ;  /* 0x0000000409041825 */ /* 0x010fe400078e0204 */
[----:B------:R-:W4:Y:S03]  /*1150*/  LDC.64 R8, c[0x0][0x418] ;  /* 0x00010600ff087b82 */ /* 0x000f260000000a00 */
[----:B--2---:R3:W5:Y:S01]  /*1160*/  @P1 LDG.E R17, desc[UR8][R4.64] ;  /* 0x0000000804111981 */ /* 0x004762000c1e1900 */
[----:B------:R-:W-:Y:S01]  /*1170*/  ULOP3.LUT UR8, UR6, 0xff0000, URZ, 0xc0, !UPT ;  /* 0x00ff000006087892 */ /* 0x000fe2000f8ec03f */
[----:B------:R-:W-:-:S03]  /*1180*/  ISETP.NE.U32.AND P2, PT, RZ, UR10, PT ;  /* 0x0000000aff007c0c */ /* 0x000fc6000bf45070 */
[----:B------:R-:W-:Y:S01]  /*1190*/  ULEA.HI UR8, UR8, UR4, URZ, 0x10 ;  /* 0x0000000408087291 */ /* 0x000fe2000f8f803f */
[----:B------:R-:W-:Y:S01]  /*11a0*/  ISETP.NE.AND.EX P2, PT, RZ, UR11, PT, P2 ;  /* 0x0000000bff007c0c */ /* 0x000fe2000bf45320 */
[----:B------:R-:W-:-:S06]  /*11b0*/  ULOP3.LUT UR4, UR6, 0xffff, URZ, 0xc0, !UPT ;  /* 0x0000ffff06047892 */ /* 0x000fcc000f8ec03f */
[----:B------:R-:W-:Y:S01]  /*11c0*/  IMAD.U32 R164, RZ, RZ, UR4 ;  /* 0x00000004ffa47e24 */ /* 0x000fe2000f8e00ff */
[----:B----4-:R-:W-:-:S04]  /*11d0*/  ISETP.NE.U32.AND P0, PT, R8, RZ, PT ;  /* 0x000000ff0800720c */ /* 0x010fc80003f05070 */
[----:B------:R-:W-:-:S04]  /*11e0*/  ISETP.NE.AND.EX P0, PT, R9, RZ, PT, P0 ;  /* 0x000000ff0900720c */ /* 0x000fc80003f05300 */
[----:B0-----:R-:W-:Y:S01]  /*11f0*/  SEL R0, R0, 0x1, P0 ;  /* 0x0000000100007807 */ /* 0x001fe20000000000 */
[----:B-1-3--:R-:W-:Y:S08]  /*1200*/  @P1 BRA `(.L_x_1127) ;  /* 0x00000000002c1947 */ /* 0x00aff00003800000 */
[----:B------:R-:W-:Y:S02]  /*1210*/  ULDC.64 UR10, c[0x0][0xa00] ;  /* 0x00028000000a7ab9 */ /* 0x000fe40000000a00 */
[----:B------:R-:W-:-:S04]  /*1220*/  ISETP.NE.U32.AND P0, PT, RZ, UR10, PT ;  /* 0x0000000aff007c0c */ /* 0x000fc8000bf05070 */
[----:B------:R-:W-:-:S13]  /*1230*/  ISETP.NE.AND.EX P0, PT, RZ, UR11, PT, P0 ;  /* 0x0000000bff007c0c */ /* 0x000fda000bf05300 */
[----:B------:R-:W-:Y:S05]  /*1240*/  @!P0 BRA `(.L_x_1127) ;  /* 0x00000000001c8947 */ /* 0x000fea0003800000 */
[----:B------:R-:W0:Y:S01]  /*1250*/  LDC.64 R2, c[0x0][0xa00] ;  /* 0x00028000ff027b82 */ /* 0x000e220000000a00 */
[----:B------:R-:W-:Y:S01]  /*1260*/  IMAD.U32 R5, RZ, RZ, UR7 ;  /* 0x00000007ff057e24 */ /* 0x000fe2000f8e00ff */
[----:B------:R-:W-:-:S03]  /*1270*/  ULDC.64 UR10, c[0x0][0x208] ;  /* 0x00008200000a7ab9 */ /* 0x000fc60000000a00 */
[----:B0-----:R-:W-:-:S05]  /*1280*/  IMAD.WIDE R2, R5, 0x4, R2 ;  /* 0x0000000405027825 */ /* 0x001fca00078e0202 */
[----:B-----5:R-:W2:Y:S04]  /*1290*/  LDG.E R17, desc[UR10][R2.64] ;  /* 0x0000000a02117981 */ /* 0x020ea8000c1e1900 */
[----:B------:R-:W2:Y:S02]  /*12a0*/  LDG.E R4, desc[UR10][R2.64+0x4] ;  /* 0x0000040a02047981 */ /* 0x000ea4000c1e1900 */
[----:B--2---:R-:W-:-:S07]  /*12b0*/  IMAD.IADD R17, R4, 0x1, -R17 ;  /* 0x0000000104117824 */ /* 0x004fce00078e0a11 */
.L_x_1127:
[----:B------:R-:W-:Y:S02]  /*12c0*/  IMAD R16, R0, R11, RZ ;  /* 0x0000000b00107224 */ /* 0x000fe400078e02ff */
[----:B------:R-:W-:Y:S01]  /*12d0*/  IMAD.U32 R181, RZ, RZ, UR7 ;  /* 0x00000007ffb57e24 */ /* 0x000fe2000f8e00ff */
[----:B------:R-:W-:Y:S06]  /*12e0*/  @!P2 BRA `(.L_x_1128) ;  /* 0x00000000001ca947 */ /* 0x000fec0003800000 */
[----:B------:R-:W-:Y:S01]  /*12f0*/  ULDC.64 UR10, c[0x0][0xa20] ;  /* 0x00028800000a7ab9 */ /* 0x000fe20000000a00 */
[----:B------:R-:W-:Y:S01]  /*1300*/  ULDC.64 UR12, c[0x0][0x208] ;  /* 0x00008200000c7ab9 */ /* 0x000fe20000000a00 */
[----:B------:R-:W-:-:S06]  /*1310*/  UIMAD.WIDE UR6, UR7, 0x4, UR10 ;  /* 0x00000004070678a5 */ /* 0x000fcc000f8e020a */
[----:B------:R-:W-:Y:S02]  /*1320*/  IMAD.U32 R2, RZ, RZ, UR6 ;  /* 0x00000006ff027e24 */ /* 0x000fe4000f8e00ff */
[----:B------:R-:W-:-:S05]  /*1330*/  IMAD.U32 R3, RZ, RZ, UR7 ;  /* 0x00000007ff037e24 */ /* 0x000fca000f8e00ff */
[----:B------:R0:W5:Y:S01]  /*1340*/  LDG.E R16, desc[UR12][R2.64] ;  /* 0x0000000c02107981 */ /* 0x000162000c1e1900 */
[----:B------:R-:W-:Y:S05]  /*1350*/  BRA `(.L_x_1129) ;  /* 0x00000000002c7947 */ /* 0x000fea0003800000 */
.L_x_1128:
        /* <DEDUP_REMOVED lines=8> */
[----:B------:R-:W2:Y:S04]  /*13e0*/  LDG.E R16, desc[UR10][R2.64] ;  /* 0x0000000a02107981 */ /* 0x000ea8000c1e1900 */
[----:B------:R-:W2:Y:S02]  /*13f0*/  LDG.E R5, desc[UR10][R2.64+0x4] ;  /* 0x0000040a02057981 */ /* 0x000ea4000c1e1900 */
[----:B--2---:R-:W-:-:S07]  /*1400*/  IMAD.IADD R16, R5, 0x1, -R16 ;  /* 0x0000000105107824 */ /* 0x004fce00078e0a10 */
.L_x_1129:
[----:B------:R-:W-:Y:S01]  /*1410*/  ULDC UR4, c[0x0][0x448] ;  /* 0x0001120000047ab9 */ /* 0x000fe20000000800 */
[----:B-----5:R-:W-:Y:S01]  /*1420*/  IMAD.IADD R16, R16, 0x1, -R7 ;  /* 0x0000000110107824 */ /* 0x020fe200078e0a07 */
[----:B------:R-:W-:Y:S02]  /*1430*/  UISETP.NE.AND UP0, UPT, UR4, 0x1, UPT ;  /* 0x000000010400788c */ /* 0x000fe4000bf05270 */
[----:B------:R-:W-:Y:S02]  /*1440*/  USHF.L.U32 UR60, UR5, 0x7, URZ ;  /* 0x00000007053c7899 */ /* 0x000fe4000800063f */
[----:B------:R-:W-:Y:S01]  /*1450*/  IADD3 R0, R16, 0x1, -R17 ;  /* 0x0000000110007810 */ /* 0x000fe20007ffe811 */
[----:B------:R-:W-:Y:S01]  /*1460*/  ULDC.64 UR4, c[0x0][0x9e0] ;  /* 0x0002780000047ab9 */ /* 0x000fe20000000a00 */
[----:B------:R-:W-:Y:S02]  /*1470*/  UIADD3 UR9, UR60, 0x7f, URZ ;  /* 0x0000007f3c097890 */ /* 0x000fe4000fffe03f */
[----:B------:R-:W-:Y:S01]  /*1480*/  R2UR UR10, R0 ;  /* 0x00000000000a72ca */ /* 0x000fe200000e0000 */
[----:B------:R-:W-:-:S02]  /*1490*/  UISETP.GE.AND UP1, UPT, UR5, 0x1, UPT ;  /* 0x000000010500788c */ /* 0x000fc4000bf26270 */
[----:B------:R-:W-:Y:S01]  /*14a0*/  @UP0 ULDC UR6, c[0x0][0x44c] ;  /* 0x0001130000060ab9 */ /* 0x000fe20000000800 */
[----:B------:R-:W-:Y:S01]  /*14b0*/  @UP0 ULDC UR11, c[0x0][0x450] ;  /* 0x00011400000b0ab9 */ /* 0x000fe20000000800 */
[----:B------:R-:W-:Y:S02]  /*14c0*/  UIMAD.WIDE.U32 UR6, UR9, UR6, URZ ;  /* 0x00000006090672a5 */ /* 0x000fe4000f8e003f */
[----:B------:R-:W-:Y:S02]  /*14d0*/  PLOP3.LUT P1, PT, PT, PT, UP1, 0x80, 0x0 ;  /* 0x000000000000781c */ /* 0x000fe40003f2f018 */
[----:B------:R-:W-:-:S04]  /*14e0*/  @UP0 USHF.R.U32.HI UR9, URZ, UR11, UR7 ;  /* 0x0000000b3f090299 */ /* 0x000fc80008011607 */
[----:B------:R-:W-:-:S04]  /*14f0*/  UIADD3 UR9, UR10, UR9, URZ ;  /* 0x000000090a097290 */ /* 0x000fc8000fffe03f */
[----:B------:R-:W-:-:S06]  /*1500*/  UIADD3 UR4, UR9, UR4, URZ ;  /* 0x0000000409047290 */ /* 0x000fcc000fffe03f */
[----:B------:R-:W-:Y:S01]  /*1510*/  IMAD.U32 R0, RZ, RZ, UR4 ;  /* 0x00000004ff007e24 */ /* 0x000fe2000f8e00ff */
[----:B------:R-:W-:Y:S06]  /*1520*/  @!P1 BRA `(.L_x_1130) ;  /* 0x0000000000409947 */ /* 0x000fec0003800000 */
        /* <DEDUP_REMOVED lines=10> */
.L_x_1131:
[----:B------:R-:W-:-:S11]  /*15d0*/  UISETP.NE.AND UP1, UPT, UR5, 0x1, UPT ;  /* 0x000000010500788c */ /* 0x000fd6000bf25270 */
[----:B------:R-:W-:Y:S02]  /*15e0*/  @UP1 ULDC.64 UR10, c[0x0][0x9e8] ;  /* 0x00027a00000a1ab9 */ /* 0x000fe40000000a00 */
[----:B------:R-:W-:-:S04]  /*15f0*/  UIMAD.WIDE.U32 UR6, UR4, UR10, URZ ;  /* 0x0000000a040672a5 */ /* 0x000fc8000f8e003f */
[----:B------:R-:W-:-:S12]  /*1600*/  @UP1 USHF.R.U32.HI UR4, URZ, UR11, UR7 ;  /* 0x0000000b3f041299 */ /* 0x000fd80008011607 */
.L_x_1132:
[----:B------:R-:W-:-:S06]  /*1610*/  UIMAD UR4, UR4, UR5, UR5 ;  /* 0x00000005040472a4 */ /* 0x000fcc000f8e0205 */
[----:B------:R-:W-:-:S07]  /*1620*/  VIMNMX R0, R0, UR4, PT ;  /* 0x0000000400007c48 */ /* 0x000fce000bfe0100 */
.L_x_1130:
[----:B------:R-:W-:Y:S01]  /*1630*/  IMAD.IADD R82, R16, 0x1, -R17 ;  /* 0x0000000110527824 */ /* 0x000fe200078e0a11 */
[----:B------:R-:W-:Y:S01]  /*1640*/  @UP0 ULDC UR6, c[0x0][0x44c] ;  /* 0x0001130000060ab9 */ /* 0x000fe20000000800 */
[----:B0-----:R-:W-:Y:S01]  /*1650*/  VIADD R2, R0, 0x5f ;  /* 0x0000005f00027836 */ /* 0x001fe20000000000 */
[----:B------:R-:W-:Y:S01]  /*1660*/  UIMAD.WIDE.U32 UR6, UR60, UR6, URZ ;  /* 0x000000063c0672a5 */ /* 0x000fe2000f8e003f */
[----:B------:R-:W-:Y:S01]  /*1670*/  VIADD R0, R16, 0x5f ;  /* 0x0000005f10007836 */ /* 0x000fe20000000000 */
[----:B------:R-:W-:Y:S01]  /*1680*/  R2UR UR9, R82 ;  /* 0x00000000520972ca */ /* 0x000fe200000e0000 */
[----:B------:R-:W-:Y:S01]  /*1690*/  @UP0 ULDC UR10, c[0x0][0x450] ;  /* 0x00011400000a0ab9 */ /* 0x000fe20000000800 */
[----:B------:R-:W-:Y:S01]  /*16a0*/  IMAD.HI R2, R2, 0x2aaaaaab, RZ ;  /* 0x2aaaaaab02027827 */ /* 0x000fe200078e02ff */
[----:B------:R-:W-:Y:S01]  /*16b0*/  UMOV UR4, UR60 ;  /* 0x0000003c00047c82 */ /* 0x000fe20008000000 */
[----:B------:R-:W-:Y:S02]  /*16c0*/  @UP0 USHF.R.U32.HI UR4, URZ, UR10, UR7 ;  /* 0x0000000a3f040299 */ /* 0x000fe40008011607 */
[----:B------:R-:W-:Y:S01]  /*16d0*/  IMAD.HI R0, R0, 0x2aaaaaab, RZ ;  /* 0x2aaaaaab00007827 */ /* 0x000fe200078e02ff */
[----:B------:R-:W-:-:S04]  /*16e0*/  SHF.R.U32.HI R5, RZ, 0x1f, R2 ;  /* 0x0000001fff057819 */ /* 0x000fc80000011602 */
[----:B------:R-:W-:Y:S02]  /*16f0*/  SHF.R.U32.HI R3, RZ, 0x1f, R0 ;  /* 0x0000001fff037819 */ /* 0x000fe40000011600 */
[----:B------:R-:W-:Y:S01]  /*1700*/  UIADD3 UR4, UR9, UR4, URZ ;  /* 0x0000000409047290 */ /* 0x000fe2000fffe03f */
[----:B------:R-:W-:Y:S02]  /*1710*/  LEA.HI.SX32 R2, R2, R5, 0x1c ;  /* 0x0000000502027211 */ /* 0x000fe400078fe2ff */
[----:B------:R-:W-:Y:S01]  /*1720*/  ULDC UR9, c[0x0][0x9dc] ;  /* 0x0002770000097ab9 */ /* 0x000fe20000000800 */
[----:B------:R-:W-:Y:S01]  /*1730*/  LEA.HI.SX32 R3, R0, R3, 0x1c ;  /* 0x0000000300037211 */ /* 0x000fe200078fe2ff */
[----:B------:R-:W-:-:S03]  /*1740*/  UIADD3 UR9, UR4, -UR9, URZ ;  /* 0x8000000904097290 */ /* 0x000fc6000fffe03f */
[----:B------:R-:W-:Y:S01]  /*1750*/  VIMNMX R83, R3, R2, PT ;  /* 0x0000000203537248 */ /* 0x000fe20003fe0100 */
[----:B------:R-:W-:Y:S08]  /*1760*/  @!P1 BRA `(.L_x_1133) ;  /* 0x0000000000449947 */ /* 0x000ff00003800000 */
        /* <DEDUP_REMOVED lines=10> */
.L_x_1134:
[----:B------:R-:W-:-:S11]  /*1810*/  UISETP.NE.AND UP0, UPT, UR5, 0x1, UPT ;  /* 0x000000010500788c */ /* 0x000fd6000bf05270 */
[----:B------:R-:W-:Y:S02]  /*1820*/  @UP0 ULDC.64 UR10, c[0x0][0x9e8] ;  /* 0x00027a00000a0ab9 */ /* 0x000fe40000000a00 */
[----:B------:R-:W-:-:S04]  /*1830*/  UIMAD.WIDE.U32 UR6, UR4, UR10, URZ ;  /* 0x0000000a040672a5 */ /* 0x000fc8000f8e003f */
[----:B------:R-:W-:-:S12]  /*1840*/  @UP0 USHF.R.U32.HI UR4, URZ, UR11, UR7 ;  /* 0x0000000b3f040299 */ /* 0x000fd80008011607 */
.L_x_1135:
[----:B------:R-:W-:-:S04]  /*1850*/  UIMAD UR4, UR4, UR5, URZ ;  /* 0x00000005040472a4 */ /* 0x000fc8000f8e023f */
[----:B------:R-:W-:-:S04]  /*1860*/  UISETP.LT.AND UP0, UPT, UR9, UR4, UPT ;  /* 0x000000040900728c */ /* 0x000fc8000bf01270 */
[----:B------:R-:W-:-:S12]  /*1870*/  USEL UR9, UR9, UR4, !UP0 ;  /* 0x0000000409097287 */ /* 0x000fd8000c000000 */
.L_x_1133:
[----:B------:R-:W-:Y:S02]  /*1880*/  UIMAD.WIDE UR4, UR9, 0x2aaaaaab, URZ ;  /* 0x2aaaaaab090478a5 */ /* 0x000fe4000f8e023f */
[----:B------:R-:W-:Y:S02]  /*1890*/  ULOP3.LUT UR6, UR8, 0xff, URZ, 0xc0, !UPT ;  /* 0x000000ff08067892 */ /* 0x000fe4000f8ec03f */
[----:B------:R-:W-:-:S04]  /*18a0*/  USHF.R.U32.HI UR4, URZ, 0x1f, UR5 ;  /* 0x0000001f3f047899 */ /* 0x000fc80008011605 */
[----:B------:R-:W-:Y:S01]  /*18b0*/  ULEA.HI.SX32 UR4, UR5, UR4, 0x1c ;  /* 0x0000000405047291 */ /* 0x000fe2000f8fe23f */
[----:B------:R-:W-:Y:S01]  /*18c0*/  IMAD.U32 R163, RZ, RZ, UR6 ;  /* 0x00000006ffa37e24 */ /* 0x000fe2000f8e00ff */
[----:B------:R-:W-:Y:S02]  /*18d0*/  USHF.R.U32.HI UR5, URZ, 0x10, UR8 ;  /* 0x000000103f057899 */ /* 0x000fe40008011608 */
[----:B------:R-:W-:-:S04]  /*18e0*/  UISETP.LT.AND UP0, UPT, URZ, UR4, UPT ;  /* 0x000000043f00728c */ /* 0x000fc8000bf01270 */
[----:B------:R-:W-:Y:S01]  /*18f0*/  USEL UR9, URZ, UR4, !UP0 ;  /* 0x000000043f097287 */ /* 0x000fe2000c000000 */
[----:B------:R-:W-:Y:S02]  /*1900*/  IMAD.U32 R162, RZ, RZ, UR5 ;  /* 0x00000005ffa27e24 */ /* 0x000fe4000f8e00ff */
[----:B------:R-:W-:-:S03]  /*1910*/  UMOV UR4, URZ ;  /* 0x0000003f00047c82 */ /* 0x000fc60008000000 */
[----:B------:R-:W-:-:S13]  /*1920*/  ISETP.GT.AND P0, PT, R83, UR9, PT ;  /* 0x0000000953007c0c */ /* 0x000fda000bf04270 */
[----:B------:R-:W-:Y:S05]  /*1930*/  @!P0 BRA `(.L_x_1136) ;  /* 0x00000000009c8947 */ /* 0x000fea0003800000 */
[----:B------:R-:W-:Y:S01]  /*1940*/  R2UR UR5, R162 ;  /* 0x00000000a20572ca */ /* 0x000fe200000e0000 */
[----:B------:R-:W-:-:S12]  /*1950*/  ULDC UR4, c[0x0][0x9f0] ;  /* 0x00027c0000047ab9 */ /* 0x000fd80000000800 */
[----:B------:R-:W-:-:S04]  /*1960*/  UISETP.NE.AND UP0, UPT, UR5, URZ, UPT ;  /* 0x0000003f0500728c */ /* 0x000fc8000bf05270 */
[----:B------:R-:W-:-:S03]  /*1970*/  USEL UR10, UR5, UR4, UP0 ;  /* 0x00000004050a7287 */ /* 0x000fc60008000000 */
[----:B------:R-:W-:-:S03]  /*1980*/  UMOV UR4, URZ ;  /* 0x0000003f00047c82 */ /* 0x000fc60008000000 */
[----:B------:R-:W-:-:S05]  /*1990*/  IMAD.U32 R4, RZ, RZ, UR10 ;  /* 0x0000000aff047e24 */ /* 0x000fca000f8e00ff */
[----:B------:R-:W-:-:S04]  /*19a0*/  IABS R0, R4 ;  /* 0x0000000400007213 */ /* 0x000fc80000000000 */
[----:B------:R-:W-:Y:S02]  /*19b0*/  R2UR UR11, R0 ;  /* 0x00000000000b72ca */ /* 0x000fe400000e0000 */
[----:B------:R-:W-:Y:S02]  /*19c0*/  IADD3 R0, R4, -0x1, R83 ;  /* 0xffffffff04007810 */ /* 0x000fe40007ffe053 */
[----:B------:R-:W-:Y:S02]  /*19d0*/  IABS R4, R4 ;  /* 0x0000000400047213 */ /* 0x000fe40000000000 */
[----:B------:R-:W-:-:S03]  /*19e0*/  R2UR UR6, R0 ;  /* 0x00000000000672ca */ /* 0x000fc600000e0000 */
[----:B------:R-:W-:-:S04]  /*19f0*/  IMAD.MOV R4, RZ, RZ, -R4 ;  /* 0x000000ffff047224 */ /* 0x000fc800078e0a04 */
[----:B------:R-:W0:Y:S06]  /*1a00*/  I2F.RP R2, UR11 ;  /* 0x0000000b00027d06 */ /* 0x000e2c0008209400 */
[----:B------:R-:W-:-:S06]  /*1a10*/  UIADD3 UR6, -UR9, UR6, URZ ;  /* 0x0000000609067290 */ /* 0x000fcc000fffe13f */
[----:B------:R-:W-:Y:S01]  /*1a20*/  IMAD.U32 R0, RZ, RZ, UR6 ;  /* 0x00000006ff007e24 */ /* 0x000fe2000f8e00ff */
[----:B------:R-:W-:Y:S01]  /*1a30*/  ULOP3.LUT UR6, UR6, UR10, URZ, 0x3c, !UPT ;  /* 0x0000000a06067292 */ /* 0x000fe2000f8e3c3f */
[----:B0-----:R-:W0:Y:S03]  /*1a40*/  MUFU.RCP R2, R2 ;  /* 0x0000000200027308 */ /* 0x001e260000001000 */
[----:B------:R-:W-:-:S04]  /*1a50*/  IABS R0, R0 ;  /* 0x0000000000007213 */ /* 0x000fc80000000000 */
[----:B------:R-:W-:Y:S01]  /*1a60*/  R2UR UR8, R0 ;  /* 0x00000000000872ca */ /* 0x000fe200000e0000 */
[----:B------:R-:W-:Y:S02]  /*1a70*/  IMAD.MOV.U32 R0, RZ, RZ, R4 ;  /* 0x000000ffff007224 */ /* 0x000fe400078e0004 */
[----:B0-----:R-:W-:-:S06]  /*1a80*/  VIADD R3, R2, 0xffffffe ;  /* 0x0ffffffe02037836 */ /* 0x001fcc0000000000 */
[----:B------:R-:W0:Y:S02]  /*1a90*/  F2I.FTZ.U32.TRUNC.NTZ R3, R3 ;  /* 0x0000000300037305 */ /* 0x000e24000021f000 */
[----:B0-----:R-:W-:-:S13]  /*1aa0*/  R2UR UR5, R3 ;  /* 0x00000000030572ca */ /* 0x001fda00000e0000 */
[----:B------:R-:W-:-:S04]  /*1ab0*/  UIADD3 UR7, URZ, -UR5, URZ ;  /* 0x800000053f077290 */ /* 0x000fc8000fffe03f */
[----:B------:R-:W-:-:S04]  /*1ac0*/  UIMAD UR7, UR7, UR11, URZ ;  /* 0x0000000b070772a4 */ /* 0x000fc8000f8e023f */
[----:B------:R-:W-:-:S03]  /*1ad0*/  UIMAD.WIDE.U32 UR4, UR5, UR7, UR4 ;  /* 0x00000007050472a5 */ /* 0x000fc6000f8e0004 */
[----:B------:R-:W-:Y:S01]  /*1ae0*/  R2UR UR7, R0 ;  /* 0x00000000000772ca */ /* 0x000fe200000e0000 */
[----:B------:R-:W-:-:S12]  /*1af0*/  UIMAD.WIDE.U32 UR4, UR5, UR8, URZ ;  /* 0x00000008050472a5 */ /* 0x000fd8000f8e003f */
[----:B------:R-:W-:-:S04]  /*1b00*/  UIMAD UR4, UR5, UR7, UR8 ;  /* 0x00000007050472a4 */ /* 0x000fc8000f8e0208 */
[----:B------:R-:W-:-:S11]  /*1b10*/  UISETP.GT.U32.AND UP1, UPT, UR11, UR4, UPT ;  /* 0x000000040b00728c */ /* 0x000fd6000bf24070 */
[----:B------:R-:W-:Y:S02]  /*1b20*/  @!UP1 UIADD3 UR4, UR4, -UR11, URZ ;  /* 0x8000000b04049290 */ /* 0x000fe4000fffe03f */
[----:B------:R-:W-:Y:S02]  /*1b30*/  @!UP1 UIADD3 UR5, UR5, 0x1, URZ ;  /* 0x0000000105059890 */ /* 0x000fe4000fffe03f */
[----:B------:R-:W-:Y:S02]  /*1b40*/  UISETP.GE.U32.AND UP0, UPT, UR4, UR11, UPT ;  /* 0x0000000b0400728c */ /* 0x000fe4000bf06070 */
[----:B------:R-:W-:-:S09]  /*1b50*/  UISETP.GE.AND UP1, UPT, UR6, URZ, UPT ;  /* 0x0000003f0600728c */ /* 0x000fd2000bf26270 */
[----:B------:R-:W-:Y:S02]  /*1b60*/  @UP0 UIADD3 UR5, UR5, 0x1, URZ ;  /* 0x0000000105050890 */ /* 0x000fe4000fffe03f */
[----:B------:R-:W-:-:S05]  /*1b70*/  UISETP.NE.AND UP0, UPT, UR10, URZ, UPT ;  /* 0x0000003f0a00728c */ /* 0x000fca000bf05270 */
[----:B------:R-:W-:Y:S02]  /*1b80*/  UMOV UR4, UR5 ;  /* 0x0000000500047c82 */ /* 0x000fe40008000000 */
[----:B------:R-:W-:-:S04]  /*1b90*/  @!UP1 UIADD3 UR4, -UR4, URZ, URZ ;  /* 0x0000003f04049290 */ /* 0x000fc8000fffe13f */
[----:B------:R-:W-:-:S12]  /*1ba0*/  @!UP0 ULOP3.LUT UR4, URZ, UR10, URZ, 0x33, !UPT ;  /* 0x0000000a3f048292 */ /* 0x000fd8000f8e333f */
.L_x_1136:
[----:B------:R-:W-:Y:S01]  /*1bb0*/  R2UR UR5, R163 ;  /* 0x00000000a30572ca */ /* 0x000fe200000e0000 */
[----:B------:R-:W-:Y:S01]  /*1bc0*/  IMAD.U32 R2, RZ, RZ, UR4 ;  /* 0x00000004ff027e24 */ /* 0x000fe2000f8e00ff */
[----:B------:R-:W-:Y:S01]  /*1bd0*/  PLOP3.LUT P0, PT, PT, PT, PT, 0x80, 0x0 ;  /* 0x000000000000781c */ /* 0x000fe20003f0f070 */
[----:B------:R-:W-:Y:S01]  /*1be0*/  IMAD.MOV.U32 R0, RZ, RZ, RZ ;  /* 0x000000ffff007224 */ /* 0x000fe200078e00ff */
[----:B------:R-:W-:Y:S01]  /*1bf0*/  CS2R R86, SRZ ;  /* 0x0000000000567805 */ /* 0x000fe2000001ff00 */
[----:B------:R-:W-:Y:S01]  /*1c00*/  IMAD.MOV.U32 R92, RZ, RZ, RZ ;  /* 0x000000ffff5c7224 */ /* 0x000fe200078e00ff */
[----:B------:R-:W-:Y:S02]  /*1c10*/  CS2R R84, SRZ ;  /* 0x0000000000547805 */ /* 0x000fe4000001ff00 */
[----:B------:R-:W-:Y:S02]  /*1c20*/  CS2R R94, SRZ ;  /* 0x00000000005e7805 */ /* 0x000fe4000001ff00 */
[----:B------:R-:W-:-:S02]  /*1c30*/  CS2R R80, SRZ ;  /* 0x0000000000507805 */ /* 0x000fc4000001ff00 */
[----:B------:R-:W-:Y:S02]  /*1c40*/  CS2R R78, SRZ ;  /* 0x00000000004e7805 */ /* 0x000fe4000001ff00 */
[----:B------:R-:W-:Y:S02]  /*1c50*/  CS2R R76, SRZ ;  /* 0x00000000004c7805 */ /* 0x000fe4000001ff00 */
[----:B------:R-:W-:Y:S02]  /*1c60*/  CS2R R74, SRZ ;  /* 0x00000000004a7805 */ /* 0x000fe4000001ff00 */
[----:B------:R-:W-:Y:S01]  /*1c70*/  CS2R R72, SRZ ;  /* 0x0000000000487805 */ /* 0x000fe2000001ff00 */
[----:B------:R-:W-:Y:S01]  /*1c80*/  UIMAD UR5, UR5, UR4, UR9 ;  /* 0x00000004050572a4 */ /* 0x000fe2000f8e0209 */
[----:B------:R-:W-:Y:S02]  /*1c90*/  CS2R R70, SRZ ;  /* 0x0000000000467805 */ /* 0x000fe4000001ff00 */
[----:B------:R-:W-:-:S02]  /*1ca0*/  CS2R R68, SRZ ;  /* 0x0000000000447805 */ /* 0x000fc4000001ff00 */
[----:B------:R-:W-:Y:S02]  /*1cb0*/  CS2R R66, SRZ ;  /* 0x0000000000427805 */ /* 0x000fe4000001ff00 */
[----:B------:R-:W-:Y:S02]  /*1cc0*/  CS2R R64, SRZ ;  /* 0x0000000000407805 */ /* 0x000fe4000001ff00 */
[----:B------:R-:W-:Y:S02]  /*1cd0*/  CS2R R62, SRZ ;  /* 0x00000000003e7805 */ /* 0x000fe4000001ff00 */
[----:B------:R-:W-:Y:S01]  /*1ce0*/  VIADDMNMX R83, R2, UR5, R83, PT ;  /* 0x0000000502537c46 */ /* 0x000fe2000b800153 */
[----:B------:R-:W-:Y:S01]  /*1cf0*/  IMAD.U32 R23, RZ, RZ, UR5 ;  /* 0x00000005ff177e24 */ /* 0x000fe2000f8e00ff */
[----:B------:R-:W-:Y:S02]  /*1d00*/  CS2R R60, SRZ ;  /* 0x00000000003c7805 */ /* 0x000fe4000001ff00 */
[----:B------:R-:W-:-:S02]  /*1d10*/  CS2R R58, SRZ ;  /* 0x00000000003a7805 */ /* 0x000fc4000001ff00 */
[----:B------:R-:W-:Y:S02]  /*1d20*/  ISETP.GT.AND P1, PT, R83, UR5, PT ;  /* 0x0000000553007c0c */ /* 0x000fe4000bf24270 */
        /* <DEDUP_REMOVED lines=49> */
.L_x_1138:
[----:B------:R-:W-:Y:S02]  /*2040*/  R2UR UR6, R182 ;  /* 0x00000000b60672ca */ /* 0x000fe400000e0000 */
[----:B------:R-:W-:-:S11]  /*2050*/  R2UR UR5, R202 ;  /* 0x00000000ca0572ca */ /* 0x000fd600000e0000 */
[----:B------:R-:W-:Y:S02]  /*2060*/  ULEA.HI UR4, UR6, UR6, URZ, 0x1 ;  /* 0x0000000606047291 */ /* 0x000fe4000f8f083f */
[----:B------:R-:W-:Y:S02]  /*2070*/  IMAD.U32 R2, RZ, RZ, UR5 ;  /* 0x00000005ff027e24 */ /* 0x000fe4000f8e00ff */
[----:B------:R-:W-:-:S03]  /*2080*/  ULOP3.LUT UR4, UR4, 0xfffffffe, URZ, 0xc0, !UPT ;  /* 0xfffffffe04047892 */ /* 0x000fc6000f8ec03f */
[----:B------:R-:W-:Y:S01]  /*2090*/  ISETP.NE.AND P0, PT, R2, 0x3, PT ;  /* 0x000000030200780c */ /* 0x000fe20003f05270 */
[----:B------:R-:W-:-:S06]  /*20a0*/  UIADD3 UR4, UR6, -UR4, URZ ;  /* 0x8000000406047290 */ /* 0x000fcc000fffe03f */
[----:B------:R-:W-:-:S05]  /*20b0*/  IMAD.U32 R0, RZ, RZ, UR4 ;  /* 0x00000004ff007e24 */ /* 0x000fca000f8e00ff */
[----:B------:R-:W-:-:S04]  /*20c0*/  SHF.L.U32 R0, R0, 0x1f, RZ ;  /* 0x0000001f00007819 */ /* 0x000fc800000006ff */
[----:B------:R-:W0:Y:S02]  /*20d0*/  SYNCS.PHASECHK.TRANS64.TRYWAIT P1, [UR38+0x2a800], R0 ;  /* 0x02a80000ff0075a7 */ /* 0x000e240008020166 */
[----:B0-----:R-:W-:Y:S05]  /*20e0*/  @!P1 BRA `(.L_x_1139) ;  /* 0x0000017000a09947 */ /* 0x001fea0003800000 */
.L_x_1365:
[----:B------:R-:W-:Y:S05]  /*20f0*/  @!P0 BRA `(.L_x_1140) ;  /* 0x0000000000048947 */ /* 0x000fea0003800000 */
[----:B------:R-:W-:Y:S01]  /*2100*/  BPT.TRAP 0x1 ;  /* 0x000000040000795c */ /* 0x000fe20000300000 */
.L_x_1140:
[----:B------:R-:W-:Y:S02]  /*2110*/  IMAD.U32 R21, RZ, RZ, UR37 ;  /* 0x00000025ff157e24 */ /* 0x000fe4000f8e00ff */
[----:B0-----:R-:W-:-:S03]  /*2120*/  IMAD.U32 R0, RZ, RZ, UR36 ;  /* 0x00000024ff007e24 */ /* 0x001fc6000f8e00ff */
[----:B------:R-:W-:Y:S02]  /*2130*/  LEA R21, R21, UR38, 0x3 ;  /* 0x0000002615157c11 */ /* 0x000fe4000f8e18ff */
[----:B------:R-:W-:-:S04]  /*2140*/  SHF.L.U32 R0, R0, 0x1f, RZ ;  /* 0x0000001f00007819 */ /* 0x000fc800000006ff */
[----:B------:R0:W1:Y:S01]  /*2150*/  SYNCS.PHASECHK.TRANS64.TRYWAIT P2, [R21+URZ+0x2a830], R0 ;  /* 0x02a83000150075a7 */ /* 0x000062000804017f */
[----:B------:R-:W-:Y:S05]  /*2160*/  @!P0 BRA `(.L_x_1141) ;  /* 0x0000000000048947 */ /* 0x000fea0003800000 */
[----:B------:R-:W-:Y:S01]  /*2170*/  BPT.TRAP 0x1 ;  /* 0x000000040000795c */ /* 0x000fe20000300000 */
.L_x_1141:
[----:B------:R-:W2:Y:S02]  /*2180*/  S2R R2, SR_TID.X ;  /* 0x0000000000027919 */ /* 0x000ea40000002100 */
[----:B--2---:R-:W-:-:S04]  /*2190*/  LOP3.LUT R2, R2, 0x7f, RZ, 0xc0, !PT ;  /* 0x0000007f02027812 */ /* 0x004fc800078ec0ff */
[----:B------:R-:W-:Y:S01]  /*21a0*/  ISETP.NE.AND P1, PT, R2, RZ, PT ;  /* 0x000000ff0200720c */ /* 0x000fe20003f25270 */
[----:B-1----:R-:W-:-:S12]  /*21b0*/  @P2 BRA `(.L_x_1142) ;  /* 0x0000000000082947 */ /* 0x002fd80003800000 */
[----:B------:R-:W1:Y:S02]  /*21c0*/  SYNCS.PHASECHK.TRANS64.TRYWAIT P2, [R21+URZ+0x2a830], R0 ;  /* 0x02a83000150075a7 */ /* 0x000e64000804017f */
[----:B-1----:R-:W-:Y:S05]  /*21d0*/  @!P2 BRA `(.L_x_1143) ;  /* 0x00000170007ca947 */ /* 0x002fea0003800000 */
.L_x_1142:
[----:B------:R-:W-:Y:S05]  /*21e0*/  WARPSYNC.ALL ;  /* 0x0000000000007948 */ /* 0x000fea0003800000 */
[----:B------:R-:W-:Y:S01]  /*21f0*/  UIADD3 UR4, UR38, 0x18400, URZ ;  /* 0x0001840026047890 */ /* 0x000fe2000fffe03f */
[----:B------:R-:W-:Y:S01]  /*2200*/  WARPGROUP.ARRIVE ;  /* 0x00000000000079c5 */ /* 0x000fe20000000000 */
[----:B------:R-:W-:Y:S01]  /*2210*/  UMOV UR9, 0x40000040 ;  /* 0x4000004000097882 */ /* 0x000fe20000000000 */
[----:B------:R-:W-:Y:S01]  /*2220*/  UMOV UR11, 0x40000040 ;  /* 0x40000040000b7882 */ /* 0x000fe20000000000 */
[----:B------:R-:W-:Y:S01]  /*2230*/  USHF.R.U32.HI UR4, URZ, 0x4, UR4 ;  /* 0x000000043f047899 */ /* 0x000fe20008011604 */
[----:B------:R-:W-:Y:S01]  /*2240*/  IMAD.U32 R5, RZ, RZ, UR9 ;  /* 0x00000009ff057e24 */ /* 0x000fe2000f8e00ff */
[----:B------:R-:W-:Y:S01]  /*2250*/  UMOV UR57, 0x40000040 ;  /* 0x4000004000397882 */ /* 0x000fe20000000000 */
[----:B------:R-:W-:Y:S01]  /*2260*/  UMOV UR59, 0x40000040 ;  /* 0x40000040003b7882 */ /* 0x000fe20000000000 */
[----:B------:R-:W-:Y:S01]  /*2270*/  ULOP3.LUT UR4, UR4, 0x3fff, URZ, 0xc0, !UPT ;  /* 0x00003fff04047892 */ /* 0x000fe2000f8ec03f */
[----:B------:R-:W-:Y:S01]  /*2280*/  VIADD R12, R19, UR60 ;  /* 0x0000003c130c7c36 */ /* 0x000fe20008000000 */
[----:B------:R-:W-:Y:S01]  /*2290*/  UMOV UR53, 0x40000040 ;  /* 0x4000004000357882 */ /* 0x000fe20000000000 */
[----:B------:R-:W-:Y:S01]  /*22a0*/  UMOV UR55, 0x40000040 ;  /* 0x4000004000377882 */ /* 0x000fe20000000000 */
[----:B------:R-:W-:-:S02]  /*22b0*/  ULOP3.LUT UR61, UR4, 0x10000, URZ, 0xfc, !UPT ;  /* 0x00010000043d7892 */ /* 0x000fc4000f8efc3f */
[----:B------:R-:W-:Y:S02]  /*22c0*/  ULOP3.LUT UR4, UR39, 0x10000, URZ, 0xfc, !UPT ;  /* 0x0001000027047892 */ /* 0x000fe4000f8efc3f */
[----:B------:R-:W-:Y:S02]  /*22d0*/  UIMAD UR5, UR37, 0x900, UR61 ;  /* 0x00000900250578a4 */ /* 0x000fe4000f8e023d */
[----:B------:R-:W-:Y:S02]  /*22e0*/  UIADD3 UR56, UR4, 0x2, URZ ;  /* 0x0000000204387890 */ /* 0x000fe4000fffe03f */
[----:B------:R-:W-:Y:S01]  /*22f0*/  UIADD3 UR58, UR5, 0x2, URZ ;  /* 0x00000002053a7890 */ /* 0x000fe2000fffe03f */
[----:B------:R-:W-:Y:S02]  /*2300*/  UMOV UR8, UR4 ;  /* 0x0000000400087c82 */ /* 0x000fe40008000000 */
[----:B------:R-:W-:Y:S01]  /*2310*/  UMOV UR10, UR5 ;  /* 0x00000005000a7c82 */ /* 0x000fe20008000000 */
[----:B------:R-:W-:Y:S01]  /*2320*/  UIADD3 UR52, UR4, 0x4, URZ ;  /* 0x0000000404347890 */ /* 0x000fe2000fffe03f */
[----:B------:R-:W-:Y:S01]  /*2330*/  HGMMA.64x96x16.F32.BF16 R24, gdesc[UR8], RZ, !UPT, gsb0 ;  /* 0x01600000081879f0 */ /* 0x000fe2000c0018ff */
[----:B------:R-:W-:Y:S01]  /*2340*/  UIADD3 UR54, UR5, 0x4, URZ ;  /* 0x0000000405367890 */ /* 0x000fe2000fffe03f */
[----:B------:R-:W-:Y:S01]  /*2350*/  IMAD.U32 R4, RZ, RZ, UR8 ;  /* 0x00000008ff047e24 */ /* 0x000fe2000f8e00ff */
        /* <DEDUP_REMOVED lines=38> */
[----:B------:R-:W-:-:S06]  /*25c0*/  UISETP.NE.AND UP0, UPT, UR5, 0x1, UPT ;  /* 0x000000010500788c */ /* 0x000fcc000bf05270 */
[----:B------:R-:W-:Y:S02]  /*25d0*/  PLOP3.LUT P2, PT, PT, PT, UP0, 0x80, 0x0 ;  /* 0x000000000000781c */ /* 0x000fe40003f4f008 */
[----:B------:R-:W-:-:S03]  /*25e0*/  PLOP3.LUT P3, PT, PT, PT, UP0, 0x80, 0x0 ;  /* 0x000000000000781c */ /* 0x000fc60003f6f008 */
[----:B------:R-:W-:-:S08]  /*25f0*/  @UP0 ULDC UR5, c[0x0][0x44c] ;  /* 0x0001130000050ab9 */ /* 0x000fd00000000800 */
[----:B------:R-:W-:Y:S01]  /*2600*/  @P2 IMAD.HI.U32 R14, R12, UR5, RZ ;  /* 0x000000050c0e2c27 */ /* 0x000fe2000f8e00ff */
[----:B------:R-:W-:Y:S01]  /*2610*/  @UP0 ULDC UR5, c[0x0][0x450] ;  /* 0x0001140000050ab9 */ /* 0x000fe20000000800 */
[----:B------:R-:W-:Y:S02]  /*2620*/  WARPGROUP.DEPBAR.LE gsb0, 0x0 ;  /* 0x00008000000079c5 */ /* 0x000fe40000010000 */
[----:B------:R-:W-:-:S06]  /*2630*/  WARPGROUP.ARRIVE ;  /* 0x00000000000079c5 */ /* 0x000fcc0000000000 */
[----:B------:R-:W-:Y:S03]  /*2640*/  HGMMA.64x96x16.F32.BF16 R24, gdesc[UR56], R24, gsb0 ;  /* 0x01600000381879f0 */ /* 0x000fe60008001818 */
[----:B------:R-:W-:Y:S02]  /*2650*/  WARPGROUP.DEPBAR.LE gsb0, 0x0 ;  /* 0x00008000000079c5 */ /* 0x000fe40000010000 */
[----:B------:R-:W-:-:S06]  /*2660*/  WARPGROUP.ARRIVE ;  /* 0x00000000000079c5 */ /* 0x000fcc0000000000 */
[----:B------:R-:W-:Y:S01]  /*2670*/  HGMMA.64x96x16.F32.BF16 R24, gdesc[UR52], R24, gsb0 ;  /* 0x01600000341879f0 */ /* 0x000fe20008001818 */
[----:B------:R-:W-:Y:S02]  /*2680*/  ULDC UR54, c[0x0][0x9dc] ;  /* 0x0002770000367ab9 */ /* 0x000fe40000000800 */
[----:B------:R-:W-:Y:S01]  /*2690*/  ULOP3.LUT UR54, URZ, UR54, URZ, 0x33, !UPT ;  /* 0x000000363f367292 */ /* 0x000fe2000f8e333f */
[----:B------:R-:W-:Y:S02]  /*26a0*/  WARPGROUP.DEPBAR.LE gsb0, 0x0 ;  /* 0x00008000000079c5 */ /* 0x000fe40000010000 */
[----:B------:R-:W-:-:S06]  /*26b0*/  WARPGROUP.ARRIVE ;  /* 0x00000000000079c5 */ /* 0x000fcc0000000000 */
[----:B------:R-:W-:Y:S01]  /*26c0*/  HGMMA.64x96x16.F32.BF16 R24, gdesc[UR8], R24, gsb0 ;  /* 0x01600000081879f0 */ /* 0x000fe20008001818 */
[----:B------:R-:W-:Y:S02]  /*26d0*/  ULDC.64 UR10, c[0x0][0x9e0] ;  /* 0x00027800000a7ab9 */ /* 0x000fe40000000a00 */
[----:B------:R-:W-:-:S06]  /*26e0*/  UISETP.GE.AND UP1, UPT, UR11, 0x1, UPT ;  /* 0x000000010b00788c */ /* 0x000fcc000bf26270 */
[----:B------:R-:W-:Y:S01]  /*26f0*/  PLOP3.LUT P2, PT, PT, PT, UP1, 0x40, 0x0 ;  /* 0x000000000000781c */ /* 0x000fe20003f4e818 */
        /* <DEDUP_REMOVED lines=26> */
[----:B------:R-:W-:Y:S01]  /*28a0*/  FMUL.FTZ R51, R51, UR4 ;  /* 0x0000000433337c20 */ /* 0x000fe20008410000 */
[----:B------:R-:W-:Y:S01]  /*28b0*/  FMUL.FTZ R64, R64, UR4 ;  /* 0x0000000440407c20 */ /* 0x000fe20008410000 */
[----:B------:R-:W-:Y:S01]  /*28c0*/  IMAD.MOV.U32 R24, RZ, RZ, R12 ;  /* 0x000000ffff187224 */ /* 0x000fe200078e000c */
[----:B------:R-:W-:Y:S01]  /*28d0*/  @P3 SHF.R.U32.HI R24, RZ, UR5, R14 ;  /* 0x00000005ff183c19 */ /* 0x000fe2000801160e */
[----:B------:R-:W-:-:S02]  /*28e0*/  @!P1 VIADD R12, R21, 0x2a840 ;  /* 0x0002a840150c9836 */ /* 0x000fc40000000000 */
[----:B------:R-:W-:Y:S01]  /*28f0*/  FMUL.FTZ R11, R34, UR4 ;  /* 0x00000004220b7c20 */ /* 0x000fe20008410000 */
[----:B------:R-:W-:Y:S01]  /*2900*/  FMUL.FTZ R25, R25, UR4 ;  /* 0x0000000419197c20 */ /* 0x000fe20008410000 */
[----:B------:R-:W2:Y:S01]  /*2910*/  MUFU.TANH R34, R51 ;  /* 0x0000003300227308 */ /* 0x000ea20000002400 */
[----:B01----:R-:W-:Y:S01]  /*2920*/  FMUL.FTZ R0, R26, UR4 ;  /* 0x000000041a007c20 */ /* 0x003fe20008410000 */
[----:B------:R-:W-:Y:S01]  /*2930*/  FMUL.FTZ R33, R33, UR4 ;  /* 0x0000000421217c20 */ /* 0x000fe20008410000 */
[----:B------:R-:W-:Y:S01]  /*2940*/  FMUL.FTZ R2, R37, UR4 ;  /* 0x0000000425027c20 */ /* 0x000fe20008410000 */
[----:B------:R-:W-:Y:S01]  /*2950*/  @!P1 PRMT R12, RZ, 0x654, R12 ;  /* 0x00000654ff0c9816 */ /* 0x000fe2000000000c */
[----:B------:R-:W-:Y:S02]  /*2960*/  IMAD.MOV.U32 R26, RZ, RZ, -0x60 ;  /* 0xffffffa0ff1a7424 */ /* 0x000fe400078e00ff */
[----:B------:R-:W-:Y:S01]  /*2970*/  FMUL.FTZ R3, R27, UR4 ;  /* 0x000000041b037c20 */ /* 0x000fe20008410000 */
[----:B------:R-:W-:Y:S01]  /*2980*/  FMUL.FTZ R9, R30, UR4 ;  /* 0x000000041e097c20 */ /* 0x000fe20008410000 */
[----:B------:R0:W1:Y:S01]  /*2990*/  MUFU.TANH R51, R64 ;  /* 0x0000004000337308 */ /* 0x0000620000002400 */
[----:B------:R-:W-:Y:S01]  /*29a0*/  FMUL.FTZ R10, R31, UR4 ;  /* 0x000000041f0a7c20 */ /* 0x000fe20008410000 */
[----:B------:R-:W-:Y:S01]  /*29b0*/  FMUL.FTZ R13, R35, UR4 ;  /* 0x00000004230d7c20 */ /* 0x000fe20008410000 */
[----:B------:R3:W-:Y:S01]  /*29c0*/  @!P1 SYNCS.ARRIVE.TRANS64.RED.A1T0 RZ, [R12+URZ], RZ ;  /* 0x000000ff0cff99a7 */ /* 0x0007e2000810043f */
[----:B------:R-:W-:Y:S01]  /*29d0*/  FMUL.FTZ R28, R28, UR4 ;  /* 0x000000041c1c7c20 */ /* 0x000fe20008410000 */
[----:B------:R-:W-:Y:S01]  /*29e0*/  FMUL.FTZ R29, R29, UR4 ;  /* 0x000000041d1d7c20 */ /* 0x000fe20008410000 */
[----:B------:R-:W-:Y:S01]  /*29f0*/  FMUL.FTZ R32, R32, UR4 ;  /* 0x0000000420207c20 */ /* 0x000fe20008410000 */
[----:B------:R-:W-:Y:S01]  /*2a00*/  FMUL.FTZ R36, R36, UR4 ;  /* 0x0000000424247c20 */ /* 0x000fe20008410000 */
[----:B------:R4:W1:Y:S01]  /*2a10*/  MUFU.TANH R72, R25 ;  /* 0x0000001900487308 */ /* 0x0008620000002400 */
[----:B0-----:R-:W0:Y:S01]  /*2a20*/  SHFL.IDX PT, R64, R24, RZ, 0x1c1f ;  /* 0x001c1fff18407589 */ /* 0x001e2200000e0000 */
[----:B------:R-:W-:Y:S01]  /*2a30*/  FMUL.FTZ R15, R38, UR4 ;  /* 0x00000004260f7c20 */ /* 0x000fe20008410000 */
[----:B------:R-:W-:Y:S01]  /*2a40*/  FMUL.FTZ R39, R39, UR4 ;  /* 0x0000000427277c20 */ /* 0x000fe20008410000 */
[----:B------:R-:W-:Y:S01]  /*2a50*/  FMUL.FTZ R40, R40, UR4 ;  /* 0x0000000428287c20 */ /* 0x000fe20008410000 */
[----:B------:R-:W-:Y:S01]  /*2a60*/  FMUL.FTZ R41, R41, UR4 ;  /* 0x0000000429297c20 */ /* 0x000fe20008410000 */
[----:B------:R-:W-:Y:S01]  /*2a70*/  FMUL.FTZ R37, R42, UR4 ;  /* 0x000000042a257c20 */ /* 0x000fe20008410000 */
[----:B------:R-:W-:Y:S01]  /*2a80*/  FMUL.FTZ R35, R43, UR4 ;  /* 0x000000042b237c20 */ /* 0x000fe20008410000 */
[----:B------:R5:W0:Y:S01]  /*2a90*/  MUFU.TANH R27, R33 ;  /* 0x00000021001b7308 */ /* 0x000a220000002400 */
[----:B----4-:R-:W-:-:S02]  /*2aa0*/  IMAD R25, R83, R26, 0x61 ;  /* 0x0000006153197424 */ /* 0x010fc400078e021a */
[----:B------:R-:W-:Y:S01]  /*2ab0*/  FMUL.FTZ R44, R44, UR4 ;  /* 0x000000042c2c7c20 */ /* 0x000fe20008410000 */
[----:B------:R-:W-:Y:S01]  /*2ac0*/  FMUL.FTZ R45, R45, UR4 ;  /* 0x000000042d2d7c20 */ /* 0x000fe20008410000 */
[----:B------:R-:W-:Y:S01]  /*2ad0*/  FMUL.FTZ R31, R47, UR4 ;  /* 0x000000042f1f7c20 */ /* 0x000fe20008410000 */
[----:B------:R-:W-:Y:S01]  /*2ae0*/  FMUL.FTZ R48, R48, UR4 ;  /* 0x0000000430307c20 */ /* 0x000fe20008410000 */
[----:B------:R-:W-:Y:S01]  /*2af0*/  FMUL.FTZ R49, R49, UR4 ;  /* 0x0000000431317c20 */ /* 0x000fe20008410000 */
[----:B------:R-:W-:Y:S01]  /*2b00*/  FMUL.FTZ R50, R50, UR4 ;  /* 0x0000000432327c20 */ /* 0x000fe20008410000 */
[----:B------:R4:W0:Y:S01]  /*2b10*/  MUFU.TANH R30, R2 ;  /* 0x00000002001e7308 */ /* 0x0008220000002400 */
[----:B-----5:R-:W-:Y:S01]  /*2b20*/  FMUL.FTZ R33, R46, UR4 ;  /* 0x000000042e217c20 */ /* 0x020fe20008410000 */
        /* <DEDUP_REMOVED lines=8> */
[----:B----4-:R-:W-:Y:S01]  /*2bb0*/  FMUL.FTZ R2, R63, UR4 ;  /* 0x000000043f027c20 */ /* 0x010fe20008410000 */
[----:B------:R-:W-:Y:S01]  /*2bc0*/  FMUL.FTZ R65, R65, UR4 ;  /* 0x0000000441417c20 */ /* 0x000fe20008410000 */
[----:B------:R-:W-:Y:S01]  /*2bd0*/  FMUL.FTZ R8, R66, UR4 ;  /* 0x0000000442087c20 */ /* 0x000fe20008410000 */
[----:B------:R-:W-:Y:S01]  /*2be0*/  FMUL.FTZ R6, R67, UR4 ;  /* 0x0000000443067c20 */ /* 0x000fe20008410000 */
[----:B------:R-:W-:Y:S01]  /*2bf0*/  FMUL.FTZ R68, R68, UR4 ;  /* 0x0000000444447c20 */ /* 0x000fe20008410000 */
[----:B------:R-:W-:Y:S01]  /*2c00*/  FMUL.FTZ R14, R70, UR4 ;  /* 0x00000004460e7c20 */ /* 0x000fe20008410000 */
[----:B---3--:R-:W-:Y:S01]  /*2c10*/  FMUL.FTZ R12, R71, UR4 ;  /* 0x00000004470c7c20 */ /* 0x008fe20008410000 */
[----:B------:R-:W-:Y:S01]  /*2c20*/  FMUL.FTZ R59, R59, UR4 ;  /* 0x000000043b3b7c20 */ /* 0x000fe20008410000 */
[----:B------:R-:W-:Y:S01]  /*2c30*/  FMUL.FTZ R69, R69, UR4 ;  /* 0x0000000445457c20 */ /* 0x000fe20008410000 */
[----:B------:R-:W-:Y:S01]  /*2c40*/  IADD3 R26, R16, R25, -R18 ;  /* 0x00000019101a7210 */ /* 0x000fe20007ffe812 */
[----:B------:R-:W3:Y:S01]  /*2c50*/  MUFU.TANH R7, R7 ;  /* 0x0000000700077308 */ /* 0x000ee20000002400 */
[----:B------:R-:W-:Y:S01]  /*2c60*/  FMUL.FTZ R55, R55, UR4 ;  /* 0x0000000437377c20 */ /* 0x000fe20008410000 */
[----:B------:R-:W-:Y:S01]  /*2c70*/  FMUL.FTZ R61, R61, UR4 ;  /* 0x000000043d3d7c20 */ /* 0x000fe20008410000 */
[----:B------:R-:W-:-:S02]  /*2c80*/  IMAD R21, R83, -0x60, R16 ;  /* 0xffffffa053157824 */ /* 0x000fc400078e0210 */
[----:B------:R-:W-:Y:S02]  /*2c90*/  IMAD.IADD R26, R26, 0x1, -R17 ;  /* 0x000000011a1a7824 */ /* 0x000fe400078e0a11 */
[----:B------:R-:W-:Y:S01]  /*2ca0*/  VIADD R63, R25, 0xffffffff ;  /* 0xffffffff193f7836 */ /* 0x000fe20000000000 */
[----:B------:R-:W4:Y:S01]  /*2cb0*/  MUFU.TANH R0, R0 ;  /* 0x0000000000007308 */ /* 0x000f220000002400 */
[----:B------:R-:W-:Y:S01]  /*2cc0*/  VIADD R46, R26, UR10 ;  /* 0x0000000a1a2e7c36 */ /* 0x000fe20008000000 */
[----:B------:R-:W-:Y:S01]  /*2cd0*/  IADD3 R43, -R18, 0x60, R21 ;  /* 0x00000060122b7810 */ /* 0x000fe20007ffe115 */
[----:B------:R-:W-:-:S03]  /*2ce0*/  IMAD.IADD R62, R63, 0x1, -R18 ;  /* 0x000000013f3e7824 */ /* 0x000fc600078e0a12 */
[----:B0-----:R-:W-:Y:S02]  /*2cf0*/  VIADDMNMX R21, R64, R46, R43, PT ;  /* 0x0000002e40157246 */ /* 0x001fe4000380012b */
        /* <DEDUP_REMOVED lines=40> */
[----:B------:R5:W0:Y:S02]  /*2f80*/  MUFU.TANH R55, R61 ;  /* 0x0000003d00377308 */ /* 0x000a240000002400 */
[----:B-----5:R-:W-:-:S04]  /*2f90*/  VIADD R61, R26, UR54 ;  /* 0x000000361a3d7c36 */ /* 0x020fc80008000000 */
[----:B------:R-:W-:Y:S01]  /*2fa0*/  IMAD.IADD R25, R61, 0x1, R64 ;  /* 0x000000013d197824 */ /* 0x000fe200078e0240 */
[----:B-1234-:R-:W-:Y:S06]  /*2fb0*/  @P2 BRA `(.L_x_1144) ;  /* 0x0000000000542947 */ /* 0x01efec0003800000 */
[----:B------:R-:W-:Y:S01]  /*2fc0*/  IADD3 R26, -R17, R16, R64 ;  /* 0x00000010111a7210 */ /* 0x000fe20007ffe140 */
[----:B------:R-:W-:Y:S03]  /*2fd0*/  BSSY B0, `(.L_x_1145) ;  /* 0x0000010000007945 */ /* 0x000fe60003800000 */
[----:B------:R-:W-:-:S13]  /*2fe0*/  ISETP.GT.AND P2, PT, R26, -0x1, PT ;  /* 0xffffffff1a00780c */ /* 0x000fda0003f44270 */
[----:B------:R-:W-:Y:S05]  /*2ff0*/  @P2 BRA `(.L_x_1146) ;  /* 0x0000000000202947 */ /* 0x000fea0003800000 */
[----:B------:R-:W-:Y:S01]  /*3000*/  UISETP.NE.AND UP2, UPT, UR11, 0x1, UPT ;  /* 0x000000010b00788c */ /* 0x000fe2000bf45270 */
[----:B------:R-:W-:-:S05]  /*3010*/  LOP3.LUT R26, RZ, R26, RZ, 0x33, !PT ;  /* 0x0000001aff1a7212 */ /* 0x000fca00078e33ff */
[----:B------:R-:W-:-:S05]  /*3020*/  PLOP3.LUT P2, PT, PT, PT, UP2, 0x80, 0x0 ;  /* 0x000000000000781c */ /* 0x000fca0003f4f028 */
[----:B------:R-:W-:-:S08]  /*3030*/  @UP2 ULDC.64 UR4, c[0x0][0x9e8] ;  /* 0x00027a0000042ab9 */ /* 0x000fd00000000a00 */
[----:B------:R-:W-:-:S05]  /*3040*/  @P2 IMAD.HI.U32 R59, R26, UR4, RZ ;  /* 0x000000041a3b2c27 */ /* 0x000fca000f8e00ff */
[----:B------:R-:W-:-:S04]  /*3050*/  @P2 SHF.R.U32.HI R26, RZ, UR5, R59 ;  /* 0x00000005ff1a2c19 */ /* 0x000fc8000801163b */
[----:B------:R-:W-:Y:S01]  /*3060*/  LOP3.LUT R26, RZ, R26, RZ, 0x33, !PT ;  /* 0x0000001aff1a7212 */ /* 0x000fe200078e33ff */
[----:B------:R-:W-:Y:S06]  /*3070*/  BRA `(.L_x_1147) ;  /* 0x0000000000147947 */ /* 0x000fec0003800000 */
.L_x_1146:
[----:B------:R-:W-:-:S06]  /*3080*/  UISETP.NE.AND UP2, UPT, UR11, 0x1, UPT ;  /* 0x000000010b00788c */ /* 0x000fcc000bf45270 */
[----:B------:R-:W-:-:S05]  /*3090*/  PLOP3.LUT P2, PT, PT, PT, UP2, 0x80, 0x0 ;  /* 0x000000000000781c */ /* 0x000fca0003f4f028 */
[----:B------:R-:W-:-:S08]  /*30a0*/  @UP2 ULDC.64 UR4, c[0x0][0x9e8] ;  /* 0x00027a0000042ab9 */ /* 0x000fd00000000a00 */
[----:B------:R-:W-:-:S05]  /*30b0*/  @P2 IMAD.HI.U32 R59, R26, UR4, RZ ;  /* 0x000000041a3b2c27 */ /* 0x000fca000f8e00ff */
[----:B------:R-:W-:-:S07]  /*30c0*/  @P2 SHF.R.U32.HI R26, RZ, UR5, R59 ;  /* 0x00000005ff1a2c19 */ /* 0x000fce000801163b */
.L_x_1147:
[----:B------:R-:W-:Y:S05]  /*30d0*/  BSYNC B0 ;  /* 0x0000000000007941 */ /* 0x000fea0003800000 */
.L_x_1145:
[----:B------:R-:W-:-:S05]  /*30e0*/  IMAD R26, R26, UR11, R62 ;  /* 0x0000000b1a1a7c24 */ /* 0x000fca000f8e023e */
[----:B------:R-:W-:Y:S02]  /*30f0*/  VIMNMX R25, R25, R26, !PT ;  /* 0x0000001a19197248 */ /* 0x000fe40007fe0100 */
[----:B------:R-:W-:-:S07]  /*3100*/  VIADDMNMX R21, R26, UR11, R21, PT ;  /* 0x0000000b1a157c46 */ /* 0x000fce000b800115 */
.L_x_1144:
        /* <DEDUP_REMOVED lines=8> */
[C---:B------:R-:W-:Y:S02]  /*3190*/  ISETP.GT.AND P4, PT, R25.reuse, 0x9, !P6 ;  /* 0x000000091900780c */ /* 0x040fe40007784270 */
[----:B------:R-:W-:Y:S02]  /*31a0*/  ISETP.GT.AND P5, PT, R25, 0x8, !P3 ;  /* 0x000000081900780c */ /* 0x000fe40005fa4270 */
[----:B------:R-:W-:Y:S02]  /*31b0*/  ISETP.LT.OR P4, PT, R21, 0xa, P4 ;  /* 0x0000000a1500780c */ /* 0x000fe40002781670 */
[----:B------:R-:W-:Y:S02]  /*31c0*/  ISETP.GE.AND P6, PT, R63, 0x11, PT ;  /* 0x000000113f00780c */ /* 0x000fe40003fc6270 */
[----:B0-----:R-:W-:-:S02]  /*31d0*/  FSEL R93, R29, -INF , !P4 ;  /* 0xff8000001d5d7808 */ /* 0x001fc40006000000 */
[----:B------:R-:W-:Y:S02]  /*31e0*/  ISETP.LT.OR P5, PT, R21, 0x9, P5 ;  /* 0x000000091500780c */ /* 0x000fe40002fa1670 */
[----:B------:R-:W-:Y:S02]  /*31f0*/  ISETP.GT.AND P4, PT, R25, 0x10, !P6 ;  /* 0x000000101900780c */ /* 0x000fe40007784270 */
[----:B------:R-:W-:Y:S01]  /*3200*/  FSEL R91, R28, -INF , !P5 ;  /* 0xff8000001c5b7808 */ /* 0x000fe20006800000 */
[----:B-1----:R-:W-:Y:S01]  /*3210*/  IMAD.IADD R28, R61, 0x1, R24 ;  /* 0x000000013d1c7824 */ /* 0x002fe200078e0218 */
        /* <DEDUP_REMOVED lines=81> */
[----:B------:R-:W-:Y:S02]  /*3730*/  P2R R66, PR, RZ, 0x40 ;  /* 0x00000040ff427803 */ /* 0x000fe40000000000 */
[----:B------:R-:W-:Y:S02]  /*3740*/  FSEL R51, R51, -INF , !P4 ;  /* 0xff80000033337808 */ /* 0x000fe40006000000 */
[----:B------:R-:W-:Y:S02]  /*3750*/  ISETP.GE.AND P4, PT, R63, 0x52, PT ;  /* 0x000000523f00780c */ /* 0x000fe40003f86270 */
[----:B------:R-:W-:Y:S02]  /*3760*/  VIADDMNMX R26, R24, R46, R43, PT ;  /* 0x0000002e181a7246 */ /* 0x000fe4000380012b */
        /* <DEDUP_REMOVED lines=12> */
[----:B------:R-:W-:-:S04]  /*3830*/  ISETP.GE.AND P6, PT, R63, 0x5a, PT ;  /* 0x0000005a3f00780c */ /* 0x000fc80003fc6270 */
[----:B------:R-:W-:Y:S02]  /*3840*/  P2R R63, PR, RZ, 0x40 ;  /* 0x00000040ff3f7803 */ /* 0x000fe40000000000 */
[----:B------:R-:W-:-:S04]  /*3850*/  ISETP.GT.AND P6, PT, R25, 0x59, !P6 ;  /* 0x000000591900780c */ /* 0x000fc800077c4270 */
[----:B------:R-:W-:-:S04]  /*3860*/  ISETP.LT.OR P6, PT, R21, 0x5a, P6 ;  /* 0x0000005a1500780c */ /* 0x000fc800037c1670 */
[----:B------:R-:W-:Y:S02]  /*3870*/  FSEL R47, R47, -INF , !P6 ;  /* 0xff8000002f2f7808 */ /* 0x000fe40007000000 */
[----:B------:R-:W-:-:S13]  /*3880*/  PLOP3.LUT P6, PT, PT, PT, UP1, 0x40, 0x0 ;  /* 0x000000000000781c */ /* 0x000fda0003fce818 */
[----:B------:R-:W-:Y:S05]  /*3890*/  @P6 BRA `(.L_x_1148) ;  /* 0x00000000005c6947 */ /* 0x000fea0003800000 */
        /* <DEDUP_REMOVED lines=8> */
[----:B------:R-:W-:Y:S01]  /*3920*/  @P6 IMAD.HI.U32 R21, R7, UR4, RZ ;  /* 0x0000000407156c27 */ /* 0x000fe2000f8e00ff */
[----:B------:R-:W-:-:S13]  /*3930*/  PLOP3.LUT P6, PT, PT, PT, UP2, 0x80, 0x0 ;  /* 0x000000000000781c */ /* 0x000fda0003fcf028 */
[----:B------:R-:W-:-:S04]  /*3940*/  @P6 SHF.R.U32.HI R7, RZ, UR5, R21 ;  /* 0x00000005ff076c19 */ /* 0x000fc80008011615 */
[----:B------:R-:W-:Y:S01]  /*3950*/  LOP3.LUT R7, RZ, R7, RZ, 0x33, !PT ;  /* 0x00000007ff077212 */ /* 0x000fe200078e33ff */
[----:B------:R-:W-:Y:S06]  /*3960*/  BRA `(.L_x_1151) ;  /* 0x0000000000187947 */ /* 0x000fec0003800000 */
.L_x_1150:
[----:B------:R-:W-:-:S06]  /*3970*/  UISETP.NE.AND UP2, UPT, UR11, 0x1, UPT ;  /* 0x000000010b00788c */ /* 0x000fcc000bf45270 */
[----:B------:R-:W-:-:S05]  /*3980*/  PLOP3.LUT P6, PT, PT, PT, UP2, 0x80, 0x0 ;  /* 0x000000000000781c */ /* 0x000fca0003fcf028 */
[----:B------:R-:W-:-:S08]  /*3990*/  @UP2 ULDC.64 UR4, c[0x0][0x9e8] ;  /* 0x00027a0000042ab9 */ /* 0x000fd00000000a00 */
[----:B------:R-:W-:Y:S01]  /*39a0*/  @P6 IMAD.HI.U32 R21, R7, UR4, RZ ;  /* 0x0000000407156c27 */ /* 0x000fe2000f8e00ff */
[----:B------:R-:W-:-:S13]  /*39b0*/  PLOP3.LUT P6, PT, PT, PT, UP2, 0x80, 0x0 ;  /* 0x000000000000781c */ /* 0x000fda0003fcf028 */
[----:B------:R-:W-:-:S07]  /*39c0*/  @P6 SHF.R.U32.HI R7, RZ, UR5, R21 ;  /* 0x00000005ff076c19 */ /* 0x000fce0008011615 */
.L_x_1151:
[----:B------:R-:W-:Y:S05]  /*39d0*/  BSYNC B0 ;  /* 0x0000000000007941 */ /* 0x000fea0003800000 */
.L_x_1149:
[----:B------:R-:W-:-:S05]  /*39e0*/  IMAD R7, R7, UR11, R62 ;  /* 0x0000000b07077c24 */ /* 0x000fca000f8e023e */
[----:B------:R-:W-:Y:S02]  /*39f0*/  VIMNMX R28, R28, R7, !PT ;  /* 0x000000071c1c7248 */ /* 0x000fe40007fe0100 */
[----:B------:R-:W-:-:S07]  /*3a00*/  VIADDMNMX R26, R7, UR11, R26, PT ;  /* 0x0000000b071a7c46 */ /* 0x000fce000b80011a */
.L_x_1148:
[C---:B------:R-:W-:Y:S01]  /*3a10*/  ISETP.GT.AND P2, PT, R28.reuse, 0x1, !P2 ;  /* 0x000000011c00780c */ /* 0x040fe20005744270 */
[----:B------:R-:W-:Y:S01]  /*3a20*/  ULDC UR4, c[0x0][0x988] ;  /* 0x0002620000047ab9 */ /* 0x000fe20000000800 */
[----:B------:R-:W-:Y:S01]  /*3a30*/  ISETP.GT.AND P3, PT, R28, 0x8, !P3 ;  /* 0x000000081c00780c */ /* 0x000fe20005f64270 */
[----:B------:R-:W-:Y:S01]  /*3a40*/  @UP0 ULDC UR14, c[0x0][0x450] ;  /* 0x00011400000e0ab9 */ /* 0x000fe20000000800 */
[C---:B------:R-:W-:Y:S01]  /*3a50*/  ISETP.LT.OR P2, PT, R26.reuse, 0x2, P2 ;  /* 0x000000021a00780c */ /* 0x040fe20001741670 */
[----:B------:R-:W-:Y:S01]  /*3a60*/  UMOV UR6, UR60 ;  /* 0x0000003c00067c82 */ /* 0x000fe20008000000 */
        /* <DEDUP_REMOVED lines=10> */
[----:B------:R-:W-:Y:S02]  /*3b10*/  ISETP.NE.AND P6, PT, R36, RZ, PT ;  /* 0x000000ff2400720c */ /* 0x000fe40003fc5270 */
        /* <DEDUP_REMOVED lines=17> */
[----:B------:R-:W-:Y:S02]  /*3c30*/  ISETP.GT.AND P2, PT, R28, 0x19, !P6 ;  /* 0x000000191c00780c */ /* 0x000fe40007744270 */
[----:B------:R-:W-:Y:S02]  /*3c40*/  FMNMX.FTZ R10, R85, R10, !PT ;  /* 0x0000000a550a7209 */ /* 0x000fe40007810000 */
        /* <DEDUP_REMOVED lines=34> */
[----:B------:R-:W-:Y:S01]  /*3e70*/  ISETP.NE.AND P3, PT, R56, RZ, PT ;  /* 0x000000ff3800720c */ /* 0x000fe20003f65270 */
[----:B------:R-:W0:Y:S01]  /*3e80*/  SHFL.BFLY PT, R7, R24, 0x2, 0x1f ;  /* 0x0c401f0018077f89 */ /* 0x000e2200000e0000 */
[----:B------:R-:W-:Y:S02]  /*3e90*/  ISETP.LT.OR P2, PT, R26, 0x31, P2 ;  /* 0x000000311a00780c */ /* 0x000fe40001741670 */
[----:B------:R-:W-:Y:S02]  /*3ea0*/  ISETP.NE.AND P6, PT, R27, RZ, PT ;  /* 0x000000ff1b00720c */ /* 0x000fe40003fc5270 */
[----:B------:R-:W-:Y:S02]  /*3eb0*/  FSEL R21, R50, -INF , !P2 ;  /* 0xff80000032157808 */ /* 0x000fe40005000000 */
[----:B------:R-:W-:-:S02]  /*3ec0*/  ISETP.NE.AND P2, PT, R48, RZ, PT ;  /* 0x000000ff3000720c */ /* 0x000fc40003f45270 */
[C---:B------:R-:W-:Y:S02]  /*3ed0*/  ISETP.GT.AND P4, PT, R28.reuse, 0x51, !P4 ;  /* 0x000000511c00780c */ /* 0x040fe40006784270 */
[C---:B------:R-:W-:Y:S02]  /*3ee0*/  ISETP.GT.AND P2, PT, R28.reuse, 0x31, !P2 ;  /* 0x000000311c00780c */ /* 0x040fe40005744270 */
[----:B------:R-:W-:Y:S02]  /*3ef0*/  ISETP.GT.AND P5, PT, R28, 0x58, !P5 ;  /* 0x000000581c00780c */ /* 0x000fe40006fa4270 */
[C---:B------:R-:W-:Y:S02]  /*3f00*/  ISETP.LT.OR P2, PT, R26.reuse, 0x32, P2 ;  /* 0x000000321a00780c */ /* 0x040fe40001741670 */
[----:B------:R-:W-:Y:S02]  /*3f10*/  ISETP.LT.OR P4, PT, R26, 0x52, P4 ;  /* 0x000000521a00780c */ /* 0x000fe40002781670 */
[----:B------:R-:W-:-:S02]  /*3f20*/  FSEL R11, R34, -INF , !P2 ;  /* 0xff800000220b7808 */ /* 0x000fc40005000000 */
[----:B------:R-:W-:Y:S02]  /*3f30*/  ISETP.NE.AND P2, PT, R76, RZ, PT ;  /* 0x000000ff4c00720c */ /* 0x000fe40003f45270 */
[----:B------:R-:W-:Y:S02]  /*3f40*/  ISETP.LT.OR P5, PT, R26, 0x59, P5 ;  /* 0x000000591a00780c */ /* 0x000fe40002fa1670 */
[----:B------:R-:W-:Y:S02]  /*3f50*/  ISETP.GT.AND P2, PT, R28, 0x38, !P2 ;  /* 0x000000381c00780c */ /* 0x000fe40005744270 */
[----:B0-----:R-:W-:Y:S02]  /*3f60*/  FMNMX.FTZ R25, R24, R7, !PT ;  /* 0x0000000718197209 */ /* 0x001fe40007810000 */
[----:B------:R-:W-:Y:S02]  /*3f70*/  ISETP.LT.OR P2, PT, R26, 0x39, P2 ;  /* 0x000000391a00780c */ /* 0x000fe40001741670 */
[----:B------:R-:W-:Y:S01]  /*3f80*/  R2UR UR7, R82 ;  /* 0x00000000520772ca */ /* 0x000fe200000e0000 */
[----:B------:R-:W0:Y:S01]  /*3f90*/  SHFL.BFLY PT, R10, R25, 0x1, 0x1f ;  /* 0x0c201f00190a7f89 */ /* 0x000e2200000e0000 */
[----:B------:R-:W-:-:S02]  /*3fa0*/  FSEL R9, R54, -INF , !P2 ;  /* 0xff80000036097808 */ /* 0x000fc40005000000 */
[----:B------:R-:W-:-:S04]  /*3fb0*/  ISETP.NE.AND P2, PT, R52, RZ, PT ;  /* 0x000000ff3400720c */ /* 0x000fc80003f45270 */
[----:B------:R-:W-:-:S04]  /*3fc0*/  ISETP.GT.AND P2, PT, R28, 0x39, !P2 ;  /* 0x000000391c00780c */ /* 0x000fc80005744270 */
[----:B------:R-:W-:-:S04]  /*3fd0*/  ISETP.LT.OR P2, PT, R26, 0x3a, P2 ;  /* 0x0000003a1a00780c */ /* 0x000fc80001741670 */
[----:B------:R-:W-:Y:S02]  /*3fe0*/  FSEL R15, R38, -INF , !P2 ;  /* 0xff800000260f7808 */ /* 0x000fe40005000000 */
[----:B------:R-:W-:-:S04]  /*3ff0*/  ISETP.NE.AND P2, PT, R78, RZ, PT ;  /* 0x000000ff4e00720c */ /* 0x000fc80003f45270 */
[----:B------:R-:W-:Y:S02]  /*4000*/  ISETP.GT.AND P2, PT, R28, 0x40, !P2 ;  /* 0x000000401c00780c */ /* 0x000fe40005744270 */
[----:B0-----:R-:W-:Y:S01]  /*4010*/  FMNMX.FTZ R7, R25, R10, !PT ;  /* 0x0000000a19077209 */ /* 0x001fe20007810000 */
[----:B------:R-:W-:Y:S01]  /*4020*/  IMAD.U32 R10, RZ, RZ, UR4 ;  /* 0x00000004ff0a7e24 */ /* 0x000fe2000f8e00ff */
[----:B------:R-:W-:Y:S01]  /*4030*/  ISETP.LT.OR P2, PT, R26, 0x41, P2 ;  /* 0x000000411a00780c */ /* 0x000fe20001741670 */
[----:B------:R-:W-:Y:S02]  /*4040*/  @UP0 ULDC UR4, c[0x0][0x44c] ;  /* 0x0001130000040ab9 */ /* 0x000fe40000000800 */
[----:B------:R-:W-:Y:S01]  /*4050*/  FMUL.FTZ R27, R7, R10 ;  /* 0x0000000a071b7220 */ /* 0x000fe20000410000 */
[----:B------:R-:W-:Y:S01]  /*4060*/  FSEL R3, R58, -INF , !P2 ;  /* 0xff8000003a037808 */ /* 0x000fe20005000000 */
[----:B------:R-:W-:Y:S01]  /*4070*/  UIMAD.WIDE.U32 UR4, UR60, UR4, URZ ;  /* 0x000000043c0472a5 */ /* 0x000fe2000f8e003f */
[----:B------:R-:W-:-:S02]  /*4080*/  ISETP.GT.AND P2, PT, R28, 0x41, !P3 ;  /* 0x000000411c00780c */ /* 0x000fc40005f44270 */
[----:B------:R-:W-:Y:S01]  /*4090*/  ISETP.NE.AND P3, PT, R84, RZ, PT ;  /* 0x000000ff5400720c */ /* 0x000fe20003f65270 */
[----:B------:R-:W-:Y:S01]  /*40a0*/  @UP0 USHF.R.U32.HI UR6, URZ, UR14, UR5 ;  /* 0x0000000e3f060299 */ /* 0x000fe20008011605 */
[----:B------:R-:W-:Y:S02]  /*40b0*/  ISETP.LT.OR P2, PT, R26, 0x42, P2 ;  /* 0x000000421a00780c */ /* 0x000fe40001741670 */
[----:B------:R-:W-:Y:S01]  /*40c0*/  ISETP.GT.AND P3, PT, R28, 0x50, !P3 ;  /* 0x000000501c00780c */ /* 0x000fe20005f64270 */
[----:B------:R-:W-:Y:S01]  /*40d0*/  UIADD3 UR4, UR7, UR6, URZ ;  /* 0x0000000607047290 */ /* 0x000fe2000fffe03f */
[----:B------:R-:W-:Y:S02]  /*40e0*/  FSEL R13, R42, -INF , !P2 ;  /* 0xff8000002a0d7808 */ /* 0x000fe40005000000 */
[----:B------:R-:W-:Y:S01]  /*40f0*/  ISETP.GT.AND P2, PT, R28, RZ, !P6 ;  /* 0x000000ff1c00720c */ /* 0x000fe20007744270 */
[----:B------:R-:W-:Y:S01]  /*4100*/  UIADD3 UR10, UR4, UR10, URZ ;  /* 0x0000000a040a7290 */ /* 0x000fe2000fffe03f */
[----:B------:R-:W-:-:S02]  /*4110*/  ISETP.NE.AND P6, PT, R80, RZ, PT ;  /* 0x000000ff5000720c */ /* 0x000fc40003fc5270 */
[C---:B------:R-:W-:Y:S02]  /*4120*/  ISETP.LT.OR P2, PT, R26.reuse, 0x1, P2 ;  /* 0x000000011a00780c */ /* 0x040fe40001741670 */
[----:B------:R-:W-:Y:S02]  /*4130*/  ISETP.LT.OR P3, PT, R26, 0x51, P3 ;  /* 0x000000511a00780c */ /* 0x000fe40001f61670 */
[----:B------:R-:W-:Y:S02]  /*4140*/  FSEL R0, R0, -INF , !P2 ;  /* 0xff80000000007808 */ /* 0x000fe40005000000 */
[----:B------:R-:W-:-:S04]  /*4150*/  FSETP.NEU.FTZ.AND P2, PT, R7, -INF , PT ;  /* 0xff8000000700780b */ /* 0x000fc80003f5d000 */
[----:B------:R-:W-:Y:S02]  /*4160*/  FSEL R30, R27, RZ, P2 ;  /* 0x000000ff1b1e7208 */ /* 0x000fe40001000000 */
[----:B------:R-:W-:Y:S02]  /*4170*/  ISETP.GT.AND P2, PT, R28, 0x48, !P6 ;  /* 0x000000481c00780c */ /* 0x000fe40007744270 */
[----:B------:R-:W-:Y:S01]  /*4180*/  ISETP.NE.AND P6, PT, R63, RZ, PT ;  /* 0x000000ff3f00720c */ /* 0x000fe20003fc5270 */
[-CC-:B------:R-:W-:Y:S01]  /*4190*/  FFMA.FTZ R25, R89, R10.reuse, -R30.reuse ;  /* 0x0000000a59197223 */ /* 0x180fe2000001081e */
[----:B------:R-:W-:Y:S01]  /*41a0*/  ISETP.LT.OR P2, PT, R26, 0x49, P2 ;  /* 0x000000491a00780c */ /* 0x000fe20001741670 */
[-CC-:B------:R-:W-:Y:S01]  /*41b0*/  FFMA.FTZ R158, R91, R10.reuse, -R30.reuse ;  /* 0x0000000a5b9e7223 */ /* 0x180fe2000001081e */
[----:B------:R-:W-:Y:S01]  /*41c0*/  ISETP.GT.AND P6, PT, R28, 0x59, !P6 ;  /* 0x000000591c00780c */ /* 0x000fe200077c4270 */
[-CC-:B------:R-:W-:Y:S01]  /*41d0*/  FFMA.FTZ R27, R93, R10.reuse, -R30.reuse ;  /* 0x0000000a5d1b7223 */ /* 0x180fe2000001081e */
[----:B------:R-:W-:Y:S01]  /*41e0*/  FSEL R63, R20, -INF , !P2 ;  /* 0xff800000143f7808 */ /* 0x000fe20005000000 */
[-CC-:B------:R-:W-:Y:S01]  /*41f0*/  FFMA.FTZ R156, R29, R10.reuse, -R30.reuse ;  /* 0x0000000a1d9c7223 */ /* 0x180fe2000001081e */
[----:B------:R-:W-:Y:S01]  /*4200*/  FMNMX.FTZ R20, R0, R65, !PT ;  /* 0x0000004100147209 */ /* 0x000fe20007810000 */
[----:B------:R-:W-:Y:S01]  /*4210*/  MUFU.EX2 R25, R25 ;  /* 0x0000001900197308 */ /* 0x000fe20000000800 */
[----:B------:R-:W-:Y:S01]  /*4220*/  ISETP.NE.AND P2, PT, R60, RZ, PT ;  /* 0x000000ff3c00720c */ /* 0x000fe20003f45270 */
[--C-:B------:R-:W-:Y:S01]  /*4230*/  FFMA.FTZ R152, R95, R10, -R30.reuse ;  /* 0x0000000a5f987223 */ /* 0x100fe2000001081e */
[----:B------:R-:W-:Y:S01]  /*4240*/  FMNMX.FTZ R20, R61, R20, !PT ;  /* 0x000000143d147209 */ /* 0x000fe20007810000 */
[-CC-:B------:R-:W-:Y:S01]  /*4250*/  FFMA.FTZ R29, R97, R10.reuse, -R30.reuse ;  /* 0x0000000a611d7223 */ /* 0x180fe2000001081e */
[----:B------:R-:W-:Y:S01]  /*4260*/  ISETP.GT.AND P2, PT, R28, 0x49, !P2 ;  /* 0x000000491c00780c */ /* 0x000fe20005744270 */
[--C-:B------:R-:W-:Y:S01]  /*4270*/  FFMA.FTZ R45, R45, R10, -R30.reuse ;  /* 0x0000000a2d2d7223 */ /* 0x100fe2000001081e */
[----:B------:R-:W-:Y:S01]  /*4280*/  FMNMX.FTZ R20, R57, R20, !PT ;  /* 0x0000001439147209 */ /* 0x000fe20007810000 */
[----:B------:R-:W0:Y:S01]  /*4290*/  MUFU.EX2 R156, R156 ;  /* 0x0000009c009c7308 */ /* 0x000e220000000800 */
[----:B------:R-:W-:Y:S01]  /*42a0*/  ISETP.LT.OR P2, PT, R26, 0x4a, P2 ;  /* 0x0000004a1a00780c */ /* 0x000fe20001741670 */
[--C-:B------:R-:W-:Y:S01]  /*42b0*/  FFMA.FTZ R154, R99, R10, -R30.reuse ;  /* 0x0000000a639a7223 */ /* 0x100fe2000001081e */
[----:B------:R-:W-:Y:S01]  /*42c0*/  FMNMX.FTZ R20, R53, R20, !PT ;  /* 0x0000001435147209 */ /* 0x000fe20007810000 */
[-CC-:B------:R-:W-:Y:S01]  /*42d0*/  FFMA.FTZ R24, R101, R10.reuse, -R30.reuse ;  /* 0x0000000a65187223 */ /* 0x180fe2000001081e */
[----:B------:R-:W-:Y:S01]  /*42e0*/  FSEL R89, R2, -INF , !P2 ;  /* 0xff80000002597808 */ /* 0x000fe20005000000 */
[--C-:B------:R-:W-:Y:S01]  /*42f0*/  FFMA.FTZ R2, R87, R10, -R30.reuse ;  /* 0x0000000a57027223 */ /* 0x100fe2000001081e */
[----:B------:R-:W-:Y:S01]  /*4300*/  FMNMX.FTZ R20, R49, R20, !PT ;  /* 0x0000001431147209 */ /* 0x000fe20007810000 */
[----:B------:R-:W1:Y:S01]  /*4310*/  MUFU.EX2 R158, R158 ;  /* 0x0000009e009e7308 */ /* 0x000e620000000800 */
[----:B------:R-:W-:Y:S01]  /*4320*/  FSEL R87, R8, -INF , !P3 ;  /* 0xff80000008577808 */ /* 0x000fe20005800000 */
[--C-:B------:R-:W-:Y:S01]  /*4330*/  FFMA.FTZ R8, R79, R10, -R30.reuse ;  /* 0x0000000a4f087223 */ /* 0x100fe2000001081e */
[----:B------:R-:W-:Y:S01]  /*4340*/  FMNMX.FTZ R20, R43, R20, !PT ;  /* 0x000000142b147209 */ /* 0x000fe20007810000 */
[-CC-:B------:R-:W-:Y:S01]  /*4350*/  FFMA.FTZ R81, R81, R10.reuse, -R30.reuse ;  /* 0x0000000a51517223 */ /* 0x180fe2000001081e */
[----:B------:R-:W-:Y:S01]  /*4360*/  FSEL R91, R6, -INF , !P4 ;  /* 0xff800000065b7808 */ /* 0x000fe20006000000 */
[--C-:B------:R-:W-:Y:S01]  /*4370*/  FFMA.FTZ R6, R85, R10, -R30.reuse ;  /* 0x0000000a55067223 */ /* 0x100fe2000001081e */
[----:B------:R-:W-:Y:S01]  /*4380*/  FMNMX.FTZ R20, R39, R20, !PT ;  /* 0x0000001427147209 */ /* 0x000fe20007810000 */
[----:B------:R-:W-:Y:S01]  /*4390*/  MUFU.EX2 R150, R8 ;  /* 0x0000000800967308 */ /* 0x000fe20000000800 */
[----:B------:R-:W-:Y:S01]  /*43a0*/  ISETP.LT.OR P6, PT, R26, 0x5a, P6 ;  /* 0x0000005a1a00780c */ /* 0x000fe200037c1670 */
[--C-:B------:R-:W-:Y:S01]  /*43b0*/  FFMA.FTZ R77, R77, R10, -R30.reuse ;  /* 0x0000000a4d4d7223 */ /* 0x100fe2000001081e */
[----:B------:R-:W-:Y:S01]  /*43c0*/  FMNMX.FTZ R20, R37, R20, !PT ;  /* 0x0000001425147209 */ /* 0x000fe20007810000 */
[-CC-:B------:R-:W-:Y:S01]  /*43d0*/  FFMA.FTZ R75, R75, R10.reuse, -R30.reuse ;  /* 0x0000000a4b4b7223 */ /* 0x180fe2000001081e */
[----:B------:R-:W-:Y:S01]  /*43e0*/  FSEL R85, R14, -INF , !P5 ;  /* 0xff8000000e557808 */ /* 0x000fe20006800000 */
[--C-:B------:R-:W-:Y:S01]  /*43f0*/  FFMA.FTZ R73, R73, R10, -R30.reuse ;  /* 0x0000000a49497223 */ /* 0x100fe2000001081e */
[----:B------:R-:W-:Y:S01]  /*4400*/  FMNMX.FTZ R20, R35, R20, !PT ;  /* 0x0000001423147209 */ /* 0x000fe20007810000 */
[----:B------:R-:W2:Y:S01]  /*4410*/  MUFU.EX2 R27, R27 ;  /* 0x0000001b001b7308 */ /* 0x000ea20000000800 */
[----:B------:R-:W-:Y:S01]  /*4420*/  FSEL R93, R12, -INF , !P6 ;  /* 0xff8000000c5d7808 */ /* 0x000fe20007000000 */
[--C-:B------:R-:W-:Y:S01]  /*4430*/  FFMA.FTZ R71, R71, R10, -R30.reuse ;  /* 0x0000000a47477223 */ /* 0x100fe2000001081e */
[----:B------:R-:W-:Y:S01]  /*4440*/  FMNMX.FTZ R20, R33, R20, !PT ;  /* 0x0000001421147209 */ /* 0x000fe20007810000 */
[-CC-:B------:R-:W-:Y:S01]  /*4450*/  FFMA.FTZ R69, R69, R10.reuse, -R30.reuse ;  /* 0x0000000a45457223 */ /* 0x180fe2000001081e */
[-CC-:B------:R-:W-:Y:S01]  /*4460*/  FFMA.FTZ R67, R67, R10.reuse, -R30.reuse ;  /* 0x0000000a43437223 */ /* 0x180fe2000001081e */
[--C-:B------:R-:W-:Y:S01]  /*4470*/  FFMA.FTZ R59, R59, R10, -R30.reuse ;  /* 0x0000000a3b3b7223 */ /* 0x100fe2000001081e */
[----:B------:R-:W-:Y:S01]  /*4480*/  FMNMX.FTZ R20, R31, R20, !PT ;  /* 0x000000141f147209 */ /* 0x000fe20007810000 */
[----:B------:R-:W-:Y:S01]  /*4490*/  MUFU.EX2 R97, R6 ;  /* 0x0000000600617308 */ /* 0x000fe20000000800 */
[-CC-:B------:R-:W-:Y:S01]  /*44a0*/  FFMA.FTZ R55, R55, R10.reuse, -R30.reuse ;  /* 0x0000000a37377223 */ /* 0x180fe2000001081e */
[--C-:B------:R-:W-:Y:S01]  /*44b0*/  FFMA.FTZ R51, R51, R10, -R30.reuse ;  /* 0x0000000a33337223 */ /* 0x100fe2000001081e */
[----:B------:R-:W-:Y:S01]  /*44c0*/  FMNMX.FTZ R20, R21, R20, !PT ;  /* 0x0000001415147209 */ /* 0x000fe20007810000 */
[-CC-:B------:R-:W-:Y:S01]  /*44d0*/  FFMA.FTZ R41, R41, R10.reuse, -R30.reuse ;  /* 0x0000000a29297223 */ /* 0x180fe2000001081e */
[----:B------:R-:W-:-:S02]  /*44e0*/  FFMA.FTZ R30, R47, R10, -R30 ;  /* 0x0000000a2f1e7223 */ /* 0x000fc4000001081e */
[----:B------:R-:W-:Y:S01]  /*44f0*/  FMNMX.FTZ R20, R11, R20, !PT ;  /* 0x000000140b147209 */ /* 0x000fe20007810000 */
[----:B------:R-:W-:Y:S03]  /*4500*/  MUFU.EX2 R152, R152 ;  /* 0x0000009800987308 */ /* 0x000fe60000000800 */
[----:B------:R-:W-:-:S04]  /*4510*/  FMNMX.FTZ R20, R9, R20, !PT ;  /* 0x0000001409147209 */ /* 0x000fc80007810000 */
[----:B------:R-:W-:Y:S01]  /*4520*/  FMNMX.FTZ R20, R15, R20, !PT ;  /* 0x000000140f147209 */ /* 0x000fe20007810000 */
[----:B------:R-:W-:Y:S03]  /*4530*/  MUFU.EX2 R29, R29 ;  /* 0x0000001d001d7308 */ /* 0x000fe60000000800 */
[----:B------:R-:W-:-:S04]  /*4540*/  FMNMX.FTZ R20, R3, R20, !PT ;  /* 0x0000001403147209 */ /* 0x000fc80007810000 */
[----:B------:R-:W-:Y:S01]  /*4550*/  FMNMX.FTZ R20, R13, R20, !PT ;  /* 0x000000140d147209 */ /* 0x000fe20007810000 */
[----:B------:R0:W-:Y:S03]  /*4560*/  MUFU.EX2 R136, R45 ;  /* 0x0000002d00887308 */ /* 0x0001e60000000800 */
[----:B------:R-:W-:-:S04]  /*4570*/  FMNMX.FTZ R20, R63, R20, !PT ;  /* 0x000000143f147209 */ /* 0x000fc80007810000 */
[----:B------:R-:W-:Y:S01]  /*4580*/  FMNMX.FTZ R20, R89, R20, !PT ;  /* 0x0000001459147209 */ /* 0x000fe20007810000 */
[----:B------:R-:W-:Y:S01]  /*4590*/  MUFU.EX2 R154, R154 ;  /* 0x0000009a009a7308 */ /* 0x000fe20000000800 */
[----:B0-----:R-:W-:Y:S01]  /*45a0*/  FADD.FTZ R45, R156, R25 ;  /* 0x000000199c2d7221 */ /* 0x001fe20000010000 */
[----:B------:R-:W-:Y:S02]  /*45b0*/  F2FP.BF16.F32.PACK_AB R156, R25, R156 ;  /* 0x0000009c199c723e */ /* 0x000fe400000010ff */
[----:B------:R-:W-:Y:S01]  /*45c0*/  FMNMX.FTZ R20, R87, R20, !PT ;  /* 0x0000001457147209 */ /* 0x000fe20007810000 */
[----:B-1----:R-:W-:Y:S01]  /*45d0*/  FADD.FTZ R28, R158, R45 ;  /* 0x0000002d9e1c7221 */ /* 0x002fe20000010000 */
[----:B--2---:R-:W-:Y:S02]  /*45e0*/  F2FP.BF16.F32.PACK_AB R158, R27, R158 ;  /* 0x0000009e1b9e723e */ /* 0x004fe400000010ff */
[----:B------:R-:W-:Y:S01]  /*45f0*/  FMNMX.FTZ R20, R91, R20, !PT ;  /* 0x000000145b147209 */ /* 0x000fe20007810000 */
[----:B------:R-:W-:Y:S03]  /*4600*/  MUFU.EX2 R95, R24 ;  /* 0x00000018005f7308 */ /* 0x000fe60000000800 */
[----:B------:R-:W-:-:S04]  /*4610*/  FMNMX.FTZ R20, R85, R20, !PT ;  /* 0x0000001455147209 */ /* 0x000fc80007810000 */
[----:B------:R-:W-:Y:S01]  /*4620*/  FMNMX.FTZ R20, R93, R20, !PT ;  /* 0x000000145d147209 */ /* 0x000fe20007810000 */
[----:B------:R-:W0:Y:S04]  /*4630*/  MUFU.EX2 R2, R2 ;  /* 0x0000000200027308 */ /* 0x000e280000000800 */
[----:B------:R-:W1:Y:S04]  /*4640*/  SHFL.BFLY PT, R79, R20, 0x2, 0x1f ;  /* 0x0c401f00144f7f89 */ /* 0x000e6800000e0000 */
[----:B------:R-:W-:Y:S08]  /*4650*/  MUFU.EX2 R81, R81 ;  /* 0x0000005100517308 */ /* 0x000ff00000000800 */
[----:B------:R-:W-:Y:S01]  /*4660*/  MUFU.EX2 R77, R77 ;  /* 0x0000004d004d7308 */ /* 0x000fe20000000800 */
[----:B0-----:R-:W-:-:S07]  /*4670*/  F2FP.BF16.F32.PACK_AB R148, R97, R2 ;  /* 0x000000026194723e */ /* 0x001fce00000010ff */
[----:B------:R-:W-:Y:S01]  /*4680*/  MUFU.EX2 R144, R75 ;  /* 0x0000004b00907308 */ /* 0x000fe20000000800 */
[----:B-1----:R-:W-:-:S07]  /*4690*/  FMNMX.FTZ R79, R20, R79, !PT ;  /* 0x0000004f144f7209 */ /* 0x002fce0007810000 */
        /* <DEDUP_REMOVED lines=9> */
[----:B------:R-:W-:Y:S02]  /*4730*/  FSEL R6, R6, RZ, P2 ;  /* 0x000000ff06067208 */ /* 0x000fe40001000000 */
[----:B------:R-:W-:-:S03]  /*4740*/  PLOP3.LUT P2, PT, PT, PT, UP1, 0x40, 0x0 ;  /* 0x000000000000781c */ /* 0x000fc60003f4e818 */
        /* <DEDUP_REMOVED lines=13> */
[----:B0-----:R-:W-:Y:S01]  /*4820*/  FADD.FTZ R39, R27, R28 ;  /* 0x0000001c1b277221 */ /* 0x001fe20000010000 */
[-CC-:B------:R-:W-:Y:S01]  /*4830*/  FFMA.FTZ R11, R11, R10.reuse, -R6.reuse ;  /* 0x0000000a0b0b7223 */ /* 0x180fe20000010806 */
[-CC-:B------:R-:W-:Y:S01]  /*4840*/  FFMA.FTZ R33, R33, R10.reuse, -R6.reuse ;  /* 0x0000000a21217223 */ /* 0x180fe20000010806 */
[-CC-:B------:R-:W-:Y:S01]  /*4850*/  FFMA.FTZ R15, R15, R10.reuse, -R6.reuse ;  /* 0x0000000a0f0f7223 */ /* 0x180fe20000010806 */
[----:B------:R-:W-:Y:S01]  /*4860*/  FADD.FTZ R28, R152, R39 ;  /* 0x00000027981c7221 */ /* 0x000fe20000010000 */
        /* <DEDUP_REMOVED lines=11> */
[----:B------:R-:W-:Y:S01]  /*4920*/  FFMA.FTZ R93, R93, R10, -R6 ;  /* 0x0000000a5d5d7223 */ /* 0x000fe20000010806 */
[----:B------:R-:W-:-:S06]  /*4930*/  F2FP.BF16.F32.PACK_AB R152, R29, R152 ;  /* 0x000000981d98723e */ /* 0x000fcc00000010ff */
[----:B------:R-:W-:Y:S01]  /*4940*/  MUFU.EX2 R61, R61 ;  /* 0x0000003d003d7308 */ /* 0x000fe20000000800 */
[----:B-1----:R-:W-:Y:S01]  /*4950*/  FADD.FTZ R35, R29, R28 ;  /* 0x0000001c1d237221 */ /* 0x002fe20000010000 */
[----:B0-----:R-:W-:-:S03]  /*4960*/  F2FP.BF16.F32.PACK_AB R157, R65, R0 ;  /* 0x00000000419d723e */ /* 0x001fc600000010ff */
[----:B------:R-:W-:Y:S01]  /*4970*/  FADD.FTZ R32, R154, R35 ;  /* 0x000000239a207221 */ /* 0x000fe20000010000 */
[C---:B------:R-:W-:Y:S02]  /*4980*/  F2FP.BF16.F32.PACK_AB R154, R95.reuse, R154 ;  /* 0x0000009a5f9a723e */ /* 0x040fe400000010ff */
[----:B------:R-:W0:Y:S01]  /*4990*/  MUFU.EX2 R12, R57 ;  /* 0x00000039000c7308 */ /* 0x000e220000000800 */
[----:B------:R-:W-:Y:S01]  /*49a0*/  FADD.FTZ R35, R95, R32 ;  /* 0x000000205f237221 */ /* 0x000fe20000010000 */
[----:B------:R-:W-:-:S03]  /*49b0*/  FADD.FTZ R32, R0, R65 ;  /* 0x0000004100207221 */ /* 0x000fc60000010000 */
[----:B------:R-:W-:-:S03]  /*49c0*/  FADD.FTZ R34, R2, R35 ;  /* 0x0000002302227221 */ /* 0x000fc60000010000 */
[----:B------:R-:W-:Y:S01]  /*49d0*/  MUFU.EX2 R53, R53 ;  /* 0x0000003500357308 */ /* 0x000fe20000000800 */
[----:B------:R-:W-:-:S04]  /*49e0*/  FADD.FTZ R34, R97, R34 ;  /* 0x0000002261227221 */ /* 0x000fc80000010000 */
[----:B------:R-:W-:-:S03]  /*49f0*/  FADD.FTZ R35, R81, R34 ;  /* 0x0000002251237221 */ /* 0x000fc60000010000 */
[----:B------:R-:W1:Y:S01]  /*4a00*/  MUFU.EX2 R14, R49 ;  /* 0x00000031000e7308 */ /* 0x000e620000000800 */
[----:B------:R-:W-:Y:S01]  /*4a10*/  FADD.FTZ R36, R150, R35 ;  /* 0x0000002396247221 */ /* 0x000fe20000010000 */
[----:B0-----:R-:W-:Y:S02]  /*4a20*/  F2FP.BF16.F32.PACK_AB R159, R12, R61 ;  /* 0x0000003d0c9f723e */ /* 0x001fe400000010ff */
[----:B------:R-:W-:-:S04]  /*4a30*/  F2FP.BF16.F32.PACK_AB R150, R150, R81 ;  /* 0x000000519696723e */ /* 0x000fc800000010ff */
[----:B------:R-:W0:Y:S08]  /*4a40*/  MUFU.EX2 R43, R43 ;  /* 0x0000002b002b7308 */ /* 0x000e300000000800 */
[----:B------:R2:W-:Y:S01]  /*4a50*/  MUFU.EX2 R26, R31 ;  /* 0x0000001f001a7308 */ /* 0x0005e20000000800 */
[----:B-1----:R-:W-:-:S07]  /*4a60*/  F2FP.BF16.F32.PACK_AB R153, R14, R53 ;  /* 0x000000350e99723e */ /* 0x002fce00000010ff */
[----:B------:R-:W1:Y:S01]  /*4a70*/  MUFU.EX2 R37, R37 ;  /* 0x0000002500257308 */ /* 0x000e620000000800 */
[----:B--2---:R-:W-:Y:S01]  /*4a80*/  FADD.FTZ R31, R61, R32 ;  /* 0x000000203d1f7221 */ /* 0x004fe20000010000 */
[----:B0-----:R-:W-:-:S03]  /*4a90*/  F2FP.BF16.F32.PACK_AB R155, R20, R43 ;  /* 0x0000002b149b723e */ /* 0x001fc600000010ff */
[----:B------:R-:W-:Y:S01]  /*4aa0*/  FADD.FTZ R34, R12, R31 ;  /* 0x0000001f0c227221 */ /* 0x000fe20000010000 */
[----:B------:R-:W-:Y:S02]  /*4ab0*/  FADD.FTZ R31, R77, R36 ;  /* 0x000000244d1f7221 */ /* 0x000fe40000010000 */
[----:B------:R0:W-:Y:S02]  /*4ac0*/  MUFU.EX2 R28, R11 ;  /* 0x0000000b001c7308 */ /* 0x0001e40000000800 */
[C---:B------:R-:W-:Y:S01]  /*4ad0*/  FADD.FTZ R36, R144.reuse, R31 ;  /* 0x0000001f90247221 */ /* 0x040fe20000010000 */
[----:B------:R-:W-:-:S05]  /*4ae0*/  F2FP.BF16.F32.PACK_AB R144, R144, R77 ;  /* 0x0000004d9090723e */ /* 0x000fca00000010ff */
[----:B------:R-:W2:Y:S01]  /*4af0*/  MUFU.EX2 R33, R33 ;  /* 0x0000002100217308 */ /* 0x000ea20000000800 */
[----:B0-----:R-:W-:Y:S01]  /*4b00*/  FADD.FTZ R11, R53, R34 ;  /* 0x00000022350b7221 */ /* 0x001fe20000010000 */
[----:B-1----:R-:W-:-:S03]  /*4b10*/  F2FP.BF16.F32.PACK_AB R149, R24, R37 ;  /* 0x000000251895723e */ /* 0x002fc600000010ff */
[----:B------:R-:W-:-:S03]  /*4b20*/  FADD.FTZ R34, R14, R11 ;  /* 0x0000000b0e227221 */ /* 0x000fc60000010000 */
[----:B------:R0:W-:Y:S01]  /*4b30*/  MUFU.EX2 R32, R15 ;  /* 0x0000000f00207308 */ /* 0x0001e20000000800 */
[----:B------:R-:W-:-:S07]  /*4b40*/  FADD.FTZ R11, R43, R34 ;  /* 0x000000222b0b7221 */ /* 0x000fce0000010000 */
[----:B------:R-:W1:Y:S01]  /*4b50*/  MUFU.EX2 R21, R21 ;  /* 0x0000001500157308 */ /* 0x000e620000000800 */
[----:B0-----:R-:W-:Y:S01]  /*4b60*/  FADD.FTZ R15, R73, R36 ;  /* 0x00000024490f7221 */ /* 0x001fe20000010000 */
[----:B------:R-:W-:Y:S01]  /*4b70*/  FADD.FTZ R36, R20, R11 ;  /* 0x0000000b14247221 */ /* 0x000fe20000010000 */
[----:B--2---:R-:W-:Y:S02]  /*4b80*/  F2FP.BF16.F32.PACK_AB R151, R26, R33 ;  /* 0x000000211a97723e */ /* 0x004fe400000010ff */
[C---:B------:R-:W-:Y:S01]  /*4b90*/  FADD.FTZ R38, R146.reuse, R15 ;  /* 0x0000000f92267221 */ /* 0x040fe20000010000 */
[----:B------:R-:W-:Y:S01]  /*4ba0*/  FADD.FTZ R11, R37, R36 ;  /* 0x00000024250b7221 */ /* 0x000fe20000010000 */
[----:B------:R-:W-:Y:S01]  /*4bb0*/  F2FP.BF16.F32.PACK_AB R146, R146, R73 ;  /* 0x000000499292723e */ /* 0x000fe200000010ff */
[----:B------:R-:W-:Y:S01]  /*4bc0*/  MUFU.EX2 R142, R55 ;  /* 0x00000037008e7308 */ /* 0x000fe20000000800 */
[----:B------:R-:W-:Y:S01]  /*4bd0*/  FADD.FTZ R15, R69, R38 ;  /* 0x00000026450f7221 */ /* 0x000fe20000010000 */
[----:B------:R-:W-:-:S03]  /*4be0*/  FADD.FTZ R6, R24, R11 ;  /* 0x0000000b18067221 */ /* 0x000fc60000010000 */
[C---:B------:R-:W-:Y:S01]  /*4bf0*/  FADD.FTZ R36, R140.reuse, R15 ;  /* 0x0000000f8c247221 */ /* 0x040fe20000010000 */
[----:B------:R-:W-:Y:S01]  /*4c00*/  FADD.FTZ R11, R33, R6 ;  /* 0x00000006210b7221 */ /* 0x000fe20000010000 */
[----:B------:R-:W-:Y:S01]  /*4c10*/  F2FP.BF16.F32.PACK_AB R140, R140, R69 ;  /* 0x000000458c8c723e */ /* 0x000fe200000010ff */
[----:B------:R-:W0:Y:S01]  /*4c20*/  MUFU.EX2 R9, R9 ;  /* 0x0000000900097308 */ /* 0x000e220000000800 */
[----:B-1----:R-:W-:Y:S01]  /*4c30*/  F2FP.BF16.F32.PACK_AB R145, R28, R21 ;  /* 0x000000151c91723e */ /* 0x002fe200000010ff */
[----:B------:R-:W-:-:S04]  /*4c40*/  FADD.FTZ R6, R26, R11 ;  /* 0x0000000b1a067221 */ /* 0x000fc80000010000 */
[----:B------:R-:W-:Y:S02]  /*4c50*/  FADD.FTZ R11, R21, R6 ;  /* 0x00000006150b7221 */ /* 0x000fe40000010000 */
[----:B------:R-:W-:Y:S02]  /*4c60*/  MUFU.EX2 R51, R51 ;  /* 0x0000003300337308 */ /* 0x000fe40000000800 */
[----:B------:R-:W-:-:S06]  /*4c70*/  FADD.FTZ R6, R28, R11 ;  /* 0x0000000b1c067221 */ /* 0x000fcc0000010000 */
[----:B------:R-:W1:Y:S01]  /*4c80*/  MUFU.EX2 R3, R3 ;  /* 0x0000000300037308 */ /* 0x000e620000000800 */
[----:B0-----:R-:W-:Y:S01]  /*4c90*/  FADD.FTZ R11, R9, R6 ;  /* 0x00000006090b7221 */ /* 0x001fe20000010000 */
[C---:B------:R-:W-:Y:S01]  /*4ca0*/  F2FP.BF16.F32.PACK_AB R147, R32.reuse, R9 ;  /* 0x000000092093723e */ /* 0x040fe200000010ff */
[----:B------:R-:W-:Y:S02]  /*4cb0*/  VIADD R9, R83, 0xfffffffe ;  /* 0xfffffffe53097836 */ /* 0x000fe40000000000 */
[----:B------:R-:W-:-:S03]  /*4cc0*/  FADD.FTZ R38, R32, R11 ;  /* 0x0000000b20267221 */ /* 0x000fc60000010000 */
[----:B------:R0:W2:Y:S08]  /*4cd0*/  MUFU.EX2 R34, R13 ;  /* 0x0000000d00227308 */ /* 0x0000b00000000800 */
[----:B------:R-:W3:Y:S01]  /*4ce0*/  MUFU.EX2 R41, R41 ;  /* 0x0000002900297308 */ /* 0x000ee20000000800 */
[----:B0-----:R-:W-:Y:S01]  /*4cf0*/  FADD.FTZ R13, R59, R36 ;  /* 0x000000243b0d7221 */ /* 0x001fe20000010000 */
[----:B-1----:R-:W-:-:S03]  /*4d00*/  FADD.FTZ R11, R3, R38 ;  /* 0x00000026030b7221 */ /* 0x002fc60000010000 */
[C---:B------:R-:W-:Y:S01]  /*4d10*/  FADD.FTZ R36, R142.reuse, R13 ;  /* 0x0000000d8e247221 */ /* 0x040fe20000010000 */
[----:B------:R-:W-:Y:S02]  /*4d20*/  F2FP.BF16.F32.PACK_AB R142, R142, R59 ;  /* 0x0000003b8e8e723e */ /* 0x000fe400000010ff */
[----:B------:R-:W0:Y:S01]  /*4d30*/  MUFU.EX2 R63, R63 ;  /* 0x0000003f003f7308 */ /* 0x000e220000000800 */
[----:B------:R-:W-:Y:S01]  /*4d40*/  FADD.FTZ R13, R51, R36 ;  /* 0x00000024330d7221 */ /* 0x000fe20000010000 */
[C---:B--2---:R-:W-:Y:S01]  /*4d50*/  FADD.FTZ R0, R34.reuse, R11 ;  /* 0x0000000b22007221 */ /* 0x044fe20000010000 */
[----:B------:R-:W-:Y:S02]  /*4d60*/  F2FP.BF16.F32.PACK_AB R141, R34, R3 ;  /* 0x00000003228d723e */ /* 0x000fe400000010ff */
[C---:B------:R-:W-:Y:S01]  /*4d70*/  FADD.FTZ R36, R136.reuse, R13 ;  /* 0x0000000d88247221 */ /* 0x040fe20000010000 */
[----:B------:R-:W-:Y:S02]  /*4d80*/  F2FP.BF16.F32.PACK_AB R136, R136, R51 ;  /* 0x000000338888723e */ /* 0x000fe400000010ff */
[----:B------:R-:W1:Y:S01]  /*4d90*/  MUFU.EX2 R2, R89 ;  /* 0x0000005900027308 */ /* 0x000e620000000800 */
[----:B---3--:R-:W-:-:S07]  /*4da0*/  FADD.FTZ R13, R41, R36 ;  /* 0x00000024290d7221 */ /* 0x008fce0000010000 */
        /* <DEDUP_REMOVED lines=11> */
[----:B-1----:R-:W-:Y:S01]  /*4e60*/  FADD.FTZ R3, R85, R12 ;  /* 0x0000000c55037221 */ /* 0x002fe20000010000 */
[C---:B--2---:R-:W-:Y:S01]  /*4e70*/  FADD.FTZ R6, R30.reuse, R13 ;  /* 0x0000000d1e067221 */ /* 0x044fe20000010000 */
[----:B------:R-:W-:Y:S02]  /*4e80*/  F2FP.BF16.F32.PACK_AB R138, R30, R41 ;  /* 0x000000291e8a723e */ /* 0x000fe400000010ff */
[C---:B0-----:R-:W-:Y:S01]  /*4e90*/  FADD.FTZ R3, R0.reuse, R3 ;  /* 0x0000000300037221 */ /* 0x041fe20000010000 */
[----:B------:R-:W-:Y:S01]  /*4ea0*/  F2FP.BF16.F32.PACK_AB R139, R0, R85 ;  /* 0x00000055008b723e */ /* 0x000fe200000010ff */
[----:B------:R-:W-:Y:S06]  /*4eb0*/  @P2 BRA `(.L_x_1152) ;  /* 0x0000000000442947 */ /* 0x000fec0003800000 */
        /* <DEDUP_REMOVED lines=10> */
.L_x_1153:
[----:B------:R-:W-:-:S11]  /*4f60*/  UISETP.NE.AND UP2, UPT, UR11, 0x1, UPT ;  /* 0x000000010b00788c */ /* 0x000fd6000bf45270 */
[----:B------:R-:W-:Y:S02]  /*4f70*/  @UP2 ULDC.64 UR4, c[0x0][0x9e8] ;  /* 0x00027a0000042ab9 */ /* 0x000fe40000000a00 */
[----:B------:R-:W-:-:S04]  /*4f80*/  UIMAD.WIDE.U32 UR6, UR14, UR4, URZ ;  /* 0x000000040e0672a5 */ /* 0x000fc8000f8e003f */
[----:B------:R-:W-:-:S12]  /*4f90*/  @UP2 USHF.R.U32.HI UR14, URZ, UR5, UR7 ;  /* 0x000000053f0e2299 */ /* 0x000fd80008011607 */
.L_x_1154:
[----:B------:R-:W-:-:S04]  /*4fa0*/  UIMAD UR11, UR14, UR11, UR11 ;  /* 0x0000000b0e0b72a4 */ /* 0x000fc8000f8e020b */
[----:B------:R-:W-:-:S04]  /*4fb0*/  UISETP.LT.AND UP2, UPT, UR10, UR11, UPT ;  /* 0x0000000b0a00728c */ /* 0x000fc8000bf41270 */
[----:B------:R-:W-:-:S12]  /*4fc0*/  USEL UR10, UR10, UR11, UP2 ;  /* 0x0000000b0a0a7287 */ /* 0x000fd80009000000 */
.L_x_1152:
[----:B------:R-:W-:Y:S01]  /*4fd0*/  R2UR UR6, R23 ;  /* 0x00000000170672ca */ /* 0x000fe200000e0000 */
[----:B------:R-:W-:Y:S01]  /*4fe0*/  UIMAD.WIDE UR4, UR10, 0x2aaaaaab, URZ ;  /* 0x2aaaaaab0a0478a5 */ /* 0x000fe2000f8e023f */
[----:B------:R-:W-:Y:S01]  /*4ff0*/  IMAD.MOV.U32 R2, RZ, RZ, 0x3f800000 ;  /* 0x3f800000ff027424 */ /* 0x000fe200078e00ff */
[----:B------:R-:W-:Y:S01]  /*5000*/  CS2R R86, SRZ ;  /* 0x0000000000567805 */ /* 0x000fe2000001ff00 */
[----:B------:R-:W-:Y:S01]  /*5010*/  IMAD.MOV.U32 R0, RZ, RZ, 0x3f800000 ;  /* 0x3f800000ff007424 */ /* 0x000fe200078e00ff */
[----:B------:R-:W-:Y:S01]  /*5020*/  USHF.R.U32.HI UR4, URZ, 0x1f, UR5 ;  /* 0x0000001f3f047899 */ /* 0x000fe20008011605 */
[----:B------:R-:W-:Y:S02]  /*5030*/  CS2R R84, SRZ ;  /* 0x0000000000547805 */ /* 0x000fe4000001ff00 */
[----:B------:R-:W-:Y:S02]  /*5040*/  CS2R R82, SRZ ;  /* 0x0000000000527805 */ /* 0x000fe4000001ff00 */
[----:B------:R-:W-:Y:S01]  /*5050*/  CS2R R80, SRZ ;  /* 0x0000000000507805 */ /* 0x000fe2000001ff00 */
[----:B------:R-:W-:Y:S01]  /*5060*/  ULEA.HI.SX32 UR4, UR5, UR4, 0x1c ;  /* 0x0000000405047291 */ /* 0x000fe2000f8fe23f */
[----:B------:R-:W-:-:S02]  /*5070*/  CS2R R78, SRZ ;  /* 0x00000000004e7805 */ /* 0x000fc4000001ff00 */
[----:B------:R-:W-:Y:S02]  /*5080*/  CS2R R76, SRZ ;  /* 0x00000000004c7805 */ /* 0x000fe4000001ff00 */
[----:B------:R-:W-:Y:S01]  /*5090*/  CS2R R74, SRZ ;  /* 0x00000000004a7805 */ /* 0x000fe2000001ff00 */
[----:B------:R-:W-:Y:S01]  /*50a0*/  UISETP.LT.AND UP2, UPT, UR6, UR4, UPT ;  /* 0x000000040600728c */ /* 0x000fe2000bf41270 */
[----:B------:R-:W-:Y:S02]  /*50b0*/  CS2R R72, SRZ ;  /* 0x0000000000487805 */ /* 0x000fe4000001ff00 */
[----:B------:R-:W-:Y:S02]  /*50c0*/  CS2R R70, SRZ ;  /* 0x0000000000467805 */ /* 0x000fe4000001ff00 */
[----:B------:R-:W-:Y:S01]  /*50d0*/  CS2R R68, SRZ ;  /* 0x0000000000447805 */ /* 0x000fe2000001ff00 */
[----:B------:R-:W-:Y:S01]  /*50e0*/  USEL UR50, UR6, UR4, !UP2 ;  /* 0x0000000406327287 */ /* 0x000fe2000d000000 */
[----:B------:R-:W-:-:S02]  /*50f0*/  CS2R R66, SRZ ;  /* 0x0000000000427805 */ /* 0x000fc4000001ff00 */
[----:B------:R-:W-:Y:S02]  /*5100*/  CS2R R64, SRZ ;  /* 0x0000000000407805 */ /* 0x000fe4000001ff00 */
[----:B------:R-:W-:Y:S02]  /*5110*/  CS2R R62, SRZ ;  /* 0x00000000003e7805 */ /* 0x000fe4000001ff00 */
[----:B------:R-:W-:Y:S02]  /*5120*/  CS2R R60, SRZ ;  /* 0x00000000003c7805 */ /* 0x000fe4000001ff00 */
[----:B------:R-:W-:Y:S02]  /*5130*/  CS2R R58, SRZ ;  /* 0x00000000003a7805 */ /* 0x000fe4000001ff00 */
[----:B------:R-:W-:Y:S02]  /*5140*/  ISETP.GE.AND P2, PT, R9, UR50, PT ;  /* 0x0000003209007c0c */ /* 0x000fe4000bf46270 */
        /* <DEDUP_REMOVED lines=17> */
[----:B------:R-:W-:Y:S06]  /*5260*/  @!P2 BRA `(.L_x_1155) ;  /* 0x0000003000eca947 */ /* 0x000fec0003800000 */
[----:B------:R-:W-:Y:S01]  /*5270*/  IMAD.MOV.U32 R2, RZ, RZ, 0x3f800000 ;  /* 0x3f800000ff027424 */ /* 0x000fe200078e00ff */
[----:B------:R-:W-:Y:S01]  /*5280*/  ULDC UR51, c[0x0][0x9e4] ;  /* 0x0002790000337ab9 */ /* 0x000fe20000000800 */
[----:B------:R-:W-:Y:S01]  /*5290*/  IMAD.MOV.U32 R87, RZ, RZ, RZ ;  /* 0x000000ffff577224 */ /* 0x000fe200078e00ff */
[----:B------:R-:W-:Y:S01]  /*52a0*/  ULDC UR4, c[0x0][0x9d8] ;  /* 0x0002760000047ab9 */ /* 0x000fe20000000800 */
[----:B------:R-:W-:-:S05]  /*52b0*/  ULDC UR55, c[0x0][0x9e0] ;  /* 0x0002780000377ab9 */ /* 0x000fca0000000800 */
.L_x_1172:
[----:B------:R-:W-:-:S04]  /*52c0*/  UIADD3 UR5, UR37, 0x1, URZ ;  /* 0x0000000125057890 */ /* 0x000fc8000fffe03f */
[----:B------:R-:W-:-:S04]  /*52d0*/  UISETP.NE.AND UP2, UPT, UR5, 0x2, UPT ;  /* 0x000000020500788c */ /* 0x000fc8000bf45270 */
[----:B------:R-:W-:Y:S02]  /*52e0*/  USEL UR39, URZ, 0x1, UP2 ;  /* 0x000000013f277887 */ /* 0x000fe40009000000 */
[----:B------:R-:W-:Y:S02]  /*52f0*/  USEL UR5, UR5, URZ, UP2 ;  /* 0x0000003f05057287 */ /* 0x000fe40009000000 */
[----:B------:R-:W-:Y:S01]  /*5300*/  ULOP3.LUT UR39, UR36, UR39, URZ, 0x3c, !UPT ;  /* 0x0000002724277292 */ /* 0x000fe2000f8e3c3f */
[----:B------:R-:W-:Y:S11]  /*5310*/  @!P0 BRA `(.L_x_1156) ;  /* 0x0000000000048947 */ /* 0x000ff60003800000 */
[----:B------:R-:W-:Y:S01]  /*5320*/  BPT.TRAP 0x1 ;  /* 0x000000040000795c */ /* 0x000fe20000300000 */
.L_x_1156:
[----:B------:R-:W-:Y:S01]  /*5330*/  ULEA UR7, UR5, UR38, 0x3 ;  /* 0x0000002605077291 */ /* 0x000fe2000f8e183f */
[----:B------:R-:W-:-:S05]  /*5340*/  IMAD.U32 R10, RZ, RZ, UR39 ;  /* 0x00000027ff0a7e24 */ /* 0x000fca000f8e00ff */
[----:B------:R-:W-:-:S04]  /*5350*/  SHF.L.U32 R10, R10, 0x1f, RZ ;  /* 0x0000001f0a0a7819 */ /* 0x000fc800000006ff */
[----:B------:R0:W1:Y:S01]  /*5360*/  SYNCS.PHASECHK.TRANS64.TRYWAIT P2, [UR7+0x2a830], R10 ;  /* 0x02a8300aff0075a7 */ /* 0x0000620008040147 */
[----:B------:R-:W-:Y:S05]  /*5370*/  @!P0 BRA `(.L_x_1157) ;  /* 0x0000000000048947 */ /* 0x000fea0003800000 */
[----:B------:R-:W-:Y:S01]  /*5380*/  BPT.TRAP 0x1 ;  /* 0x000000040000795c */ /* 0x000fe20000300000 */
.L_x_1157:
[----:B-1----:R-:W-:Y:S05]  /*5390*/  @P2 BRA `(.L_x_1158) ;  /* 0x0000000000082947 */ /* 0x002fea0003800000 */
[----:B------:R-:W1:Y:S02]  /*53a0*/  SYNCS.PHASECHK.TRANS64.TRYWAIT P2, [UR7+0x2a830], R10 ;  /* 0x02a8300aff0075a7 */ /* 0x000e640008040147 */
[----:B-1----:R-:W-:Y:S05]  /*53b0*/  @!P2 BRA `(.L_x_1159) ;  /* 0x000001400018a947 */ /* 0x002fea0003800000 */
.L_x_1158:
        /* <DEDUP_REMOVED lines=18> */
[----:B------:R-:W-:Y:S01]  /*54e0*/  UMOV UR44, UR56 ;  /* 0x00000038002c7c82 */ /* 0x000fe20008000000 */
[----:B------:R-:W-:Y:S01]  /*54f0*/  UMOV UR45, UR57 ;  /* 0x00000039002d7c82 */ /* 0x000fe20008000000 */
        /* <DEDUP_REMOVED lines=73> */
[----:B------:R-:W-:Y:S01]  /*5990*/  HGMMA.64x96x16.F32.BF16 R88, gdesc[UR44], R88, gsb0 ;  /* 0x016000002c5879f0 */ /* 0x000fe20008001858 */
[----:B------:R-:W-:Y:S01]  /*59a0*/  UIADD3 UR46, UR6, 0x4, URZ ;  /* 0x00000004062e7890 */ /* 0x000fe2000fffe03f */
[----:B------:R-:W-:Y:S01]  /*59b0*/  UMOV UR44, UR52 ;  /* 0x00000034002c7c82 */ /* 0x000fe20008000000 */
[----:B------:R-:W-:Y:S01]  /*59c0*/  UMOV UR45, UR53 ;  /* 0x00000035002d7c82 */ /* 0x000fe20008000000 */
[----:B------:R-:W-:Y:S01]  /*59d0*/  UMOV UR47, 0x40000040 ;  /* 0x40000040002f7882 */ /* 0x000fe20000000000 */
[----:B------:R-:W-:Y:S02]  /*59e0*/  WARPGROUP.DEPBAR.LE gsb0, 0x0 ;  /* 0x00008000000079c5 */ /* 0x000fe40000010000 */
        /* <DEDUP_REMOVED lines=36> */
.L_x_1160:
[----:B------:R-:W-:Y:S01]  /*5c30*/  ULEA UR6, UR37, UR38, 0x3 ;  /* 0x0000002625067291 */ /* 0x000fe2000f8e183f */
[----:B------:R-:W-:-:S05]  /*5c40*/  IMAD.U32 R0, RZ, RZ, UR36 ;  /* 0x00000024ff007e24 */ /* 0x000fca000f8e00ff */
[----:B------:R-:W-:-:S04]  /*5c50*/  SHF.L.U32 R0, R0, 0x1f, RZ ;  /* 0x0000001f00007819 */ /* 0x000fc800000006ff */
[----:B------:R2:W3:Y:S01]  /*5c60*/  SYNCS.PHASECHK.TRANS64.TRYWAIT P2, [UR6+0x2a850], R0 ;  /* 0x02a85000ff0075a7 */ /* 0x0004e20008040146 */
[----:B------:R-:W-:Y:S05]  /*5c70*/  @!P0 BRA `(.L_x_1161) ;  /* 0x0000000000048947 */ /* 0x000fea0003800000 */
[----:B------:R-:W-:Y:S01]  /*5c80*/  BPT.TRAP 0x1 ;  /* 0x000000040000795c */ /* 0x000fe20000300000 */
.L_x_1161:
[----:B---3--:R-:W-:Y:S05]  /*5c90*/  @P2 BRA `(.L_x_1162) ;  /* 0x0000000000082947 */ /* 0x008fea0003800000 */
[----:B------:R-:W3:Y:S02]  /*5ca0*/  SYNCS.PHASECHK.TRANS64.TRYWAIT P2, [UR6+0x2a850], R0 ;  /* 0x02a85000ff0075a7 */ /* 0x000ee40008040146 */
[----:B---3--:R-:W-:Y:S05]  /*5cb0*/  @!P2 BRA `(.L_x_1163) ;  /* 0x0000013400f0a947 */ /* 0x008fea0003800000 */
.L_x_1162:
[----:B------:R-:W-:Y:S01]  /*5cc0*/  UIADD3 UR10, UR38, 0x400, URZ ;  /* 0x00000400260a7890 */ /* 0x000fe2000fffe03f */
[----:B------:R-:W-:Y:S01]  /*5cd0*/  WARPGROUP.ARRIVE ;  /* 0x00000000000079c5 */ /* 0x000fe20000000000 */
[----:B------:R-:W-:Y:S01]  /*5ce0*/  UMOV UR11, 0x40000040 ;  /* 0x40000040000b7882 */ /* 0x000fe20000000000 */
[----:B------:R-:W-:Y:S01]  /*5cf0*/  PLOP3.LUT P2, PT, PT, PT, UP0, 0x80, 0x0 ;  /* 0x000000000000781c */ /* 0x000fe20003f4f008 */
[----:B------:R-:W-:Y:S01]  /*5d00*/  USHF.R.U32.HI UR10, URZ, 0x4, UR10 ;  /* 0x000000043f0a7899 */ /* 0x000fe2000801160a */
[----:B------:R-:W-:Y:S01]  /*5d10*/  PLOP3.LUT P3, PT, PT, PT, UP0, 0x80, 0x0 ;  /* 0x000000000000781c */ /* 0x000fe20003f6f008 */
[----:B------:R-:W-:Y:S01]  /*5d20*/  FMUL.FTZ R14, R95, UR4 ;  /* 0x000000045f0e7c20 */ /* 0x000fe20008410000 */
[----:B------:R-:W-:Y:S01]  /*5d30*/  FMUL.FTZ R95, R115, UR4 ;  /* 0x00000004735f7c20 */ /* 0x000fe20008410000 */
[----:B------:R-:W-:Y:S01]  /*5d40*/  ULOP3.LUT UR10, UR10, 0x3fff, URZ, 0xc0, !UPT ;  /* 0x00003fff0a0a7892 */ /* 0x000fe2000f8ec03f */
[----:B-12---:R-:W-:Y:S01]  /*5d50*/  FMUL.FTZ R0, R90, UR4 ;  /* 0x000000045a007c20 */ /* 0x006fe20008410000 */
[----:B------:R-:W-:Y:S01]  /*5d60*/  FMUL.FTZ R90, R106, UR4 ;  /* 0x000000046a5a7c20 */ /* 0x000fe20008410000 */
[----:B------:R-:W-:Y:S01]  /*5d70*/  FMUL.FTZ R12, R88, UR4 ;  /* 0x00000004580c7c20 */ /* 0x000fe20008410000 */
[----:B------:R-:W-:Y:S01]  /*5d80*/  ULOP3.LUT UR10, UR10, 0x3000000, URZ, 0xfc, !UPT ;  /* 0x030000000a0a7892 */ /* 0x000fe2000f8efc3f */
[----:B------:R-:W-:Y:S01]  /*5d90*/  FMUL.FTZ R2, R91, UR4 ;  /* 0x000000045b027c20 */ /* 0x000fe20008410000 */
[----:B------:R-:W-:Y:S01]  /*5da0*/  FMUL.FTZ R20, R99, UR4 ;  /* 0x0000000463147c20 */ /* 0x000fe20008410000 */
[----:B------:R-:W-:Y:S01]  /*5db0*/  FMUL.FTZ R21, R102, UR4 ;  /* 0x0000000466157c20 */ /* 0x000fe20008410000 */
[----:B------:R-:W-:Y:S01]  /*5dc0*/  UIMAD UR14, UR37, 0x600, UR10 ;  /* 0x00000600250e78a4 */ /* 0x000fe2000f8e020a */
[----:B------:R-:W-:Y:S01]  /*5dd0*/  FMUL.FTZ R106, R108, UR4 ;  /* 0x000000046c6a7c20 */ /* 0x000fe20008410000 */
        /* <DEDUP_REMOVED lines=20> */
[----:B------:R-:W1:Y:S08]  /*5f20*/  MUFU.TANH R12, R12 ;  /* 0x0000000c000c7308 */ /* 0x000e700000002400 */
[----:B------:R-:W2:Y:S08]  /*5f30*/  MUFU.TANH R0, R0 ;  /* 0x0000000000007308 */ /* 0x000eb00000002400 */
[----:B------:R-:W3:Y:S08]  /*5f40*/  MUFU.TANH R2, R2 ;  /* 0x0000000200027308 */ /* 0x000ef00000002400 */
[----:B------:R-:W4:Y:S08]  /*5f50*/  MUFU.TANH R13, R13 ;  /* 0x0000000d000d7308 */ /* 0x000f300000002400 */
        /* <DEDUP_REMOVED lines=27> */
[----:B------:R-:W-:-:S06]  /*6110*/  WARPGROUP.ARRIVE ;  /* 0x00000000000079c5 */ /* 0x000fcc0000000000 */
[----:B------:R-:W-:Y:S01]  /*6120*/  HGMMA.64x128x16.F32.BF16 R24, R148, gdesc[UR8].tnspB, R24, gsb0 ;  /* 0x41e0000894187df0 */ /* 0x000fe20008001818 */
[----:B------:R-:W-:Y:S01]  /*6130*/  UIADD3 UR10, UR14, 0x180, URZ ;  /* 0x000001800e0a7890 */ /* 0x000fe2000fffe03f */
[----:B------:R-:W-:Y:S01]  /*6140*/  UMOV UR11, 0x40000040 ;  /* 0x40000040000b7882 */ /* 0x000fe20000000000 */
[----:B------:R-:W-:Y:S02]  /*6150*/  WARPGROUP.DEPBAR.LE gsb0, 0x0 ;  /* 0x00008000000079c5 */ /* 0x000fe40000010000 */
[----:B------:R-:W-:Y:S01]  /*6160*/  WARPGROUP.ARRIVE ;  /* 0x00000000000079c5 */ /* 0x000fe20000000000 */
[----:B------:R-:W-:Y:S01]  /*6170*/  FMUL.FTZ R148, R97, UR4 ;  /* 0x0000000461947c20 */ /* 0x000fe20008410000 */
[----:B------:R-:W-:Y:S01]  /*6180*/  FMUL.FTZ R149, R100, UR4 ;  /* 0x0000000464957c20 */ /* 0x000fe20008410000 */
[----:B------:R-:W-:Y:S01]  /*6190*/  FMUL.FTZ R150, R101, UR4 ;  /* 0x0000000465967c20 */ /* 0x000fe20008410000 */
[----:B------:R-:W-:Y:S01]  /*61a0*/  FMUL.FTZ R100, R118, UR4 ;  /* 0x0000000476647c20 */ /* 0x000fe20008410000 */
[----:B------:R-:W-:-:S02]  /*61b0*/  FMUL.FTZ R101, R122, UR4 ;  /* 0x000000047a657c20 */ /* 0x000fc40008410000 */
[----:B------:R-:W-:Y:S01]  /*61c0*/  HGMMA.64x128x16.F32.BF16 R24, R144, gdesc[UR8].tnspB, R24, gsb0 ;  /* 0x41e0000890187df0 */ /* 0x000fe20008001818 */
[----:B------:R-:W-:Y:S01]  /*61d0*/  UIADD3 UR10, UR14, 0x200, URZ ;  /* 0x000002000e0a7890 */ /* 0x000fe2000fffe03f */
[----:B------:R-:W-:Y:S01]  /*61e0*/  FMUL.FTZ R97, R134, UR4 ;  /* 0x0000000486617c20 */ /* 0x000fe20008410000 */
[----:B------:R-:W-:Y:S01]  /*61f0*/  UMOV UR11, 0x40000040 ;  /* 0x40000040000b7882 */ /* 0x000fe20000000000 */
[----:B------:R-:W-:Y:S01]  /*6200*/  IMAD R151, R9, -0x60, RZ ;  /* 0xffffffa009977824 */ /* 0x000fe200078e02ff */
        /* <DEDUP_REMOVED lines=10> */
[----:B------:R-:W-:Y:S02]  /*62b0*/  VIADD R114, R19, UR60 ;  /* 0x0000003c13727c36 */ /* 0x000fe40008000000 */
[----:B------:R-:W-:Y:S01]  /*62c0*/  FMUL.FTZ R144, R89, UR4 ;  /* 0x0000000459907c20 */ /* 0x000fe20008410000 */
        /* <DEDUP_REMOVED lines=14> */
[----:B------:R-:W0:Y:S01]  /*63b0*/  MUFU.TANH R144, R144 ;  /* 0x0000009000907308 */ /* 0x000e220000002400 */
[----:B------:R-:W-:-:S07]  /*63c0*/  IMAD.IADD R116, R151, 0x1, -R18 ;  /* 0x0000000197747824 */ /* 0x000fce00078e0a12 */
        /* <DEDUP_REMOVED lines=12> */
[----:B------:R-:W1:Y:S01]  /*6490*/  MUFU.TANH R93, R93 ;  /* 0x0000005d005d7308 */ /* 0x000e620000002400 */
[----:B------:R-:W-:-:S02]  /*64a0*/  WARPGROUP.DEPBAR.LE gsb0, 0x0 ;  /* 0x00008000000079c5 */ /* 0x000fc40000010000 */
[----:B------:R-:W-:Y:S01]  /*64b0*/  WARPGROUP.ARRIVE ;  /* 0x00000000000079c5 */ /* 0x000fe20000000000 */
[----:B------:R-:W-:Y:S01]  /*64c0*/  FMUL.FTZ R140, R104, UR4 ;  /* 0x00000004688c7c20 */ /* 0x000fe20008410000 */
[----:B------:R-:W-:Y:S01]  /*64d0*/  FMUL.FTZ R104, R127, UR4 ;  /* 0x000000047f687c20 */ /* 0x000fe20008410000 */
[----:B------:R-:W-:-:S03]  /*64e0*/  FMUL.FTZ R127, R132, UR4 ;  /* 0x00000004847f7c20 */ /* 0x000fc60008410000 */
[----:B------:R-:W-:Y:S01]  /*64f0*/  HGMMA.64x128x16.F32.BF16 R24, R136, gdesc[UR8].tnspB, R24, gsb0 ;  /* 0x41e0000888187df0 */ /* 0x000fe20008001818 */
[----:B------:R-:W-:Y:S01]  /*6500*/  @UP0 ULDC UR10, c[0x0][0x44c] ;  /* 0x00011300000a0ab9 */ /* 0x000fe20000000800 */
[----:B------:R-:W1:Y:S01]  /*6510*/  MUFU.TANH R140, R140 ;  /* 0x0000008c008c7308 */ /* 0x000e620000002400 */
[----:B0-----:R-:W-:Y:S01]  /*6520*/  @P2 IMAD.HI.U32 R10, R114, UR10, RZ ;  /* 0x0000000a720a2c27 */ /* 0x001fe2000f8e00ff */
[----:B------:R-:W-:Y:S01]  /*6530*/  @UP0 ULDC UR10, c[0x0][0x450] ;  /* 0x00011400000a0ab9 */ /* 0x000fe20000000800 */
[----:B------:R-:W-:-:S03]  /*6540*/  PLOP3.LUT P2, PT, PT, PT, UP1, 0x40, 0x0 ;  /* 0x000000000000781c */ /* 0x000fc60003f4e818 */
[----:B------:R-:W-:Y:S01]  /*6550*/  @P3 SHF.R.U32.HI R114, RZ, UR10, R10 ;  /* 0x0000000aff723c19 */ /* 0x000fe2000801160a */
[----:B------:R-:W-:Y:S01]  /*6560*/  IMAD.U32 R10, RZ, RZ, UR7 ;  /* 0x00000007ff0a7e24 */ /* 0x000fe2000f8e00ff */
[----:B------:R-:W0:Y:S03]  /*6570*/  MUFU.TANH R104, R104 ;  /* 0x0000006800687308 */ /* 0x000e260000002400 */
[----:B------:R-:W5:Y:S01]  /*6580*/  SHFL.IDX PT, R115, R114, RZ, 0x1c1f ;  /* 0x001c1fff72737589 */ /* 0x000f6200000e0000 */
[----:B------:R-:W-:-:S04]  /*6590*/  @!P1 VIADD R10, R10, 0x2a840 ;  /* 0x0002a8400a0a9836 */ /* 0x000fc80000000000 */
[----:B------:R-:W0:Y:S01]  /*65a0*/  MUFU.TANH R127, R127 ;  /* 0x0000007f007f7308 */ /* 0x000e220000002400 */
[----:B------:R-:W-:Y:S01]  /*65b0*/  @!P1 PRMT R10, RZ, 0x654, R10 ;  /* 0x00000654ff0a9816 */ /* 0x000fe2000000000a */
[----:B------:R-:W-:-:S03]  /*65c0*/  WARPGROUP.DEPBAR.LE gsb0, 0x0 ;  /* 0x00008000000079c5 */ /* 0x000fc60000010000 */
[----:B------:R2:W-:Y:S02]  /*65d0*/  @!P1 SYNCS.ARRIVE.TRANS64.RED.A1T0 RZ, [R10+URZ], RZ ;  /* 0x000000ff0aff99a7 */ /* 0x0005e4000810043f */
[----:B--2---:R-:W-:-:S04]  /*65e0*/  IADD3 R10, -R18, 0x1, R151 ;  /* 0x00000001120a7810 */ /* 0x004fc80007ffe197 */
[----:B------:R-:W-:-:S05]  /*65f0*/  IADD3 R10, -R17, R10, R16 ;  /* 0x0000000a110a7210 */ /* 0x000fca0007ffe110 */
[C---:B------:R-:W-:Y:S02]  /*6600*/  VIADD R122, R10.reuse, UR55 ;  /* 0x000000370a7a7c36 */ /* 0x040fe40008000000 */
[----:B------:R-:W-:Y:S02]  /*6610*/  VIADD R124, R10, UR54 ;  /* 0x000000360a7c7c36 */ /* 0x000fe40008000000 */
[--C-:B-----5:R-:W-:Y:S02]  /*6620*/  IMAD.IADD R118, R122, 0x1, R115.reuse ;  /* 0x000000017a767824 */ /* 0x120fe400078e0273 */
[----:B------:R-:W-:Y:S01]  /*6630*/  IMAD.IADD R120, R124, 0x1, R115 ;  /* 0x000000017c787824 */ /* 0x000fe200078e0273 */
[----:B01-34-:R-:W-:Y:S06]  /*6640*/  @P2 BRA `(.L_x_1164) ;  /* 0x0000000000542947 */ /* 0x01bfec0003800000 */
[----:B------:R-:W-:Y:S01]  /*6650*/  IADD3 R115, -R17, R16, R115 ;  /* 0x0000001011737210 */ /* 0x000fe20007ffe173 */
[----:B------:R-:W-:Y:S03]  /*6660*/  BSSY B0, `(.L_x_1165) ;  /* 0x0000010000007945 */ /* 0x000fe60003800000 */
        /* <DEDUP_REMOVED lines=10> */
.L_x_1166:
[----:B------:R-:W-:-:S05]  /*6710*/  IMAD.U32 R117, RZ, RZ, UR51 ;  /* 0x00000033ff757e24 */ /* 0x000fca000f8e00ff */
[----:B------:R-:W-:-:S13]  /*6720*/  ISETP.NE.AND P2, PT, R117, 0x1, PT ;  /* 0x000000017500780c */ /* 0x000fda0003f45270 */
[----:B------:R-:W0:Y:S02]  /*6730*/  @P2 LDC.64 R10, c[0x0][0x9e8] ;  /* 0x00027a00ff0a2b82 */ /* 0x000e240000000a00 */
[----:B0-----:R-:W-:-:S05]  /*6740*/  @P2 IMAD.HI.U32 R10, R115, R10, RZ ;  /* 0x0000000a730a2227 */ /* 0x001fca00078e00ff */
[----:B------:R-:W-:-:S07]  /*6750*/  @P2 SHF.R.U32.HI R115, RZ, R11, R10 ;  /* 0x0000000bff732219 */ /* 0x000fce000001160a */
.L_x_1167:
[----:B------:R-:W-:Y:S05]  /*6760*/  BSYNC B0 ;  /* 0x0000000000007941 */ /* 0x000fea0003800000 */
.L_x_1165:
[----:B------:R-:W-:-:S05]  /*6770*/  IMAD R115, R115, R117, R116 ;  /* 0x0000007573737224 */ /* 0x000fca00078e0274 */
[----:B------:R-:W-:Y:S02]  /*6780*/  VIADDMNMX R118, R115, R117, R118, PT ;  /* 0x0000007573767246 */ /* 0x000fe40003800176 */
[----:B------:R-:W-:-:S07]  /*6790*/  VIMNMX R120, R120, R115, !PT ;  /* 0x0000007378787248 */ /* 0x000fce0007fe0100 */
.L_x_1164:
[C---:B------:R-:W-:Y:S02]  /*67a0*/  ISETP.GE.AND P2, PT, R151.reuse, 0x2, PT ;  /* 0x000000029700780c */ /* 0x040fe40003f46270 */
[C---:B------:R-:W-:Y:S02]  /*67b0*/  ISETP.GE.AND P6, PT, R151.reuse, 0xa, PT ;  /* 0x0000000a9700780c */ /* 0x040fe40003fc6270 */
        /* <DEDUP_REMOVED lines=9> */
[----:B------:R-:W-:-:S02]  /*6850*/  FSEL R137, R146, -INF , !P4 ;  /* 0xff80000092897808 */ /* 0x000fc40006000000 */
[----:B------:R-:W-:Y:S02]  /*6860*/  ISETP.LT.OR P5, PT, R118, 0x9, P5 ;  /* 0x000000097600780c */ /* 0x000fe40002fa1670 */
[----:B------:R-:W-:Y:S02]  /*6870*/  ISETP.GT.AND P4, PT, R120, 0x10, !P6 ;  /* 0x000000107800780c */ /* 0x000fe40007784270 */
[----:B------:R-:W-:Y:S02]  /*6880*/  FSEL R145, R145, -INF , !P5 ;  /* 0xff80000091917808 */ /* 0x000fe40006800000 */
        /* <DEDUP_REMOVED lines=21> */
[C---:B------:R-:W-:Y:S02]  /*69e0*/  ISETP.GE.AND P5, PT, R151.reuse, 0x22, PT ;  /* 0x000000229700780c */ /* 0x040fe40003fa6270 */
        /* <DEDUP_REMOVED lines=74> */
[----:B------:R-:W-:Y:S02]  /*6e90*/  ISETP.GE.AND P6, PT, R151, 0x5a, PT ;  /* 0x0000005a9700780c */ /* 0x000fe40003fc6270 */
[----:B------:R-:W0:Y:S02]  /*6ea0*/  SHFL.IDX PT, R151, R114, 0x1, 0x1c1f ;  /* 0x003c1f0072977f89 */ /* 0x000e2400000e0000 */
[----:B------:R-:W-:Y:S02]  /*6eb0*/  P2R R112, PR, RZ, 0x40 ;  /* 0x00000040ff707803 */ /* 0x000fe40000000000 */
[----:B------:R-:W-:-:S04]  /*6ec0*/  ISETP.GT.AND P6, PT, R120, 0x59, !P6 ;  /* 0x000000597800780c */ /* 0x000fc800077c4270 */
[----:B------:R-:W-:-:S04]  /*6ed0*/  ISETP.LT.OR P6, PT, R118, 0x5a, P6 ;  /* 0x0000005a7600780c */ /* 0x000fc800037c1670 */
[----:B------:R-:W-:Y:S02]  /*6ee0*/  FSEL R133, R133, -INF , !P6 ;  /* 0xff80000085857808 */ /* 0x000fe40007000000 */
[----:B------:R-:W-:Y:S01]  /*6ef0*/  PLOP3.LUT P6, PT, PT, PT, UP1, 0x40, 0x0 ;  /* 0x000000000000781c */ /* 0x000fe20003fce818 */
[--C-:B0-----:R-:W-:Y:S02]  /*6f00*/  IMAD.IADD R12, R122, 0x1, R151.reuse ;  /* 0x000000017a0c7824 */ /* 0x101fe400078e0297 */
[----:B------:R-:W-:-:S10]  /*6f10*/  IMAD.IADD R106, R124, 0x1, R151 ;  /* 0x000000017c6a7824 */ /* 0x000fd400078e0297 */
[----:B------:R-:W-:Y:S05]  /*6f20*/  @P6 BRA `(.L_x_1168) ;  /* 0x0000000000546947 */ /* 0x000fea0003800000 */
        /* <DEDUP_REMOVED lines=12> */
.L_x_1170:
[----:B------:R-:W-:-:S05]  /*6ff0*/  IMAD.U32 R114, RZ, RZ, UR51 ;  /* 0x00000033ff727e24 */ /* 0x000fca000f8e00ff */
[----:B------:R-:W-:-:S13]  /*7000*/  ISETP.NE.AND P6, PT, R114, 0x1, PT ;  /* 0x000000017200780c */ /* 0x000fda0003fc5270 */
[----:B------:R-:W0:Y:S02]  /*7010*/  @P6 LDC.64 R10, c[0x0][0x9e8] ;  /* 0x00027a00ff0a6b82 */ /* 0x000e240000000a00 */
[----:B0-----:R-:W-:-:S05]  /*7020*/  @P6 IMAD.HI.U32 R10, R151, R10, RZ ;  /* 0x0000000a970a6227 */ /* 0x001fca00078e00ff */
[----:B------:R-:W-:-:S07]  /*7030*/  @P6 SHF.R.U32.HI R151, RZ, R11, R10 ;  /* 0x0000000bff976219 */ /* 0x000fce000001160a */
.L_x_1171:
[----:B------:R-:W-:Y:S05]  /*7040*/  BSYNC B0 ;  /* 0x0000000000007941 */ /* 0x000fea0003800000 */
.L_x_1169:
[----:B------:R-:W-:-:S05]  /*7050*/  IMAD R151, R151, R114, R116 ;  /* 0x0000007297977224 */ /* 0x000fca00078e0274 */
[----:B------:R-:W-:Y:S02]  /*7060*/  VIADDMNMX R12, R151, R114, R12, PT ;  /* 0x00000072970c7246 */ /* 0x000fe4000380010c */
[----:B------:R-:W-:-:S07]  /*7070*/  VIMNMX R106, R106, R151, !PT ;  /* 0x000000976a6a7248 */ /* 0x000fce0007fe0100 */
.L_x_1168:
[C---:B------:R-:W-:Y:S01]  /*7080*/  ISETP.GT.AND P2, PT, R106.reuse, 0x1, !P2 ;  /* 0x000000016a00780c */ /* 0x040fe20005744270 */
[----:B------:R-:W0:Y:S01]  /*7090*/  LDC R10, c[0x0][0x988] ;  /* 0x00026200ff0a7b82 */ /* 0x000e220000000800 */
[----:B------:R-:W-:Y:S01]  /*70a0*/  ISETP.GT.AND P3, PT, R106, 0x8, !P3 ;  /* 0x000000086a00780c */ /* 0x000fe20005f64270 */
[----:B------:R-:W-:Y:S01]  /*70b0*/  UMOV UR36, UR39 ;  /* 0x0000002700247c82 */ /* 0x000fe20008000000 */
        /* <DEDUP_REMOVED lines=33> */
[----:B------:R-:W-:Y:S02]  /*72d0*/  ISETP.NE.AND P3, PT, R155, RZ, PT ;  /* 0x000000ff9b00720c */ /* 0x000fe40003f65270 */
        /* <DEDUP_REMOVED lines=41> */
[----:B------:R-:W-:Y:S02]  /*7570*/  ISETP.LT.OR P2, PT, R12, 0x32, P2 ;  /* 0x000000320c00780c */ /* 0x000fe40001741670 */
[----:B------:R-:W-:Y:S02]  /*7580*/  ISETP.GT.AND P5, PT, R106, 0x58, !P5 ;  /* 0x000000586a00780c */ /* 0x000fe40006fa4270 */
[----:B------:R-:W-:Y:S02]  /*7590*/  FSEL R95, R95, -INF , !P2 ;  /* 0xff8000005f5f7808 */ /* 0x000fe40005000000 */
[----:B------:R-:W-:-:S02]  /*75a0*/  ISETP.NE.AND P2, PT, R150, RZ, PT ;  /* 0x000000ff9600720c */ /* 0x000fc40003f45270 */
[----:B------:R-:W-:Y:S02]  /*75b0*/  ISETP.LT.OR P4, PT, R12, 0x52, P4 ;  /* 0x000000520c00780c */ /* 0x000fe40002781670 */
[----:B------:R-:W-:Y:S02]  /*75c0*/  ISETP.GT.AND P2, PT, R106, 0x38, !P2 ;  /* 0x000000386a00780c */ /* 0x000fe40005744270 */
[C---:B------:R-:W-:Y:S02]  /*75d0*/  ISETP.LT.OR P5, PT, R12.reuse, 0x59, P5 ;  /* 0x000000590c00780c */ /* 0x040fe40002fa1670 */
[----:B------:R-:W-:Y:S02]  /*75e0*/  ISETP.LT.OR P2, PT, R12, 0x39, P2 ;  /* 0x000000390c00780c */ /* 0x000fe40001741670 */
[----:B------:R-:W-:Y:S02]  /*75f0*/  FSEL R97, R97, -INF , !P5 ;  /* 0xff80000061617808 */ /* 0x000fe40006800000 */
        /* <DEDUP_REMOVED lines=16> */
[----:B------:R-:W-:Y:S02]  /*7700*/  ISETP.GT.AND P2, PT, R106, 0x48, !P3 ;  /* 0x000000486a00780c */ /* 0x000fe40005f44270 */
[----:B------:R-:W-:Y:S02]  /*7710*/  ISETP.NE.AND P3, PT, R110, RZ, PT ;  /* 0x000000ff6e00720c */ /* 0x000fe40003f65270 */
[----:B------:R-:W-:Y:S02]  /*7720*/  ISETP.LT.OR P2, PT, R12, 0x49, P2 ;  /* 0x000000490c00780c */ /* 0x000fe40001741670 */
[----:B------:R-:W-:Y:S02]  /*7730*/  ISETP.GT.AND P3, PT, R106, 0x50, !P3 ;  /* 0x000000506a00780c */ /* 0x000fe40005f64270 */
[----:B------:R-:W-:-:S02]  /*7740*/  FSEL R103, R103, -INF , !P2 ;  /* 0xff80000067677808 */ /* 0x000fc40005000000 */
[----:B------:R-:W-:Y:S02]  /*7750*/  ISETP.GT.AND P2, PT, R106, 0x49, !P6 ;  /* 0x000000496a00780c */ /* 0x000fe40007744270 */
[----:B------:R-:W-:Y:S02]  /*7760*/  ISETP.NE.AND P6, PT, R126, RZ, PT ;  /* 0x000000ff7e00720c */ /* 0x000fe40003fc5270 */
[C---:B------:R-:W-:Y:S02]  /*7770*/  ISETP.LT.OR P2, PT, R12.reuse, 0x4a, P2 ;  /* 0x0000004a0c00780c */ /* 0x040fe40001741670 */
[----:B------:R-:W-:Y:S02]  /*7780*/  ISETP.LT.OR P3, PT, R12, 0x51, P3 ;  /* 0x000000510c00780c */ /* 0x000fe40001f61670 */
[----:B------:R-:W-:Y:S02]  /*7790*/  FSEL R215, R104, -INF , !P2 ;  /* 0xff80000068d77808 */ /* 0x000fe40005000000 */
[----:B------:R-:W-:-:S02]  /*77a0*/  ISETP.GT.AND P2, PT, R106, RZ, !P6 ;  /* 0x000000ff6a00720c */ /* 0x000fc40007744270 */
[----:B------:R-:W-:Y:S02]  /*77b0*/  ISETP.NE.AND P6, PT, R112, RZ, PT ;  /* 0x000000ff7000720c */ /* 0x000fe40003fc5270 */
[----:B------:R-:W-:Y:S02]  /*77c0*/  ISETP.LT.OR P2, PT, R12, 0x1, P2 ;  /* 0x000000010c00780c */ /* 0x000fe40001741670 */
[----:B------:R-:W-:Y:S02]  /*77d0*/  ISETP.GT.AND P6, PT, R106, 0x59, !P6 ;  /* 0x000000596a00780c */ /* 0x000fe400077c4270 */
[----:B------:R-:W-:Y:S01]  /*77e0*/  FSEL R219, R0, -INF , !P2 ;  /* 0xff80000000db7808 */ /* 0x000fe20005000000 */
[C---:B0-----:R-:W-:Y:S01]  /*77f0*/  FMUL.FTZ R0, R11.reuse, R10 ;  /* 0x0000000a0b007220 */ /* 0x041fe20000410000 */
[----:B------:R-:W-:Y:S02]  /*7800*/  FSETP.NEU.FTZ.AND P2, PT, R11, -INF , PT ;  /* 0xff8000000b00780b */ /* 0x000fe40003f5d000 */
[----:B------:R-:W-:-:S02]  /*7810*/  FMNMX.FTZ R2, R219, R8, !PT ;  /* 0x00000008db027209 */ /* 0x000fc40007810000 */
[----:B------:R-:W-:Y:S02]  /*7820*/  FSEL R0, R0, RZ, P2 ;  /* 0x000000ff00007208 */ /* 0x000fe40001000000 */
[----:B------:R-:W-:Y:S02]  /*7830*/  FMNMX.FTZ R2, R213, R2, !PT ;  /* 0x00000002d5027209 */ /* 0x000fe40007810000 */
[----:B------:R-:W-:Y:S01]  /*7840*/  ISETP.LT.OR P6, PT, R12, 0x5a, P6 ;  /* 0x0000005a0c00780c */ /* 0x000fe200037c1670 */
[--C-:B------:R-:W-:Y:S01]  /*7850*/  FFMA.FTZ R148, R141, R10, -R0.reuse ;  /* 0x0000000a8d947223 */ /* 0x100fe20000010800 */
[----:B------:R-:W-:Y:S01]  /*7860*/  FMNMX.FTZ R2, R151, R2, !PT ;  /* 0x0000000297027209 */ /* 0x000fe20007810000 */
[-CC-:B------:R-:W-:Y:S01]  /*7870*/  FFMA.FTZ R150, R129, R10.reuse, -R0.reuse ;  /* 0x0000000a81967223 */ /* 0x180fe20000010800 */
[----:B------:R-:W-:Y:S01]  /*7880*/  FSEL R141, R93, -INF , !P3 ;  /* 0xff8000005d8d7808 */ /* 0x000fe20005800000 */
        /* <DEDUP_REMOVED lines=11> */
[----:B------:R-:W-:Y:S01]  /*7940*/  FSEL R12, R11, RZ, P2 ;  /* 0x000000ff0b0c7208 */ /* 0x000fe20001000000 */
[--C-:B------:R-:W-:Y:S01]  /*7950*/  FFMA.FTZ R140, R117, R10, -R0.reuse ;  /* 0x0000000a758c7223 */ /* 0x100fe20000010800 */
[----:B------:R-:W-:Y:S01]  /*7960*/  FMNMX.FTZ R2, R153, R2, !PT ;  /* 0x0000000299027209 */ /* 0x000fe20007810000 */
[-CC-:B------:R-:W-:Y:S01]  /*7970*/  FFMA.FTZ R217, R108, R10.reuse, -R0.reuse ;  /* 0x0000000a6cd97223 */ /* 0x180fe20000010800 */
[--C-:B------:R-:W-:Y:S01]  /*7980*/  FFMA.FTZ R158, R145, R10, -R0.reuse ;  /* 0x0000000a919e7223 */ /* 0x100fe20000010800 */
[----:B------:R-:W-:Y:S01]  /*7990*/  FADD.FTZ R119, -R12, R7 ;  /* 0x000000070c777221 */ /* 0x000fe20000010100 */
[----:B------:R-:W-:Y:S01]  /*79a0*/  FMNMX.FTZ R2, R207, R2, !PT ;  /* 0x00000002cf027209 */ /* 0x000fe20007810000 */
[-CC-:B------:R-:W-:Y:S01]  /*79b0*/  FFMA.FTZ R137, R137, R10.reuse, -R0.reuse ;  /* 0x0000000a89897223 */ /* 0x180fe20000010800 */
[-CC-:B------:R-:W-:Y:S01]  /*79c0*/  FFMA.FTZ R152, R147, R10.reuse, -R0.reuse ;  /* 0x0000000a93987223 */ /* 0x180fe20000010800 */
[--C-:B------:R-:W-:Y:S01]  /*79d0*/  FFMA.FTZ R139, R139, R10, -R0.reuse ;  /* 0x0000000a8b8b7223 */ /* 0x100fe20000010800 */
        /* <DEDUP_REMOVED lines=13> */
[-C--:B------:R-:W-:Y:S01]  /*7ab0*/  FFMA.FTZ R7, R133, R10.reuse, -R0 ;  /* 0x0000000a85077223 */ /* 0x080fe20000010800 */
[----:B------:R-:W-:Y:S01]  /*7ac0*/  FMUL.FTZ R0, R119, R10 ;  /* 0x0000000a77007220 */ /* 0x000fe20000410000 */
[----:B------:R-:W-:Y:S01]  /*7ad0*/  MUFU.EX2 R217, R217 ;  /* 0x000000d900d97308 */ /* 0x000fe20000000800 */
[----:B------:R-:W-:-:S04]  /*7ae0*/  FMNMX.FTZ R2, R21, R2, !PT ;  /* 0x0000000215027209 */ /* 0x000fc80007810000 */
[----:B------:R-:W-:-:S03]  /*7af0*/  FMNMX.FTZ R2, R95, R2, !PT ;  /* 0x000000025f027209 */ /* 0x000fc60007810000 */
[----:B------:R-:W0:Y:S01]  /*7b00*/  MUFU.EX2 R0, R0 ;  /* 0x0000000000007308 */ /* 0x000e220000000800 */
[----:B------:R-:W-:-:S04]  /*7b10*/  FMNMX.FTZ R2, R15, R2, !PT ;  /* 0x000000020f027209 */ /* 0x000fc80007810000 */
[----:B------:R-:W-:-:S03]  /*7b20*/  FMNMX.FTZ R2, R99, R2, !PT ;  /* 0x0000000263027209 */ /* 0x000fc60007810000 */
[----:B------:R-:W1:Y:S01]  /*7b30*/  MUFU.EX2 R156, R156 ;  /* 0x0000009c009c7308 */ /* 0x000e620000000800 */
[----:B------:R-:W-:-:S04]  /*7b40*/  FMNMX.FTZ R2, R101, R2, !PT ;  /* 0x0000000265027209 */ /* 0x000fc80007810000 */
[----:B------:R-:W-:-:S03]  /*7b50*/  FMNMX.FTZ R2, R13, R2, !PT ;  /* 0x000000020d027209 */ /* 0x000fc60007810000 */
[----:B------:R-:W2:Y:S01]  /*7b60*/  MUFU.EX2 R158, R158 ;  /* 0x0000009e009e7308 */ /* 0x000ea20000000800 */
[----:B------:R-:W-:Y:S01]  /*7b70*/  FMNMX.FTZ R2, R103, R2, !PT ;  /* 0x0000000267027209 */ /* 0x000fe20007810000 */
[----:B0-----:R-:W-:-:S03]  /*7b80*/  FFMA.FTZ R127, R0, R6, R217 ;  /* 0x00000006007f7223 */ /* 0x001fc600000100d9 */
[----:B------:R-:W-:-:S03]  /*7b90*/  FMNMX.FTZ R2, R215, R2, !PT ;  /* 0x00000002d7027209 */ /* 0x000fc60007810000 */
[----:B------:R-:W0:Y:S01]  /*7ba0*/  MUFU.EX2 R137, R137 ;  /* 0x0000008900897308 */ /* 0x000e220000000800 */
[----:B------:R-:W-:Y:S01]  /*7bb0*/  FMNMX.FTZ R2, R141, R2, !PT ;  /* 0x000000028d027209 */ /* 0x000fe20007810000 */
[C---:B-1----:R-:W-:Y:S01]  /*7bc0*/  FADD.FTZ R127, R156.reuse, R127 ;  /* 0x0000007f9c7f7221 */ /* 0x042fe20000010000 */
[----:B------:R-:W-:Y:S02]  /*7bd0*/  F2FP.BF16.F32.PACK_AB R156, R156, R217 ;  /* 0x000000d99c9c723e */ /* 0x000fe400000010ff */
[----:B------:R-:W-:-:S03]  /*7be0*/  FMNMX.FTZ R2, R131, R2, !PT ;  /* 0x0000000283027209 */ /* 0x000fc60007810000 */
[----:B------:R-:W1:Y:S01]  /*7bf0*/  MUFU.EX2 R152, R152 ;  /* 0x0000009800987308 */ /* 0x000e620000000800 */
[----:B------:R-:W-:Y:S01]  /*7c00*/  FMNMX.FTZ R2, R97, R2, !PT ;  /* 0x0000000261027209 */ /* 0x000fe20007810000 */
[----:B--2---:R-:W-:-:S03]  /*7c10*/  FADD.FTZ R6, R158, R127 ;  /* 0x0000007f9e067221 */ /* 0x004fc60000010000 */
[----:B------:R-:W-:-:S03]  /*7c20*/  FMNMX.FTZ R2, R129, R2, !PT ;  /* 0x0000000281027209 */ /* 0x000fc60007810000 */
[----:B------:R-:W2:Y:S01]  /*7c30*/  MUFU.EX2 R139, R139 ;  /* 0x0000008b008b7308 */ /* 0x000ea20000000800 */
[----:B0-----:R-:W-:Y:S01]  /*7c40*/  F2FP.BF16.F32.PACK_AB R158, R137, R158 ;  /* 0x0000009e899e723e */ /* 0x001fe200000010ff */
[----:B------:R-:W0:Y:S06]  /*7c50*/  SHFL.BFLY PT, R143, R2, 0x2, 0x1f ;  /* 0x0c401f00028f7f89 */ /* 0x000e2c00000e0000 */
[----:B------:R-:W3:Y:S08]  /*7c60*/  MUFU.EX2 R154, R154 ;  /* 0x0000009a009a7308 */ /* 0x000ef00000000800 */
[----:B------:R-:W-:Y:S08]  /*7c70*/  MUFU.EX2 R135, R135 ;  /* 0x0000008700877308 */ /* 0x000ff00000000800 */
[----:B------:R-:W-:Y:S01]  /*7c80*/  MUFU.EX2 R148, R148 ;  /* 0x0000009400947308 */ /* 0x000fe20000000800 */
[----:B0-----:R-:W-:-:S05]  /*7c90*/  FMNMX.FTZ R143, R2, R143, !PT ;  /* 0x0000008f028f7209 */ /* 0x001fca0007810000 */
[----:B------:R-:W0:Y:S02]  /*7ca0*/  SHFL.BFLY PT, R2, R143, 0x1, 0x1f ;  /* 0x0c201f008f027f89 */ /* 0x000e2400000e0000 */
[----:B------:R-:W-:Y:S08]  /*7cb0*/  MUFU.EX2 R93, R93 ;  /* 0x0000005d005d7308 */ /* 0x000ff00000000800 */
[----:B------:R-:W-:Y:S08]  /*7cc0*/  MUFU.EX2 R150, R150 ;  /* 0x0000009600967308 */ /* 0x000ff00000000800 */
[----:B------:R-:W-:Y:S01]  /*7cd0*/  MUFU.EX2 R107, R107 ;  /* 0x0000006b006b7308 */ /* 0x000fe20000000800 */
[----:B0-----:R-:W-:-:S07]  /*7ce0*/  FMNMX.FTZ R109, R143, R2, !PT ;  /* 0x000000028f6d7209 */ /* 0x001fce0007810000 */
[----:B------:R-:W-:Y:S01]  /*7cf0*/  MUFU.EX2 R144, R144 ;  /* 0x0000009000907308 */ /* 0x000fe20000000800 */
[C---:B------:R-:W-:Y:S01]  /*7d00*/  FSETP.NEU.FTZ.AND P2, PT, R109.reuse, -INF , PT ;  /* 0xff8000006d00780b */ /* 0x040fe20003f5d000 */
[----:B------:R-:W-:-:S06]  /*7d10*/  FMUL.FTZ R90, R109, R10 ;  /* 0x0000000a6d5a7220 */ /* 0x000fcc0000410000 */
[----:B------:R-:W-:Y:S01]  /*7d20*/  MUFU.EX2 R105, R105 ;  /* 0x0000006900697308 */ /* 0x000fe20000000800 */
[----:B------:R-:W-:-:S05]  /*7d30*/  FSEL R90, R90, RZ, P2 ;  /* 0x000000ff5a5a7208 */ /* 0x000fca0001000000 */
[-CC-:B------:R-:W-:Y:S01]  /*7d40*/  FFMA.FTZ R14, R151, R10.reuse, -R90.reuse ;  /* 0x0000000a970e7223 */ /* 0x180fe2000001085a */
[-CC-:B------:R-:W-:Y:S01]  /*7d50*/  FFMA.FTZ R151, R89, R10.reuse, -R90.reuse ;  /* 0x0000000a59977223 */ /* 0x180fe2000001085a */
[----:B------:R-:W-:Y:S01]  /*7d60*/  FSEL R89, R109, RZ, P2 ;  /* 0x000000ff6d597208 */ /* 0x000fe20001000000 */
[-CC-:B------:R-:W-:Y:S01]  /*7d70*/  FFMA.FTZ R119, R219, R10.reuse, -R90.reuse ;  /* 0x0000000adb777223 */ /* 0x180fe2000001085a */
[-CC-:B------:R-:W-:Y:S01]  /*7d80*/  FFMA.FTZ R12, R213, R10.reuse, -R90.reuse ;  /* 0x0000000ad50c7223 */ /* 0x180fe2000001085a */
[-C--:B------:R-:W-:Y:S01]  /*7d90*/  FFMA.FTZ R121, R211, R10.reuse, -R90 ;  /* 0x0000000ad3797223 */ /* 0x080fe2000001085a */
[----:B------:R-:W-:Y:S01]  /*7da0*/  MUFU.EX2 R14, R14 ;  /* 0x0000000e000e7308 */ /* 0x000fe20000000800 */
[----:B------:R-:W-:Y:S01]  /*7db0*/  FADD.FTZ R89, -R89, R8 ;  /* 0x0000000859597221 */ /* 0x000fe20000010100 */
[-CC-:B------:R-:W-:Y:S01]  /*7dc0*/  FFMA.FTZ R20, R157, R10.reuse, -R90.reuse ;  /* 0x0000000a9d147223 */ /* 0x180fe2000001085a */
[-C--:B------:R-:W-:Y:S01]  /*7dd0*/  FFMA.FTZ R145, R21, R10.reuse, -R90 ;  /* 0x0000000a15917223 */ /* 0x080fe2000001085a */
[----:B------:R-:W-:Y:S01]  /*7de0*/  FADD.FTZ R21, R137, R6 ;  /* 0x0000000689157221 */ /* 0x000fe20000010000 */
[-C--:B------:R-:W-:Y:S01]  /*7df0*/  FMUL.FTZ R89, R89, R10.reuse ;  /* 0x0000000a59597220 */ /* 0x080fe20000410000 */
        /* <DEDUP_REMOVED lines=10> */
[----:B------:R0:W1:Y:S01]  /*7ea0*/  MUFU.EX2 R2, R89 ;  /* 0x0000005900027308 */ /* 0x0000620000000800 */
[----:B---3--:R-:W-:Y:S01]  /*7eb0*/  FADD.FTZ R98, R154, R15 ;  /* 0x0000000f9a627221 */ /* 0x008fe20000010000 */
[-CC-:B------:R-:W-:Y:S01]  /*7ec0*/  FFMA.FTZ R94, R95, R10.reuse, -R90.reuse ;  /* 0x0000000a5f5e7223 */ /* 0x180fe2000001085a */
[-CC-:B------:R-:W-:Y:S01]  /*7ed0*/  FFMA.FTZ R13, R13, R10.reuse, -R90.reuse ;  /* 0x0000000a0d0d7223 */ /* 0x180fe2000001085a */
[-CC-:B------:R-:W-:Y:S01]  /*7ee0*/  FFMA.FTZ R96, R99, R10.reuse, -R90.reuse ;  /* 0x0000000a63607223 */ /* 0x180fe2000001085a */
[-CC-:B------:R-:W-:Y:S01]  /*7ef0*/  FFMA.FTZ R103, R103, R10.reuse, -R90.reuse ;  /* 0x0000000a67677223 */ /* 0x180fe2000001085a */
[-CC-:B------:R-:W-:Y:S01]  /*7f00*/  FFMA.FTZ R215, R215, R10.reuse, -R90.reuse ;  /* 0x0000000ad7d77223 */ /* 0x180fe2000001085a */
[----:B------:R-:W-:Y:S01]  /*7f10*/  FFMA.FTZ R141, R141, R10, -R90 ;  /* 0x0000000a8d8d7223 */ /* 0x000fe2000001085a */
[----:B------:R-:W2:Y:S01]  /*7f20*/  MUFU.EX2 R12, R12 ;  /* 0x0000000c000c7308 */ /* 0x000ea20000000800 */
[----:B0-----:R-:W-:-:S02]  /*7f30*/  IMAD.U32 R89, RZ, RZ, UR6 ;  /* 0x00000006ff597e24 */ /* 0x001fc4000f8e00ff */
[-CC-:B------:R-:W-:Y:S01]  /*7f40*/  FFMA.FTZ R131, R131, R10.reuse, -R90.reuse ;  /* 0x0000000a83837223 */ /* 0x180fe2000001085a */
[----:B------:R-:W-:Y:S01]  /*7f50*/  FFMA.FTZ R97, R97, R10, -R90 ;  /* 0x0000000a61617223 */ /* 0x000fe2000001085a */
[----:B------:R-:W-:Y:S01]  /*7f60*/  ISETP.GT.AND P2, PT, R9, UR50, PT ;  /* 0x0000003209007c0c */ /* 0x000fe2000bf44270 */
[----:B------:R-:W-:Y:S01]  /*7f70*/  @!P1 VIADD R89, R89, 0x2a860 ;  /* 0x0002a86059599836 */ /* 0x000fe20000000000 */
[----:B------:R-:W-:Y:S01]  /*7f80*/  F2FP.BF16.F32.PACK_AB R152, R139, R152 ;  /* 0x000000988b98723e */ /* 0x000fe200000010ff */
[----:B------:R-:W-:Y:S01]  /*7f90*/  VIADD R9, R9, 0xffffffff ;  /* 0xffffffff09097836 */ /* 0x000fe20000000000 */
[----:B------:R-:W0:Y:S01]  /*7fa0*/  MUFU.EX2 R121, R121 ;  /* 0x0000007900797308 */ /* 0x000e220000000800 */
[----:B-1----:R-:W-:Y:S01]  /*7fb0*/  FFMA.FTZ R3, R2, R3, R119 ;  /* 0x0000000302037223 */ /* 0x002fe20000010077 */
[----:B------:R-:W-:Y:S02]  /*7fc0*/  @!P1 PRMT R89, RZ, 0x654, R89 ;  /* 0x00000654ff599816 */ /* 0x000fe40000000059 */
[----:B------:R-:W-:-:S02]  /*7fd0*/  F2FP.BF16.F32.PACK_AB R154, R135, R154 ;  /* 0x0000009a879a723e */ /* 0x000fc400000010ff */
[----:B------:R1:W-:Y:S02]  /*7fe0*/  @!P1 SYNCS.ARRIVE.TRANS64.RED.A1T0 RZ, [R89+URZ], RZ ;  /* 0x000000ff59ff99a7 */ /* 0x0003e4000810043f */
[----:B------:R-:W3:Y:S01]  /*7ff0*/  MUFU.EX2 R20, R20 ;  /* 0x0000001400147308 */ /* 0x000ee20000000800 */
[C---:B--2---:R-:W-:Y:S01]  /*8000*/  FADD.FTZ R3, R12.reuse, R3 ;  /* 0x000000030c037221 */ /* 0x044fe20000010000 */
[----:B------:R-:W-:-:S03]  /*8010*/  F2FP.BF16.F32.PACK_AB R157, R12, R119 ;  /* 0x000000770c9d723e */ /* 0x000fc600000010ff */
[----:B------:R-:W-:Y:S01]  /*8020*/  FADD.FTZ R6, R14, R3 ;  /* 0x000000030e067221 */ /* 0x000fe20000010000 */
[----:B------:R-:W-:Y:S02]  /*8030*/  FADD.FTZ R3, R135, R98 ;  /* 0x0000006287037221 */ /* 0x000fe40000010000 */
[----:B------:R-:W2:Y:S01]  /*8040*/  MUFU.EX2 R123, R123 ;  /* 0x0000007b007b7308 */ /* 0x000ea20000000800 */
[----:B0-----:R-:W-:Y:S01]  /*8050*/  FADD.FTZ R15, R121, R6 ;  /* 0x00000006790f7221 */ /* 0x001fe20000010000 */
[----:B------:R-:W-:Y:S01]  /*8060*/  FADD.FTZ R98, R148, R3 ;  /* 0x0000000394627221 */ /* 0x000fe20000010000 */
[-CC-:B------:R-:W-:Y:S01]  /*8070*/  FFMA.FTZ R3, R101, R10.reuse, -R90.reuse ;  /* 0x0000000a65037223 */ /* 0x180fe2000001085a */
[----:B------:R-:W-:Y:S01]  /*8080*/  FFMA.FTZ R90, R129, R10, -R90 ;  /* 0x0000000a815a7223 */ /* 0x000fe2000001085a */
[C---:B------:R-:W-:Y:S01]  /*8090*/  F2FP.BF16.F32.PACK_AB R148, R93.reuse, R148 ;  /* 0x000000945d94723e */ /* 0x040fe200000010ff */
[----:B------:R-:W-:Y:S01]  /*80a0*/  FADD.FTZ R21, R93, R98 ;  /* 0x000000625d157221 */ /* 0x000fe20000010000 */
[----:B------:R-:W-:Y:S01]  /*80b0*/  F2FP.BF16.F32.PACK_AB R159, R121, R14 ;  /* 0x0000000e799f723e */ /* 0x000fe200000010ff */
[----:B------:R-:W0:Y:S01]  /*80c0*/  MUFU.EX2 R88, R88 ;  /* 0x0000005800587308 */ /* 0x000e220000000800 */
[----:B---3--:R-:W-:Y:S01]  /*80d0*/  FADD.FTZ R6, R20, R15 ;  /* 0x0000000f14067221 */ /* 0x008fe20000010000 */
[----:B------:R-:W-:Y:S01]  /*80e0*/  FADD.FTZ R98, R150, R21 ;  /* 0x0000001596627221 */ /* 0x000fe20000010000 */
[----:B------:R-:W-:-:S05]  /*80f0*/  F2FP.BF16.F32.PACK_AB R150, R107, R150 ;  /* 0x000000966b96723e */ /* 0x000fca00000010ff */
[----:B------:R-:W3:Y:S01]  /*8100*/  MUFU.EX2 R125, R125 ;  /* 0x0000007d007d7308 */ /* 0x000ee20000000800 */
[C---:B--2---:R-:W-:Y:S01]  /*8110*/  FADD.FTZ R15, R123.reuse, R6 ;  /* 0x000000067b0f7221 */ /* 0x044fe20000010000 */
[----:B------:R-:W-:-:S06]  /*8120*/  F2FP.BF16.F32.PACK_AB R153, R123, R20 ;  /* 0x000000147b99723e */ /* 0x000fcc00000010ff */
[----:B------:R-:W2:Y:S01]  /*8130*/  MUFU.EX2 R149, R149 ;  /* 0x0000009500957308 */ /* 0x000ea20000000800 */
[----:B0-----:R-:W-:Y:S01]  /*8140*/  FADD.FTZ R6, R88, R15 ;  /* 0x0000000f58067221 */ /* 0x001fe20000010000 */
[----:B------:R-:W-:-:S04]  /*8150*/  FADD.FTZ R15, R107, R98 ;  /* 0x000000626b0f7221 */ /* 0x000fc80000010000 */
[----:B------:R-:W-:Y:S01]  /*8160*/  FADD.FTZ R98, R144, R15 ;  /* 0x0000000f90627221 */ /* 0x000fe20000010000 */
[----:B------:R-:W-:Y:S01]  /*8170*/  F2FP.BF16.F32.PACK_AB R144, R105, R144 ;  /* 0x000000906990723e */ /* 0x000fe200000010ff */
[----:B------:R-:W0:Y:S01]  /*8180*/  MUFU.EX2 R92, R92 ;  /* 0x0000005c005c7308 */ /* 0x000e220000000800 */
[----:B---3--:R-:W-:Y:S01]  /*8190*/  FADD.FTZ R6, R125, R6 ;  /* 0x000000067d067221 */ /* 0x008fe20000010000 */
[----:B------:R-:W-:Y:S01]  /*81a0*/  FADD.FTZ R21, R105, R98 ;  /* 0x0000006269157221 */ /* 0x000fe20000010000 */
[----:B------:R-:W-:-:S05]  /*81b0*/  F2FP.BF16.F32.PACK_AB R155, R125, R88 ;  /* 0x000000587d9b723e */ /* 0x000fca00000010ff */
[----:B------:R-:W3:Y:S01]  /*81c0*/  MUFU.EX2 R146, R146 ;  /* 0x0000009200927308 */ /* 0x000ee20000000800 */
[----:B--2---:R-:W-:-:S07]  /*81d0*/  FADD.FTZ R15, R149, R6 ;  /* 0x00000006950f7221 */ /* 0x004fce0000010000 */
[----:B------:R-:W-:Y:S01]  /*81e0*/  MUFU.EX2 R151, R151 ;  /* 0x0000009700977308 */ /* 0x000fe20000000800 */
[C---:B0-----:R-:W-:Y:S01]  /*81f0*/  FADD.FTZ R6, R92.reuse, R15 ;  /* 0x0000000f5c067221 */ /* 0x041fe20000010000 */
[----:B------:R-:W-:-:S06]  /*8200*/  F2FP.BF16.F32.PACK_AB R149, R92, R149 ;  /* 0x000000955c95723e */ /* 0x000fcc00000010ff */
[----:B------:R-:W0:Y:S01]  /*8210*/  MUFU.EX2 R111, R111 ;  /* 0x0000006f006f7308 */ /* 0x000e220000000800 */
[----:B---3--:R-:W-:-:S07]  /*8220*/  FADD.FTZ R98, R146, R21 ;  /* 0x0000001592627221 */ /* 0x008fce0000010000 */
[----:B------:R-:W-:Y:S08]  /*8230*/  MUFU.EX2 R8, R91 ;  /* 0x0000005b00087308 */ /* 0x000ff00000000800 */
[----:B------:R-:W2:Y:S01]  /*8240*/  MUFU.EX2 R140, R140 ;  /* 0x0000008c008c7308 */ /* 0x000ea20000000800 */
[C---:B0-----:R-:W-:Y:S01]  /*8250*/  FADD.FTZ R15, R111.reuse, R98 ;  /* 0x000000626f0f7221 */ /* 0x041fe20000010000 */
[----:B------:R-:W-:-:S06]  /*8260*/  F2FP.BF16.F32.PACK_AB R146, R111, R146 ;  /* 0x000000926f92723e */ /* 0x000fcc00000010ff */
[----:B------:R-:W-:Y:S08]  /*8270*/  MUFU.EX2 R145, R145 ;  /* 0x0000009100917308 */ /* 0x000ff00000000800 */
[----:B------:R-:W0:Y:S01]  /*8280*/  MUFU.EX2 R113, R113 ;  /* 0x0000007100717308 */ /* 0x000e220000000800 */
[----:B--2---:R-:W-:-:S07]  /*8290*/  FADD.FTZ R98, R140, R15 ;  /* 0x0000000f8c627221 */ /* 0x004fce0000010000 */
[----:B------:R-:W-:Y:S08]  /*82a0*/  MUFU.EX2 R94, R94 ;  /* 0x0000005e005e7308 */ /* 0x000ff00000000800 */
[----:B------:R-:W2:Y:S01]  /*82b0*/  MUFU.EX2 R142, R142 ;  /* 0x0000008e008e7308 */ /* 0x000ea20000000800 */
[C---:B0-----:R-:W-:Y:S01]  /*82c0*/  FADD.FTZ R15, R113.reuse, R98 ;  /* 0x00000062710f7221 */ /* 0x041fe20000010000 */
[----:B------:R-:W-:-:S06]  /*82d0*/  F2FP.BF16.F32.PACK_AB R140, R113, R140 ;  /* 0x0000008c718c723e */ /* 0x000fcc00000010ff */
[----:B------:R-:W0:Y:S08]  /*82e0*/  MUFU.EX2 R147, R147 ;  /* 0x0000009300937308 */ /* 0x000e300000000800 */
[----:B-1----:R1:W-:Y:S01]  /*82f0*/  MUFU.EX2 R89, R13 ;  /* 0x0000000d00597308 */ /* 0x0023e20000000800 */
[----:B--2---:R-:W-:-:S07]  /*8300*/  FADD.FTZ R98, R142, R15 ;  /* 0x0000000f8e627221 */ /* 0x004fce0000010000 */
[----:B------:R-:W2:Y:S01]  /*8310*/  MUFU.EX2 R115, R115 ;  /* 0x0000007300737308 */ /* 0x000ea20000000800 */
[----:B-1----:R-:W-:Y:S01]  /*8320*/  FADD.FTZ R13, R151, R6 ;  /* 0x00000006970d7221 */ /* 0x002fe20000010000 */
[----:B------:R-:W-:-:S03]  /*8330*/  F2FP.BF16.F32.PACK_AB R151, R8, R151 ;  /* 0x000000970897723e */ /* 0x000fc600000010ff */
[----:B------:R-:W-:Y:S01]  /*8340*/  FADD.FTZ R6, R8, R13 ;  /* 0x0000000d08067221 */ /* 0x000fe20000010000 */
[----:B------:R-:W-:Y:S02]  /*8350*/  IMAD.MOV.U32 R8, RZ, RZ, R109 ;  /* 0x000000ffff087224 */ /* 0x000fe400078e006d */
[----:B------:R-:W1:Y:S01]  /*8360*/  MUFU.EX2 R96, R96 ;  /* 0x0000006000607308 */ /* 0x000e620000000800 */
[----:B------:R-:W-:Y:S01]  /*8370*/  FADD.FTZ R13, R145, R6 ;  /* 0x00000006910d7221 */ /* 0x000fe20000010000 */
[----:B------:R-:W-:-:S03]  /*8380*/  F2FP.BF16.F32.PACK_AB R145, R94, R145 ;  /* 0x000000915e91723e */ /* 0x000fc600000010ff */
[----:B------:R-:W-:-:S03]  /*8390*/  FADD.FTZ R6, R94, R13 ;  /* 0x0000000d5e067221 */ /* 0x000fc60000010000 */
[----:B------:R-:W3:Y:S01]  /*83a0*/  MUFU.EX2 R136, R136 ;  /* 0x0000008800887308 */ /* 0x000ee20000000800 */
[----:B0-----:R-:W-:Y:S01]  /*83b0*/  FADD.FTZ R13, R147, R6 ;  /* 0x00000006930d7221 */ /* 0x001fe20000010000 */
[C---:B--2---:R-:W-:Y:S01]  /*83c0*/  FADD.FTZ R15, R115.reuse, R98 ;  /* 0x00000062730f7221 */ /* 0x044fe20000010000 */
[----:B------:R-:W-:-:S05]  /*83d0*/  F2FP.BF16.F32.PACK_AB R142, R115, R142 ;  /* 0x0000008e738e723e */ /* 0x000fca00000010ff */
[----:B------:R-:W0:Y:S01]  /*83e0*/  MUFU.EX2 R3, R3 ;  /* 0x0000000300037308 */ /* 0x000e220000000800 */
[C---:B-1----:R-:W-:Y:S01]  /*83f0*/  FADD.FTZ R6, R96.reuse, R13 ;  /* 0x0000000d60067221 */ /* 0x042fe20000010000 */
[----:B------:R-:W-:-:S06]  /*8400*/  F2FP.BF16.F32.PACK_AB R147, R96, R147 ;  /* 0x000000936093723e */ /* 0x000fcc00000010ff */
[----:B------:R-:W1:Y:S01]  /*8410*/  MUFU.EX2 R117, R117 ;  /* 0x0000007500757308 */ /* 0x000e620000000800 */
[----:B---3--:R-:W-:-:S07]  /*8420*/  FADD.FTZ R98, R136, R15 ;  /* 0x0000000f88627221 */ /* 0x008fce0000010000 */
[----:B------:R-:W2:Y:S01]  /*8430*/  MUFU.EX2 R138, R138 ;  /* 0x0000008a008a7308 */ /* 0x000ea20000000800 */
[----:B0-----:R-:W-:-:S04]  /*8440*/  FADD.FTZ R6, R3, R6 ;  /* 0x0000000603067221 */ /* 0x001fc80000010000 */
[----:B------:R-:W-:-:S03]  /*8450*/  FADD.FTZ R6, R89, R6 ;  /* 0x0000000659067221 */ /* 0x000fc60000010000 */
[----:B------:R-:W0:Y:S01]  /*8460*/  MUFU.EX2 R103, R103 ;  /* 0x0000006700677308 */ /* 0x000e220000000800 */
[C---:B-1----:R-:W-:Y:S01]  /*8470*/  FADD.FTZ R13, R117.reuse, R98 ;  /* 0x00000062750d7221 */ /* 0x042fe20000010000 */
[----:B------:R-:W-:-:S06]  /*8480*/  F2FP.BF16.F32.PACK_AB R136, R117, R136 ;  /* 0x000000887588723e */ /* 0x000fcc00000010ff */
[----:B------:R-:W1:Y:S01]  /*8490*/  MUFU.EX2 R100, R215 ;  /* 0x000000d700647308 */ /* 0x000e620000000800 */
[----:B--2---:R-:W-:-:S07]  /*84a0*/  FADD.FTZ R98, R138, R13 ;  /* 0x0000000d8a627221 */ /* 0x004fce0000010000 */
[----:B------:R2:W3:Y:S01]  /*84b0*/  MUFU.EX2 R102, R141 ;  /* 0x0000008d00667308 */ /* 0x0004e20000000800 */
[----:B0-----:R-:W-:-:S07]  /*84c0*/  FADD.FTZ R13, R103, R6 ;  /* 0x00000006670d7221 */ /* 0x001fce0000010000 */
[----:B------:R-:W0:Y:S01]  /*84d0*/  MUFU.EX2 R131, R131 ;  /* 0x0000008300837308 */ /* 0x000e220000000800 */
[C---:B-1----:R-:W-:Y:S01]  /*84e0*/  FADD.FTZ R13, R100.reuse, R13 ;  /* 0x0000000d640d7221 */ /* 0x042fe20000010000 */
[----:B--2---:R-:W-:Y:S02]  /*84f0*/  F2FP.BF16.F32.PACK_AB R141, R89, R3 ;  /* 0x00000003598d723e */ /* 0x004fe400000010ff */
[----:B------:R-:W-:-:S04]  /*8500*/  F2FP.BF16.F32.PACK_AB R143, R100, R103 ;  /* 0x00000067648f723e */ /* 0x000fc800000010ff */
[----:B------:R-:W1:Y:S01]  /*8510*/  MUFU.EX2 R104, R97 ;  /* 0x0000006100687308 */ /* 0x000e620000000800 */
[----:B---3--:R-:W-:-:S07]  /*8520*/  FADD.FTZ R13, R102, R13 ;  /* 0x0000000d660d7221 */ /* 0x008fce0000010000 */
[----:B------:R-:W2:Y:S01]  /*8530*/  MUFU.EX2 R7, R7 ;  /* 0x0000000700077308 */ /* 0x000ea20000000800 */
[C---:B0-----:R-:W-:Y:S01]  /*8540*/  FADD.FTZ R13, R131.reuse, R13 ;  /* 0x0000000d830d7221 */ /* 0x041fe20000010000 */
[----:B------:R-:W-:-:S06]  /*8550*/  F2FP.BF16.F32.PACK_AB R137, R131, R102 ;  /* 0x000000668389723e */ /* 0x000fcc00000010ff */
[----:B------:R-:W0:Y:S01]  /*8560*/  MUFU.EX2 R90, R90 ;  /* 0x0000005a005a7308 */ /* 0x000e220000000800 */
[----:B-1----:R-:W-:Y:S01]  /*8570*/  FADD.FTZ R13, R104, R13 ;  /* 0x0000000d680d7221 */ /* 0x002fe20000010000 */
[C---:B--2---:R-:W-:Y:S01]  /*8580*/  FADD.FTZ R6, R7.reuse, R98 ;  /* 0x0000006207067221 */ /* 0x044fe20000010000 */
[----:B------:R-:W-:Y:S01]  /*8590*/  F2FP.BF16.F32.PACK_AB R138, R7, R138 ;  /* 0x0000008a078a723e */ /* 0x000fe200000010ff */
[----:B------:R-:W-:Y:S02]  /*85a0*/  IMAD.MOV.U32 R7, RZ, RZ, R11 ;  /* 0x000000ffff077224 */ /* 0x000fe400078e000b */
[C---:B0-----:R-:W-:Y:S01]  /*85b0*/  FADD.FTZ R3, R90.reuse, R13 ;  /* 0x0000000d5a037221 */ /* 0x041fe20000010000 */
[----:B------:R-:W-:Y:S01]  /*85c0*/  F2FP.BF16.F32.PACK_AB R139, R90, R104 ;  /* 0x000000685a8b723e */ /* 0x000fe200000010ff */
[----:B------:R-:W-:Y:S06]  /*85d0*/  @P2 BRA `(.L_x_1172) ;  /* 0xffffffcc00382947 */ /* 0x000fec000383ffff */
[----:B------:R-:W-:Y:S01]  /*85e0*/  IMAD.MOV.U32 R8, RZ, RZ, R109 ;  /* 0x000000ffff087224 */ /* 0x000fe200078e006d */
[----:B------:R-:W-:Y:S01]  /*85f0*/  UMOV UR37, UR5 ;  /* 0x0000000500257c82 */ /* 0x000fe20008000000 */
[----:B------:R-:W-:Y:S01]  /*8600*/  IMAD.MOV.U32 R7, RZ, RZ, R11 ;  /* 0x000000ffff077224 */ /* 0x000fe200078e000b */
[----:B------:R-:W-:-:S06]  /*8610*/  UMOV UR36, UR39 ;  /* 0x0000002700247c82 */ /* 0x000fcc0008000000 */
.L_x_1155:
[----:B------:R-:W-:Y:S01]  /*8620*/  ULDC UR4, c[0x0][0x448] ;  /* 0x0001120000047ab9 */ /* 0x000fe20000000800 */
[----:B------:R-:W-:Y:S01]  /*8630*/  IADD3 R11, R16, 0x1, -R17 ;  /* 0x00000001100b7810 */ /* 0x000fe20007ffe811 */
[----:B------:R-:W-:Y:S01]  /*8640*/  UISETP.NE.AND UP0, UPT, UR4, 0x1, UPT ;  /* 0x000000010400788c */ /* 0x000fe2000bf05270 */
[----:B------:R-:W-:Y:S02]  /*8650*/  ULDC UR10, c[0x0][0x9e4] ;  /* 0x00027900000a7ab9 */ /* 0x000fe40000000800 */
[----:B------:R-:W-:Y:S01]  /*8660*/  R2UR UR7, R11 ;  /* 0x000000000b0772ca */ /* 0x000fe200000e0000 */
[----:B------:R-:W-:Y:S02]  /*8670*/  UISETP.GE.AND UP1, UPT, UR10, 0x1, UPT ;  /* 0x000000010a00788c */ /* 0x000fe4000bf26270 */
[----:B------:R-:W-:Y:S01]  /*8680*/  UIADD3 UR6, UR60, 0x7f, URZ ;  /* 0x0000007f3c067890 */ /* 0x000fe2000fffe03f */
[----:B------:R-:W-:-:S03]  /*8690*/  ULDC UR14, c[0x0][0x9dc] ;  /* 0x00027700000e7ab9 */ /* 0x000fc60000000800 */
[----:B------:R-:W-:Y:S01]  /*86a0*/  PLOP3.LUT P2, PT, PT, PT, UP1, 0x40, 0x0 ;  /* 0x000000000000781c */ /* 0x000fe20003f4e818 */
[----:B------:R-:W-:Y:S01]  /*86b0*/  @UP0 ULDC UR4, c[0x0][0x44c] ;  /* 0x0001130000040ab9 */ /* 0x000fe20000000800 */
[----:B------:R-:W-:Y:S01]  /*86c0*/  @UP0 ULDC UR11, c[0x0][0x450] ;  /* 0x00011400000b0ab9 */ /* 0x000fe20000000800 */
[----:B------:R-:W-:-:S04]  /*86d0*/  UIMAD.WIDE.U32 UR4, UR6, UR4, URZ ;  /* 0x00000004060472a5 */ /* 0x000fc8000f8e003f */
[----:B------:R-:W-:-:S04]  /*86e0*/  @UP0 USHF.R.U32.HI UR6, URZ, UR11, UR5 ;  /* 0x0000000b3f060299 */ /* 0x000fc80008011605 */
[----:B------:R-:W-:-:S04]  /*86f0*/  UIADD3 UR6, UR7, UR6, URZ ;  /* 0x0000000607067290 */ /* 0x000fc8000fffe03f */
[----:B------:R-:W-:Y:S01]  /*8700*/  UIADD3 UR14, UR6, -UR14, URZ ;  /* 0x8000000e060e7290 */ /* 0x000fe2000fffe03f */
[----:B------:R-:W-:Y:S11]  /*8710*/  @P2 BRA `(.L_x_1173) ;  /* 0x0000000000482947 */ /* 0x000ff60003800000 */
[----:B------:R-:W-:Y:S02]  /*8720*/  UMOV UR11, UR6 ;  /* 0x00000006000b7c82 */ /* 0x000fe40008000000 */
        /* <DEDUP_REMOVED lines=10> */
.L_x_1174:
[----:B------:R-:W-:-:S11]  /*87d0*/  UISETP.NE.AND UP2, UPT, UR10, 0x1, UPT ;  /* 0x000000010a00788c */ /* 0x000fd6000bf45270 */
[----:B------:R-:W-:Y:S02]  /*87e0*/  @UP2 ULDC.64 UR4, c[0x0][0x9e8] ;  /* 0x00027a0000042ab9 */ /* 0x000fe40000000a00 */
[----:B------:R-:W-:-:S04]  /*87f0*/  UIMAD.WIDE.U32 UR6, UR11, UR4, URZ ;  /* 0x000000040b0672a5 */ /* 0x000fc8000f8e003f */
[----:B------:R-:W-:-:S12]  /*8800*/  @UP2 USHF.R.U32.HI UR11, URZ, UR5, UR7 ;  /* 0x000000053f0b2299 */ /* 0x000fd80008011607 */
.L_x_1175:
[----:B------:R-:W-:-:S04]  /*8810*/  UIMAD UR10, UR11, UR10, URZ ;  /* 0x0000000a0b0a72a4 */ /* 0x000fc8000f8e023f */
[----:B------:R-:W-:-:S04]  /*8820*/  UISETP.LT.AND UP2, UPT, UR14, UR10, UPT ;  /* 0x0000000a0e00728c */ /* 0x000fc8000bf41270 */
[----:B------:R-:W-:-:S12]  /*8830*/  USEL UR14, UR14, UR10, !UP2 ;  /* 0x0000000a0e0e7287 */ /* 0x000fd8000d000000 */
.L_x_1173:
[----:B------:R-:W-:Y:S01]  /*8840*/  UIADD3 UR4, UR14, 0x5f, URZ ;  /* 0x0000005f0e047890 */ /* 0x000fe2000fffe03f */
[----:B------:R-:W-:-:S03]  /*8850*/  R2UR UR6, R23 ;  /* 0x00000000170672ca */ /* 0x000fc600000e0000 */
[----:B------:R-:W-:-:S04]  /*8860*/  UIMAD.WIDE UR4, UR4, 0x2aaaaaab, URZ ;  /* 0x2aaaaaab040478a5 */ /* 0x000fc8000f8e023f */
[----:B------:R-:W-:-:S04]  /*8870*/  USHF.R.U32.HI UR4, URZ, 0x1f, UR5 ;  /* 0x0000001f3f047899 */ /* 0x000fc80008011605 */
[----:B------:R-:W-:-:S04]  /*8880*/  ULEA.HI.SX32 UR4, UR5, UR4, 0x1c ;  /* 0x0000000405047291 */ /* 0x000fc8000f8fe23f */
[----:B------:R-:W-:-:S04]  /*8890*/  UISETP.LT.AND UP2, UPT, UR6, UR4, UPT ;  /* 0x000000040600728c */ /* 0x000fc8000bf41270 */
[----:B------:R-:W-:-:S06]  /*88a0*/  USEL UR39, UR6, UR4, !UP2 ;  /* 0x0000000406277287 */ /* 0x000fcc000d000000 */
[----:B------:R-:W-:-:S13]  /*88b0*/  ISETP.GE.AND P2, PT, R9, UR39, PT ;  /* 0x0000002709007c0c */ /* 0x000fda000bf46270 */
[----:B------:R-:W-:Y:S05]  /*88c0*/  @!P2 BRA `(.L_x_1176) ;  /* 0x000000200084a947 */ /* 0x000fea0003800000 */
[----:B------:R-:W-:Y:S01]  /*88d0*/  IMAD.MOV.U32 R11, RZ, RZ, R8 ;  /* 0x000000ffff0b7224 */ /* 0x000fe200078e0008 */
[----:B------:R-:W-:Y:S01]  /*88e0*/  UMOV UR7, UR36 ;  /* 0x0000002400077c82 */ /* 0x000fe20008000000 */
[----:B------:R-:W-:Y:S01]  /*88f0*/  IMAD.MOV.U32 R12, RZ, RZ, R7 ;  /* 0x000000ffff0c7224 */ /* 0x000fe200078e0007 */
[----:B------:R-:W-:Y:S01]  /*8900*/  UMOV UR4, UR37 ;  /* 0x0000002500047c82 */ /* 0x000fe20008000000 */
[----:B------:R-:W-:-:S05]  /*8910*/  ULDC UR5, c[0x0][0x9d8] ;  /* 0x0002760000057ab9 */ /* 0x000fca0000000800 */
.L_x_1185:
[----:B------:R-:W-:-:S04]  /*8920*/  UIADD3 UR37, UR4, 0x1, URZ ;  /* 0x0000000104257890 */ /* 0x000fc8000fffe03f */
[----:B------:R-:W-:-:S04]  /*8930*/  UISETP.NE.AND UP2, UPT, UR37, 0x2, UPT ;  /* 0x000000022500788c */ /* 0x000fc8000bf45270 */
[----:B------:R-:W-:Y:S02]  /*8940*/  USEL UR36, URZ, 0x1, UP2 ;  /* 0x000000013f247887 */ /* 0x000fe40009000000 */
[----:B------:R-:W-:Y:S02]  /*8950*/  USEL UR37, UR37, URZ, UP2 ;  /* 0x0000003f25257287 */ /* 0x000fe40009000000 */
[----:B------:R-:W-:Y:S01]  /*8960*/  ULOP3.LUT UR36, UR7, UR36, URZ, 0x3c, !UPT ;  /* 0x0000002407247292 */ /* 0x000fe2000f8e3c3f */
[----:B------:R-:W-:Y:S11]  /*8970*/  @!P0 BRA `(.L_x_1177) ;  /* 0x0000000000048947 */ /* 0x000ff60003800000 */
[----:B------:R-:W-:Y:S01]  /*8980*/  BPT.TRAP 0x1 ;  /* 0x000000040000795c */ /* 0x000fe20000300000 */
.L_x_1177:
[----:B------:R-:W-:Y:S01]  /*8990*/  ULEA UR6, UR37, UR38, 0x3 ;  /* 0x0000002625067291 */ /* 0x000fe2000f8e183f */
[----:B------:R-:W-:-:S05]  /*89a0*/  IMAD.U32 R7, RZ, RZ, UR36 ;  /* 0x00000024ff077e24 */ /* 0x000fca000f8e00ff */
[----:B------:R-:W-:-:S04]  /*89b0*/  SHF.L.U32 R7, R7, 0x1f, RZ ;  /* 0x0000001f07077819 */ /* 0x000fc800000006ff */
[----:B------:R0:W1:Y:S01]  /*89c0*/  SYNCS.PHASECHK.TRANS64.TRYWAIT P2, [UR6+0x2a830], R7 ;  /* 0x02a83007ff0075a7 */ /* 0x0000620008040146 */
[----:B------:R-:W-:Y:S05]  /*89d0*/  @!P0 BRA `(.L_x_1178) ;  /* 0x0000000000048947 */ /* 0x000fea0003800000 */
[----:B------:R-:W-:Y:S01]  /*89e0*/  BPT.TRAP 0x1 ;  /* 0x000000040000795c */ /* 0x000fe20000300000 */
.L_x_1178:
[----:B-1----:R-:W-:Y:S05]  /*89f0*/  @P2 BRA `(.L_x_1179) ;  /* 0x0000000000082947 */ /* 0x002fea0003800000 */
[----:B------:R-:W1:Y:S02]  /*8a00*/  SYNCS.PHASECHK.TRANS64.TRYWAIT P2, [UR6+0x2a830], R7 ;  /* 0x02a83007ff0075a7 */ /* 0x000e640008040146 */
[----:B-1----:R-:W-:Y:S05]  /*8a10*/  @!P2 BRA `(.L_x_1180) ;  /* 0x0000010800b0a947 */ /* 0x002fea0003800000 */
.L_x_1179:
        /* <DEDUP_REMOVED lines=135> */
.L_x_1181:
[----:B------:R-:W-:Y:S01]  /*9290*/  ULEA UR10, UR4, UR38, 0x3 ;  /* 0x00000026040a7291 */ /* 0x000fe2000f8e183f */
[----:B------:R-:W-:-:S05]  /*92a0*/  IMAD.U32 R0, RZ, RZ, UR7 ;  /* 0x00000007ff007e24 */ /* 0x000fca000f8e00ff */
[----:B------:R-:W-:-:S04]  /*92b0*/  SHF.L.U32 R0, R0, 0x1f, RZ ;  /* 0x0000001f00007819 */ /* 0x000fc800000006ff */
[----:B------:R2:W3:Y:S01]  /*92c0*/  SYNCS.PHASECHK.TRANS64.TRYWAIT P2, [UR10+0x2a850], R0 ;  /* 0x02a85000ff0075a7 */ /* 0x0004e2000804014a */
[----:B------:R-:W-:Y:S05]  /*92d0*/  @!P0 BRA `(.L_x_1182) ;  /* 0x0000000000048947 */ /* 0x000fea0003800000 */
[----:B------:R-:W-:Y:S01]  /*92e0*/  BPT.TRAP 0x1 ;  /* 0x000000040000795c */ /* 0x000fe20000300000 */
.L_x_1182:
[----:B---3--:R-:W-:Y:S05]  /*92f0*/  @P2 BRA `(.L_x_1183) ;  /* 0x0000000000082947 */ /* 0x008fea0003800000 */
[----:B------:R-:W3:Y:S02]  /*9300*/  SYNCS.PHASECHK.TRANS64.TRYWAIT P2, [UR10+0x2a850], R0 ;  /* 0x02a85000ff0075a7 */ /* 0x000ee4000804014a */
[----:B---3--:R-:W-:Y:S05]  /*9310*/  @!P2 BRA `(.L_x_1184) ;  /* 0x000001000088a947 */ /* 0x008fea0003800000 */
.L_x_1183:
[----:B------:R-:W-:Y:S01]  /*9320*/  UIADD3 UR6, UR38, 0x400, URZ ;  /* 0x0000040026067890 */ /* 0x000fe2000fffe03f */
[----:B------:R-:W-:Y:S01]  /*9330*/  WARPGROUP.ARRIVE ;  /* 0x00000000000079c5 */ /* 0x000fe20000000000 */
[----:B------:R-:W-:Y:S01]  /*9340*/  UMOV UR7, 0x40000040 ;  /* 0x4000004000077882 */ /* 0x000fe20000000000 */
[----:B------:R-:W-:Y:S01]  /*9350*/  FMUL.FTZ R15, R88, UR5 ;  /* 0x00000005580f7c20 */ /* 0x000fe20008410000 */
[----:B------:R-:W-:Y:S01]  /*9360*/  USHF.R.U32.HI UR6, URZ, 0x4, UR6 ;  /* 0x000000043f067899 */ /* 0x000fe20008011606 */
[----:B------:R-:W-:Y:S01]  /*9370*/  FMUL.FTZ R21, R89, UR5 ;  /* 0x0000000559157c20 */ /* 0x000fe20008410000 */
        /* <DEDUP_REMOVED lines=11> */
[----:B------:R-:W3:Y:S01]  /*9430*/  MUFU.TANH R21, R21 ;  /* 0x0000001500157308 */ /* 0x000ee20000002400 */
        /* <DEDUP_REMOVED lines=9> */
[----:B------:R-:W4:Y:S01]  /*94d0*/  MUFU.TANH R207, R207 ;  /* 0x000000cf00cf7308 */ /* 0x000f220000002400 */
[----:B------:R-:W-:Y:S01]  /*94e0*/  UMOV UR7, 0x40000040 ;  /* 0x4000004000077882 */ /* 0x000fe20000000000 */
[----:B0-2---:R-:W-:Y:S01]  /*94f0*/  FMNMX.FTZ R0, R15, R12, !PT ;  /* 0x0000000c0f007209 */ /* 0x005fe20007810000 */
[----:B------:R-:W-:Y:S01]  /*9500*/  FMUL.FTZ R89, R91, UR5 ;  /* 0x000000055b597c20 */ /* 0x000fe20008410000 */
[----:B------:R-:W-:Y:S01]  /*9510*/  FMUL.FTZ R229, R124, UR5 ;  /* 0x000000057ce57c20 */ /* 0x000fe20008410000 */
[----:B------:R-:W-:Y:S01]  /*9520*/  FMUL.FTZ R91, R94, UR5 ;  /* 0x000000055e5b7c20 */ /* 0x000fe20008410000 */
[----:B------:R-:W-:Y:S01]  /*9530*/  FMUL.FTZ R237, R125, UR5 ;  /* 0x000000057ded7c20 */ /* 0x000fe20008410000 */
[----:B---3--:R-:W-:Y:S01]  /*9540*/  FMNMX.FTZ R0, R21, R0, !PT ;  /* 0x0000000015007209 */ /* 0x008fe20007810000 */
        /* <DEDUP_REMOVED lines=9> */
[----:B----4-:R-:W-:Y:S01]  /*95e0*/  FMNMX.FTZ R0, R207, R0, !PT ;  /* 0x00000000cf007209 */ /* 0x010fe20007810000 */
        /* <DEDUP_REMOVED lines=15> */
[----:B--2---:R-:W-:Y:S01]  /*96e0*/  FMNMX.FTZ R0, R209, R0, !PT ;  /* 0x00000000d1007209 */ /* 0x004fe20007810000 */
[----:B------:R-:W-:Y:S01]  /*96f0*/  FMUL.FTZ R131, R131, UR5 ;  /* 0x0000000583837c20 */ /* 0x000fe20008410000 */
[----:B------:R-:W0:Y:S01]  /*9700*/  LDC R10, c[0x0][0x988] ;  /* 0x00026200ff0a7b82 */ /* 0x000e220000000800 */
[----:B------:R-:W-:Y:S01]  /*9710*/  FMUL.FTZ R135, R135, UR5 ;  /* 0x0000000587877c20 */ /* 0x000fe20008410000 */
[C---:B------:R-:W-:Y:S01]  /*9720*/  ISETP.GT.AND P2, PT, R9.reuse, UR39, PT ;  /* 0x0000002709007c0c */ /* 0x040fe2000bf44270 */
[----:B------:R-:W-:-:S02]  /*9730*/  VIADD R9, R9, 0xffffffff ;  /* 0xffffffff09097836 */ /* 0x000fc40000000000 */
        /* <DEDUP_REMOVED lines=8> */
[----:B------:R-:W2:Y:S08]  /*97c0*/  MUFU.TANH R89, R89 ;  /* 0x0000005900597308 */ /* 0x000eb00000002400 */
[----:B------:R-:W-:Y:S01]  /*97d0*/  MUFU.TANH R229, R229 ;  /* 0x000000e500e57308 */ /* 0x000fe20000002400 */
[----:B-1----:R-:W-:-:S07]  /*97e0*/  FMNMX.FTZ R8, R13, R11, !PT ;  /* 0x0000000b0d087209 */ /* 0x002fce0007810000 */
[----:B------:R-:W1:Y:S01]  /*97f0*/  MUFU.TANH R91, R91 ;  /* 0x0000005b005b7308 */ /* 0x000e620000002400 */
[----:B--2---:R-:W-:-:S07]  /*9800*/  FMNMX.FTZ R8, R89, R8, !PT ;  /* 0x0000000859087209 */ /* 0x004fce0007810000 */
[----:B------:R-:W-:Y:S08]  /*9810*/  MUFU.TANH R237, R237 ;  /* 0x000000ed00ed7308 */ /* 0x000ff00000002400 */
[----:B------:R-:W2:Y:S01]  /*9820*/  MUFU.TANH R95, R95 ;  /* 0x0000005f005f7308 */ /* 0x000ea20000002400 */
[----:B-1----:R-:W-:Y:S01]  /*9830*/  FMNMX.FTZ R8, R91, R8, !PT ;  /* 0x000000085b087209 */ /* 0x002fe20007810000 */
[----:B------:R-:W-:-:S02]  /*9840*/  WARPGROUP.DEPBAR.LE gsb0, 0x0 ;  /* 0x00008000000079c5 */ /* 0x000fc40000010000 */
[----:B------:R-:W-:Y:S01]  /*9850*/  WARPGROUP.ARRIVE ;  /* 0x00000000000079c5 */ /* 0x000fe20000000000 */
[----:B------:R-:W-:Y:S01]  /*9860*/  FMUL.FTZ R157, R97, UR5 ;  /* 0x00000005619d7c20 */ /* 0x000fe20008410000 */
[----:B------:R-:W-:Y:S01]  /*9870*/  FMUL.FTZ R159, R101, UR5 ;  /* 0x00000005659f7c20 */ /* 0x000fe20008410000 */
[----:B------:R-:W-:Y:S01]  /*9880*/  FMUL.FTZ R97, R98, UR5 ;  /* 0x0000000562617c20 */ /* 0x000fe20008410000 */
[----:B------:R-:W-:Y:S01]  /*9890*/  MUFU.TANH R231, R231 ;  /* 0x000000e700e77308 */ /* 0x000fe20000002400 */
[----:B------:R-:W-:Y:S01]  /*98a0*/  FMUL.FTZ R101, R102, UR5 ;  /* 0x0000000566657c20 */ /* 0x000fe20008410000 */
[----:B------:R-:W-:Y:S01]  /*98b0*/  HGMMA.64x128x16.F32.BF16 R24, R152, gdesc[UR4].tnspB, R24, gsb0 ;  /* 0x41e0000498187df0 */ /* 0x000fe20008001818 */
[----:B------:R-:W-:Y:S01]  /*98c0*/  UIADD3 UR6, UR4, 0x100, URZ ;  /* 0x0000010004067890 */ /* 0x000fe2000fffe03f */
[----:B------:R-:W-:Y:S01]  /*98d0*/  UMOV UR7, 0x40000040 ;  /* 0x4000004000077882 */ /* 0x000fe20000000000 */
[----:B--2---:R-:W-:-:S03]  /*98e0*/  FMNMX.FTZ R8, R95, R8, !PT ;  /* 0x000000085f087209 */ /* 0x004fc60007810000 */
[----:B------:R-:W1:Y:S08]  /*98f0*/  MUFU.TANH R157, R157 ;  /* 0x0000009d009d7308 */ /* 0x000e700000002400 */
[----:B------:R-:W2:Y:S08]  /*9900*/  MUFU.TANH R159, R159 ;  /* 0x0000009f009f7308 */ /* 0x000eb00000002400 */
[----:B------:R-:W3:Y:S01]  /*9910*/  MUFU.TANH R97, R97 ;  /* 0x0000006100617308 */ /* 0x000ee20000002400 */
[----:B-1----:R-:W-:-:S04]  /*9920*/  FMNMX.FTZ R0, R157, R0, !PT ;  /* 0x000000009d007209 */ /* 0x002fc80007810000 */
[----:B------:R-:W-:-:S03]  /*9930*/  FMNMX.FTZ R0, R211, R0, !PT ;  /* 0x00000000d3007209 */ /* 0x000fc60007810000 */
[----:B------:R-:W-:Y:S01]  /*9940*/  MUFU.TANH R235, R235 ;  /* 0x000000eb00eb7308 */ /* 0x000fe20000002400 */
[----:B--2---:R-:W-:-:S04]  /*9950*/  FMNMX.FTZ R0, R159, R0, !PT ;  /* 0x000000009f007209 */ /* 0x004fc80007810000 */
[----:B------:R-:W-:-:S03]  /*9960*/  FMNMX.FTZ R0, R213, R0, !PT ;  /* 0x00000000d5007209 */ /* 0x000fc60007810000 */
[----:B------:R-:W1:Y:S01]  /*9970*/  MUFU.TANH R99, R99 ;  /* 0x0000006300637308 */ /* 0x000e620000002400 */
[----:B------:R-:W-:Y:S02]  /*9980*/  FMNMX.FTZ R0, R215, R0, !PT ;  /* 0x00000000d7007209 */ /* 0x000fe40007810000 */
[----:B---3--:R-:W-:Y:S02]  /*9990*/  FMNMX.FTZ R8, R97, R8, !PT ;  /* 0x0000000861087209 */ /* 0x008fe40007810000 */
[----:B------:R-:W-:-:S03]  /*99a0*/  FMNMX.FTZ R0, R217, R0, !PT ;  /* 0x00000000d9007209 */ /* 0x000fc60007810000 */
[----:B------:R-:W-:Y:S01]  /*99b0*/  MUFU.TANH R233, R233 ;  /* 0x000000e900e97308 */ /* 0x000fe20000002400 */
[----:B------:R-:W-:-:S04]  /*99c0*/  FMNMX.FTZ R0, R219, R0, !PT ;  /* 0x00000000db007209 */ /* 0x000fc80007810000 */
[----:B------:R-:W-:-:S03]  /*99d0*/  FMNMX.FTZ R0, R221, R0, !PT ;  /* 0x00000000dd007209 */ /* 0x000fc60007810000 */
[----:B------:R-:W2:Y:S01]  /*99e0*/  MUFU.TANH R101, R101 ;  /* 0x0000006500657308 */ /* 0x000ea20000002400 */
[----:B------:R-:W-:Y:S02]  /*99f0*/  FMNMX.FTZ R0, R223, R0, !PT ;  /* 0x00000000df007209 */ /* 0x000fe40007810000 */
[----:B-1----:R-:W-:Y:S02]  /*9a00*/  FMNMX.FTZ R8, R99, R8, !PT ;  /* 0x0000000863087209 */ /* 0x002fe40007810000 */
[----:B------:R-:W-:-:S03]  /*9a10*/  FMNMX.FTZ R0, R225, R0, !PT ;  /* 0x00000000e1007209 */ /* 0x000fc60007810000 */
[----:B------:R-:W-:Y:S01]  /*9a20*/  MUFU.TANH R129, R129 ;  /* 0x0000008100817308 */ /* 0x000fe20000002400 */
[----:B------:R-:W-:-:S07]  /*9a30*/  FMNMX.FTZ R0, R227, R0, !PT ;  /* 0x00000000e3007209 */ /* 0x000fce0007810000 */
[----:B------:R-:W1:Y:S01]  /*9a40*/  MUFU.TANH R103, R103 ;  /* 0x0000006700677308 */ /* 0x000e620000002400 */
[----:B--2---:R-:W-:-:S07]  /*9a50*/  FMNMX.FTZ R8, R101, R8, !PT ;  /* 0x0000000865087209 */ /* 0x004fce0007810000 */
[----:B------:R-:W2:Y:S08]  /*9a60*/  MUFU.TANH R105, R105 ;  /* 0x0000006900697308 */ /* 0x000eb00000002400 */
[----:B------:R-:W3:Y:S01]  /*9a70*/  MUFU.TANH R107, R107 ;  /* 0x0000006b006b7308 */ /* 0x000ee20000002400 */
[----:B-1----:R-:W-:-:S07]  /*9a80*/  FMNMX.FTZ R8, R103, R8, !PT ;  /* 0x0000000867087209 */ /* 0x002fce0007810000 */
[----:B------:R-:W1:Y:S01]  /*9a90*/  MUFU.TANH R109, R109 ;  /* 0x0000006d006d7308 */ /* 0x000e620000002400 */
[----:B--2---:R-:W-:-:S07]  /*9aa0*/  FMNMX.FTZ R8, R105, R8, !PT ;  /* 0x0000000869087209 */ /* 0x004fce0007810000 */
[----:B------:R-:W2:Y:S01]  /*9ab0*/  MUFU.TANH R111, R111 ;  /* 0x0000006f006f7308 */ /* 0x000ea20000002400 */
[----:B---3--:R-:W-:-:S07]  /*9ac0*/  FMNMX.FTZ R8, R107, R8, !PT ;  /* 0x000000086b087209 */ /* 0x008fce0007810000 */
[----:B------:R-:W3:Y:S01]  /*9ad0*/  MUFU.TANH R113, R113 ;  /* 0x0000007100717308 */ /* 0x000ee20000002400 */
[----:B-1----:R-:W-:-:S07]  /*9ae0*/  FMNMX.FTZ R8, R109, R8, !PT ;  /* 0x000000086d087209 */ /* 0x002fce0007810000 */
[----:B------:R-:W1:Y:S01]  /*9af0*/  MUFU.TANH R115, R115 ;  /* 0x0000007300737308 */ /* 0x000e620000002400 */
[----:B--2---:R-:W-:-:S07]  /*9b00*/  FMNMX.FTZ R8, R111, R8, !PT ;  /* 0x000000086f087209 */ /* 0x004fce0007810000 */
[----:B------:R-:W2:Y:S01]  /*9b10*/  MUFU.TANH R117, R117 ;  /* 0x0000007500757308 */ /* 0x000ea20000002400 */
[----:B---3--:R-:W-:-:S07]  /*9b20*/  FMNMX.FTZ R8, R113, R8, !PT ;  /* 0x0000000871087209 */ /* 0x008fce0007810000 */
[----:B------:R-:W3:Y:S01]  /*9b30*/  MUFU.TANH R119, R119 ;  /* 0x0000007700777308 */ /* 0x000ee20000002400 */
[----:B-1----:R-:W-:Y:S01]  /*9b40*/  FMNMX.FTZ R8, R115, R8, !PT ;  /* 0x0000000873087209 */ /* 0x002fe20007810000 */
[----:B------:R-:W-:Y:S02]  /*9b50*/  WARPGROUP.DEPBAR.LE gsb0, 0x0 ;  /* 0x00008000000079c5 */ /* 0x000fe40000010000 */
[----:B------:R-:W-:Y:S01]  /*9b60*/  WARPGROUP.ARRIVE ;  /* 0x00000000000079c5 */ /* 0x000fe20000000000 */
[----:B------:R-:W-:Y:S01]  /*9b70*/  FMUL.FTZ R153, R120, UR5 ;  /* 0x0000000578997c20 */ /* 0x000fe20008410000 */
[----:B------:R-:W-:Y:S01]  /*9b80*/  FMUL.FTZ R155, R121, UR5 ;  /* 0x00000005799b7c20 */ /* 0x000fe20008410000 */
[----:B------:R-:W-:Y:S01]  /*9b90*/  FMUL.FTZ R121, R122, UR5 ;  /* 0x000000057a797c20 */ /* 0x000fe20008410000 */
[----:B------:R-:W-:Y:S01]  /*9ba0*/  MUFU.TANH R123, R123 ;  /* 0x0000007b007b7308 */ /* 0x000fe20000002400 */
[----:B--2---:R-:W-:Y:S01]  /*9bb0*/  FMNMX.FTZ R8, R117, R8, !PT ;  /* 0x0000000875087209 */ /* 0x004fe20007810000 */
[----:B------:R-:W-:Y:S01]  /*9bc0*/  HGMMA.64x128x16.F32.BF16 R24, R148, gdesc[UR4].tnspB, R24, gsb0 ;  /* 0x41e0000494187df0 */ /* 0x000fe20008001818 */
[----:B------:R-:W-:Y:S01]  /*9bd0*/  UIADD3 UR6, UR4, 0x180, URZ ;  /* 0x0000018004067890 */ /* 0x000fe2000fffe03f */
[----:B------:R-:W-:Y:S01]  /*9be0*/  UMOV UR7, 0x40000040 ;  /* 0x4000004000077882 */ /* 0x000fe20000000000 */
[----:B---3--:R-:W-:-:S03]  /*9bf0*/  FMNMX.FTZ R8, R119, R8, !PT ;  /* 0x0000000877087209 */ /* 0x008fc60007810000 */
[----:B------:R-:W1:Y:S08]  /*9c00*/  MUFU.TANH R153, R153 ;  /* 0x0000009900997308 */ /* 0x000e700000002400 */
[----:B------:R-:W2:Y:S08]  /*9c10*/  MUFU.TANH R155, R155 ;  /* 0x0000009b009b7308 */ /* 0x000eb00000002400 */
[----:B------:R-:W3:Y:S01]  /*9c20*/  MUFU.TANH R121, R121 ;  /* 0x0000007900797308 */ /* 0x000ee20000002400 */
[----:B-1----:R-:W-:-:S07]  /*9c30*/  FMNMX.FTZ R0, R153, R0, !PT ;  /* 0x0000000099007209 */ /* 0x002fce0007810000 */
[----:B------:R-:W1:Y:S01]  /*9c40*/  MUFU.TANH R125, R125 ;  /* 0x0000007d007d7308 */ /* 0x000e620000002400 */
[----:B--2---:R-:W-:-:S04]  /*9c50*/  FMNMX.FTZ R0, R155, R0, !PT ;  /* 0x000000009b007209 */ /* 0x004fc80007810000 */
[----:B------:R-:W-:-:S03]  /*9c60*/  FMNMX.FTZ R0, R229, R0, !PT ;  /* 0x00000000e5007209 */ /* 0x000fc60007810000 */
[----:B------:R-:W2:Y:S01]  /*9c70*/  MUFU.TANH R127, R127 ;  /* 0x0000007f007f7308 */ /* 0x000ea20000002400 */
[----:B------:R-:W-:Y:S02]  /*9c80*/  FMNMX.FTZ R0, R237, R0, !PT ;  /* 0x00000000ed007209 */ /* 0x000fe40007810000 */
[----:B---3--:R-:W-:Y:S02]  /*9c90*/  FMNMX.FTZ R8, R121, R8, !PT ;  /* 0x0000000879087209 */ /* 0x008fe40007810000 */
[----:B------:R-:W-:Y:S02]  /*9ca0*/  FMNMX.FTZ R0, R231, R0, !PT ;  /* 0x00000000e7007209 */ /* 0x000fe40007810000 */
[----:B------:R-:W-:Y:S01]  /*9cb0*/  FMNMX.FTZ R8, R123, R8, !PT ;  /* 0x000000087b087209 */ /* 0x000fe20007810000 */
[----:B------:R-:W3:Y:S01]  /*9cc0*/  MUFU.TANH R133, R133 ;  /* 0x0000008500857308 */ /* 0x000ee20000002400 */
[----:B------:R-:W-:Y:S02]  /*9cd0*/  FMNMX.FTZ R0, R235, R0, !PT ;  /* 0x00000000eb007209 */ /* 0x000fe40007810000 */
[----:B-1----:R-:W-:-:S02]  /*9ce0*/  FMNMX.FTZ R8, R125, R8, !PT ;  /* 0x000000087d087209 */ /* 0x002fc40007810000 */
[----:B------:R-:W-:-:S03]  /*9cf0*/  FMNMX.FTZ R0, R233, R0, !PT ;  /* 0x00000000e9007209 */ /* 0x000fc60007810000 */
[----:B------:R-:W1:Y:S01]  /*9d00*/  MUFU.TANH R131, R131 ;  /* 0x0000008300837308 */ /* 0x000e620000002400 */
[----:B------:R-:W-:Y:S02]  /*9d10*/  FMNMX.FTZ R0, R129, R0, !PT ;  /* 0x0000000081007209 */ /* 0x000fe40007810000 */
[----:B--2---:R-:W-:-:S03]  /*9d20*/  FMNMX.FTZ R8, R127, R8, !PT ;  /* 0x000000087f087209 */ /* 0x004fc60007810000 */
[----:B------:R-:W2:Y:S02]  /*9d30*/  SHFL.BFLY PT, R7, R0, 0x2, 0x1f ;  /* 0x0c401f0000077f89 */ /* 0x000ea400000e0000 */
[----:B------:R-:W-:Y:S01]  /*9d40*/  MUFU.TANH R135, R135 ;  /* 0x0000008700877308 */ /* 0x000fe20000002400 */
[----:B---3--:R-:W-:-:S04]  /*9d50*/  FMNMX.FTZ R8, R133, R8, !PT ;  /* 0x0000000885087209 */ /* 0x008fc80007810000 */
[----:B-1----:R-:W-:Y:S02]  /*9d60*/  FMNMX.FTZ R8, R131, R8, !PT ;  /* 0x0000000883087209 */ /* 0x002fe40007810000 */
[----:B--2---:R-:W-:-:S05]  /*9d70*/  FMNMX.FTZ R7, R0, R7, !PT ;  /* 0x0000000700077209 */ /* 0x004fca0007810000 */
[----:B------:R-:W1:Y:S02]  /*9d80*/  SHFL.BFLY PT, R0, R7, 0x1, 0x1f ;  /* 0x0c201f0007007f89 */ /* 0x000e6400000e0000 */
[----:B-1----:R-:W-:-:S05]  /*9d90*/  FMNMX.FTZ R7, R7, R0, !PT ;  /* 0x0000000007077209 */ /* 0x002fca0007810000 */
[----:B0-----:R-:W-:-:S04]  /*9da0*/  FMUL.FTZ R2, R7, R10 ;  /* 0x0000000a07027220 */ /* 0x001fc80000410000 */
        /* <DEDUP_REMOVED lines=14> */
[----:B------:R-:W-:-:S04]  /*9e90*/  FFMA.FTZ R88, R233, R10, -R2 ;  /* 0x0000000ae9587223 */ /* 0x000fc80000010802 */
[----:B------:R-:W-:Y:S01]  /*9ea0*/  MUFU.EX2 R156, R156 ;  /* 0x0000009c009c7308 */ /* 0x000fe20000000800 */
[----:B------:R-:W-:Y:S02]  /*9eb0*/  WARPGROUP.DEPBAR.LE gsb0, 0x0 ;  /* 0x00008000000079c5 */ /* 0x000fe40000010000 */
[----:B------:R-:W-:Y:S01]  /*9ec0*/  WARPGROUP.ARRIVE ;  /* 0x00000000000079c5 */ /* 0x000fe20000000000 */
[----:B------:R-:W-:Y:S01]  /*9ed0*/  FMUL.FTZ R149, R134, UR5 ;  /* 0x0000000586957c20 */ /* 0x000fe20008410000 */
[----:B------:R-:W-:Y:S01]  /*9ee0*/  FADD.FTZ R151, -R7, R12 ;  /* 0x0000000c07977221 */ /* 0x000fe20000010100 */
[-CC-:B------:R-:W-:Y:S01]  /*9ef0*/  FFMA.FTZ R148, R213, R10.reuse, -R2.reuse ;  /* 0x0000000ad5947223 */ /* 0x180fe20000010802 */
[-CC-:B------:R-:W-:Y:S01]  /*9f00*/  FFMA.FTZ R150, R217, R10.reuse, -R2.reuse ;  /* 0x0000000ad9967223 */ /* 0x180fe20000010802 */
[-CC-:B------:R-:W-:Y:S01]  /*9f10*/  FFMA.FTZ R12, R153, R10.reuse, -R2.reuse ;  /* 0x0000000a990c7223 */ /* 0x180fe20000010802 */
[----:B------:R-:W-:Y:S01]  /*9f20*/  HGMMA.64x128x16.F32.BF16 R24, R144, gdesc[UR4].tnspB, R24, gsb0 ;  /* 0x41e0000490187df0 */ /* 0x000fe20008001818 */
[----:B------:R-:W-:Y:S01]  /*9f30*/  UIADD3 UR6, UR4, 0x200, URZ ;  /* 0x0000020004067890 */ /* 0x000fe2000fffe03f */
[----:B------:R-:W0:Y:S01]  /*9f40*/  MUFU.TANH R149, R149 ;  /* 0x0000009500957308 */ /* 0x000e220000002400 */
[----:B------:R-:W-:Y:S01]  /*9f50*/  UMOV UR7, 0x40000040 ;  /* 0x4000004000077882 */ /* 0x000fe20000000000 */
[-C--:B------:R-:W-:Y:S01]  /*9f60*/  FMUL.FTZ R151, R151, R10.reuse ;  /* 0x0000000a97977220 */ /* 0x080fe20000410000 */
[----:B------:R-:W-:-:S05]  /*9f70*/  FFMA.FTZ R213, R237, R10, -R2 ;  /* 0x0000000aedd57223 */ /* 0x000fca0000010802 */
[----:B------:R1:W-:Y:S08]  /*9f80*/  MUFU.EX2 R0, R151 ;  /* 0x0000009700007308 */ /* 0x0003f00000000800 */
[----:B------:R-:W-:Y:S01]  /*9f90*/  MUFU.EX2 R158, R158 ;  /* 0x0000009e009e7308 */ /* 0x000fe20000000800 */
[----:B0-----:R-:W-:Y:S01]  /*9fa0*/  FMNMX.FTZ R8, R149, R8, !PT ;  /* 0x0000000895087209 */ /* 0x001fe20007810000 */
[----:B-1----:R-:W-:-:S03]  /*9fb0*/  FFMA.FTZ R151, R219, R10, -R2 ;  /* 0x0000000adb977223 */ /* 0x002fc60000010802 */
[----:B------:R-:W-:-:S03]  /*9fc0*/  FMNMX.FTZ R8, R135, R8, !PT ;  /* 0x0000000887087209 */ /* 0x000fc60007810000 */
[----:B------:R-:W-:Y:S02]  /*9fd0*/  MUFU.EX2 R21, R21 ;  /* 0x0000001500157308 */ /* 0x000fe40000000800 */
[----:B------:R-:W0:Y:S06]  /*9fe0*/  SHFL.BFLY PT, R157, R8, 0x2, 0x1f ;  /* 0x0c401f00089d7f89 */ /* 0x000e2c00000e0000 */
[----:B------:R-:W-:Y:S08]  /*9ff0*/  MUFU.EX2 R152, R152 ;  /* 0x0000009800987308 */ /* 0x000ff00000000800 */
        /* <DEDUP_REMOVED lines=9> */
[C---:B------:R-:W-:Y:S01]  /*a090*/  FMUL.FTZ R90, R8.reuse, R10 ;  /* 0x0000000a085a7220 */ /* 0x040fe20000410000 */
[----:B------:R-:W-:-:S03]  /*a0a0*/  FADD.FTZ R129, -R8, R11 ;  /* 0x0000000b08817221 */ /* 0x000fc60000010100 */
[----:B------:R-:W-:-:S03]  /*a0b0*/  FFMA.FTZ R95, R95, R10, -R90 ;  /* 0x0000000a5f5f7223 */ /* 0x000fc6000001085a */
[----:B------:R-:W-:Y:S01]  /*a0c0*/  MUFU.EX2 R11, R94 ;  /* 0x0000005e000b7308 */ /* 0x000fe20000000800 */
[-CC-:B------:R-:W-:Y:S01]  /*a0d0*/  FFMA.FTZ R157, R13, R10.reuse, -R90.reuse ;  /* 0x0000000a0d9d7223 */ /* 0x180fe2000001085a */
[-C--:B------:R-:W-:Y:S01]  /*a0e0*/  FMUL.FTZ R129, R129, R10.reuse ;  /* 0x0000000a81817220 */ /* 0x080fe20000410000 */
        /* <DEDUP_REMOVED lines=12> */
[----:B------:R-:W-:Y:S01]  /*a1b0*/  FFMA.FTZ R119, R119, R10, -R90 ;  /* 0x0000000a77777223 */ /* 0x000fe2000001085a */
[----:B------:R-:W-:Y:S01]  /*a1c0*/  MUFU.EX2 R157, R157 ;  /* 0x0000009d009d7308 */ /* 0x000fe20000000800 */
[----:B0-----:R-:W-:-:S02]  /*a1d0*/  IMAD.U32 R95, RZ, RZ, UR37 ;  /* 0x00000025ff5f7e24 */ /* 0x001fc4000f8e00ff */
[-CC-:B------:R-:W-:Y:S01]  /*a1e0*/  FFMA.FTZ R121, R121, R10.reuse, -R90.reuse ;  /* 0x0000000a79797223 */ /* 0x180fe2000001085a */
[-CC-:B------:R-:W-:Y:S01]  /*a1f0*/  FFMA.FTZ R123, R123, R10.reuse, -R90.reuse ;  /* 0x0000000a7b7b7223 */ /* 0x180fe2000001085a */
[-CC-:B------:R-:W-:Y:S01]  /*a200*/  FFMA.FTZ R125, R125, R10.reuse, -R90.reuse ;  /* 0x0000000a7d7d7223 */ /* 0x180fe2000001085a */
[-CC-:B------:R-:W-:Y:S01]  /*a210*/  FFMA.FTZ R127, R127, R10.reuse, -R90.reuse ;  /* 0x0000000a7f7f7223 */ /* 0x180fe2000001085a */
[----:B------:R-:W-:Y:S01]  /*a220*/  @!P1 LEA R95, R95, UR38, 0x3 ;  /* 0x000000265f5f9c11 */ /* 0x000fe2000f8e18ff */
[-CC-:B------:R-:W-:Y:S01]  /*a230*/  FFMA.FTZ R133, R133, R10.reuse, -R90.reuse ;  /* 0x0000000a85857223 */ /* 0x180fe2000001085a */
[----:B------:R-:W-:Y:S01]  /*a240*/  MUFU.EX2 R92, R92 ;  /* 0x0000005c005c7308 */ /* 0x000fe20000000800 */
[----:B------:R-:W-:Y:S01]  /*a250*/  FFMA.FTZ R131, R131, R10, -R90 ;  /* 0x0000000a83837223 */ /* 0x000fe2000001085a */
[----:B------:R-:W-:Y:S02]  /*a260*/  IMAD.U32 R99, RZ, RZ, UR10 ;  /* 0x0000000aff637e24 */ /* 0x000fe4000f8e00ff */
[----:B------:R-:W-:-:S02]  /*a270*/  @!P1 VIADD R95, R95, 0x2a840 ;  /* 0x0002a8405f5f9836 */ /* 0x000fc40000000000 */
[----:B------:R-:W-:Y:S02]  /*a280*/  @!P1 VIADD R99, R99, 0x2a860 ;  /* 0x0002a86063639836 */ /* 0x000fe40000000000 */
[----:B------:R-:W-:Y:S01]  /*a290*/  MUFU.EX2 R153, R153 ;  /* 0x0000009900997308 */ /* 0x000fe20000000800 */
[----:B------:R-:W-:Y:S02]  /*a2a0*/  @!P1 PRMT R95, RZ, 0x654, R95 ;  /* 0x00000654ff5f9816 */ /* 0x000fe4000000005f */
[----:B------:R-:W-:-:S05]  /*a2b0*/  @!P1 PRMT R99, RZ, 0x654, R99 ;  /* 0x00000654ff639816 */ /* 0x000fca0000000063 */
[----:B------:R-:W-:Y:S08]  /*a2c0*/  MUFU.EX2 R96, R96 ;  /* 0x0000006000607308 */ /* 0x000ff00000000800 */
[----:B------:R-:W-:Y:S01]  /*a2d0*/  MUFU.EX2 R155, R155 ;  /* 0x0000009b009b7308 */ /* 0x000fe20000000800 */
[----:B------:R-:W-:Y:S02]  /*a2e0*/  WARPGROUP.DEPBAR.LE gsb0, 0x0 ;  /* 0x00008000000079c5 */ /* 0x000fe40000010000 */
[----:B------:R-:W-:Y:S01]  /*a2f0*/  WARPGROUP.ARRIVE ;  /* 0x00000000000079c5 */ /* 0x000fe20000000000 */
[-CC-:B------:R-:W-:Y:S01]  /*a300*/  FFMA.FTZ R147, R215, R10.reuse, -R2.reuse ;  /* 0x0000000ad7937223 */ /* 0x180fe20000010802 */
[-CC-:B------:R-:W-:Y:S01]  /*a310*/  FFMA.FTZ R145, R159, R10.reuse, -R2.reuse ;  /* 0x0000000a9f917223 */ /* 0x180fe20000010802 */
[-CC-:B------:R-:W-:Y:S01]  /*a320*/  FFMA.FTZ R144, R221, R10.reuse, -R2.reuse ;  /* 0x0000000add907223 */ /* 0x180fe20000010802 */
[-CC-:B------:R-:W-:Y:S01]  /*a330*/  FFMA.FTZ R146, R225, R10.reuse, -R2.reuse ;  /* 0x0000000ae1927223 */ /* 0x180fe20000010802 */
[-C--:B------:R-:W-:Y:S01]  /*a340*/  FFMA.FTZ R215, R235, R10.reuse, -R2 ;  /* 0x0000000aebd77223 */ /* 0x080fe20000010802 */
[----:B------:R-:W-:Y:S01]  /*a350*/  HGMMA.64x128x16.F32.BF16 R24, R140, gdesc[UR4].tnspB, R24, gsb0 ;  /* 0x41e000048c187df0 */ /* 0x000fe20008001818 */
[----:B------:R-:W-:Y:S01]  /*a360*/  UIADD3 UR6, UR4, 0x280, URZ ;  /* 0x0000028004067890 */ /* 0x000fe2000fffe03f */
[----:B------:R-:W0:Y:S01]  /*a370*/  MUFU.EX2 R2, R129 ;  /* 0x0000008100027308 */ /* 0x000e220000000800 */
[----:B------:R-:W-:Y:S01]  /*a380*/  UMOV UR7, 0x40000040 ;  /* 0x4000004000077882 */ /* 0x000fe20000000000 */
[-CC-:B------:R-:W-:Y:S01]  /*a390*/  FFMA.FTZ R159, R91, R10.reuse, -R90.reuse ;  /* 0x0000000a5b9f7223 */ /* 0x180fe2000001085a */
[----:B------:R-:W-:Y:S01]  /*a3a0*/  FFMA.FTZ R91, R113, R10, -R90 ;  /* 0x0000000a715b7223 */ /* 0x000fe2000001085a */
[----:B------:R-:W-:-:S04]  /*a3b0*/  UMOV UR4, UR37 ;  /* 0x0000002500047c82 */ /* 0x000fc80008000000 */
[----:B------:R-:W-:Y:S08]  /*a3c0*/  MUFU.EX2 R159, R159 ;  /* 0x0000009f009f7308 */ /* 0x000ff00000000800 */
[----:B------:R-:W-:Y:S01]  /*a3d0*/  MUFU.EX2 R145, R145 ;  /* 0x0000009100917308 */ /* 0x000fe20000000800 */
[----:B0-----:R-:W-:Y:S01]  /*a3e0*/  FFMA.FTZ R97, R2, R3, R157 ;  /* 0x0000000302617223 */ /* 0x001fe2000001009d */
[----:B------:R-:W-:-:S06]  /*a3f0*/  F2FP.BF16.F32.PACK_AB R157, R92, R157 ;  /* 0x0000009d5c9d723e */ /* 0x000fcc00000010ff */
        /* <DEDUP_REMOVED lines=17> */
[----:B------:R-:W0:Y:S01]  /*a510*/  MUFU.EX2 R211, R211 ;  /* 0x000000d300d37308 */ /* 0x000e220000000800 */
[----:B------:R-:W-:Y:S01]  /*a520*/  HGMMA.64x128x16.F32.BF16 R24, R136, gdesc[UR4].tnspB, R24, gsb0 ;  /* 0x41e0000488187df0 */ /* 0x000fe20008001818 */
[----:B------:R-:W-:-:S06]  /*a530*/  UMOV UR7, UR36 ;  /* 0x0000002400077c82 */ /* 0x000fcc0008000000 */
[----:B------:R-:W1:Y:S08]  /*a540*/  MUFU.EX2 R123, R123 ;  /* 0x0000007b007b7308 */ /* 0x000e700000000800 */
[----:B------:R-:W-:Y:S01]  /*a550*/  MUFU.EX2 R14, R14 ;  /* 0x0000000e000e7308 */ /* 0x000fe20000000800 */
[----:B0-----:R-:W-:-:S07]  /*a560*/  F2FP.BF16.F32.PACK_AB R140, R211, R12 ;  /* 0x0000000cd38c723e */ /* 0x001fce00000010ff */
[----:B------:R-:W-:Y:S01]  /*a570*/  MUFU.EX2 R125, R125 ;  /* 0x0000007d007d7308 */ /* 0x000fe20000000800 */
[----:B-1----:R-:W-:-:S07]  /*a580*/  F2FP.BF16.F32.PACK_AB R141, R123, R121 ;  /* 0x000000797b8d723e */ /* 0x002fce00000010ff */
[----:B------:R-:W0:Y:S08]  /*a590*/  MUFU.EX2 R213, R213 ;  /* 0x000000d500d57308 */ /* 0x000e300000000800 */
[----:B------:R-:W1:Y:S08]  /*a5a0*/  MUFU.EX2 R127, R127 ;  /* 0x0000007f007f7308 */ /* 0x000e700000000800 */
[----:B------:R-:W-:Y:S01]  /*a5b0*/  MUFU.EX2 R20, R20 ;  /* 0x0000001400147308 */ /* 0x000fe20000000800 */
[----:B0-----:R-:W-:-:S07]  /*a5c0*/  F2FP.BF16.F32.PACK_AB R142, R213, R14 ;  /* 0x0000000ed58e723e */ /* 0x001fce00000010ff */
[----:B------:R-:W-:Y:S01]  /*a5d0*/  MUFU.EX2 R133, R133 ;  /* 0x0000008500857308 */ /* 0x000fe20000000800 */
[----:B-1----:R-:W-:-:S07]  /*a5e0*/  F2FP.BF16.F32.PACK_AB R143, R127, R125 ;  /* 0x0000007d7f8f723e */ /* 0x002fce00000010ff */
[----:B------:R-:W-:Y:S08]  /*a5f0*/  MUFU.EX2 R215, R215 ;  /* 0x000000d700d77308 */ /* 0x000ff00000000800 */
[----:B------:R-:W-:Y:S08]  /*a600*/  MUFU.EX2 R131, R131 ;  /* 0x0000008300837308 */ /* 0x000ff00000000800 */
[----:B------:R-:W0:Y:S01]  /*a610*/  MUFU.EX2 R88, R88 ;  /* 0x0000005800587308 */ /* 0x000e220000000800 */
[----:B------:R-:W-:-:S02]  /*a620*/  WARPGROUP.DEPBAR.LE gsb0, 0x0 ;  /* 0x00008000000079c5 */ /* 0x000fc40000010000 */
[----:B------:R1:W-:Y:S01]  /*a630*/  @!P1 SYNCS.ARRIVE.TRANS64.RED.A1T0 RZ, [R95+URZ], RZ ;  /* 0x000000ff5fff99a7 */ /* 0x0003e2000810043f */
[----:B0-----:R-:W-:Y:S02]  /*a640*/  F2FP.BF16.F32.PACK_AB R138, R11, R88 ;  /* 0x000000580b8a723e */ /* 0x001fe400000010ff */
[----:B------:R-:W-:Y:S02]  /*a650*/  F2FP.BF16.F32.PACK_AB R136, R215, R20 ;  /* 0x00000014d788723e */ /* 0x000fe400000010ff */
[----:B------:R-:W-:Y:S01]  /*a660*/  F2FP.BF16.F32.PACK_AB R137, R131, R133 ;  /* 0x000000858389723e */ /* 0x000fe200000010ff */
[----:B-1----:R-:W-:Y:S01]  /*a670*/  FFMA.FTZ R95, R0, R6, R15 ;  /* 0x00000006005f7223 */ /* 0x002fe2000001000f */
[----:B------:R-:W-:Y:S01]  /*a680*/  FADD.FTZ R6, R92, R97 ;  /* 0x000000615c067221 */ /* 0x000fe20000010000 */
[----:B------:R0:W-:Y:S02]  /*a690*/  @!P1 SYNCS.ARRIVE.TRANS64.RED.A1T0 RZ, [R99+URZ], RZ ;  /* 0x000000ff63ff99a7 */ /* 0x0001e4000810043f */
[C---:B------:R-:W-:Y:S01]  /*a6a0*/  FADD.FTZ R95, R156.reuse, R95 ;  /* 0x0000005f9c5f7221 */ /* 0x040fe20000010000 */
[----:B------:R-:W-:-:S03]  /*a6b0*/  F2FP.BF16.F32.PACK_AB R156, R156, R15 ;  /* 0x0000000f9c9c723e */ /* 0x000fc600000010ff */
[----:B------:R-:W-:Y:S01]  /*a6c0*/  FADD.FTZ R106, R158, R95 ;  /* 0x0000005f9e6a7221 */ /* 0x000fe20000010000 */
[----:B------:R-:W-:Y:S01]  /*a6d0*/  FADD.FTZ R95, R159, R6 ;  /* 0x000000069f5f7221 */ /* 0x000fe20000010000 */
[C---:B------:R-:W-:Y:S02]  /*a6e0*/  F2FP.BF16.F32.PACK_AB R158, R21.reuse, R158 ;  /* 0x0000009e159e723e */ /* 0x040fe400000010ff */
[----:B------:R-:W-:Y:S01]  /*a6f0*/  FADD.FTZ R97, R21, R106 ;  /* 0x0000006a15617221 */ /* 0x000fe20000010000 */
[C---:B------:R-:W-:Y:S01]  /*a700*/  FADD.FTZ R6, R94.reuse, R95 ;  /* 0x0000005f5e067221 */ /* 0x040fe20000010000 */
[----:B------:R-:W-:Y:S02]  /*a710*/  F2FP.BF16.F32.PACK_AB R159, R94, R159 ;  /* 0x0000009f5e9f723e */ /* 0x000fe400000010ff */
[----:B------:R-:W-:Y:S01]  /*a720*/  FADD.FTZ R106, R152, R97 ;  /* 0x00000061986a7221 */ /* 0x000fe20000010000 */
[----:B------:R-:W-:Y:S01]  /*a730*/  FADD.FTZ R95, R153, R6 ;  /* 0x00000006995f7221 */ /* 0x000fe20000010000 */
[----:B------:R-:W-:-:S02]  /*a740*/  F2FP.BF16.F32.PACK_AB R152, R93, R152 ;  /* 0x000000985d98723e */ /* 0x000fc400000010ff */
[----:B------:R-:W-:Y:S01]  /*a750*/  FADD.FTZ R97, R93, R106 ;  /* 0x0000006a5d617221 */ /* 0x000fe20000010000 */
[C---:B------:R-:W-:Y:S01]  /*a760*/  FADD.FTZ R6, R96.reuse, R95 ;  /* 0x0000005f60067221 */ /* 0x040fe20000010000 */
[----:B------:R-:W-:Y:S02]  /*a770*/  F2FP.BF16.F32.PACK_AB R153, R96, R153 ;  /* 0x000000996099723e */ /* 0x000fe400000010ff */
[----:B------:R-:W-:Y:S01]  /*a780*/  FADD.FTZ R106, R154, R97 ;  /* 0x000000619a6a7221 */ /* 0x000fe20000010000 */
[----:B------:R-:W-:Y:S01]  /*a790*/  FADD.FTZ R95, R155, R6 ;  /* 0x000000069b5f7221 */ /* 0x000fe20000010000 */
[-C--:B------:R-:W-:Y:S01]  /*a7a0*/  FFMA.FTZ R6, R149, R10.reuse, -R90 ;  /* 0x0000000a95067223 */ /* 0x080fe2000001085a */
[----:B------:R-:W-:Y:S01]  /*a7b0*/  F2FP.BF16.F32.PACK_AB R149, R100, R13 ;  /* 0x0000000d6495723e */ /* 0x000fe200000010ff */
[----:B------:R-:W-:Y:S01]  /*a7c0*/  FADD.FTZ R97, R145, R106 ;  /* 0x0000006a91617221 */ /* 0x000fe20000010000 */
[----:B------:R-:W-:Y:S01]  /*a7d0*/  FADD.FTZ R106, R98, R95 ;  /* 0x0000005f626a7221 */ /* 0x000fe20000010000 */
[----:B------:R-:W-:Y:S01]  /*a7e0*/  FFMA.FTZ R90, R135, R10, -R90 ;  /* 0x0000000a875a7223 */ /* 0x000fe2000001085a */
[----:B------:R1:W2:Y:S01]  /*a7f0*/  MUFU.EX2 R139, R6 ;  /* 0x00000006008b7308 */ /* 0x0002a20000000800 */
[----:B------:R-:W-:Y:S01]  /*a800*/  FADD.FTZ R108, R148, R97 ;  /* 0x00000061946c7221 */ /* 0x000fe20000010000 */
[----:B------:R-:W-:Y:S01]  /*a810*/  FADD.FTZ R15, R13, R106 ;  /* 0x0000006a0d0f7221 */ /* 0x000fe20000010000 */
[----:B------:R-:W-:-:S02]  /*a820*/  F2FP.BF16.F32.PACK_AB R148, R147, R148 ;  /* 0x000000949394723e */ /* 0x000fc400000010ff */
[----:B------:R-:W-:Y:S01]  /*a830*/  FADD.FTZ R21, R147, R108 ;  /* 0x0000006c93157221 */ /* 0x000fe20000010000 */
[----:B------:R-:W-:Y:S01]  /*a840*/  FADD.FTZ R106, R100, R15 ;  /* 0x0000000f646a7221 */ /* 0x000fe20000010000 */
[----:B------:R-:W-:Y:S01]  /*a850*/  F2FP.BF16.F32.PACK_AB R147, R119, R3 ;  /* 0x000000037793723e */ /* 0x000fe200000010ff */
[----:B------:R-:W3:Y:S01]  /*a860*/  MUFU.EX2 R90, R90 ;  /* 0x0000005a005a7308 */ /* 0x000ee20000000800 */
[----:B------:R-:W-:Y:S01]  /*a870*/  FADD.FTZ R108, R150, R21 ;  /* 0x00000015966c7221 */ /* 0x000fe20000010000 */
[----:B------:R-:W-:Y:S01]  /*a880*/  FADD.FTZ R15, R89, R106 ;  /* 0x0000006a590f7221 */ /* 0x000fe20000010000 */
[----:B------:R-:W-:Y:S02]  /*a890*/  F2FP.BF16.F32.PACK_AB R154, R145, R154 ;  /* 0x0000009a919a723e */ /* 0x000fe400000010ff */
[C---:B------:R-:W-:Y:S01]  /*a8a0*/  FADD.FTZ R21, R151.reuse, R108 ;  /* 0x0000006c97157221 */ /* 0x040fe20000010000 */
[----:B------:R-:W-:Y:S01]  /*a8b0*/  FADD.FTZ R92, R102, R15 ;  /* 0x0000000f665c7221 */ /* 0x000fe20000010000 */
        /* <DEDUP_REMOVED lines=12> */
[----:B------:R-:W-:Y:S02]  /*a980*/  F2FP.BF16.F32.PACK_AB R145, R104, R91 ;  /* 0x0000005b6891723e */ /* 0x000fe400000010ff */
[----:B------:R-:W-:Y:S01]  /*a990*/  FADD.FTZ R94, R12, R13 ;  /* 0x0000000d0c5e7221 */ /* 0x000fe20000010000 */
[----:B------:R-:W-:Y:S01]  /*a9a0*/  FADD.FTZ R92, R121, R92 ;  /* 0x0000005c795c7221 */ /* 0x000fe20000010000 */
[----:B------:R-:W-:Y:S01]  /*a9b0*/  F2FP.BF16.F32.PACK_AB R146, R209, R146 ;  /* 0x00000092d192723e */ /* 0x000fe200000010ff */
[----:B------:R-:W-:Y:S02]  /*a9c0*/  IMAD.MOV.U32 R12, RZ, RZ, R7 ;  /* 0x000000ffff0c7224 */ /* 0x000fe400078e0007 */
[----:B------:R-:W-:Y:S01]  /*a9d0*/  FADD.FTZ R13, R211, R94 ;  /* 0x0000005ed30d7221 */ /* 0x000fe20000010000 */
[----:B------:R-:W-:-:S03]  /*a9e0*/  FADD.FTZ R92, R123, R92 ;  /* 0x0000005c7b5c7221 */ /* 0x000fc60000010000 */
[----:B------:R-:W-:Y:S01]  /*a9f0*/  FADD.FTZ R94, R14, R13 ;  /* 0x0000000d0e5e7221 */ /* 0x000fe20000010000 */
[----:B------:R-:W-:-:S03]  /*aa00*/  FADD.FTZ R92, R125, R92 ;  /* 0x0000005c7d5c7221 */ /* 0x000fc60000010000 */
[----:B------:R-:W-:Y:S01]  /*aa10*/  FADD.FTZ R3, R213, R94 ;  /* 0x0000005ed5037221 */ /* 0x000fe20000010000 */
[----:B------:R-:W-:-:S03]  /*aa20*/  FADD.FTZ R92, R127, R92 ;  /* 0x0000005c7f5c7221 */ /* 0x000fc60000010000 */
[----:B-1----:R-:W-:Y:S01]  /*aa30*/  FADD.FTZ R6, R20, R3 ;  /* 0x0000000314067221 */ /* 0x002fe20000010000 */
[----:B------:R-:W-:-:S03]  /*aa40*/  FADD.FTZ R92, R133, R92 ;  /* 0x0000005c855c7221 */ /* 0x000fc60000010000 */
[----:B------:R-:W-:Y:S01]  /*aa50*/  FADD.FTZ R3, R215, R6 ;  /* 0x00000006d7037221 */ /* 0x000fe20000010000 */
[----:B------:R-:W-:-:S03]  /*aa60*/  FADD.FTZ R92, R131, R92 ;  /* 0x0000005c835c7221 */ /* 0x000fc60000010000 */
[----:B------:R-:W-:Y:S01]  /*aa70*/  FADD.FTZ R6, R88, R3 ;  /* 0x0000000358067221 */ /* 0x000fe20000010000 */
[----:B--2---:R-:W-:Y:S01]  /*aa80*/  FADD.FTZ R92, R139, R92 ;  /* 0x0000005c8b5c7221 */ /* 0x004fe20000010000 */
[C---:B---3--:R-:W-:Y:S02]  /*aa90*/  F2FP.BF16.F32.PACK_AB R139, R90.reuse, R139 ;  /* 0x0000008b5a8b723e */ /* 0x048fe400000010ff */
[----:B------:R-:W-:Y:S01]  /*aaa0*/  FADD.FTZ R6, R11, R6 ;  /* 0x000000060b067221 */ /* 0x000fe20000010000 */
[----:B------:R-:W-:Y:S01]  /*aab0*/  FADD.FTZ R3, R90, R92 ;  /* 0x0000005c5a037221 */ /* 0x000fe20000010000 */
[----:B------:R-:W-:Y:S01]  /*aac0*/  IMAD.MOV.U32 R11, RZ, RZ, R8 ;  /* 0x000000ffff0b7224 */ /* 0x000fe200078e0008 */
[----:B0-----:R-:W-:Y:S06]  /*aad0*/  @P2 BRA `(.L_x_1185) ;  /* 0xffffffdc00902947 */ /* 0x001fec000383ffff */
.L_x_1176:
[----:B------:R-:W-:-:S13]  /*aae0*/  R2UR UR4, R23 ;  /* 0x00000000170472ca */ /* 0x000fda00000e0000 */
[----:B------:R-:W-:-:S13]  /*aaf0*/  ISETP.GE.AND P2, PT, R9, UR4, PT ;  /* 0x0000000409007c0c */ /* 0x000fda000bf46270 */
[----:B------:R-:W-:Y:S05]  /*ab00*/  @!P2 BRA `(.L_x_1186) ;  /* 0x0000003000eca947 */ /* 0x000fea0003800000 */
[----:B------:R-:W-:Y:S01]  /*ab10*/  IMAD.MOV.U32 R13, RZ, RZ, R8 ;  /* 0x000000ffff0d7224 */ /* 0x000fe200078e0008 */
[----:B------:R-:W-:Y:S01]  /*ab20*/  UMOV UR7, UR36 ;  /* 0x0000002400077c82 */ /* 0x000fe20008000000 */
[----:B------:R-:W-:Y:S01]  /*ab30*/  IMAD.MOV.U32 R12, RZ, RZ, R7 ;  /* 0x000000ffff0c7224 */ /* 0x000fe200078e0007 */
[----:B------:R-:W-:Y:S01]  /*ab40*/  UMOV UR4, UR37 ;  /* 0x0000002500047c82 */ /* 0x000fe20008000000 */
[----:B------:R-:W-:Y:S01]  /*ab50*/  ULDC UR39, c[0x0][0x9e4] ;  /* 0x0002790000277ab9 */ /* 0x000fe20000000800 */
[----:B------:R-:W-:Y:S01]  /*ab60*/  ULDC UR5, c[0x0][0x9d8] ;  /* 0x0002760000057ab9 */ /* 0x000fe20000000800 */
[----:B------:R-:W-:-:S05]  /*ab70*/  ULDC UR50, c[0x0][0x9e0] ;  /* 0x0002780000327ab9 */ /* 0x000fca0000000800 */
.L_x_1203:
[----:B------:R-:W-:-:S04]  /*ab80*/  UIADD3 UR37, UR4, 0x1, URZ ;  /* 0x0000000104257890 */ /* 0x000fc8000fffe03f */
[----:B------:R-:W-:-:S04]  /*ab90*/  UISETP.NE.AND UP2, UPT, UR37, 0x2, UPT ;  /* 0x000000022500788c */ /* 0x000fc8000bf45270 */
[----:B------:R-:W-:Y:S02]  /*aba0*/  USEL UR36, URZ, 0x1, UP2 ;  /* 0x000000013f247887 */ /* 0x000fe40009000000 */
[----:B------:R-:W-:Y:S02]  /*abb0*/  USEL UR37, UR37, URZ, UP2 ;  /* 0x0000003f25257287 */ /* 0x000fe40009000000 */
[----:B------:R-:W-:Y:S01]  /*abc0*/  ULOP3.LUT UR36, UR7, UR36, URZ, 0x3c, !UPT ;  /* 0x0000002407247292 */ /* 0x000fe2000f8e3c3f */
[----:B------:R-:W-:Y:S11]  /*abd0*/  @!P0 BRA `(.L_x_1187) ;  /* 0x0000000000048947 */ /* 0x000ff60003800000 */
[----:B------:R-:W-:Y:S01]  /*abe0*/  BPT.TRAP 0x1 ;  /* 0x000000040000795c */ /* 0x000fe20000300000 */
.L_x_1187:
[----:B------:R-:W-:Y:S01]  /*abf0*/  ULEA UR6, UR37, UR38, 0x3 ;  /* 0x0000002625067291 */ /* 0x000fe2000f8e183f */
[----:B------:R-:W-:-:S05]  /*ac00*/  IMAD.U32 R7, RZ, RZ, UR36 ;  /* 0x00000024ff077e24 */ /* 0x000fca000f8e00ff */
[----:B------:R-:W-:-:S04]  /*ac10*/  SHF.L.U32 R7, R7, 0x1f, RZ ;  /* 0x0000001f07077819 */ /* 0x000fc800000006ff */
[----:B------:R0:W1:Y:S01]  /*ac20*/  SYNCS.PHASECHK.TRANS64.TRYWAIT P2, [UR6+0x2a830], R7 ;  /* 0x02a83007ff0075a7 */ /* 0x0000620008040146 */
[----:B------:R-:W-:Y:S05]  /*ac30*/  @!P0 BRA `(.L_x_1188) ;  /* 0x0000000000048947 */ /* 0x000fea0003800000 */
[----:B------:R-:W-:Y:S01]  /*ac40*/  BPT.TRAP 0x1 ;  /* 0x000000040000795c */ /* 0x000fe20000300000 */
.L_x_1188:
[----:B-1----:R-:W-:Y:S05]  /*ac50*/  @P2 BRA `(.L_x_1189) ;  /* 0x0000000000082947 */ /* 0x002fea0003800000 */
[----:B------:R-:W1:Y:S02]  /*ac60*/  SYNCS.PHASECHK.TRANS64.TRYWAIT P2, [UR6+0x2a830], R7 ;  /* 0x02a83007ff0075a7 */ /* 0x000e640008040146 */
[----:B-1----:R-:W-:Y:S05]  /*ac70*/  @!P2 BRA `(.L_x_1190) ;  /* 0x000000e80048a947 */ /* 0x002fea0003800000 */
.L_x_1189:
        /* <DEDUP_REMOVED lines=135> */
.L_x_1191:
[----:B------:R-:W-:Y:S01]  /*b4f0*/  ULEA UR10, UR4, UR38, 0x3 ;  /* 0x00000026040a7291 */ /* 0x000fe2000f8e183f */
[----:B------:R-:W-:-:S05]  /*b500*/  IMAD.U32 R0, RZ, RZ, UR7 ;  /* 0x00000007ff007e24 */ /* 0x000fca000f8e00ff */
[----:B------:R-:W-:-:S04]  /*b510*/  SHF.L.U32 R0, R0, 0x1f, RZ ;  /* 0x0000001f00007819 */ /* 0x000fc800000006ff */
[----:B------:R2:W3:Y:S01]  /*b520*/  SYNCS.PHASECHK.TRANS64.TRYWAIT P2, [UR10+0x2a850], R0 ;  /* 0x02a85000ff0075a7 */ /* 0x0004e2000804014a */
[----:B------:R-:W-:Y:S05]  /*b530*/  @!P0 BRA `(.L_x_1192) ;  /* 0x0000000000048947 */ /* 0x000fea0003800000 */
[----:B------:R-:W-:Y:S01]  /*b540*/  BPT.TRAP 0x1 ;  /* 0x000000040000795c */ /* 0x000fe20000300000 */
.L_x_1192:
[----:B---3--:R-:W-:Y:S05]  /*b550*/  @P2 BRA `(.L_x_1193) ;  /* 0x0000000000082947 */ /* 0x008fea0003800000 */
[----:B------:R-:W3:Y:S02]  /*b560*/  SYNCS.PHASECHK.TRANS64.TRYWAIT P2, [UR10+0x2a850], R0 ;  /* 0x02a85000ff0075a7 */ /* 0x000ee4000804014a */
[----:B---3--:R-:W-:Y:S05]  /*b570*/  @!P2 BRA `(.L_x_1194) ;  /* 0x000000e00020a947 */ /* 0x008fea0003800000 */
.L_x_1193:
[----:B------:R-:W-:Y:S01]  /*b580*/  UIADD3 UR6, UR38, 0x400, URZ ;  /* 0x0000040026067890 */ /* 0x000fe2000fffe03f */
[----:B------:R-:W-:Y:S01]  /*b590*/  WARPGROUP.ARRIVE ;  /* 0x00000000000079c5 */ /* 0x000fe20000000000 */
[----:B------:R-:W-:Y:S01]  /*b5a0*/  UMOV UR7, 0x40000040 ;  /* 0x4000004000077882 */ /* 0x000fe20000000000 */
[----:B------:R-:W-:Y:S01]  /*b5b0*/  PLOP3.LUT P2, PT, PT, PT, UP0, 0x80, 0x0 ;  /* 0x000000000000781c */ /* 0x000fe20003f4f008 */
[----:B------:R-:W-:Y:S01]  /*b5c0*/  USHF.R.U32.HI UR6, URZ, 0x4, UR6 ;  /* 0x000000043f067899 */ /* 0x000fe20008011606 */
[----:B------:R-:W-:Y:S01]  /*b5d0*/  PLOP3.LUT P3, PT, PT, PT, UP0, 0x80, 0x0 ;  /* 0x000000000000781c */ /* 0x000fe20003f6f008 */
[----:B------:R-:W-:Y:S02]  /*b5e0*/  IMAD.U32 R11, RZ, RZ, UR37 ;  /* 0x00000025ff0b7e24 */ /* 0x000fe4000f8e00ff */
[----:B------:R-:W-:Y:S01]  /*b5f0*/  FMUL.FTZ R14, R95, UR5 ;  /* 0x000000055f0e7c20 */ /* 0x000fe20008410000 */
[----:B------:R-:W-:Y:S01]  /*b600*/  ULOP3.LUT UR6, UR6, 0x3fff, URZ, 0xc0, !UPT ;  /* 0x00003fff06067892 */ /* 0x000fe2000f8ec03f */
[----:B------:R-:W-:Y:S01]  /*b610*/  FMUL.FTZ R95, R115, UR5 ;  /* 0x00000005735f7c20 */ /* 0x000fe20008410000 */
[----:B0-2---:R-:W-:Y:S01]  /*b620*/  FMUL.FTZ R0, R90, UR5 ;  /* 0x000000055a007c20 */ /* 0x005fe20008410000 */
[----:B------:R-:W-:Y:S01]  /*b630*/  FMUL.FTZ R90, R106, UR5 ;  /* 0x000000056a5a7c20 */ /* 0x000fe20008410000 */
[----:B------:R-:W-:Y:S01]  /*b640*/  ULOP3.LUT UR6, UR6, 0x3000000, URZ, 0xfc, !UPT ;  /* 0x0300000006067892 */ /* 0x000fe2000f8efc3f */
[----:B-1----:R-:W-:Y:S01]  /*b650*/  FMUL.FTZ R7, R88, UR5 ;  /* 0x0000000558077c20 */ /* 0x002fe20008410000 */
        /* <DEDUP_REMOVED lines=25> */
[----:B------:R-:W0:Y:S08]  /*b7f0*/  MUFU.TANH R7, R7 ;  /* 0x0000000700077308 */ /* 0x000e300000002400 */
        /* <DEDUP_REMOVED lines=63> */
[----:B------:R-:W-:Y:S01]  /*bbf0*/  @UP0 ULDC UR4, c[0x0][0x44c] ;  /* 0x0001130000040ab9 */ /* 0x000fe20000000800 */
[----:B------:R-:W-:Y:S01]  /*bc00*/  FMUL.FTZ R109, R113, UR5 ;  /* 0x00000005716d7c20 */ /* 0x000fe20008410000 */
[----:B------:R-:W-:Y:S01]  /*bc10*/  @P2 IMAD.HI.U32 R10, R114, UR4, RZ ;  /* 0x00000004720a2c27 */ /* 0x000fe2000f8e00ff */
[----:B------:R-:W-:-:S03]  /*bc20*/  @UP0 ULDC UR4, c[0x0][0x450] ;  /* 0x0001140000040ab9 */ /* 0x000fc60000000800 */
[----:B------:R-:W-:Y:S01]  /*bc30*/  FMUL.FTZ R145, R92, UR5 ;  /* 0x000000055c917c20 */ /* 0x000fe20008410000 */
[----:B------:R-:W-:Y:S01]  /*bc40*/  FMUL.FTZ R113, R121, UR5 ;  /* 0x0000000579717c20 */ /* 0x000fe20008410000 */
[----:B------:R-:W-:Y:S01]  /*bc50*/  FMUL.FTZ R146, R93, UR5 ;  /* 0x000000055d927c20 */ /* 0x000fe20008410000 */
[----:B------:R-:W-:Y:S01]  /*bc60*/  @P3 SHF.R.U32.HI R114, RZ, UR4, R10 ;  /* 0x00000004ff723c19 */ /* 0x000fe2000801160a */
[----:B------:R-:W-:Y:S01]  /*bc70*/  FMUL.FTZ R92, R110, UR5 ;  /* 0x000000056e5c7c20 */ /* 0x000fe20008410000 */
[----:B------:R-:W-:Y:S01]  /*bc80*/  @!P1 LEA R10, R11, UR38, 0x3 ;  /* 0x000000260b0a9c11 */ /* 0x000fe2000f8e18ff */
[----:B------:R-:W-:Y:S01]  /*bc90*/  FMUL.FTZ R121, R125, UR5 ;  /* 0x000000057d797c20 */ /* 0x000fe20008410000 */
[----:B------:R-:W-:Y:S01]  /*bca0*/  FMUL.FTZ R110, R116, UR5 ;  /* 0x00000005746e7c20 */ /* 0x000fe20008410000 */
[----:B------:R-:W5:Y:S01]  /*bcb0*/  SHFL.IDX PT, R115, R114, RZ, 0x1c1f ;  /* 0x001c1fff72737589 */ /* 0x000f6200000e0000 */
[----:B------:R-:W-:Y:S01]  /*bcc0*/  FMUL.FTZ R125, R129, UR5 ;  /* 0x00000005817d7c20 */ /* 0x000fe20008410000 */
[----:B------:R-:W-:-:S02]  /*bcd0*/  @!P1 VIADD R10, R10, 0x2a840 ;  /* 0x0002a8400a0a9836 */ /* 0x000fc40000000000 */
[----:B------:R-:W-:Y:S01]  /*bce0*/  FMUL.FTZ R93, R130, UR5 ;  /* 0x00000005825d7c20 */ /* 0x000fe20008410000 */
[----:B------:R-:W-:Y:S01]  /*bcf0*/  PLOP3.LUT P2, PT, PT, PT, UP1, 0x40, 0x0 ;  /* 0x000000000000781c */ /* 0x000fe20003f4e818 */
[----:B------:R-:W0:Y:S01]  /*bd00*/  MUFU.TANH R144, R144 ;  /* 0x0000009000907308 */ /* 0x000e220000002400 */
[----:B------:R-:W-:Y:S01]  /*bd10*/  IMAD.IADD R116, R151, 0x1, -R18 ;  /* 0x0000000197747824 */ /* 0x000fe200078e0a12 */
[----:B------:R-:W-:-:S06]  /*bd20*/  @!P1 PRMT R10, RZ, 0x654, R10 ;  /* 0x00000654ff0a9816 */ /* 0x000fcc000000000a */
        /* <DEDUP_REMOVED lines=17> */
[----:B------:R-:W-:-:S03]  /*be40*/  FMUL.FTZ R127, R132, UR5 ;  /* 0x00000005847f7c20 */ /* 0x000fc60008410000 */
[----:B------:R-:W-:Y:S01]  /*be50*/  HGMMA.64x128x16.F32.BF16 R24, R136, gdesc[UR4].tnspB, R24, gsb0 ;  /* 0x41e0000488187df0 */ /* 0x000fe20008001818 */
[----:B------:R-:W0:Y:S08]  /*be60*/  MUFU.TANH R140, R140 ;  /* 0x0000008c008c7308 */ /* 0x000e300000002400 */
[----:B------:R-:W0:Y:S08]  /*be70*/  MUFU.TANH R104, R104 ;  /* 0x0000006800687308 */ /* 0x000e300000002400 */
[----:B------:R-:W0:Y:S01]  /*be80*/  MUFU.TANH R127, R127 ;  /* 0x0000007f007f7308 */ /* 0x000e220000002400 */
[----:B------:R-:W-:-:S02]  /*be90*/  WARPGROUP.DEPBAR.LE gsb0, 0x0 ;  /* 0x00008000000079c5 */ /* 0x000fc40000010000 */
[----:B------:R1:W-:Y:S02]  /*bea0*/  @!P1 SYNCS.ARRIVE.TRANS64.RED.A1T0 RZ, [R10+URZ], RZ ;  /* 0x000000ff0aff99a7 */ /* 0x0003e4000810043f */
[----:B-1----:R-:W-:-:S04]  /*beb0*/  IADD3 R10, -R18, 0x1, R151 ;  /* 0x00000001120a7810 */ /* 0x002fc80007ffe197 */
        /* <DEDUP_REMOVED lines=18> */
.L_x_1197:
[----:B------:R-:W-:-:S05]  /*bfe0*/  IMAD.U32 R117, RZ, RZ, UR39 ;  /* 0x00000027ff757e24 */ /* 0x000fca000f8e00ff */
[----:B------:R-:W-:-:S13]  /*bff0*/  ISETP.NE.AND P2, PT, R117, 0x1, PT ;  /* 0x000000017500780c */ /* 0x000fda0003f45270 */
[----:B------:R-:W0:Y:S02]  /*c000*/  @P2 LDC.64 R10, c[0x0][0x9e8] ;  /* 0x00027a00ff0a2b82 */ /* 0x000e240000000a00 */
[----:B0-----:R-:W-:-:S05]  /*c010*/  @P2 IMAD.HI.U32 R10, R115, R10, RZ ;  /* 0x0000000a730a2227 */ /* 0x001fca00078e00ff */
[----:B------:R-:W-:-:S07]  /*c020*/  @P2 SHF.R.U32.HI R115, RZ, R11, R10 ;  /* 0x0000000bff732219 */ /* 0x000fce000001160a */
.L_x_1198:
[----:B------:R-:W-:Y:S05]  /*c030*/  BSYNC B0 ;  /* 0x0000000000007941 */ /* 0x000fea0003800000 */
.L_x_1196:
[----:B------:R-:W-:-:S05]  /*c040*/  IMAD R115, R115, R117, R116 ;  /* 0x0000007573737224 */ /* 0x000fca00078e0274 */
[----:B------:R-:W-:Y:S02]  /*c050*/  VIADDMNMX R118, R115, R117, R118, PT ;  /* 0x0000007573767246 */ /* 0x000fe40003800176 */
[----:B------:R-:W-:-:S07]  /*c060*/  VIMNMX R120, R120, R115, !PT ;  /* 0x0000007378787248 */ /* 0x000fce0007fe0100 */
.L_x_1195:
        /* <DEDUP_REMOVED lines=133> */
.L_x_1201:
[----:B------:R-:W-:-:S05]  /*c8c0*/  IMAD.U32 R114, RZ, RZ, UR39 ;  /* 0x00000027ff727e24 */ /* 0x000fca000f8e00ff */
[----:B------:R-:W-:-:S13]  /*c8d0*/  ISETP.NE.AND P6, PT, R114, 0x1, PT ;  /* 0x000000017200780c */ /* 0x000fda0003fc5270 */
[----:B------:R-:W0:Y:S02]  /*c8e0*/  @P6 LDC.64 R10, c[0x0][0x9e8] ;  /* 0x00027a00ff0a6b82 */ /* 0x000e240000000a00 */
[----:B0-----:R-:W-:-:S05]  /*c8f0*/  @P6 IMAD.HI.U32 R10, R7, R10, RZ ;  /* 0x0000000a070a6227 */ /* 0x001fca00078e00ff */
[----:B------:R-:W-:-:S07]  /*c900*/  @P6 SHF.R.U32.HI R7, RZ, R11, R10 ;  /* 0x0000000bff076219 */ /* 0x000fce000001160a */
.L_x_1202:
[----:B------:R-:W-:Y:S05]  /*c910*/  BSYNC B0 ;  /* 0x0000000000007941 */ /* 0x000fea0003800000 */
.L_x_1200:
[----:B------:R-:W-:-:S05]  /*c920*/  IMAD R7, R7, R114, R116 ;  /* 0x0000007207077224 */ /* 0x000fca00078e0274 */
[----:B------:R-:W-:Y:S02]  /*c930*/  VIADDMNMX R106, R7, R114, R106, PT ;  /* 0x00000072076a7246 */ /* 0x000fe4000380016a */
[----:B------:R-:W-:-:S07]  /*c940*/  VIMNMX R108, R108, R7, !PT ;  /* 0x000000076c6c7248 */ /* 0x000fce0007fe0100 */
.L_x_1199:
[C---:B------:R-:W-:Y:S01]  /*c950*/  ISETP.GT.AND P2, PT, R108.reuse, 0x1, !P2 ;  /* 0x000000016c00780c */ /* 0x040fe20005744270 */
[----:B------:R-:W0:Y:S01]  /*c960*/  LDC R10, c[0x0][0x988] ;  /* 0x00026200ff0a7b82 */ /* 0x000e220000000800 */
[----:B------:R-:W-:Y:S01]  /*c970*/  ISETP.GT.AND P3, PT, R108, 0x8, !P3 ;  /* 0x000000086c00780c */ /* 0x000fe20005f64270 */
[----:B------:R-:W-:Y:S01]  /*c980*/  UMOV UR7, UR36 ;  /* 0x0000002400077c82 */ /* 0x000fe20008000000 */
        /* <DEDUP_REMOVED lines=86> */
[----:B------:R-:W-:Y:S02]  /*cef0*/  ISETP.GT.AND P2, PT, R108, 0x39, !P2 ;  /* 0x000000396c00780c */ /* 0x000fe40005744270 */
[----:B------:R-:W-:Y:S01]  /*cf00*/  R2UR UR4, R23 ;  /* 0x00000000170472ca */ /* 0x000fe200000e0000 */
        /* <DEDUP_REMOVED lines=52> */
[----:B------:R-:W-:Y:S01]  /*d250*/  FFMA.FTZ R111, R113, R10, -R0 ;  /* 0x0000000a716f7223 */ /* 0x000fe20000010800 */
        /* <DEDUP_REMOVED lines=30> */
[----:B------:R-:W-:-:S04]  /*d440*/  FMNMX.FTZ R8, R103, R8, !PT ;  /* 0x0000000867087209 */ /* 0x000fc80007810000 */
[----:B------:R-:W-:-:S03]  /*d450*/  FMNMX.FTZ R8, R215, R8, !PT ;  /* 0x00000008d7087209 */ /* 0x000fc60007810000 */
[----:B------:R-:W3:Y:S01]  /*d460*/  MUFU.EX2 R135, R135 ;  /* 0x0000008700877308 */ /* 0x000ee20000000800 */
[----:B------:R-:W-:-:S04]  /*d470*/  FMNMX.FTZ R8, R139, R8, !PT ;  /* 0x000000088b087209 */ /* 0x000fc80007810000 */
[----:B------:R-:W-:-:S03]  /*d480*/  FMNMX.FTZ R8, R131, R8, !PT ;  /* 0x0000000883087209 */ /* 0x000fc60007810000 */
[----:B------:R-:W4:Y:S01]  /*d490*/  MUFU.EX2 R152, R152 ;  /* 0x0000009800987308 */ /* 0x000f220000000800 */
[----:B------:R-:W-:-:S04]  /*d4a0*/  FMNMX.FTZ R8, R97, R8, !PT ;  /* 0x0000000861087209 */ /* 0x000fc80007810000 */
[----:B------:R-:W-:-:S03]  /*d4b0*/  FMNMX.FTZ R8, R129, R8, !PT ;  /* 0x0000000881087209 */ /* 0x000fc60007810000 */
[----:B------:R-:W5:Y:S02]  /*d4c0*/  MUFU.EX2 R137, R137 ;  /* 0x0000008900897308 */ /* 0x000f640000000800 */
[----:B------:R-:W0:Y:S06]  /*d4d0*/  SHFL.BFLY PT, R143, R8, 0x2, 0x1f ;  /* 0x0c401f00088f7f89 */ /* 0x000e2c00000e0000 */
[----:B------:R-:W5:Y:S08]  /*d4e0*/  MUFU.EX2 R154, R154 ;  /* 0x0000009a009a7308 */ /* 0x000f700000000800 */
        /* <DEDUP_REMOVED lines=14> */
[----:B------:R-:W-:Y:S01]  /*d5d0*/  FSEL R2, R8, RZ, P2 ;  /* 0x000000ff08027208 */ /* 0x000fe20001000000 */
[-CC-:B------:R-:W-:Y:S01]  /*d5e0*/  FFMA.FTZ R12, R213, R10.reuse, -R90.reuse ;  /* 0x0000000ad50c7223 */ /* 0x180fe2000001085a */
[-CC-:B------:R-:W-:Y:S01]  /*d5f0*/  FFMA.FTZ R14, R151, R10.reuse, -R90.reuse ;  /* 0x0000000a970e7223 */ /* 0x180fe2000001085a */
[--C-:B------:R-:W-:Y:S01]  /*d600*/  FFMA.FTZ R151, R89, R10, -R90.reuse ;  /* 0x0000000a59977223 */ /* 0x100fe2000001085a */
[----:B------:R-:W-:Y:S01]  /*d610*/  FFMA.FTZ R89, R0, R6, R217 ;  /* 0x0000000600597223 */ /* 0x000fe200000100d9 */
[----:B------:R-:W-:Y:S01]  /*d620*/  FADD.FTZ R13, -R2, R13 ;  /* 0x0000000d020d7221 */ /* 0x000fe20000010100 */
[----:B------:R-:W-:Y:S01]  /*d630*/  MUFU.EX2 R119, R119 ;  /* 0x0000007700777308 */ /* 0x000fe20000000800 */
[-CC-:B------:R-:W-:Y:S01]  /*d640*/  FFMA.FTZ R121, R211, R10.reuse, -R90.reuse ;  /* 0x0000000ad3797223 */ /* 0x180fe2000001085a */
[----:B-1----:R-:W-:Y:S01]  /*d650*/  FADD.FTZ R89, R156, R89 ;  /* 0x000000599c597221 */ /* 0x002fe20000010000 */
[-C--:B------:R-:W-:Y:S01]  /*d660*/  FMUL.FTZ R13, R13, R10.reuse ;  /* 0x0000000a0d0d7220 */ /* 0x080fe20000410000 */
[-CC-:B------:R-:W-:Y:S01]  /*d670*/  FFMA.FTZ R20, R157, R10.reuse, -R90.reuse ;  /* 0x0000000a9d147223 */ /* 0x180fe2000001085a */
[-CC-:B------:R-:W-:Y:S01]  /*d680*/  FFMA.FTZ R145, R21, R10.reuse, -R90.reuse ;  /* 0x0000000a15917223 */ /* 0x180fe2000001085a */
[----:B--2---:R-:W-:Y:S01]  /*d690*/  FADD.FTZ R6, R158, R89 ;  /* 0x000000599e067221 */ /* 0x004fe20000010000 */
[-CC-:B------:R-:W-:Y:S01]  /*d6a0*/  FFMA.FTZ R123, R209, R10.reuse, -R90.reuse ;  /* 0x0000000ad17b7223 */ /* 0x180fe2000001085a */
[----:B------:R5:W0:Y:S01]  /*d6b0*/  MUFU.EX2 R2, R13 ;  /* 0x0000000d00027308 */ /* 0x000a220000000800 */
[-C--:B------:R-:W-:Y:S01]  /*d6c0*/  FFMA.FTZ R88, R153, R10.reuse, -R90 ;  /* 0x0000000a99587223 */ /* 0x080fe2000001085a */
[----:B---3--:R-:W-:Y:S01]  /*d6d0*/  FADD.FTZ R21, R135, R6 ;  /* 0x0000000687157221 */ /* 0x008fe20000010000 */
[-CC-:B------:R-:W-:Y:S01]  /*d6e0*/  FFMA.FTZ R125, R207, R10.reuse, -R90.reuse ;  /* 0x0000000acf7d7223 */ /* 0x180fe2000001085a */
[-CC-:B------:R-:W-:Y:S01]  /*d6f0*/  FFMA.FTZ R149, R155, R10.reuse, -R90.reuse ;  /* 0x0000000a9b957223 */ /* 0x180fe2000001085a */
[-CC-:B------:R-:W-:Y:S01]  /*d700*/  FFMA.FTZ R92, R159, R10.reuse, -R90.reuse ;  /* 0x0000000a9f5c7223 */ /* 0x180fe2000001085a */
[----:B----4-:R-:W-:Y:S01]  /*d710*/  FADD.FTZ R6, R152, R21 ;  /* 0x0000001598067221 */ /* 0x010fe20000010000 */
[-CC-:B------:R-:W-:Y:S01]  /*d720*/  FFMA.FTZ R147, R15, R10.reuse, -R90.reuse ;  /* 0x0000000a0f937223 */ /* 0x180fe2000001085a */
[----:B------:R-:W1:Y:S01]  /*d730*/  MUFU.EX2 R12, R12 ;  /* 0x0000000c000c7308 */ /* 0x000e620000000800 */
[----:B------:R-:W-:Y:S01]  /*d740*/  FFMA.FTZ R94, R91, R10, -R90 ;  /* 0x0000000a5b5e7223 */ /* 0x000fe2000001085a */
[----:B-----5:R-:W-:Y:S01]  /*d750*/  FADD.FTZ R13, R137, R6 ;  /* 0x00000006890d7221 */ /* 0x020fe20000010000 */
[----:B------:R-:W-:-:S02]  /*d760*/  IMAD.U32 R21, RZ, RZ, UR10 ;  /* 0x0000000aff157e24 */ /* 0x000fc4000f8e00ff */
[-CC-:B------:R-:W-:Y:S01]  /*d770*/  FFMA.FTZ R96, R95, R10.reuse, -R90.reuse ;  /* 0x0000000a5f607223 */ /* 0x180fe2000001085a */
[-CC-:B------:R-:W-:Y:S01]  /*d780*/  FFMA.FTZ R11, R11, R10.reuse, -R90.reuse ;  /* 0x0000000a0b0b7223 */ /* 0x180fe2000001085a */
[----:B------:R-:W-:Y:S01]  /*d790*/  FADD.FTZ R100, R154, R13 ;  /* 0x0000000d9a647221 */ /* 0x000fe20000010000 */
[----:B------:R-:W-:Y:S01]  /*d7a0*/  @!P1 VIADD R21, R21, 0x2a860 ;  /* 0x0002a86015159836 */ /* 0x000fe20000000000 */
[----:B------:R-:W2:Y:S01]  /*d7b0*/  MUFU.EX2 R14, R14 ;  /* 0x0000000e000e7308 */ /* 0x000ea20000000800 */
[----:B0-----:R-:W-:Y:S01]  /*d7c0*/  FFMA.FTZ R3, R2, R3, R119 ;  /* 0x0000000302037223 */ /* 0x001fe20000010077 */
[-CC-:B------:R-:W-:Y:S01]  /*d7d0*/  FFMA.FTZ R98, R99, R10.reuse, -R90.reuse ;  /* 0x0000000a63627223 */ /* 0x180fe2000001085a */
[-CC-:B------:R-:W-:Y:S01]  /*d7e0*/  FFMA.FTZ R103, R103, R10.reuse, -R90.reuse ;  /* 0x0000000a67677223 */ /* 0x180fe2000001085a */
[----:B------:R-:W-:Y:S01]  /*d7f0*/  @!P1 PRMT R21, RZ, 0x654, R21 ;  /* 0x00000654ff159816 */ /* 0x000fe20000000015 */
[-CC-:B------:R-:W-:Y:S01]  /*d800*/  FFMA.FTZ R215, R215, R10.reuse, -R90.reuse ;  /* 0x0000000ad7d77223 */ /* 0x180fe2000001085a */
[-CC-:B------:R-:W-:Y:S01]  /*d810*/  FFMA.FTZ R139, R139, R10.reuse, -R90.reuse ;  /* 0x0000000a8b8b7223 */ /* 0x180fe2000001085a */
[-CC-:B------:R-:W-:Y:S01]  /*d820*/  FFMA.FTZ R131, R131, R10.reuse, -R90.reuse ;  /* 0x0000000a83837223 */ /* 0x180fe2000001085a */
[----:B------:R-:W0:Y:S01]  /*d830*/  MUFU.EX2 R121, R121 ;  /* 0x0000007900797308 */ /* 0x000e220000000800 */
[----:B-1----:R-:W-:Y:S01]  /*d840*/  FADD.FTZ R3, R12, R3 ;  /* 0x000000030c037221 */ /* 0x002fe20000010000 */
[----:B------:R1:W-:Y:S01]  /*d850*/  @!P1 SYNCS.ARRIVE.TRANS64.RED.A1T0 RZ, [R21+URZ], RZ ;  /* 0x000000ff15ff99a7 */ /* 0x0003e2000810043f */
[----:B------:R-:W-:Y:S01]  /*d860*/  FFMA.FTZ R97, R97, R10, -R90 ;  /* 0x0000000a61617223 */ /* 0x000fe2000001085a */
[----:B------:R-:W-:Y:S01]  /*d870*/  ISETP.GT.AND P2, PT, R9, UR4, PT ;  /* 0x0000000409007c0c */ /* 0x000fe2000bf44270 */
[----:B------:R-:W-:Y:S01]  /*d880*/  UMOV UR4, UR37 ;  /* 0x0000002500047c82 */ /* 0x000fe20008000000 */
[----:B------:R-:W-:Y:S01]  /*d890*/  F2FP.BF16.F32.PACK_AB R154, R141, R154 ;  /* 0x0000009a8d9a723e */ /* 0x000fe200000010ff */
[----:B------:R-:W-:Y:S01]  /*d8a0*/  VIADD R9, R9, 0xffffffff ;  /* 0xffffffff09097836 */ /* 0x000fe20000000000 */
[----:B------:R-:W3:Y:S01]  /*d8b0*/  MUFU.EX2 R20, R20 ;  /* 0x0000001400147308 */ /* 0x000ee20000000800 */
[----:B--2---:R-:W-:Y:S01]  /*d8c0*/  FADD.FTZ R6, R14, R3 ;  /* 0x000000030e067221 */ /* 0x004fe20000010000 */
[----:B------:R-:W-:Y:S01]  /*d8d0*/  FADD.FTZ R3, R141, R100 ;  /* 0x000000648d037221 */ /* 0x000fe20000010000 */
[----:B------:R-:W-:-:S02]  /*d8e0*/  F2FP.BF16.F32.PACK_AB R152, R137, R152 ;  /* 0x000000988998723e */ /* 0x000fc400000010ff */
[----:B------:R-:W-:Y:S01]  /*d8f0*/  F2FP.BF16.F32.PACK_AB R157, R12, R119 ;  /* 0x000000770c9d723e */ /* 0x000fe200000010ff */
[----:B------:R-:W-:Y:S01]  /*d900*/  FADD.FTZ R100, R148, R3 ;  /* 0x0000000394647221 */ /* 0x000fe20000010000 */
[-C--:B------:R-:W-:Y:S01]  /*d910*/  FFMA.FTZ R3, R101, R10.reuse, -R90 ;  /* 0x0000000a65037223 */ /* 0x080fe2000001085a */
[----:B------:R-:W2:Y:S01]  /*d920*/  MUFU.EX2 R123, R123 ;  /* 0x0000007b007b7308 */ /* 0x000ea20000000800 */
[----:B0-----:R-:W-:Y:S01]  /*d930*/  FADD.FTZ R13, R121, R6 ;  /* 0x00000006790d7221 */ /* 0x001fe20000010000 */
[----:B------:R-:W-:Y:S01]  /*d940*/  FADD.FTZ R15, R93, R100 ;  /* 0x000000645d0f7221 */ /* 0x000fe20000010000 */
[----:B------:R-:W-:Y:S01]  /*d950*/  FFMA.FTZ R90, R129, R10, -R90 ;  /* 0x0000000a815a7223 */ /* 0x000fe2000001085a */
[----:B------:R-:W-:Y:S01]  /*d960*/  F2FP.BF16.F32.PACK_AB R156, R156, R217 ;  /* 0x000000d99c9c723e */ /* 0x000fe200000010ff */
[----:B------:R-:W-:Y:S02]  /*d970*/  IMAD.MOV.U32 R12, RZ, RZ, R7 ;  /* 0x000000ffff0c7224 */ /* 0x000fe400078e0007 */
[----:B------:R-:W-:Y:S01]  /*d980*/  FADD.FTZ R100, R150, R15 ;  /* 0x0000000f96647221 */ /* 0x000fe20000010000 */
[----:B------:R-:W-:Y:S01]  /*d990*/  F2FP.BF16.F32.PACK_AB R158, R135, R158 ;  /* 0x0000009e879e723e */ /* 0x000fe200000010ff */
[----:B------:R-:W0:Y:S01]  /*d9a0*/  MUFU.EX2 R88, R88 ;  /* 0x0000005800587308 */ /* 0x000e220000000800 */
[----:B---3--:R-:W-:Y:S01]  /*d9b0*/  FADD.FTZ R6, R20, R13 ;  /* 0x0000000d14067221 */ /* 0x008fe20000010000 */
[----:B------:R-:W-:-:S02]  /*d9c0*/  F2FP.BF16.F32.PACK_AB R148, R93, R148 ;  /* 0x000000945d94723e */ /* 0x000fc400000010ff */
[----:B------:R-:W-:Y:S02]  /*d9d0*/  F2FP.BF16.F32.PACK_AB R150, R107, R150 ;  /* 0x000000966b96723e */ /* 0x000fe400000010ff */
[----:B------:R-:W-:Y:S02]  /*d9e0*/  F2FP.BF16.F32.PACK_AB R159, R121, R14 ;  /* 0x0000000e799f723e */ /* 0x000fe400000010ff */
        /* <DEDUP_REMOVED lines=36> */
[----:B------:R-:W-:-:S03]  /*dc30*/  FADD.FTZ R6, R94, R11 ;  /* 0x0000000b5e067221 */ /* 0x000fc60000010000 */
        /* <DEDUP_REMOVED lines=12> */
[----:B---3--:R-:W-:Y:S01]  /*dd00*/  FADD.FTZ R100, R136, R13 ;  /* 0x0000000d88647221 */ /* 0x008fe20000010000 */
[----:B------:R-:W-:-:S06]  /*dd10*/  IMAD.MOV.U32 R13, RZ, RZ, R8 ;  /* 0x000000ffff0d7224 */ /* 0x000fcc00078e0008 */
[----:B------:R-:W2:Y:S01]  /*dd20*/  MUFU.EX2 R138, R138 ;  /* 0x0000008a008a7308 */ /* 0x000ea20000000800 */
[----:B0-----:R-:W-:Y:S01]  /*dd30*/  FADD.FTZ R6, R3, R6 ;  /* 0x0000000603067221 */ /* 0x001fe20000010000 */
[----:B------:R-:W-:-:S03]  /*dd40*/  F2FP.BF16.F32.PACK_AB R141, R21, R3 ;  /* 0x00000003158d723e */ /* 0x000fc600000010ff */
[----:B------:R-:W-:-:S03]  /*dd50*/  FADD.FTZ R6, R21, R6 ;  /* 0x0000000615067221 */ /* 0x000fc60000010000 */
        /* <DEDUP_REMOVED lines=22> */
.L_x_1186:
        /* <DEDUP_REMOVED lines=67> */
.L_x_1204:
[----:B------:R-:W-:Y:S01]  /*e2f0*/  ULEA UR5, UR37, UR38, 0x3 ;  /* 0x0000002625057291 */ /* 0x000fe2000f8e183f */
[----:B------:R-:W-:-:S05]  /*e300*/  IMAD.U32 R0, RZ, RZ, UR36 ;  /* 0x00000024ff007e24 */ /* 0x000fca000f8e00ff */
[----:B------:R-:W-:-:S04]  /*e310*/  SHF.L.U32 R0, R0, 0x1f, RZ ;  /* 0x0000001f00007819 */ /* 0x000fc800000006ff */
[----:B------:R0:W1:Y:S01]  /*e320*/  SYNCS.PHASECHK.TRANS64.TRYWAIT P2, [UR5+0x2a850], R0 ;  /* 0x02a85000ff0075a7 */ /* 0x0000620008040145 */
[----:B------:R-:W-:Y:S05]  /*e330*/  @!P0 BRA `(.L_x_1205) ;  /* 0x0000000000048947 */ /* 0x000fea0003800000 */
[----:B------:R-:W-:Y:S01]  /*e340*/  BPT.TRAP 0x1 ;  /* 0x000000040000795c */ /* 0x000fe20000300000 */
.L_x_1205:
[----:B-1----:R-:W-:Y:S05]  /*e350*/  @P2 BRA `(.L_x_1206) ;  /* 0x0000000000082947 */ /* 0x002fea0003800000 */
[----:B------:R-:W1:Y:S02]  /*e360*/  SYNCS.PHASECHK.TRANS64.TRYWAIT P0, [UR5+0x2a850], R0 ;  /* 0x02a85000ff0075a7 */ /* 0x000e640008000145 */
[----:B-1----:R-:W-:Y:S05]  /*e370*/  @!P0 BRA `(.L_x_1207) ;  /* 0x000000b000b88947 */ /* 0x002fea0003800000 */
.L_x_1206:
[----:B------:R-:W-:Y:S01]  /*e380*/  UIADD3 UR38, UR38, 0x400, URZ ;  /* 0x0000040026267890 */ /* 0x000fe2000fffe03f */
[----:B------:R-:W-:Y:S01]  /*e390*/  WARPGROUP.ARRIVE ;  /* 0x00000000000079c5 */ /* 0x000fe20000000000 */
[----:B------:R-:W-:Y:S01]  /*e3a0*/  UMOV UR7, 0x40000040 ;  /* 0x4000004000077882 */ /* 0x000fe20000000000 */
[----:B-1----:R-:W1:Y:S01]  /*e3b0*/  SHFL.BFLY PT, R5, R6, 0x2, 0x1f ;  /* 0x0c401f0006057f89 */ /* 0x002e6200000e0000 */
[----:B------:R-:W-:Y:S01]  /*e3c0*/  USHF.R.U32.HI UR38, URZ, 0x4, UR38 ;  /* 0x000000043f267899 */ /* 0x000fe20008011626 */
[----:B------:R-:W-:Y:S01]  /*e3d0*/  IMAD.MOV.U32 R4, RZ, RZ, RZ ;  /* 0x000000ffff047224 */ /* 0x000fe200078e00ff */
[----:B------:R-:W-:Y:S01]  /*e3e0*/  R2UR UR8, R182 ;  /* 0x00000000b60872ca */ /* 0x000fe200000e0000 */
[----:B0-----:R-:W0:Y:S01]  /*e3f0*/  SHFL.BFLY PT, R0, R3, 0x2, 0x1f ;  /* 0x0c401f0003007f89 */ /* 0x001e2200000e0000 */
[----:B------:R-:W-:Y:S01]  /*e400*/  ULOP3.LUT UR38, UR38, 0x3fff, URZ, 0xc0, !UPT ;  /* 0x00003fff26267892 */ /* 0x000fe2000f8ec03f */
[----:B------:R-:W-:-:S03]  /*e410*/  IMAD.MOV.U32 R92, RZ, RZ, -0x800000 ;  /* 0xff800000ff5c7424 */ /* 0x000fc600078e00ff */
[----:B------:R-:W-:-:S04]  /*e420*/  ULOP3.LUT UR4, UR38, 0x3000000, URZ, 0xfc, !UPT ;  /* 0x0300000026047892 */ /* 0x000fc8000f8efc3f */
[----:B------:R-:W-:Y:S02]  /*e430*/  UIMAD UR4, UR37, 0x600, UR4 ;  /* 0x00000600250478a4 */ /* 0x000fe4000f8e0204 */
[----:B------:R-:W-:Y:S02]  /*e440*/  UIADD3 UR37, UR37, 0x1, URZ ;  /* 0x0000000125257890 */ /* 0x000fe4000fffe03f */
[----:B------:R-:W-:Y:S02]  /*e450*/  UIADD3 UR8, UR8, 0x1, URZ ;  /* 0x0000000108087890 */ /* 0x000fe4000fffe03f */
[----:B------:R-:W-:Y:S01]  /*e460*/  UISETP.NE.AND UP0, UPT, UR37, 0x2, UPT ;  /* 0x000000022500788c */ /* 0x000fe2000bf05270 */
[----:B------:R-:W-:Y:S02]  /*e470*/  UMOV UR6, UR4 ;  /* 0x0000000400067c82 */ /* 0x000fe40008000000 */
[----:B------:R-:W-:Y:S01]  /*e480*/  HGMMA.64x128x16.F32.BF16 R24, R156, gdesc[UR4].tnspB, R24, gsb0 ;  /* 0x41e000049c187df0 */ /* 0x000fe20008001818 */
[----:B------:R-:W-:Y:S01]  /*e490*/  UIADD3 UR6, UR4, 0x80, URZ ;  /* 0x0000008004067890 */ /* 0x000fe2000fffe03f */
[----:B-1----:R-:W-:Y:S01]  /*e4a0*/  FADD.FTZ R5, R5, R6 ;  /* 0x0000000605057221 */ /* 0x002fe20000010000 */
[----:B------:R-:W-:Y:S01]  /*e4b0*/  UMOV UR7, 0x40000040 ;  /* 0x4000004000077882 */ /* 0x000fe20000000000 */
[----:B------:R-:W-:-:S02]  /*e4c0*/  IMAD.U32 R182, RZ, RZ, UR8 ;  /* 0x00000008ffb67e24 */ /* 0x000fc4000f8e00ff */
[----:B0-----:R-:W-:Y:S01]  /*e4d0*/  FADD.FTZ R2, R0, R3 ;  /* 0x0000000300027221 */ /* 0x001fe20000010000 */
[----:B------:R-:W-:Y:S01]  /*e4e0*/  USEL UR37, UR37, URZ, UP0 ;  /* 0x0000003f25257287 */ /* 0x000fe20008000000 */
[----:B------:R-:W0:Y:S04]  /*e4f0*/  SHFL.BFLY PT, R0, R5, 0x1, 0x1f ;  /* 0x0c201f0005007f89 */ /* 0x000e2800000e0000 */
[----:B------:R-:W1:Y:S01]  /*e500*/  SHFL.BFLY PT, R9, R2, 0x1, 0x1f ;  /* 0x0c201f0002097f89 */ /* 0x000e6200000e0000 */
[----:B0-----:R-:W-:Y:S01]  /*e510*/  FADD.FTZ R12, R5, R0 ;  /* 0x00000000050c7221 */ /* 0x001fe20000010000 */
[----:B------:R-:W-:Y:S02]  /*e520*/  IMAD.U32 R5, RZ, RZ, UR5 ;  /* 0x00000005ff057e24 */ /* 0x000fe4000f8e00ff */
[----:B------:R-:W-:-:S02]  /*e530*/  IMAD.MOV.U32 R0, RZ, RZ, -0x800000 ;  /* 0xff800000ff007424 */ /* 0x000fc400078e00ff */
[----:B-1----:R-:W-:Y:S01]  /*e540*/  FADD.FTZ R13, R2, R9 ;  /* 0x00000009020d7221 */ /* 0x002fe20000010000 */
[----:B------:R-:W-:Y:S01]  /*e550*/  FSETP.NE.FTZ.AND P0, PT, R12, RZ, PT ;  /* 0x000000ff0c00720b */ /* 0x000fe20003f15000 */
[----:B------:R-:W-:Y:S02]  /*e560*/  @!P1 VIADD R5, R5, 0x2a860 ;  /* 0x0002a86005059836 */ /* 0x000fe40000000000 */
[----:B------:R-:W-:Y:S01]  /*e570*/  IMAD.MOV.U32 R9, RZ, RZ, RZ ;  /* 0x000000ffff097224 */ /* 0x000fe200078e00ff */
        /* <DEDUP_REMOVED lines=34> */
[----:B------:R-:W-:-:S04]  /*e7a0*/  USEL UR4, URZ, 0x1, UP0 ;  /* 0x000000013f047887 */ /* 0x000fc80008000000 */
[----:B------:R-:W-:Y:S01]  /*e7b0*/  ULOP3.LUT UR36, UR36, UR4, URZ, 0x3c, !UPT ;  /* 0x0000000424247292 */ /* 0x000fe2000f8e3c3f */
        /* <DEDUP_REMOVED lines=69> */
.L_x_1137:
[----:B------:R-:W0:Y:S01]  /*ec10*/  S2R R5, SR_CgaCtaId ;  /* 0x0000000000057919 */ /* 0x000e220000008800 */
[----:B------:R-:W-:Y:S01]  /*ec20*/  MOV R16, 0x400 ;  /* 0x0000040000107802 */ /* 0x000fe20000000f00 */
[----:B------:R-:W-:Y:S01]  /*ec30*/  BSSY B0, `(.L_x_1208) ;  /* 0x0000312000007945 */ /* 0x000fe20003800000 */
[----:B------:R-:W-:Y:S02]  /*ec40*/  BAR.SYNC.DEFER_BLOCKING 0x5, 0x180 ;  /* 0x0146000000007b1d */ /* 0x000fe40000010000 */
[----:B0-----:R-:W-:-:S05]  /*ec50*/  LEA R16, R5, R16, 0x18 ;  /* 0x0000001005107211 */ /* 0x001fca00078ec0ff */
[----:B------:R-:W0:Y:S02]  /*ec60*/  LDS.128 R4, [R16+0x2a8d0] ;  /* 0x02a8d00010047984 */ /* 0x000e240000000c00 */
[----:B0-----:R-:W-:Y:S02]  /*ec70*/  R2UR UR5, R5 ;  /* 0x00000000050572ca */ /* 0x001fe400000e0000 */
[----:B------:R-:W-:Y:S02]  /*ec80*/  R2UR UR6, R6 ;  /* 0x00000000060672ca */ /* 0x000fe400000e0000 */
[----:B------:R-:W-:Y:S01]  /*ec90*/  R2UR UR7, R7 ;  /* 0x00000000070772ca */ /* 0x000fe200000e0000 */
[----:B------:R-:W-:Y:S06]  /*eca0*/  BAR.ARV 0x4, 0x180 ;  /* 0x0106000000007b1d */ /* 0x000fec0000002000 */
[----:B------:R-:W-:Y:S08]  /*ecb0*/  @P0 BRA `(.L_x_1209) ;  /* 0x0000002000ac0947 */ /* 0x000ff00003800000 */
[----:B------:R-:W0:Y:S01]  /*ecc0*/  S2R R5, SR_SWINHI ;  /* 0x0000000000057919 */ /* 0x000e220000002f00 */
[----:B------:R-:W-:Y:S01]  /*ecd0*/  R2UR UR12, R181 ;  /* 0x00000000b50c72ca */ /* 0x000fe200000e0000 */
[----:B------:R-:W-:Y:S01]  /*ece0*/  ULDC.64 UR10, c[0x0][0xc00] ;  /* 0x00030000000a7ab9 */ /* 0x000fe20000000a00 */
[----:B------:R-:W-:Y:S01]  /*ecf0*/  ULDC.64 UR8, c[0x0][0xc00] ;  /* 0x0003000000087ab9 */ /* 0x000fe20000000a00 */
[----:B------:R-:W-:Y:S01]  /*ed00*/  ULDC.64 UR16, c[0x0][0x208] ;  /* 0x0000820000107ab9 */ /* 0x000fe20000000a00 */
[----:B------:R-:W-:Y:S02]  /*ed10*/  R2UR UR14, R162 ;  /* 0x00000000a20e72ca */ /* 0x000fe400000e0000 */
[----:B------:R-:W-:Y:S02]  /*ed20*/  R2UR UR13, R163 ;  /* 0x00000000a30d72ca */ /* 0x000fe400000e0000 */
[----:B------:R-:W-:-:S05]  /*ed30*/  R2UR UR20, R164 ;  /* 0x00000000a41472ca */ /* 0x000fca00000e0000 */
[----:B------:R-:W-:Y:S01]  /*ed40*/  UIMAD.WIDE UR8, UR12, 0x4, UR8 ;  /* 0x000000040c0878a5 */ /* 0x000fe2000f8e0208 */
[----:B------:R-:W-:Y:S02]  /*ed50*/  MOV R82, R16 ;  /* 0x0000001000527202 */ /* 0x000fe40000000f00 */
[----:B0-----:R-:W-:-:S03]  /*ed60*/  MOV R83, R5 ;  /* 0x0000000500537202 */ /* 0x001fc60000000f00 */
[----:B------:R-:W-:-:S03]  /*ed70*/  IMAD.WIDE R4, R201, 0x2, R82 ;  /* 0x00000002c9047825 */ /* 0x000fc600078e0252 */
[C---:B------:R-:W-:Y:S02]  /*ed80*/  LOP3.LUT R7, R4.reuse, 0x380, RZ, 0xc0, !PT ;  /* 0x0000038004077812 */ /* 0x040fe400078ec0ff */
[C---:B------:R-:W-:Y:S02]  /*ed90*/  IADD3 R8, P5, R4.reuse, 0x40, RZ ;  /* 0x0000004004087810 */ /* 0x040fe40007fbe0ff */
[----:B------:R-:W-:Y:S02]  /*eda0*/  SHF.R.U64 R7, R7, 0x3, RZ ;  /* 0x0000000307077819 */ /* 0x000fe400000012ff */
[C---:B------:R-:W-:Y:S01]  /*edb0*/  IADD3 R17, P6, R4.reuse, 0x20, RZ ;  /* 0x0000002004117810 */ /* 0x040fe20007fde0ff */
[--C-:B------:R-:W-:Y:S01]  /*edc0*/  IMAD.X R27, RZ, RZ, R5.reuse, P5 ;  /* 0x000000ffff1b7224 */ /* 0x100fe200028e0605 */
[C---:B------:R-:W-:Y:S02]  /*edd0*/  IADD3 R23, P4, R4.reuse, 0x60, RZ ;  /* 0x0000006004177810 */ /* 0x040fe40007f9e0ff */
[C---:B------:R-:W-:Y:S01]  /*ede0*/  IADD3 R31, P3, R4.reuse, 0x4000, RZ ;  /* 0x00004000041f7810 */ /* 0x040fe20007f7e0ff */
[--C-:B------:R-:W-:Y:S01]  /*edf0*/  IMAD.X R29, RZ, RZ, R5.reuse, P6 ;  /* 0x000000ffff1d7224 */ /* 0x100fe200030e0605 */
[C---:B------:R-:W-:Y:S01]  /*ee00*/  IADD3 R93, P2, R4.reuse, 0x4020, RZ ;  /* 0x00004020045d7810 */ /* 0x040fe20007f5e0ff */
[--C-:B------:R-:W-:Y:S01]  /*ee10*/  IMAD.X R25, RZ, RZ, R5.reuse, P4 ;  /* 0x000000ffff197224 */ /* 0x100fe200020e0605 */
[C---:B------:R-:W-:Y:S01]  /*ee20*/  IADD3 R97, P1, R4.reuse, 0x4040, RZ ;  /* 0x0000404004617810 */ /* 0x040fe20007f3e0ff */
[--C-:B------:R-:W-:Y:S01]  /*ee30*/  IMAD.X R15, RZ, RZ, R5.reuse, P3 ;  /* 0x000000ffff0f7224 */ /* 0x100fe200018e0605 */
[----:B------:R-:W-:Y:S01]  /*ee40*/  BAR.SYNC.DEFER_BLOCKING 0x1, 0x100 ;  /* 0x0044000000007b1d */ /* 0x000fe20000010000 */
[----:B------:R-:W-:Y:S01]  /*ee50*/  IADD3 R30, P0, R4, 0x4060, RZ ;  /* 0x00004060041e7810 */ /* 0x000fe20007f1e0ff */
[--C-:B------:R-:W-:Y:S01]  /*ee60*/  IMAD.X R13, RZ, RZ, R5.reuse, P2 ;  /* 0x000000ffff0d7224 */ /* 0x100fe200010e0605 */
[----:B------:R-:W-:Y:S01]  /*ee70*/  LOP3.LUT R4, R7, R4, RZ, 0x3c, !PT ;  /* 0x0000000407047212 */ /* 0x000fe200078e3cff */
[--C-:B------:R-:W-:Y:S01]  /*ee80*/  IMAD.X R11, RZ, RZ, R5.reuse, P1 ;  /* 0x000000ffff0b7224 */ /* 0x100fe200008e0605 */
[----:B------:R-:W-:Y:S01]  /*ee90*/  LOP3.LUT R7, R8, 0x380, RZ, 0xc0, !PT ;  /* 0x0000038008077812 */ /* 0x000fe200078ec0ff */
[----:B------:R-:W-:Y:S01]  /*eea0*/  IMAD.X R9, RZ, RZ, R5, P0 ;  /* 0x000000ffff097224 */ /* 0x000fe200000e0605 */
[----:B------:R-:W-:-:S02]  /*eeb0*/  LOP3.LUT R10, R23, 0x380, RZ, 0xc0, !PT ;  /* 0x00000380170a7812 */ /* 0x000fc400078ec0ff */
[----:B------:R-:W-:Y:S02]  /*eec0*/  LOP3.LUT R6, R17, 0x380, RZ, 0xc0, !PT ;  /* 0x0000038011067812 */ /* 0x000fe400078ec0ff */
[----:B------:R-:W-:Y:S02]  /*eed0*/  SHF.R.U64 R7, R7, 0x3, RZ ;  /* 0x0000000307077819 */ /* 0x000fe400000012ff */
[----:B------:R-:W-:Y:S02]  /*eee0*/  SHF.R.U64 R10, R10, 0x3, RZ ;  /* 0x000000030a0a7819 */ /* 0x000fe400000012ff */
[----:B------:R-:W-:Y:S02]  /*eef0*/  LOP3.LUT R12, R31, 0x380, RZ, 0xc0, !PT ;  /* 0x000003801f0c7812 */ /* 0x000fe400078ec0ff */
[----:B------:R-:W-:Y:S02]  /*ef00*/  SHF.R.U64 R6, R6, 0x3, RZ ;  /* 0x0000000306067819 */ /* 0x000fe400000012ff */
[----:B------:R-:W-:-:S02]  /*ef10*/  LOP3.LUT R26, R7, R8, RZ, 0x3c, !PT ;  /* 0x00000008071a7212 */ /* 0x000fc400078e3cff */
[----:B------:R-:W-:Y:S02]  /*ef20*/  LOP3.LUT R8, R93, 0x380, RZ, 0xc0, !PT ;  /* 0x000003805d087812 */ /* 0x000fe400078ec0ff */
[----:B------:R-:W-:Y:S02]  /*ef30*/  LOP3.LUT R24, R10, R23, RZ, 0x3c, !PT ;  /* 0x000000170a187212 */ /* 0x000fe400078e3cff */
[----:B------:R-:W-:Y:S02]  /*ef40*/  SHF.R.U64 R12, R12, 0x3, RZ ;  /* 0x000000030c0c7819 */ /* 0x000fe400000012ff */
[----:B------:R-:W-:Y:S02]  /*ef50*/  LOP3.LUT R28, R6, R17, RZ, 0x3c, !PT ;  /* 0x00000011061c7212 */ /* 0x000fe400078e3cff */
[----:B------:R-:W-:Y:S02]  /*ef60*/  LOP3.LUT R10, R97, 0x380, RZ, 0xc0, !PT ;  /* 0x00000380610a7812 */ /* 0x000fe400078ec0ff */
[----:B------:R-:W-:-:S02]  /*ef70*/  LOP3.LUT R17, R30, 0x380, RZ, 0xc0, !PT ;  /* 0x000003801e117812 */ /* 0x000fc400078ec0ff */
[----:B------:R-:W-:Y:S02]  /*ef80*/  SHF.R.U64 R8, R8, 0x3, RZ ;  /* 0x0000000308087819 */ /* 0x000fe400000012ff */
[----:B------:R-:W-:Y:S02]  /*ef90*/  LOP3.LUT R14, R12, R31, RZ, 0x3c, !PT ;  /* 0x0000001f0c0e7212 */ /* 0x000fe400078e3cff */
[----:B------:R-:W-:Y:S02]  /*efa0*/  SHF.R.U64 R10, R10, 0x3, RZ ;  /* 0x000000030a0a7819 */ /* 0x000fe400000012ff */
[----:B------:R-:W-:Y:S02]  /*efb0*/  SHF.R.U64 R17, R17, 0x3, RZ ;  /* 0x0000000311117819 */ /* 0x000fe400000012ff */
[----:B------:R-:W-:Y:S02]  /*efc0*/  LOP3.LUT R12, R8, R93, RZ, 0x3c, !PT ;  /* 0x0000005d080c7212 */ /* 0x000fe400078e3cff */
[----:B------:R-:W-:-:S02]  /*efd0*/  MOV R23, R4 ;  /* 0x0000000400177202 */ /* 0x000fc40000000f00 */
[----:B------:R-:W-:Y:S02]  /*efe0*/  F2FP.BF16.F32.PACK_AB R4, R3, R2 ;  /* 0x000000020304723e */ /* 0x000fe400000010ff */
[----:B------:R-:W-:Y:S02]  /*eff0*/  F2FP.BF16.F32.PACK_AB R5, R89, R88 ;  /* 0x000000585905723e */ /* 0x000fe400000010ff */
[----:B------:R-:W-:Y:S02]  /*f000*/  F2FP.BF16.F32.PACK_AB R6, R21, R20 ;  /* 0x000000141506723e */ /* 0x000fe400000010ff */
[----:B------:R-:W-:Y:S02]  /*f010*/  F2FP.BF16.F32.PACK_AB R7, R91, R90 ;  /* 0x0000005a5b07723e */ /* 0x000fe400000010ff */
[----:B------:R-:W-:Y:S02]  /*f020*/  LOP3.LUT R10, R10, R97, RZ, 0x3c, !PT ;  /* 0x000000610a0a7212 */ /* 0x000fe400078e3cff */
[----:B------:R-:W-:Y:S01]  /*f030*/  LOP3.LUT R8, R17, R30, RZ, 0x3c, !PT ;  /* 0x0000001e11087212 */ /* 0x000fe200078e3cff */
[----:B------:R0:W-:Y:S01]  /*f040*/  STSM.16.M88.4 [R23], R4 ;  /* 0x0000000417007844 */ /* 0x0001e20000000200 */
[----:B------:R-:W-:-:S02]  /*f050*/  MOV R97, R14 ;  /* 0x0000000e00617202 */ /* 0x000fc40000000f00 */
[----:B------:R-:W-:Y:S02]  /*f060*/  MOV R96, R12 ;  /* 0x0000000c00607202 */ /* 0x000fe40000000f00 */
[----:B------:R-:W-:Y:S02]  /*f070*/  MOV R99, R28 ;  /* 0x0000001c00637202 */ /* 0x000fe40000000f00 */
[----:B------:R-:W-:Y:S02]  /*f080*/  MOV R98, R26 ;  /* 0x0000001a00627202 */ /* 0x000fe40000000f00 */
[----:B------:R-:W-:Y:S02]  /*f090*/  MOV R17, R24 ;  /* 0x0000001800117202 */ /* 0x000fe40000000f00 */
[----:B------:R-:W-:Y:S02]  /*f0a0*/  F2FP.BF16.F32.PACK_AB R12, R33, R32 ;  /* 0x00000020210c723e */ /* 0x000fe400000010ff */
[----:B------:R-:W-:-:S02]  /*f0b0*/  F2FP.BF16.F32.PACK_AB R13, R35, R34 ;  /* 0x00000022230d723e */ /* 0x000fc400000010ff */
[----:B------:R-:W-:Y:S02]  /*f0c0*/  F2FP.BF16.F32.PACK_AB R14, R37, R36 ;  /* 0x00000024250e723e */ /* 0x000fe400000010ff */
[----:B------:R-:W-:Y:S02]  /*f0d0*/  F2FP.BF16.F32.PACK_AB R15, R39, R38 ;  /* 0x00000026270f723e */ /* 0x000fe400000010ff */
[----:B------:R-:W-:Y:S02]  /*f0e0*/  F2FP.BF16.F32.PACK_AB R24, R41, R40 ;  /* 0x000000282918723e */ /* 0x000fe400000010ff */
[----:B------:R-:W-:Y:S01]  /*f0f0*/  F2FP.BF16.F32.PACK_AB R25, R43, R42 ;  /* 0x0000002a2b19723e */ /* 0x000fe200000010ff */
[----:B------:R-:W-:Y:S01]  /*f100*/  STSM.16.M88.4 [R99], R12 ;  /* 0x0000000c63007844 */ /* 0x000fe20000000200 */
[----:B------:R-:W-:Y:S02]  /*f110*/  F2FP.BF16.F32.PACK_AB R26, R45, R44 ;  /* 0x0000002c2d1a723e */ /* 0x000fe400000010ff */
[----:B------:R-:W-:-:S02]  /*f120*/  F2FP.BF16.F32.PACK_AB R27, R47, R46 ;  /* 0x0000002e2f1b723e */ /* 0x000fc400000010ff */
[----:B------:R-:W-:Y:S02]  /*f130*/  F2FP.BF16.F32.PACK_AB R28, R49, R48 ;  /* 0x00000030311c723e */ /* 0x000fe400000010ff */
[----:B------:R-:W-:Y:S01]  /*f140*/  F2FP.BF16.F32.PACK_AB R29, R51, R50 ;  /* 0x00000032331d723e */ /* 0x000fe200000010ff */
[----:B------:R-:W-:Y:S01]  /*f150*/  STSM.16.M88.4 [R98], R24 ;  /* 0x0000001862007844 */ /* 0x000fe20000000200 */
[----:B------:R-:W-:Y:S02]  /*f160*/  F2FP.BF16.F32.PACK_AB R30, R53, R52 ;  /* 0x00000034351e723e */ /* 0x000fe400000010ff */
[----:B------:R-:W-:Y:S02]  /*f170*/  F2FP.BF16.F32.PACK_AB R31, R55, R54 ;  /* 0x00000036371f723e */ /* 0x000fe400000010ff */
[----:B------:R-:W-:Y:S02]  /*f180*/  MOV R93, R10 ;  /* 0x0000000a005d7202 */ /* 0x000fe40000000f00 */
[----:B0-----:R-:W-:Y:S01]  /*f190*/  MOV R23, R8 ;  /* 0x0000000800177202 */ /* 0x001fe20000000f00 */
[----:B------:R0:W-:Y:S01]  /*f1a0*/  STSM.16.M88.4 [R17], R28 ;  /* 0x0000001c11007844 */ /* 0x0001e20000000200 */
[----:B------:R-:W-:-:S02]  /*f1b0*/  F2FP.BF16.F32.PACK_AB R4, R57, R56 ;  /* 0x000000383904723e */ /* 0x000fc400000010ff */
[----:B------:R-:W-:Y:S02]  /*f1c0*/  F2FP.BF16.F32.PACK_AB R5, R59, R58 ;  /* 0x0000003a3b05723e */ /* 0x000fe400000010ff */
[----:B------:R-:W-:Y:S02]  /*f1d0*/  F2FP.BF16.F32.PACK_AB R6, R61, R60 ;  /* 0x0000003c3d06723e */ /* 0x000fe400000010ff */
[----:B------:R-:W-:Y:S02]  /*f1e0*/  F2FP.BF16.F32.PACK_AB R7, R63, R62 ;  /* 0x0000003e3f07723e */ /* 0x000fe400000010ff */
[----:B------:R-:W-:Y:S02]  /*f1f0*/  F2FP.BF16.F32.PACK_AB R8, R65, R64 ;  /* 0x000000404108723e */ /* 0x000fe400000010ff */
[----:B------:R-:W-:Y:S01]  /*f200*/  F2FP.BF16.F32.PACK_AB R9, R67, R66 ;  /* 0x000000424309723e */ /* 0x000fe200000010ff */
[----:B------:R-:W-:Y:S01]  /*f210*/  STSM.16.M88.4 [R97], R4 ;  /* 0x0000000461007844 */ /* 0x000fe20000000200 */
[----:B------:R-:W-:-:S02]  /*f220*/  F2FP.BF16.F32.PACK_AB R10, R69, R68 ;  /* 0x00000044450a723e */ /* 0x000fc400000010ff */
[----:B------:R-:W-:Y:S01]  /*f230*/  F2FP.BF16.F32.PACK_AB R11, R71, R70 ;  /* 0x00000046470b723e */ /* 0x000fe200000010ff */
[----:B0-----:R-:W-:Y:S01]  /*f240*/  IMAD.U32 R28, RZ, RZ, UR8 ;  /* 0x00000008ff1c7e24 */ /* 0x001fe2000f8e00ff */
[----:B------:R-:W-:Y:S01]  /*f250*/  F2FP.BF16.F32.PACK_AB R12, R73, R72 ;  /* 0x00000048490c723e */ /* 0x000fe200000010ff */
[----:B------:R-:W-:Y:S01]  /*f260*/  IMAD.U32 R29, RZ, RZ, UR9 ;  /* 0x00000009ff1d7e24 */ /* 0x000fe2000f8e00ff */
[----:B------:R-:W-:Y:S01]  /*f270*/  F2FP.BF16.F32.PACK_AB R13, R75, R74 ;  /* 0x0000004a4b0d723e */ /* 0x000fe200000010ff */
[----:B------:R-:W-:Y:S01]  /*f280*/  STSM.16.M88.4 [R96], R8 ;  /* 0x0000000860007844 */ /* 0x000fe20000000200 */
[----:B------:R-:W-:Y:S01]  /*f290*/  F2FP.BF16.F32.PACK_AB R14, R77, R76 ;  /* 0x0000004c4d0e723e */ /* 0x000fe200000010ff */
[----:B------:R-:W0:Y:S01]  /*f2a0*/  LDC.64 R30, c[0x0][0xc08] ;  /* 0x00030200ff1e7b82 */ /* 0x000e220000000a00 */
[----:B------:R-:W-:Y:S02]  /*f2b0*/  F2FP.BF16.F32.PACK_AB R15, R79, R78 ;  /* 0x0000004e4f0f723e */ /* 0x000fe400000010ff */
[----:B------:R-:W-:-:S02]  /*f2c0*/  F2FP.BF16.F32.PACK_AB R24, R81, R80 ;  /* 0x000000505118723e */ /* 0x000fc400000010ff */
[----:B------:R-:W-:Y:S01]  /*f2d0*/  F2FP.BF16.F32.PACK_AB R25, R95, R94 ;  /* 0x0000005e5f19723e */ /* 0x000fe200000010ff */
[----:B------:R-:W-:Y:S01]  /*f2e0*/  STSM.16.M88.4 [R93], R12 ;  /* 0x0000000c5d007844 */ /* 0x000fe20000000200 */
[----:B------:R-:W-:Y:S02]  /*f2f0*/  F2FP.BF16.F32.PACK_AB R26, R85, R84 ;  /* 0x00000054551a723e */ /* 0x000fe400000010ff */
[----:B------:R-:W-:Y:S02]  /*f300*/  F2FP.BF16.F32.PACK_AB R27, R87, R86 ;  /* 0x00000056571b723e */ /* 0x000fe400000010ff */
[----:B------:R-:W-:-:S03]  /*f310*/  ISETP.NE.U32.AND P0, PT, RZ, UR10, PT ;  /* 0x0000000aff007c0c */ /* 0x000fc6000bf05070 */
[----:B------:R1:W-:Y:S01]  /*f320*/  STSM.16.M88.4 [R23], R24 ;  /* 0x0000001817007844 */ /* 0x0003e20000000200 */
[----:B------:R-:W-:Y:S01]  /*f330*/  BAR.SYNC.DEFER_BLOCKING 0x1, 0x100 ;  /* 0x0044000000007b1d */ /* 0x000fe20000010000 */
[----:B------:R-:W-:-:S07]  /*f340*/  ISETP.NE.AND.EX P0, PT, RZ, UR11, PT, P0 ;  /* 0x0000000bff007c0c */ /* 0x000fce000bf05300 */
[----:B-1----:R-:W1:Y:S06]  /*f350*/  LDC R23, c[0x0][0xbe8] ;  /* 0x0002fa00ff177b82 */ /* 0x002e6c0000000800 */
[----:B------:R-:W2:Y:S01]  /*f360*/  @P0 LDG.E R17, desc[UR16][R28.64] ;  /* 0x000000101c110981 */ /* 0x000ea2000c1e1900 */
[----:B0-----:R-:W-:Y:S02]  /*f370*/  ISETP.NE.U32.AND P1, PT, R30, RZ, PT ;  /* 0x000000ff1e00720c */ /* 0x001fe40003f25070 */
[----:B------:R-:W-:-:S11]  /*f380*/  R2UR UR4, R31 ;  /* 0x000000001f0472ca */ /* 0x000fd600000e0000 */
[----:B------:R-:W-:Y:S02]  /*f390*/  VOTEU.ANY UP0, P1 ;  /* 0x00000000003f7886 */ /* 0x000fe40000800100 */
[----:B------:R-:W-:Y:S01]  /*f3a0*/  UISETP.NE.AND.EX UP0, UPT, UR4, URZ, UPT, UP0 ;  /* 0x0000003f0400728c */ /* 0x000fe2000bf05300 */
[----:B-1----:R-:W-:Y:S02]  /*f3b0*/  ISETP.NE.AND P1, PT, R23, 0x1, PT ;  /* 0x000000011700780c */ /* 0x002fe40003f25270 */
[----:B------:R-:W-:Y:S02]  /*f3c0*/  ULDC UR4, c[0x0][0xa88] ;  /* 0x0002a20000047ab9 */ /* 0x000fe40000000800 */
[----:B------:R-:W-:Y:S01]  /*f3d0*/  IMAD.U32 R8, RZ, RZ, UR4 ;  /* 0x00000004ff087e24 */ /* 0x000fe2000f8e00ff */
[----:B------:R-:W-:Y:S01]  /*f3e0*/  PLOP3.LUT P4, PT, PT, PT, UP0, 0x80, 0x0 ;  /* 0x000000000000781c */ /* 0x000fe20003f8f008 */
[----:B------:R-:W-:-:S04]  /*f3f0*/  ULDC UR4, c[0x0][0xad4] ;  /* 0x0002b50000047ab9 */ /* 0x000fc80000000800 */
[----:B------:R-:W-:Y:S02]  /*f400*/  @UP0 ULDC.64 UR8, c[0x0][0xc08] ;  /* 0x0003020000080ab9 */ /* 0x000fe40000000a00 */
[----:B------:R-:W-:Y:S01]  /*f410*/  @UP0 UIMAD.WIDE UR8, UR12, 0x4, UR8 ;  /* 0x000000040c0808a5 */ /* 0x000fe2000f8e0208 */
[----:B------:R-:W0:Y:S01]  /*f420*/  @P1 LDC R6, c[0x0][0xbec] ;  /* 0x0002fb00ff061b82 */ /* 0x000e220000000800 */
[----:B------:R-:W-:-:S04]  /*f430*/  UISETP.NE.AND UP0, UPT, UR14, URZ, UPT ;  /* 0x0000003f0e00728c */ /* 0x000fc8000bf05270 */
[----:B------:R-:W-:Y:S01]  /*f440*/  USEL UR4, UR14, UR4, UP0 ;  /* 0x000000040e047287 */ /* 0x000fe20008000000 */
[----:B------:R-:W-:Y:S02]  /*f450*/  IMAD.U32 R4, RZ, RZ, UR8 ;  /* 0x00000008ff047e24 */ /* 0x000fe4000f8e00ff */
[----:B------:R-:W1:Y:S01]  /*f460*/  @P1 LDC R9, c[0x0][0xbf0] ;  /* 0x0002fc00ff091b82 */ /* 0x000e620000000800 */
[----:B------:R-:W-:Y:S01]  /*f470*/  UISETP.GT.AND UP1, UPT, UR4, 0x1, UPT ;  /* 0x000000010400788c */ /* 0x000fe2000bf24270 */
[----:B------:R-:W-:Y:S01]  /*f480*/  IMAD.U32 R5, RZ, RZ, UR9 ;  /* 0x00000009ff057e24 */ /* 0x000fe2000f8e00ff */
[----:B------:R-:W-:Y:S02]  /*f490*/  UMOV UR19, 0x9b8 ;  /* 0x000009b800137882 */ /* 0x000fe40000000000 */
[----:B------:R-:W-:Y:S02]  /*f4a0*/  USEL UR19, UR19, 0x978, UP1 ;  /* 0x0000097813137887 */ /* 0x000fe40008800000 */
[----:B------:R-:W-:Y:S01]  /*f4b0*/  UISETP.NE.U32.AND UP0, UPT, UR10, URZ, UPT ;  /* 0x0000003f0a00728c */ /* 0x000fe2000bf05070 */
[----:B------:R-:W-:Y:S01]  /*f4c0*/  VIADD R11, R19, UR60 ;  /* 0x0000003c130b7c36 */ /* 0x000fe20008000000 */
[----:B------:R-:W-:Y:S01]  /*f4d0*/  USHF.R.S32.HI UR10, URZ, 0x1f, UR12 ;  /* 0x0000001f3f0a7899 */ /* 0x000fe2000801140c */
[----:B------:R0:W5:Y:S01]  /*f4e0*/  @P4 LDG.E R8, desc[UR16][R4.64] ;  /* 0x0000001004084981 */ /* 0x000162000c1e1900 */
[----:B------:R-:W-:Y:S01]  /*f4f0*/  UISETP.NE.AND.EX UP0, UPT, UR11, URZ, UPT, UP0 ;  /* 0x0000003f0b00728c */ /* 0x000fe2000bf05300 */
[----:B------:R-:W-:Y:S01]  /*f500*/  IMAD.MOV.U32 R7, RZ, RZ, R11 ;  /* 0x000000ffff077224 */ /* 0x000fe200078e000b */
[----:B------:R-:W-:Y:S01]  /*f510*/  UMOV UR4, URZ ;  /* 0x0000003f00047c82 */ /* 0x000fe20008000000 */
[----:B------:R-:W-:-:S02]  /*f520*/  USEL UR9, UR13, URZ, UP1 ;  /* 0x0000003f0d097287 */ /* 0x000fc40008800000 */
[----:B------:R-:W-:Y:S02]  /*f530*/  USEL UR8, UR12, URZ, !UP0 ;  /* 0x0000003f0c087287 */ /* 0x000fe4000c000000 */
[----:B------:R-:W-:Y:S01]  /*f540*/  USEL UR18, UR10, URZ, !UP0 ;  /* 0x0000003f0a127287 */ /* 0x000fe2000c000000 */
[----:B------:R-:W-:Y:S02]  /*f550*/  ULDC.64 UR12, c[0x0][UR19+0x220] ;  /* 0x00008800130c7abb */ /* 0x000fe40008000a00 */
[----:B------:R-:W-:Y:S01]  /*f560*/  ULDC.64 UR10, c[0x0][UR19+0x218] ;  /* 0x00008600130a7abb */ /* 0x000fe20008000a00 */
[----:B0-----:R-:W-:Y:S01]  /*f570*/  @P1 IMAD.HI.U32 R4, R11, R6, RZ ;  /* 0x000000060b041227 */ /* 0x001fe200078e00ff */
[----:B------:R-:W-:Y:S01]  /*f580*/  ULDC.64 UR14, c[0x0][UR19+0x228] ;  /* 0x00008a00130e7abb */ /* 0x000fe20008000a00 */
[----:B------:R-:W-:Y:S02]  /*f590*/  UIMAD.WIDE.U32 UR16, UR10, UR20, URZ ;  /* 0x000000140a1072a5 */ /* 0x000fe4000f8e003f */
[----:B------:R-:W-:Y:S01]  /*f5a0*/  UIMAD UR13, UR13, UR8, URZ ;  /* 0x000000080d0d72a4 */ /* 0x000fe2000f8e023f */
[----:B-1----:R-:W-:Y:S01]  /*f5b0*/  @P1 SHF.R.U32.HI R7, RZ, R9, R4 ;  /* 0x00000009ff071219 */ /* 0x002fe20000011604 */
[----:B------:R-:W-:-:S02]  /*f5c0*/  UIMAD UR20, UR11, UR20, URZ ;  /* 0x000000140b1472a4 */ /* 0x000fc4000f8e023f */
[----:B------:R-:W-:Y:S02]  /*f5d0*/  UIMAD.WIDE.U32 UR10, UR12, UR8, URZ ;  /* 0x000000080c0a72a5 */ /* 0x000fe4000f8e003f */
[----:B------:R-:W-:Y:S01]  /*f5e0*/  UIMAD.WIDE.U32 UR22, UR14, UR9, URZ ;  /* 0x000000090e1672a5 */ /* 0x000fe2000f8e003f */
[----:B------:R-:W-:Y:S01]  /*f5f0*/  IMAD.MOV R6, RZ, RZ, -R7 ;  /* 0x000000ffff067224 */ /* 0x000fe200078e0a07 */
[----:B------:R-:W-:Y:S02]  /*f600*/  UIMAD UR9, UR15, UR9, URZ ;  /* 0x000000090f0972a4 */ /* 0x000fe4000f8e023f */
[----:B------:R-:W-:Y:S01]  /*f610*/  UIMAD UR13, UR12, UR18, UR13 ;  /* 0x000000120c0d72a4 */ /* 0x000fe2000f8e020d */
[----:B------:R-:W-:Y:S01]  /*f620*/  IMAD R9, R23, R6, R11 ;  /* 0x0000000617097224 */ /* 0x000fe200078e020b */
[----:B------:R-:W-:Y:S01]  /*f630*/  UIADD3 UR20, UR17, UR20, URZ ;  /* 0x0000001411147290 */ /* 0x000fe2000fffe03f */
[----:B------:R-:W-:Y:S02]  /*f640*/  IMAD.U32 R4, RZ, RZ, UR22 ;  /* 0x00000016ff047e24 */ /* 0x000fe4000f8e00ff */
[----:B------:R-:W-:Y:S01]  /*f650*/  IMAD.U32 R5, RZ, RZ, UR23 ;  /* 0x00000017ff057e24 */ /* 0x000fe2000f8e00ff */
[----:B------:R-:W-:-:S02]  /*f660*/  SHF.R.S32.HI R5, RZ, 0x1f, R7 ;  /* 0x0000001fff057819 */ /* 0x000fc40000011407 */
[----:B------:R-:W-:Y:S02]  /*f670*/  SHF.R.S32.HI R6, RZ, 0x1f, R9 ;  /* 0x0000001fff067819 */ /* 0x000fe40000011409 */
[----:B--2---:R-:W-:-:S13]  /*f680*/  @P0 R2UR UR4, R17 ;  /* 0x00000000110402ca */ /* 0x004fda00000e0000 */
[----:B------:R-:W-:Y:S02]  /*f690*/  UIADD3 UR16, UP0, UP2, UR10, UR16, UR4 ;  /* 0x000000100a107290 */ /* 0x000fe4000fa1e004 */
[----:B------:R-:W-:Y:S02]  /*f6a0*/  UIADD3 UR10, UR23, UR9, URZ ;  /* 0x00000009170a7290 */ /* 0x000fe4000fffe03f */
[----:B------:R-:W-:Y:S02]  /*f6b0*/  UIADD3 UR9, UR11, UR13, URZ ;  /* 0x0000000d0b097290 */ /* 0x000fe4000fffe03f */
[----:B------:R-:W-:Y:S01]  /*f6c0*/  USHF.R.S32.HI UR14, URZ, 0x1f, UR4 ;  /* 0x0000001f3f0e7899 */ /* 0x000fe20008011404 */
[----:B------:R-:W-:Y:S01]  /*f6d0*/  IADD3 R4, P2, P3, R7, UR16, R4 ;  /* 0x0000001007047c10 */ /* 0x000fe2000fb5e004 */
[----:B------:R-:W-:Y:S01]  /*f6e0*/  IMAD.U32 R10, RZ, RZ, UR10 ;  /* 0x0000000aff0a7e24 */ /* 0x000fe2000f8e00ff */
[----:B------:R-:W-:Y:S01]  /*f6f0*/  ULDC.64 UR10, c[0x0][UR19+0x210] ;  /* 0x00008400130a7abb */ /* 0x000fe20008000a00 */
[----:B------:R-:W-:Y:S01]  /*f700*/  UIADD3.X UR9, UR9, UR20, UR14, UP0, UP2 ;  /* 0x0000001409097290 */ /* 0x000fe200087e440e */
[----:B------:R-:W-:Y:S01]  /*f710*/  IMAD R7, R9, UR11, RZ ;  /* 0x0000000b09077c24 */ /* 0x000fe2000f8e02ff */
[----:B------:R-:W-:Y:S01]  /*f720*/  ULDC.64 UR12, c[0x0][0xba8] ;  /* 0x0002ea00000c7ab9 */ /* 0x000fe20000000a00 */
[----:B------:R-:W-:Y:S01]  /*f730*/  @!UP1 ULDC UR12, c[0x0][0xb50] ;  /* 0x0002d400000c9ab9 */ /* 0x000fe20000000800 */
[----:B------:R-:W-:Y:S01]  /*f740*/  @!UP1 ULDC UR13, c[0x0][0xb54] ;  /* 0x0002d500000d9ab9 */ /* 0x000fe20000000800 */
[----:B------:R-:W-:Y:S01]  /*f750*/  IMAD R7, R6, UR10, R7 ;  /* 0x0000000a06077c24 */ /* 0x000fe2000f8e0207 */
[----:B------:R-:W-:-:S03]  /*f760*/  IADD3.X R5, R5, UR9, R10, P2, P3 ;  /* 0x0000000905057c10 */ /* 0x000fc600097e640a */
[----:B------:R-:W-:-:S04]  /*f770*/  IMAD.WIDE.U32 R4, R9, UR10, R4 ;  /* 0x0000000a09047c25 */ /* 0x000fc8000f8e0004 */
[----:B------:R-:W-:Y:S01]  /*f780*/  IMAD.IADD R5, R5, 0x1, R7 ;  /* 0x0000000105057824 */ /* 0x000fe200078e0207 */
[----:B------:R-:W-:-:S04]  /*f790*/  LEA R9, P2, R4, UR12, 0x2 ;  /* 0x0000000c04097c11 */ /* 0x000fc8000f8410ff */
[----:B------:R-:W-:Y:S01]  /*f7a0*/  LEA.HI.X R10, R4, UR13, R5, 0x2, P2 ;  /* 0x0000000d040a7c11 */ /* 0x000fe200090f1405 */
[----:B------:R-:W-:Y:S08]  /*f7b0*/  @P4 BRA `(.L_x_1210) ;  /* 0x0000000000144947 */ /* 0x000ff00003800000 */
[----:B------:R-:W-:Y:S05]  /*f7c0*/  @!P0 BRA `(.L_x_1210) ;  /* 0x0000000000108947 */ /* 0x000fea0003800000 */
[----:B------:R-:W-:Y:S02]  /*f7d0*/  ULDC.64 UR10, c[0x0][0x208] ;  /* 0x00008200000a7ab9 */ /* 0x000fe40000000a00 */
[----:B------:R-:W2:Y:S04]  /*f7e0*/  LDG.E R5, desc[UR10][R28.64] ;  /* 0x0000000a1c057981 */ /* 0x000ea8000c1e1900 */
[----:B-----5:R-:W2:Y:S02]  /*f7f0*/  LDG.E R8, desc[UR10][R28.64+0x4] ;  /* 0x0000040a1c087981 */ /* 0x020ea4000c1e1900 */
[----:B--2---:R-:W-:-:S07]  /*f800*/  IMAD.IADD R8, R8, 0x1, -R5 ;  /* 0x0000000108087824 */ /* 0x004fce00078e0a05 */
.L_x_1210:
[----:B------:R-:W-:Y:S01]  /*f810*/  SHFL.IDX PT, R4, R9, RZ, 0x1c1f ;  /* 0x001c1fff09047589 */ /* 0x000fe200000e0000 */
[----:B------:R-:W-:Y:S01]  /*f820*/  VIADD R12, R200, UR60 ;  /* 0x0000003cc80c7c36 */ /* 0x000fe20008000000 */
[----:B------:R-:W-:Y:S01]  /*f830*/  LOP3.LUT P0, RZ, R183, 0x3, RZ, 0xc0, !PT ;  /* 0x00000003b7ff7812 */ /* 0x000fe2000780c0ff */
[----:B-----5:R-:W-:Y:S01]  /*f840*/  IMAD R17, R8, R23, RZ ;  /* 0x0000001708117224 */ /* 0x020fe200078e02ff */
[----:B------:R-:W0:Y:S01]  /*f850*/  SHFL.IDX PT, R5, R10, RZ, 0x1c1f ;  /* 0x001c1fff0a057589 */ /* 0x000e2200000e0000 */
[C---:B------:R-:W-:Y:S01]  /*f860*/  VIADD R24, R12.reuse, 0x8 ;  /* 0x000000080c187836 */ /* 0x040fe20000000000 */
[----:B------:R-:W-:Y:S02]  /*f870*/  ULDC.64 UR10, c[0x0][0x208] ;  /* 0x00008200000a7ab9 */ /* 0x000fe40000000a00 */
[----:B------:R-:W-:Y:S01]  /*f880*/  SHFL.IDX PT, R6, R9, 0x1, 0x1c1f ;  /* 0x003c1f0009067f89 */ /* 0x000fe200000e0000 */
[-C--:B------:R-:W-:Y:S02]  /*f890*/  ISETP.GE.OR P2, PT, R12, R17.reuse, P0 ;  /* 0x000000110c00720c */ /* 0x080fe40000746670 */
[----:B------:R-:W-:Y:S01]  /*f8a0*/  ISETP.GE.OR P0, PT, R24, R17, P0 ;  /* 0x000000111800720c */ /* 0x000fe20000706670 */
[----:B------:R-:W1:Y:S10]  /*f8b0*/  SHFL.IDX PT, R7, R10, 0x1, 0x1c1f ;  /* 0x003c1f000a077f89 */ /* 0x000e7400000e0000 */
[----:B0-----:R0:W-:Y:S04]  /*f8c0*/  @!P2 ST.E desc[UR10][R4.64], R92 ;  /* 0x0000005c0400a985 */ /* 0x0011e8000c10190a */
[----:B-1----:R0:W-:Y:S01]  /*f8d0*/  @!P0 ST.E desc[UR10][R6.64], R0 ;  /* 0x0000000006008985 */ /* 0x0021e2000c10190a */
[----:B------:R-:W-:-:S13]  /*f8e0*/  PLOP3.LUT P0, PT, PT, PT, UP1, 0x80, 0x0 ;  /* 0x000000000000781c */ /* 0x000fda0003f0f018 */
[----:B0-----:R-:W-:Y:S05]  /*f8f0*/  @P0 BRA `(.L_x_1211) ;  /* 0x0000000800a40947 */ /* 0x001fea0003800000 */
[----:B------:R-:W-:Y:S01]  /*f900*/  IMAD R3, R180, 0x40, R22 ;  /* 0x00000040b4037824 */ /* 0x000fe200078e0216 */
[----:B------:R-:W-:Y:S01]  /*f910*/  ULDC.64 UR12, c[0x0][0xaa0] ;  /* 0x0002a800000c7ab9 */ /* 0x000fe20000000a00 */
[----:B------:R-:W-:Y:S01]  /*f920*/  R2UR UR15, R164 ;  /* 0x00000000a40f72ca */ /* 0x000fe200000e0000 */
[----:B------:R-:W0:Y:S01]  /*f930*/  @P1 LDC R45, c[0x0][0xbf0] ;  /* 0x0002fc00ff2d1b82 */ /* 0x000e220000000800 */
[----:B------:R-:W-:Y:S01]  /*f940*/  IMAD.WIDE R82, R3, 0x2, R82 ;  /* 0x0000000203527825 */ /* 0x000fe200078e0252 */
[----:B------:R-:W-:Y:S02]  /*f950*/  ULDC.64 UR10, c[0x0][0x208] ;  /* 0x00008200000a7ab9 */ /* 0x000fe40000000a00 */
[C---:B------:R-:W-:Y:S02]  /*f960*/  IADD3 R9, P6, R82.reuse, 0x1000, RZ ;  /* 0x0000100052097810 */ /* 0x040fe40007fde0ff */
[----:B------:R-:W-:Y:S02]  /*f970*/  IADD3 R13, P5, R82, 0x2000, RZ ;  /* 0x00002000520d7810 */ /* 0x000fe40007fbe0ff */
[----:B------:R-:W-:-:S02]  /*f980*/  LOP3.LUT R8, R9, 0x380, RZ, 0xc0, !PT ;  /* 0x0000038009087812 */ /* 0x000fc400078ec0ff */
[----:B------:R-:W-:Y:S02]  /*f990*/  IADD3 R25, P4, R82, 0x3000, RZ ;  /* 0x0000300052197810 */ /* 0x000fe40007f9e0ff */
[----:B------:R-:W-:Y:S02]  /*f9a0*/  SHF.R.U64 R8, R8, 0x3, RZ ;  /* 0x0000000308087819 */ /* 0x000fe400000012ff */
[----:B------:R-:W-:Y:S02]  /*f9b0*/  IADD3 R29, P3, R82, 0x4000, RZ ;  /* 0x00004000521d7810 */ /* 0x000fe40007f7e0ff */
[----:B------:R-:W-:Y:S01]  /*f9c0*/  LOP3.LUT R8, R8, R9, RZ, 0x3c, !PT ;  /* 0x0000000908087212 */ /* 0x000fe200078e3cff */
[----:B------:R-:W-:Y:S01]  /*f9d0*/  IMAD.X R9, RZ, RZ, R83, P6 ;  /* 0x000000ffff097224 */ /* 0x000fe200030e0653 */
[C---:B------:R-:W-:Y:S02]  /*f9e0*/  IADD3 R3, P6, R82.reuse, 0x7000, RZ ;  /* 0x0000700052037810 */ /* 0x040fe40007fde0ff */
[----:B------:R-:W-:-:S02]  /*f9f0*/  IADD3 R33, P2, R82, 0x5000, RZ ;  /* 0x0000500052217810 */ /* 0x000fc40007f5e0ff */
[----:B------:R-:W-:Y:S01]  /*fa00*/  IADD3 R37, P0, R82, 0x6000, RZ ;  /* 0x0000600052257810 */ /* 0x000fe20007f1e0ff */
[----:B------:R-:W-:Y:S01]  /*fa10*/  IMAD.X R41, RZ, RZ, R83, P6 ;  /* 0x000000ffff297224 */ /* 0x000fe200030e0653 */
[----:B------:R-:W-:Y:S01]  /*fa20*/  LOP3.LUT R0, R3, 0x380, RZ, 0xc0, !PT ;  /* 0x0000038003007812 */ /* 0x000fe200078ec0ff */
[----:B------:R-:W-:Y:S01]  /*fa30*/  UIMAD UR9, UR14, UR12, URZ ;  /* 0x0000000c0e0972a4 */ /* 0x000fe2000f8e023f */
[----:B------:R-:W-:Y:S01]  /*fa40*/  LOP3.LUT R12, R13, 0x380, RZ, 0xc0, !PT ;  /* 0x000003800d0c7812 */ /* 0x000fe200078ec0ff */
[----:B------:R-:W5:Y:S01]  /*fa50*/  LD.E.128 R8, desc[UR10][R8.64] ;  /* 0x0000000a08087980 */ /* 0x000f62000c101d00 */
[----:B------:R-:W-:Y:S02]  /*fa60*/  LOP3.LUT R24, R25, 0x380, RZ, 0xc0, !PT ;  /* 0x0000038019187812 */ /* 0x000fe400078ec0ff */
[----:B------:R-:W-:Y:S02]  /*fa70*/  LOP3.LUT R28, R29, 0x380, RZ, 0xc0, !PT ;  /* 0x000003801d1c7812 */ /* 0x000fe400078ec0ff */
[----:B------:R-:W-:-:S02]  /*fa80*/  LOP3.LUT R32, R33, 0x380, RZ, 0xc0, !PT ;  /* 0x0000038021207812 */ /* 0x000fc400078ec0ff */
[----:B------:R-:W-:Y:S02]  /*fa90*/  LOP3.LUT R36, R37, 0x380, RZ, 0xc0, !PT ;  /* 0x0000038025247812 */ /* 0x000fe400078ec0ff */
[----:B------:R-:W-:Y:S02]  /*faa0*/  SHF.R.U64 R0, R0, 0x3, RZ ;  /* 0x0000000300007819 */ /* 0x000fe400000012ff */
[----:B------:R-:W-:Y:S02]  /*fab0*/  LOP3.LUT R5, R82, 0x380, RZ, 0xc0, !PT ;  /* 0x0000038052057812 */ /* 0x000fe400078ec0ff */
[----:B------:R-:W-:Y:S02]  /*fac0*/  SHF.R.U64 R12, R12, 0x3, RZ ;  /* 0x000000030c0c7819 */ /* 0x000fe400000012ff */
[----:B------:R-:W-:Y:S02]  /*fad0*/  SHF.R.U64 R24, R24, 0x3, RZ ;  /* 0x0000000318187819 */ /* 0x000fe400000012ff */
[----:B------:R-:W-:-:S02]  /*fae0*/  SHF.R.U64 R28, R28, 0x3, RZ ;  /* 0x000000031c1c7819 */ /* 0x000fc400000012ff */
[----:B------:R-:W-:Y:S02]  /*faf0*/  SHF.R.U64 R32, R32, 0x3, RZ ;  /* 0x0000000320207819 */ /* 0x000fe400000012ff */
[----:B------:R-:W-:Y:S02]  /*fb00*/  SHF.R.U64 R36, R36, 0x3, RZ ;  /* 0x0000000324247819 */ /* 0x000fe400000012ff */
[----:B------:R-:W-:Y:S02]  /*fb10*/  LOP3.LUT R40, R0, R3, RZ, 0x3c, !PT ;  /* 0x0000000300287212 */ /* 0x000fe400078e3cff */
[----:B------:R-:W-:Y:S01]  /*fb20*/  SHF.R.U64 R5, R5, 0x3, RZ ;  /* 0x0000000305057819 */ /* 0x000fe200000012ff */
[----:B------:R-:W1:Y:S01]  /*fb30*/  @P1 LDC R3, c[0x0][0xbec] ;  /* 0x0002fb00ff031b82 */ /* 0x000e620000000800 */
        /* <DEDUP_REMOVED lines=10> */
[----:B------:R-:W-:Y:S01]  /*fbe0*/  LOP3.LUT R82, R5, R82, RZ, 0x3c, !PT ;  /* 0x0000005205527212 */ /* 0x000fe200078e3cff */
[----:B------:R-:W5:Y:S01]  /*fbf0*/  LD.E.128 R12, desc[UR10][R12.64] ;  /* 0x0000000a0c0c7980 */ /* 0x000f62000c101d00 */
[----:B------:R-:W-:-:S03]  /*fc00*/  UIMAD UR9, UR4, UR13, UR9 ;  /* 0x0000000d040972a4 */ /* 0x000fc6000f8e0209 */
[----:B------:R2:W5:Y:S04]  /*fc10*/  LD.E.128 R4, desc[UR10][R82.64] ;  /* 0x0000000a52047980 */ /* 0x000568000c101d00 */
[----:B------:R-:W5:Y:S04]  /*fc20*/  LD.E.128 R24, desc[UR10][R24.64] ;  /* 0x0000000a18187980 */ /* 0x000f68000c101d00 */
[----:B------:R-:W5:Y:S04]  /*fc30*/  LD.E.128 R28, desc[UR10][R28.64] ;  /* 0x0000000a1c1c7980 */ /* 0x000f68000c101d00 */
[----:B------:R-:W5:Y:S04]  /*fc40*/  LD.E.128 R32, desc[UR10][R32.64] ;  /* 0x0000000a20207980 */ /* 0x000f68000c101d00 */
[----:B------:R-:W5:Y:S04]  /*fc50*/  LD.E.128 R36, desc[UR10][R36.64] ;  /* 0x0000000a24247980 */ /* 0x000f68000c101d00 */
[----:B------:R-:W5:Y:S01]  /*fc60*/  LD.E.128 R40, desc[UR10][R40.64] ;  /* 0x0000000a28287980 */ /* 0x000f62000c101d00 */
[----:B------:R-:W-:Y:S01]  /*fc70*/  UIMAD.WIDE.U32 UR10, UR4, UR12, URZ ;  /* 0x0000000c040a72a5 */ /* 0x000fe2000f8e003f */
[----:B------:R-:W-:-:S02]  /*fc80*/  IMAD R0, R161, 0x20, R180 ;  /* 0x00000020a1007824 */ /* 0x000fc400078e02b4 */
[----:B------:R-:W-:Y:S01]  /*fc90*/  ULDC.64 UR12, c[0x0][0xae8] ;  /* 0x0002ba00000c7ab9 */ /* 0x000fe20000000a00 */
[----:B------:R-:W-:Y:S01]  /*fca0*/  UIADD3 UR11, UR11, UR9, URZ ;  /* 0x000000090b0b7290 */ /* 0x000fe2000fffe03f */
[----:B------:R-:W-:Y:S01]  /*fcb0*/  VIADD R44, R0, UR60 ;  /* 0x0000003c002c7c36 */ /* 0x000fe20008000000 */
[----:B------:R-:W-:Y:S01]  /*fcc0*/  @!PT LDS RZ, [RZ] ;  /* 0x00000000fffff984 */ /* 0x000fe20000000800 */
[----:B------:R-:W-:Y:S01]  /*fcd0*/  @!PT LDS RZ, [RZ] ;  /* 0x00000000fffff984 */ /* 0x000fe20000000800 */
[----:B------:R-:W-:Y:S01]  /*fce0*/  @!PT LDS RZ, [RZ] ;  /* 0x00000000fffff984 */ /* 0x000fe20000000800 */
[----:B------:R-:W-:Y:S01]  /*fcf0*/  @!PT LDS RZ, [RZ] ;  /* 0x00000000fffff984 */ /* 0x000fe20000000800 */
[----:B------:R3:W-:Y:S06]  /*fd00*/  MEMBAR.ALL.CTA ;  /* 0x0000000000007992 */ /* 0x0007ec0000008000 */
[----:B---3--:R-:W3:Y:S01]  /*fd10*/  FENCE.VIEW.ASYNC.S ;  /* 0x00000000000073c6 */ /* 0x008ee20000000000 */
[----:B------:R-:W-:-:S02]  /*fd20*/  UIMAD.WIDE.U32 UR10, UR15, UR12, UR10 ;  /* 0x0000000c0f0a72a5 */ /* 0x000fc4000f8e000a */
[----:B------:R-:W-:Y:S02]  /*fd30*/  USHF.R.S32.HI UR4, URZ, 0x1f, UR8 ;  /* 0x0000001f3f047899 */ /* 0x000fe40008011408 */
[----:B------:R-:W-:Y:S01]  /*fd40*/  UIMAD UR11, UR15, UR13, UR11 ;  /* 0x0000000d0f0b72a4 */ /* 0x000fe2000f8e020b */
[----:B-1----:R-:W-:Y:S02]  /*fd50*/  @P1 IMAD.HI.U32 R0, R44, R3, RZ ;  /* 0x000000032c001227 */ /* 0x002fe400078e00ff */
[----:B------:R-:W-:Y:S02]  /*fd60*/  ULDC.64 UR12, c[0x0][0xaf0] ;  /* 0x0002bc00000c7ab9 */ /* 0x000fe40000000a00 */
[----:B------:R-:W-:Y:S01]  /*fd70*/  UIMAD UR4, UR4, UR12, URZ ;  /* 0x0000000c040472a4 */ /* 0x000fe2000f8e023f */
[----:B------:R-:W-:Y:S01]  /*fd80*/  IMAD.MOV.U32 R21, RZ, RZ, R44 ;  /* 0x000000ffff157224 */ /* 0x000fe200078e002c */
[----:B0-----:R-:W-:Y:S02]  /*fd90*/  @P1 SHF.R.U32.HI R21, RZ, R45, R0 ;  /* 0x0000002dff151219 */ /* 0x001fe40000011600 */
[----:B------:R-:W-:-:S02]  /*fda0*/  UIMAD UR4, UR8, UR13, UR4 ;  /* 0x0000000d080472a4 */ /* 0x000fc4000f8e0204 */
[----:B------:R-:W-:Y:S01]  /*fdb0*/  UIMAD.WIDE.U32 UR8, UR8, UR12, UR10 ;  /* 0x0000000c080872a5 */ /* 0x000fe2000f8e000a */
[--C-:B------:R-:W-:Y:S01]  /*fdc0*/  SHF.R.S32.HI R0, RZ, 0x1f, R21.reuse ;  /* 0x0000001fff007819 */ /* 0x100fe20000011415 */
[----:B------:R-:W-:Y:S01]  /*fdd0*/  IMAD.MOV R20, RZ, RZ, -R21 ;  /* 0x000000ffff147224 */ /* 0x000fe200078e0a15 */
[----:B------:R-:W-:Y:S01]  /*fde0*/  ULDC.64 UR10, c[0x0][0xae0] ;  /* 0x0002b800000a7ab9 */ /* 0x000fe20000000a00 */
[----:B------:R-:W-:Y:S02]  /*fdf0*/  UIADD3 UR4, UR9, UR4, URZ ;  /* 0x0000000409047290 */ /* 0x000fe4000fffe03f */
[----:B------:R-:W-:Y:S02]  /*fe00*/  IMAD R0, R0, UR10, RZ ;  /* 0x0000000a00007c24 */ /* 0x000fe4000f8e02ff */
[----:B------:R-:W-:Y:S02]  /*fe10*/  IMAD R23, R23, R20, R44 ;  /* 0x0000001417177224 */ /* 0x000fe400078e022c */
[----:B------:R-:W-:-:S02]  /*fe20*/  IMAD.U32 R3, RZ, RZ, UR9 ;  /* 0x00000009ff037e24 */ /* 0x000fc4000f8e00ff */
[----:B------:R-:W-:Y:S01]  /*fe30*/  IMAD.U32 R2, RZ, RZ, UR8 ;  /* 0x00000008ff027e24 */ /* 0x000fe2000f8e00ff */
[----:B------:R-:W-:Y:S01]  /*fe40*/  ULDC.64 UR8, c[0x0][0xad8] ;  /* 0x0002b60000087ab9 */ /* 0x000fe20000000a00 */
[----:B------:R-:W-:Y:S02]  /*fe50*/  IMAD.U32 R3, RZ, RZ, UR4 ;  /* 0x00000004ff037e24 */ /* 0x000fe4000f8e00ff */
[C---:B------:R-:W-:Y:S01]  /*fe60*/  IMAD R45, R21.reuse, UR11, R0 ;  /* 0x0000000b152d7c24 */ /* 0x040fe2000f8e0200 */
[----:B------:R-:W-:Y:S01]  /*fe70*/  SHF.R.S32.HI R0, RZ, 0x1f, R23 ;  /* 0x0000001fff007819 */ /* 0x000fe20000011417 */
[----:B------:R-:W-:-:S04]  /*fe80*/  IMAD.WIDE.U32 R2, R21, UR10, R2 ;  /* 0x0000000a15027c25 */ /* 0x000fc8000f8e0002 */
[----:B------:R-:W-:Y:S02]  /*fe90*/  IMAD.IADD R3, R3, 0x1, R45 ;  /* 0x0000000103037824 */ /* 0x000fe400078e022d */
[----:B------:R-:W-:Y:S02]  /*fea0*/  IMAD R20, R0, UR8, RZ ;  /* 0x0000000800147c24 */ /* 0x000fe4000f8e02ff */
[----:B------:R-:W-:Y:S02]  /*feb0*/  VIADD R46, R180, UR60 ;  /* 0x0000003cb42e7c36 */ /* 0x000fe40008000000 */
[C---:B------:R-:W-:Y:S02]  /*fec0*/  IMAD R21, R23.reuse, UR9, R20 ;  /* 0x0000000917157c24 */ /* 0x040fe4000f8e0214 */
[----:B------:R-:W-:Y:S01]  /*fed0*/  IMAD.WIDE.U32 R2, R23, UR8, R2 ;  /* 0x0000000817027c25 */ /* 0x000fe2000f8e0002 */
[----:B------:R-:W-:Y:S01]  /*fee0*/  ISETP.GE.AND P2, PT, R46, R17, PT ;  /* 0x000000112e00720c */ /* 0x000fe20003f46270 */
[----:B------:R-:W-:-:S02]  /*fef0*/  ULDC.64 UR8, c[0x0][0xa80] ;  /* 0x0002a00000087ab9 */ /* 0x000fc40000000a00 */
[----:B------:R-:W-:Y:S01]  /*ff00*/  IMAD.IADD R3, R3, 0x1, R21 ;  /* 0x0000000103037824 */ /* 0x000fe200078e0215 */
[----:B------:R-:W-:Y:S01]  /*ff10*/  LEA R23, P3, R2, UR8, 0x1 ;  /* 0x0000000802177c11 */ /* 0x000fe2000f8608ff */
[----:B------:R-:W-:Y:S02]  /*ff20*/  VIADD R16, R16, 0x2a820 ;  /* 0x0002a82010107836 */ /* 0x000fe40000000000 */
[----:B------:R-:W-:Y:S01]  /*ff30*/  VIADD R0, R46, 0x20 ;  /* 0x000000202e007836 */ /* 0x000fe20000000000 */
[----:B------:R-:W-:Y:S02]  /*ff40*/  LEA.HI.X R44, R2, UR9, R3, 0x1, P3 ;  /* 0x00000009022c7c11 */ /* 0x000fe400098f0c03 */
[----:B------:R-:W-:Y:S02]  /*ff50*/  PRMT R16, RZ, 0x654, R16 ;  /* 0x00000654ff107816 */ /* 0x000fe40000000010 */
[-C--:B------:R-:W-:Y:S01]  /*ff60*/  ISETP.GE.AND P0, PT, R0, R17.reuse, PT ;  /* 0x000000110000720c */ /* 0x080fe20003f06270 */
[----:B------:R-:W-:Y:S01]  /*ff70*/  VIADD R0, R46, 0x40 ;  /* 0x000000402e007836 */ /* 0x000fe20000000000 */
[----:B---3--:R2:W-:Y:S01]  /*ff80*/  SYNCS.ARRIVE.TRANS64.RED.A1T0 RZ, [R16+URZ], RZ ;  /* 0x000000ff10ff79a7 */ /* 0x0085e2000810043f */
[----:B------:R2:W0:Y:S01]  /*ff90*/  SHFL.IDX PT, R3, R23, RZ, 0x181f ;  /* 0x00181fff17037589 */ /* 0x00042200000e0000 */
[----:B------:R-:W-:Y:S03]  /*ffa0*/  BSSY B1, `(.L_x_1212) ;  /* 0x000000e000017945 */ /* 0x000fe60003800000 */
[----:B------:R2:W1:Y:S01]  /*ffb0*/  SHFL.IDX PT, R21, R44, RZ, 0x181f ;  /* 0x00181fff2c157589 */ /* 0x00046200000e0000 */
[----:B------:R-:W-:Y:S01]  /*ffc0*/  ISETP.GE.AND P1, PT, R0, R17, PT ;  /* 0x000000110000720c */ /* 0x000fe20003f26270 */
[----:B------:R-:W-:-:S12]  /*ffd0*/  @P2 BRA `(.L_x_1213) ;  /* 0x0000000000282947 */ /* 0x000fd80003800000 */
[----:B------:R-:W-:Y:S01]  /*ffe0*/  ULDC UR4, c[0x0][0xac8] ;  /* 0x0002b20000047ab9 */ /* 0x000fe20000000800 */
[----:B------:R-:W-:Y:S01]  /*fff0*/  ULDC.64 UR8, c[0x0][0x208] ;  /* 0x0000820000087ab9 */ /* 0x000fe20000000a00 */
[----:B------:R-:W-:Y:S02]  /*10000*/  ISETP.GE.AND P2, PT, R22, UR4, PT ;  /* 0x0000000416007c0c */ /* 0x000fe4000bf46270 */
[----:B------:R-:W-:-:S11]  /*10010*/  ISETP.GE.AND P3, PT, R160, UR4, PT ;  /* 0x00000004a0007c0c */ /* 0x000fd6000bf66270 */
[-C--:B0-----:R-:W-:Y:S02]  /*10020*/  @!P2 LEA R2, P4, R22, R3.reuse, 0x1 ;  /* 0x000000031602a211 */ /* 0x081fe400078808ff */
[----:B------:R-:W-:Y:S02]  /*10030*/  @!P3 LEA R20, P5, R160, R3, 0x1 ;  /* 0x00000003a014b211 */ /* 0x000fe400078a08ff */
[-C--:B-1----:R-:W-:Y:S02]  /*10040*/  @!P2 LEA.HI.X R3, R22, R21.reuse, R204, 0x1, P4 ;  /* 0x000000151603a211 */ /* 0x082fe400020f0ccc */
[----:B------:R-:W-:-:S03]  /*10050*/  @!P3 LEA.HI.X R21, R160, R21, R203, 0x1, P5 ;  /* 0x00000015a015b211 */ /* 0x000fc600028f0ccb */
[----:B-----5:R3:W-:Y:S04]  /*10060*/  @!P2 ST.E.128 desc[UR8][R2.64], R4 ;  /* 0x000000040200a985 */ /* 0x0207e8000c101d08 */
[----:B------:R3:W-:Y:S02]  /*10070*/  @!P3 ST.E.128 desc[UR8][R20.64], R28 ;  /* 0x0000001c1400b985 */ /* 0x0007e4000c101d08 */
.L_x_1213:
[----:B------:R-:W-:Y:S05]  /*10080*/  BSYNC B1 ;  /* 0x0000000000017941 */ /* 0x000fea0003800000 */
.L_x_1212:
[----:B---3-5:R3:W4:Y:S01]  /*10090*/  SHFL.IDX PT, R5, R44, 0x1, 0x181f ;  /* 0x00381f002c057f89 */ /* 0x02872200000e0000 */
[----:B------:R-:W-:Y:S03]  /*100a0*/  BSSY B1, `(.L_x_1214) ;  /* 0x000000d000017945 */ /* 0x000fe60003800000 */
[----:B0-----:R3:W0:Y:S01]  /*100b0*/  SHFL.IDX PT, R3, R23, 0x1, 0x181f ;  /* 0x00381f0017037f89 */ /* 0x00162200000e0000 */
[----:B------:R-:W-:Y:S05]  /*100c0*/  @P0 BRA `(.L_x_1215) ;  /* 0x0000000000280947 */ /* 0x000fea0003800000 */
[----:B------:R-:W-:Y:S01]  /*100d0*/  ULDC UR4, c[0x0][0xac8] ;  /* 0x0002b20000047ab9 */ /* 0x000fe20000000800 */
[----:B------:R-:W-:Y:S01]  /*100e0*/  ULDC.64 UR8, c[0x0][0x208] ;  /* 0x0000820000087ab9 */ /* 0x000fe20000000a00 */
[----:B------:R-:W-:Y:S02]  /*100f0*/  ISETP.GE.AND P3, PT, R22, UR4, PT ;  /* 0x0000000416007c0c */ /* 0x000fe4000bf66270 */
[----:B------:R-:W-:-:S11]  /*10100*/  ISETP.GE.AND P4, PT, R160, UR4, PT ;  /* 0x00000004a0007c0c */ /* 0x000fd6000bf86270 */
[-C--:B0-----:R-:W-:Y:S02]  /*10110*/  @!P3 LEA R2, P0, R22, R3.reuse, 0x1 ;  /* 0x000000031602b211 */ /* 0x081fe400078008ff */
[----:B------:R-:W-:Y:S02]  /*10120*/  @!P4 LEA R4, P2, R160, R3, 0x1 ;  /* 0x00000003a004c211 */ /* 0x000fe400078408ff */
[-C--:B----4-:R-:W-:Y:S02]  /*10130*/  @!P3 LEA.HI.X R3, R22, R5.reuse, R204, 0x1, P0 ;  /* 0x000000051603b211 */ /* 0x090fe400000f0ccc */
[----:B------:R-:W-:-:S03]  /*10140*/  @!P4 LEA.HI.X R5, R160, R5, R203, 0x1, P2 ;  /* 0x00000005a005c211 */ /* 0x000fc600010f0ccb */
[----:B------:R0:W-:Y:S04]  /*10150*/  @!P3 ST.E.128 desc[UR8][R2.64], R8 ;  /* 0x000000080200b985 */ /* 0x0001e8000c101d08 */
[----:B------:R0:W-:Y:S02]  /*10160*/  @!P4 ST.E.128 desc[UR8][R4.64], R32 ;  /* 0x000000200400c985 */ /* 0x0001e4000c101d08 */
.L_x_1215:
[----:B------:R-:W-:Y:S05]  /*10170*/  BSYNC B1 ;  /* 0x0000000000017941 */ /* 0x000fea0003800000 */
.L_x_1214:
[----:B0---4-:R0:W4:Y:S01]  /*10180*/  SHFL.IDX PT, R5, R44, 0x2, 0x181f ;  /* 0x00581f002c057f89 */ /* 0x01112200000e0000 */
[----:B------:R-:W-:Y:S03]  /*10190*/  BSSY B1, `(.L_x_1216) ;  /* 0x000000d000017945 */ /* 0x000fe60003800000 */
[----:B------:R0:W0:Y:S01]  /*101a0*/  SHFL.IDX PT, R3, R23, 0x2, 0x181f ;  /* 0x00581f0017037f89 */ /* 0x00002200000e0000 */
        /* <DEDUP_REMOVED lines=11> */
.L_x_1217:
[----:B------:R-:W-:Y:S05]  /*10260*/  BSYNC B1 ;  /* 0x0000000000017941 */ /* 0x000fea0003800000 */
.L_x_1216:
[----:B------:R-:W-:Y:S01]  /*10270*/  VIADD R0, R46, 0x60 ;  /* 0x000000602e007836 */ /* 0x000fe20000000000 */
[----:B0---4-:R0:W4:Y:S04]  /*10280*/  SHFL.IDX PT, R5, R44, 0x3, 0x181f ;  /* 0x00781f002c057f89 */ /* 0x01112800000e0000 */
[----:B------:R-:W-:Y:S01]  /*10290*/  ISETP.GE.AND P0, PT, R0, R17, PT ;  /* 0x000000110000720c */ /* 0x000fe20003f06270 */
[----:B--23--:R-:W2:-:S12]  /*102a0*/  SHFL.IDX PT, R23, R23, 0x3, 0x181f ;  /* 0x00781f0017177f89 */ /* 0x00ce9800000e0000 */
[----:B0-----:R-:W-:Y:S05]  /*102b0*/  @P0 BRA `(.L_x_1218) ;  /* 0x0000001800a40947 */ /* 0x001fea0003800000 */
[----:B------:R-:W-:Y:S01]  /*102c0*/  ULDC UR4, c[0x0][0xac8] ;  /* 0x0002b20000047ab9 */ /* 0x000fe20000000800 */
[----:B------:R-:W-:Y:S01]  /*102d0*/  ULDC.64 UR8, c[0x0][0x208] ;  /* 0x0000820000087ab9 */ /* 0x000fe20000000a00 */
[----:B------:R-:W-:-:S13]  /*102e0*/  ISETP.GE.AND P1, PT, R22, UR4, PT ;  /* 0x0000000416007c0c */ /* 0x000fda000bf26270 */
[----:B--2---:R-:W-:-:S04]  /*102f0*/  @!P1 LEA R2, P0, R22, R23, 0x1 ;  /* 0x0000001716029211 */ /* 0x004fc800078008ff */
[----:B----4-:R-:W-:Y:S02]  /*10300*/  @!P1 LEA.HI.X R3, R22, R5, R204, 0x1, P0 ;  /* 0x0000000516039211 */ /* 0x010fe400000f0ccc */
[----:B------:R-:W-:-:S03]  /*10310*/  ISETP.GE.AND P0, PT, R160, UR4, PT ;  /* 0x00000004a0007c0c */ /* 0x000fc6000bf06270 */
[----:B------:R0:W-:Y:S10]  /*10320*/  @!P1 ST.E.128 desc[UR8][R2.64], R24 ;  /* 0x0000001802009985 */ /* 0x0001f4000c101d08 */
[----:B------:R-:W-:Y:S05]  /*10330*/  @P0 BRA `(.L_x_1218) ;  /* 0x0000001800840947 */ /* 0x000fea0003800000 */
[----:B0-----:R-:W-:Y:S01]  /*10340*/  LEA R2, P0, R160, R23, 0x1 ;  /* 0x00000017a0027211 */ /* 0x001fe200078008ff */
[----:B------:R-:W-:-:S03]  /*10350*/  ULDC.64 UR8, c[0x0][0x208] ;  /* 0x0000820000087ab9 */ /* 0x000fc60000000a00 */
[----:B------:R-:W-:-:S05]  /*10360*/  LEA.HI.X R3, R160, R5, R203, 0x1, P0 ;  /* 0x00000005a0037211 */ /* 0x000fca00000f0ccb */
[----:B------:R0:W-:Y:S01]  /*10370*/  ST.E.128 desc[UR8][R2.64], R40 ;  /* 0x0000002802007985 */ /* 0x0001e2000c101d08 */
[----:B------:R-:W-:Y:S05]  /*10380*/  BRA `(.L_x_1218) ;  /* 0x0000001800707947 */ /* 0x000fea0003800000 */
.L_x_1211:
[----:B------:R-:W-:Y:S01]  /*10390*/  ULDC.64 UR12, c[0x0][0xb08] ;  /* 0x0002c200000c7ab9 */ /* 0x000fe20000000a00 */
[----:B------:R-:W-:Y:S01]  /*103a0*/  R2UR UR16, R164 ;  /* 0x00000000a41072ca */ /* 0x000fe200000e0000 */
[----:B------:R-:W-:Y:S01]  /*103b0*/  UIMAD UR9, UR14, UR12, URZ ;  /* 0x0000000c0e0972a4 */ /* 0x000fe2000f8e023f */
[----:B------:R-:W0:Y:S01]  /*103c0*/  @P1 LDC R0, c[0x0][0xbec] ;  /* 0x0002fb00ff001b82 */ /* 0x000e220000000800 */
[----:B------:R-:W-:Y:S01]  /*103d0*/  UIMAD.WIDE.U32 UR10, UR4, UR12, URZ ;  /* 0x0000000c040a72a5 */ /* 0x000fe2000f8e003f */
[----:B------:R-:W-:Y:S01]  /*103e0*/  R2UR UR15, R163 ;  /* 0x00000000a30f72ca */ /* 0x000fe200000e0000 */
[----:B------:R-:W-:Y:S01]  /*103f0*/  UIMAD UR9, UR4, UR13, UR9 ;  /* 0x0000000d040972a4 */ /* 0x000fe2000f8e0209 */
[----:B------:R-:W-:Y:S01]  /*10400*/  IMAD.MOV.U32 R7, RZ, RZ, R11 ;  /* 0x000000ffff077224 */ /* 0x000fe200078e000b */
[----:B------:R-:W-:Y:S01]  /*10410*/  USHF.R.S32.HI UR4, URZ, 0x1f, UR8 ;  /* 0x0000001f3f047899 */ /* 0x000fe20008011408 */
[----:B------:R-:W-:Y:S01]  /*10420*/  ISETP.GE.AND P0, PT, R12, R17, PT ;  /* 0x000000110c00720c */ /* 0x000fe20003f06270 */
[----:B------:R-:W-:Y:S01]  /*10430*/  UIADD3 UR11, UR11, UR9, URZ ;  /* 0x000000090b0b7290 */ /* 0x000fe2000fffe03f */
[----:B------:R-:W1:Y:S01]  /*10440*/  @P1 LDC R5, c[0x0][0xbf0] ;  /* 0x0002fc00ff051b82 */ /* 0x000e620000000800 */
[----:B------:R-:W-:Y:S01]  /*10450*/  ULDC.64 UR12, c[0x0][0xb38] ;  /* 0x0002ce00000c7ab9 */ /* 0x000fe20000000a00 */
[----:B------:R-:W-:Y:S01]  /*10460*/  VIADD R16, R16, 0x2a820 ;  /* 0x0002a82010107836 */ /* 0x000fe20000000000 */
[----:B------:R-:W-:Y:S01]  /*10470*/  UIMAD.WIDE.U32 UR10, UR16, UR12, UR10 ;  /* 0x0000000c100a72a5 */ /* 0x000fe2000f8e000a */
[----:B------:R-:W-:Y:S03]  /*10480*/  BSSY B1, `(.L_x_1219) ;  /* 0x0000066000017945 */ /* 0x000fe60003800000 */
[----:B------:R-:W-:Y:S01]  /*10490*/  UIMAD UR11, UR16, UR13, UR11 ;  /* 0x0000000d100b72a4 */ /* 0x000fe2000f8e020b */
[----:B------:R-:W-:-:S02]  /*104a0*/  PRMT R6, RZ, 0x654, R16 ;  /* 0x00000654ff067816 */ /* 0x000fc40000000010 */
[----:B------:R-:W-:Y:S02]  /*104b0*/  ULDC.64 UR12, c[0x0][0xb40] ;  /* 0x0002d000000c7ab9 */ /* 0x000fe40000000a00 */
[----:B------:R-:W-:Y:S01]  /*104c0*/  UIMAD UR4, UR4, UR12, URZ ;  /* 0x0000000c040472a4 */ /* 0x000fe2000f8e023f */
[----:B------:R2:W-:Y:S03]  /*104d0*/  SYNCS.ARRIVE.TRANS64.RED.A1T0 RZ, [R6+URZ], RZ ;  /* 0x000000ff06ff79a7 */ /* 0x0005e6000810043f */
[----:B------:R-:W-:Y:S01]  /*104e0*/  UIMAD UR4, UR8, UR13, UR4 ;  /* 0x0000000d080472a4 */ /* 0x000fe2000f8e0204 */
[----:B0-----:R-:W-:Y:S01]  /*104f0*/  @P1 IMAD.HI.U32 R0, R11, R0, RZ ;  /* 0x000000000b001227 */ /* 0x001fe200078e00ff */
[----:B------:R-:W-:-:S03]  /*10500*/  UIMAD.WIDE.U32 UR8, UR8, UR12, UR10 ;  /* 0x0000000c080872a5 */ /* 0x000fc6000f8e000a */
[----:B------:R-:W-:Y:S01]  /*10510*/  ULDC.64 UR10, c[0x0][0xb48] ;  /* 0x0002d200000a7ab9 */ /* 0x000fe20000000a00 */
[----:B------:R-:W-:Y:S01]  /*10520*/  UIADD3 UR9, UR9, UR4, URZ ;  /* 0x0000000409097290 */ /* 0x000fe2000fffe03f */
[----:B-1----:R-:W-:-:S03]  /*10530*/  @P1 SHF.R.U32.HI R7, RZ, R5, R0 ;  /* 0x00000005ff071219 */ /* 0x002fc60000011600 */
[----:B------:R-:W-:Y:S01]  /*10540*/  UIMAD.WIDE.U32 UR8, UR15, UR10, UR8 ;  /* 0x0000000a0f0872a5 */ /* 0x000fe2000f8e0008 */
[--C-:B------:R-:W-:Y:S01]  /*10550*/  SHF.R.S32.HI R0, RZ, 0x1f, R7.reuse ;  /* 0x0000001fff007819 */ /* 0x100fe20000011407 */
[----:B------:R-:W-:Y:S02]  /*10560*/  IMAD.MOV R4, RZ, RZ, -R7 ;  /* 0x000000ffff047224 */ /* 0x000fe400078e0a07 */
[----:B------:R-:W-:Y:S02]  /*10570*/  UIMAD UR4, UR15, UR11, UR9 ;  /* 0x0000000b0f0472a4 */ /* 0x000fe4000f8e0209 */
[----:B------:R-:W-:Y:S01]  /*10580*/  IMAD.U32 R5, RZ, RZ, UR9 ;  /* 0x00000009ff057e24 */ /* 0x000fe2000f8e00ff */
[----:B------:R-:W-:Y:S01]  /*10590*/  ULDC.64 UR10, c[0x0][0xb30] ;  /* 0x0002cc00000a7ab9 */ /* 0x000fe20000000a00 */
[----:B------:R-:W-:Y:S02]  /*105a0*/  IMAD R23, R23, R4, R11 ;  /* 0x0000000417177224 */ /* 0x000fe400078e020b */
[----:B------:R-:W-:-:S02]  /*105b0*/  IMAD R0, R0, UR10, RZ ;  /* 0x0000000a00007c24 */ /* 0x000fc4000f8e02ff */
[----:B------:R-:W-:Y:S01]  /*105c0*/  IMAD.U32 R4, RZ, RZ, UR8 ;  /* 0x00000008ff047e24 */ /* 0x000fe2000f8e00ff */
[----:B------:R-:W-:Y:S01]  /*105d0*/  ULDC.64 UR8, c[0x0][0xb28] ;  /* 0x0002ca0000087ab9 */ /* 0x000fe20000000a00 */
[----:B------:R-:W-:Y:S02]  /*105e0*/  IMAD.U32 R5, RZ, RZ, UR4 ;  /* 0x00000004ff057e24 */ /* 0x000fe4000f8e00ff */
        /* <DEDUP_REMOVED lines=11> */
[----:B--2---:R0:W1:Y:S04]  /*106a0*/  SHFL.IDX PT, R6, R0, RZ, 0x1c1f ;  /* 0x001c1fff00067589 */ /* 0x00406800000e0000 */
[----:B------:R0:W2:Y:S01]  /*106b0*/  SHFL.IDX PT, R7, R16, RZ, 0x1c1f ;  /* 0x001c1fff10077589 */ /* 0x0000a200000e0000 */
[----:B------:R-:W-:Y:S05]  /*106c0*/  @P0 BRA `(.L_x_1220) ;  /* 0x0000000400040947 */ /* 0x000fea0003800000 */
[----:B------:R-:W-:Y:S01]  /*106d0*/  ULDC UR4, c[0x0][0xac8] ;  /* 0x0002b20000047ab9 */ /* 0x000fe20000000800 */
[----:B------:R-:W-:Y:S01]  /*106e0*/  ULDC.64 UR8, c[0x0][0x208] ;  /* 0x0000820000087ab9 */ /* 0x000fe20000000a00 */
[----:B------:R-:W-:Y:S02]  /*106f0*/  ISETP.GE.AND P3, PT, R18, UR4, PT ;  /* 0x0000000412007c0c */ /* 0x000fe4000bf66270 */
[----:B------:R-:W-:Y:S02]  /*10700*/  ISETP.GE.AND P2, PT, R179, UR4, PT ;  /* 0x00000004b3007c0c */ /* 0x000fe4000bf46270 */
[----:B------:R-:W-:Y:S02]  /*10710*/  ISETP.GE.AND P1, PT, R178, UR4, PT ;  /* 0x00000004b2007c0c */ /* 0x000fe4000bf26270 */
[----:B------:R-:W-:Y:S02]  /*10720*/  ISETP.GE.AND P0, PT, R177, UR4, PT ;  /* 0x00000004b1007c0c */ /* 0x000fe4000bf06270 */
[----:B------:R-:W-:-:S05]  /*10730*/  ISETP.GE.AND P4, PT, R175, UR4, PT ;  /* 0x00000004af007c0c */ /* 0x000fca000bf86270 */
[----:B-12---:R-:W-:Y:S02]  /*10740*/  @!P3 IMAD.WIDE R4, R18, 0x4, R6 ;  /* 0x000000041204b825 */ /* 0x006fe400078e0206 */
        /* <DEDUP_REMOVED lines=12> */
[-C--:B-1----:R-:W-:Y:S01]  /*10810*/  @!P3 LEA R2, P6, R176, R6.reuse, 0x2 ;  /* 0x00000006b002b211 */ /* 0x082fe200078c10ff */
        /* <DEDUP_REMOVED lines=11> */
[----:B--2---:R-:W-:-:S03]  /*108d0*/  @!P2 LEA R8, P4, R173, R6, 0x2 ;  /* 0x00000006ad08a211 */ /* 0x004fc600078810ff */
[----:B------:R-:W-:Y:S01]  /*108e0*/  @!P5 ST.E.64 desc[UR8][R14.64], R48 ;  /* 0x000000300e00d985 */ /* 0x000fe2000c101b08 */
[CC--:B---3--:R-:W-:Y:S02]  /*108f0*/  @!P1 LEA R10, P5, R172.reuse, R6.reuse, 0x2 ;  /* 0x00000006ac0a9211 */ /* 0x0c8fe400078a10ff */
[-C--:B------:R-:W-:Y:S02]  /*10900*/  @!P2 LEA.HI.X R9, R173, R7.reuse, R192, 0x2, P4 ;  /* 0x00000007ad09a211 */ /* 0x080fe400020f14c0 */
[----:B-1----:R-:W-:Y:S02]  /*10910*/  @!P0 LEA R12, P6, R171, R6, 0x2 ;  /* 0x00000006ab0c8211 */ /* 0x002fe400078c10ff */
        /* <DEDUP_REMOVED lines=14> */
[CC--:B-1----:R-:W-:Y:S02]  /*10a00*/  @!P2 LEA R8, P3, R168.reuse, R6.reuse, 0x2 ;  /* 0x00000006a808a211 */ /* 0x0c2fe400078610ff */
[-C--:B------:R-:W-:Y:S02]  /*10a10*/  @!P4 LEA.HI.X R5, R169, R7.reuse, R188, 0x2, P6 ;  /* 0x00000007a905c211 */ /* 0x080fe400030f14bc */
[-C--:B--2---:R-:W-:Y:S02]  /*10a20*/  @!P1 LEA R10, P6, R167, R6.reuse, 0x2 ;  /* 0x00000006a70a9211 */ /* 0x084fe400078c10ff */
        /* <DEDUP_REMOVED lines=11> */
.L_x_1220:
[----:B------:R-:W-:Y:S05]  /*10ae0*/  BSYNC B1 ;  /* 0x0000000000017941 */ /* 0x000fea0003800000 */
.L_x_1219:
[----:B------:R-:W-:Y:S01]  /*10af0*/  ISETP.GE.AND P0, PT, R24, R17, PT ;  /* 0x000000111800720c */ /* 0x000fe20003f06270 */
[----:B----4-:R3:W4:Y:S04]  /*10b00*/  SHFL.IDX PT, R5, R16, 0x1, 0x1c1f ;  /* 0x003c1f0010057f89 */ /* 0x01072800000e0000 */
[----:B------:R3:W0:Y:S08]  /*10b10*/  SHFL.IDX PT, R4, R0, 0x1, 0x1c1f ;  /* 0x003c1f0000047f89 */ /* 0x00063000000e0000 */
[----:B---3--:R-:W-:Y:S05]  /*10b20*/  @P0 BRA `(.L_x_1218) ;  /* 0x0000001000880947 */ /* 0x008fea0003800000 */
[----:B------:R-:W-:Y:S01]  /*10b30*/  ULDC UR4, c[0x0][0xac8] ;  /* 0x0002b20000047ab9 */ /* 0x000fe20000000800 */
[----:B------:R-:W-:Y:S01]  /*10b40*/  ULDC.64 UR8, c[0x0][0x208] ;  /* 0x0000820000087ab9 */ /* 0x000fe20000000a00 */
[----:B------:R-:W-:Y:S02]  /*10b50*/  ISETP.GE.AND P1, PT, R179, UR4, PT ;  /* 0x00000004b3007c0c */ /* 0x000fe4000bf26270 */
[----:B------:R-:W-:Y:S02]  /*10b60*/  ISETP.GE.AND P0, PT, R178, UR4, PT ;  /* 0x00000004b2007c0c */ /* 0x000fe4000bf06270 */
[----:B------:R-:W-:Y:S02]  /*10b70*/  ISETP.GE.AND P2, PT, R18, UR4, PT ;  /* 0x0000000412007c0c */ /* 0x000fe4000bf46270 */
[----:B------:R-:W-:Y:S02]  /*10b80*/  ISETP.GE.AND P4, PT, R176, UR4, PT ;  /* 0x00000004b0007c0c */ /* 0x000fe4000bf86270 */
[----:B------:R-:W-:-:S05]  /*10b90*/  ISETP.GE.AND P3, PT, R177, UR4, PT ;  /* 0x00000004b1007c0c */ /* 0x000fca000bf66270 */
[CC--:B01----:R-:W-:Y:S02]  /*10ba0*/  @!P1 LEA R6, P5, R179.reuse, R4.reuse, 0x2 ;  /* 0x00000004b3069211 */ /* 0x0c3fe400078a10ff */
[-C--:B------:R-:W-:Y:S02]  /*10bb0*/  @!P0 LEA R8, P6, R178, R4.reuse, 0x2 ;  /* 0x00000004b2088211 */ /* 0x080fe400078c10ff */
[-C--:B--2-4-:R-:W-:Y:S01]  /*10bc0*/  @!P1 LEA.HI.X R7, R179, R5.reuse, R198, 0x2, P5 ;  /* 0x00000005b3079211 */ /* 0x094fe200028f14c6 */
        /* <DEDUP_REMOVED lines=23> */
[----:B------:R-:W-:Y:S02]  /*10d40*/  ISETP.GE.AND P4, PT, R170, UR4, PT ;  /* 0x00000004aa007c0c */ /* 0x000fe4000bf86270 */
[-C--:B------:R-:W-:Y:S01]  /*10d50*/  @!P1 LEA.HI.X R7, R173, R5.reuse, R192, 0x2, P5 ;  /* 0x00000005ad079211 */ /* 0x080fe200028f14c0 */
[----:B------:R-:W-:Y:S01]  /*10d60*/  @!P0 ST.E.64 desc[UR8][R2.64], R50 ;  /* 0x0000003202008985 */ /* 0x000fe2000c101b08 */
[----:B------:R-:W-:Y:S02]  /*10d70*/  @!P2 LEA.HI.X R9, R172, R5, R191, 0x2, P6 ;  /* 0x00000005ac09a211 */ /* 0x000fe400030f14bf */
[----:B------:R-:W-:Y:S01]  /*10d80*/  ISETP.GE.AND P0, PT, R167, UR4, PT ;  /* 0x00000004a7007c0c */ /* 0x000fe2000bf06270 */
[----:B------:R0:W-:Y:S01]  /*10d90*/  @!P1 ST.E.64 desc[UR8][R6.64], R54 ;  /* 0x0000003606009985 */ /* 0x0001e2000c101b08 */
[----:B------:R-:W-:Y:S02]  /*10da0*/  ISETP.GE.AND P1, PT, R168, UR4, PT ;  /* 0x00000004a8007c0c */ /* 0x000fe4000bf26270 */
[----:B--2---:R-:W-:Y:S01]  /*10db0*/  @!P3 LEA R10, P5, R171, R4, 0x2 ;  /* 0x00000004ab0ab211 */ /* 0x004fe200078a10ff */
[----:B------:R1:W-:Y:S01]  /*10dc0*/  @!P2 ST.E.64 desc[UR8][R8.64], R58 ;  /* 0x0000003a0800a985 */ /* 0x0003e2000c101b08 */
[----:B------:R-:W-:-:S02]  /*10dd0*/  ISETP.GE.AND P2, PT, R169, UR4, PT ;  /* 0x00000004a9007c0c */ /* 0x000fc4000bf46270 */
[CC--:B---3--:R-:W-:Y:S02]  /*10de0*/  @!P4 LEA R12, P6, R170.reuse, R4.reuse, 0x2 ;  /* 0x00000004aa0cc211 */ /* 0x0c8fe400078c10ff */
[-C--:B------:R-:W-:Y:S02]  /*10df0*/  @!P3 LEA.HI.X R11, R171, R5.reuse, R190, 0x2, P5 ;  /* 0x00000005ab0bb211 */ /* 0x080fe400028f14be */
[----:B------:R-:W-:Y:S02]  /*10e00*/  @!P4 LEA.HI.X R13, R170, R5, R189, 0x2, P6 ;  /* 0x00000005aa0dc211 */ /* 0x000fe400030f14bd */
[----:B------:R-:W-:Y:S01]  /*10e10*/  ISETP.GE.AND P5, PT, R166, UR4, PT ;  /* 0x00000004a6007c0c */ /* 0x000fe2000bfa6270 */
[----:B------:R2:W-:Y:S01]  /*10e20*/  @!P3 ST.E.64 desc[UR8][R10.64], R62 ;  /* 0x0000003e0a00b985 */ /* 0x0005e2000c101b08 */
[----:B0-----:R-:W-:-:S03]  /*10e30*/  @!P1 LEA R6, P6, R168, R4, 0x2 ;  /* 0x00000004a8069211 */ /* 0x001fc600078c10ff */
[-C--:B------:R-:W-:Y:S01]  /*10e40*/  @!P2 LEA R2, P3, R169, R4.reuse, 0x2 ;  /* 0x00000004a902a211 */ /* 0x080fe200078610ff */
[----:B------:R2:W-:Y:S01]  /*10e50*/  @!P4 ST.E.64 desc[UR8][R12.64], R66 ;  /* 0x000000420c00c985 */ /* 0x0005e2000c101b08 */
[-C--:B-1----:R-:W-:Y:S02]  /*10e60*/  @!P0 LEA R8, P4, R167, R4.reuse, 0x2 ;  /* 0x00000004a7088211 */ /* 0x082fe400078810ff */
[-C--:B------:R-:W-:Y:S02]  /*10e70*/  @!P2 LEA.HI.X R3, R169, R5.reuse, R188, 0x2, P3 ;  /* 0x00000005a903a211 */ /* 0x080fe400018f14bc */
[-C--:B------:R-:W-:Y:S02]  /*10e80*/  @!P1 LEA.HI.X R7, R168, R5.reuse, R187, 0x2, P6 ;  /* 0x00000005a8079211 */ /* 0x080fe400030f14bb */
[----:B------:R-:W-:Y:S01]  /*10e90*/  @!P0 LEA.HI.X R9, R167, R5, R186, 0x2, P4 ;  /* 0x00000005a7098211 */ /* 0x000fe200020f14ba */
[----:B------:R2:W-:Y:S01]  /*10ea0*/  @!P2 ST.E.64 desc[UR8][R2.64], R70 ;  /* 0x000000460200a985 */ /* 0x0005e2000c101b08 */
[----:B------:R-:W-:-:S03]  /*10eb0*/  @!P5 LEA R14, P3, R166, R4, 0x2 ;  /* 0x00000004a60ed211 */ /* 0x000fc600078610ff */
[----:B------:R2:W-:Y:S01]  /*10ec0*/  @!P1 ST.E.64 desc[UR8][R6.64], R74 ;  /* 0x0000004a06009985 */ /* 0x0005e2000c101b08 */
[----:B------:R-:W-:-:S03]  /*10ed0*/  @!P5 LEA.HI.X R15, R166, R5, R185, 0x2, P3 ;  /* 0x00000005a60fd211 */ /* 0x000fc600018f14b9 */
[----:B------:R2:W-:Y:S01]  /*10ee0*/  @!P0 ST.E.64 desc[UR8][R8.64], R78 ;  /* 0x0000004e08008985 */ /* 0x0005e2000c101b08 */
[----:B------:R-:W-:-:S03]  /*10ef0*/  ISETP.GE.AND P0, PT, R165, UR4, PT ;  /* 0x00000004a5007c0c */ /* 0x000fc6000bf06270 */
[----:B------:R2:W-:Y:S10]  /*10f00*/  @!P5 ST.E.64 desc[UR8][R14.64], R94 ;  /* 0x0000005e0e00d985 */ /* 0x0005f4000c101b08 */
[----:B------:R-:W-:Y:S05]  /*10f10*/  @P0 BRA `(.L_x_1218) ;  /* 0x0000000c008c0947 */ /* 0x000fea0003800000 */
[----:B--2---:R-:W-:Y:S01]  /*10f20*/  LEA R2, P0, R165, R4, 0x2 ;  /* 0x00000004a5027211 */ /* 0x004fe200078010ff */
[----:B------:R-:W-:-:S03]  /*10f30*/  ULDC.64 UR8, c[0x0][0x208] ;  /* 0x0000820000087ab9 */ /* 0x000fc60000000a00 */
[----:B------:R-:W-:-:S05]  /*10f40*/  LEA.HI.X R3, R165, R5, R184, 0x2, P0 ;  /* 0x00000005a5037211 */ /* 0x000fca00000f14b8 */
[----:B------:R0:W-:Y:S01]  /*10f50*/  ST.E.64 desc[UR8][R2.64], R86 ;  /* 0x0000005602007985 */ /* 0x0001e2000c101b08 */
[----:B------:R-:W-:Y:S05]  /*10f60*/  BRA `(.L_x_1218) ;  /* 0x0000000c00787947 */ /* 0x000fea0003800000 */
.L_x_1209:
[----:B------:R-:W0:Y:S01]  /*10f70*/  LDC.64 R2, c[0x0][0xc00] ;  /* 0x00030000ff027b82 */ /* 0x000e220000000a00 */
[----:B------:R-:W-:Y:S01]  /*10f80*/  R2UR UR11, R181 ;  /* 0x00000000b50b72ca */ /* 0x000fe200000e0000 */
[----:B------:R-:W-:Y:S01]  /*10f90*/  ULDC.64 UR8, c[0x0][0xc00] ;  /* 0x0003000000087ab9 */ /* 0x000fe20000000a00 */
[----:B------:R-:W-:Y:S01]  /*10fa0*/  R2UR UR10, R162 ;  /* 0x00000000a20a72ca */ /* 0x000fe200000e0000 */
[----:B------:R-:W-:Y:S01]  /*10fb0*/  IMAD.MOV.U32 R7, RZ, RZ, RZ ;  /* 0x000000ffff077224 */ /* 0x000fe200078e00ff */
[----:B------:R-:W-:-:S03]  /*10fc0*/  ULDC.64 UR12, c[0x0][0x208] ;  /* 0x00008200000c7ab9 */ /* 0x000fc60000000a00 */
[----:B------:R-:W1:Y:S06]  /*10fd0*/  LDC.64 R4, c[0x0][0xc08] ;  /* 0x00030200ff047b82 */ /* 0x000e6c0000000a00 */
[----:B------:R-:W-:Y:S01]  /*10fe0*/  UIMAD.WIDE UR8, UR11, 0x4, UR8 ;  /* 0x000000040b0878a5 */ /* 0x000fe2000f8e0208 */
[----:B0-----:R-:W-:-:S05]  /*10ff0*/  ISETP.NE.U32.AND P0, PT, R2, RZ, PT ;  /* 0x000000ff0200720c */ /* 0x001fca0003f05070 */
[----:B------:R-:W-:Y:S01]  /*11000*/  IMAD.U32 R2, RZ, RZ, UR8 ;  /* 0x00000008ff027e24 */ /* 0x000fe2000f8e00ff */
[----:B------:R-:W-:Y:S01]  /*11010*/  R2UR UR4, R3 ;  /* 0x00000000030472ca */ /* 0x000fe200000e0000 */
[----:B------:R-:W-:Y:S01]  /*11020*/  IMAD.U32 R3, RZ, RZ, UR9 ;  /* 0x00000009ff037e24 */ /* 0x000fe2000f8e00ff */
[----:B-1----:R-:W-:-:S05]  /*11030*/  ISETP.NE.U32.AND P1, PT, R4, RZ, PT ;  /* 0x000000ff0400720c */ /* 0x002fca0003f25070 */
[----:B------:R-:W-:-:S06]  /*11040*/  VOTEU.ANY UP0, P0 ;  /* 0x00000000003f7886 */ /* 0x000fcc0000000100 */
[----:B------:R-:W-:Y:S01]  /*11050*/  UISETP.NE.AND.EX UP0, UPT, UR4, URZ, UPT, UP0 ;  /* 0x0000003f0400728c */ /* 0x000fe2000bf05300 */
[----:B------:R-:W-:Y:S01]  /*11060*/  R2UR UR4, R5 ;  /* 0x00000000050472ca */ /* 0x000fe200000e0000 */
[----:B------:R-:W-:-:S04]  /*11070*/  VOTEU.ANY UP1, P1 ;  /* 0x00000000003f7886 */ /* 0x000fc80000820100 */
[----:B------:R-:W-:-:S08]  /*11080*/  PLOP3.LUT P0, PT, PT, PT, UP0, 0x80, 0x0 ;  /* 0x000000000000781c */ /* 0x000fd00003f0f008 */
[----:B------:R-:W-:-:S06]  /*11090*/  UISETP.NE.AND.EX UP1, UPT, UR4, URZ, UPT, UP1 ;  /* 0x0000003f0400728c */ /* 0x000fcc000bf25310 */
[----:B------:R-:W-:Y:S01]  /*110a0*/  PLOP3.LUT P1, PT, PT, PT, UP1, 0x80, 0x0 ;  /* 0x000000000000781c */ /* 0x000fe20003f2f018 */
[----:B------:R0:W5:Y:S01]  /*110b0*/  @P0 LDG.E R7, desc[UR12][R2.64] ;  /* 0x0000000c02070981 */ /* 0x000162000c1e1900 */
[----:B------:R-:W-:Y:S02]  /*110c0*/  ULDC UR4, c[0x0][0xa88] ;  /* 0x0002a20000047ab9 */ /* 0x000fe40000000800 */
[----:B------:R-:W-:Y:S01]  /*110d0*/  IMAD.U32 R0, RZ, RZ, UR4 ;  /* 0x00000004ff007e24 */ /* 0x000fe2000f8e00ff */
[----:B------:R-:W-:Y:S02]  /*110e0*/  @UP1 ULDC.64 UR8, c[0x0][0xc08] ;  /* 0x0003020000081ab9 */ /* 0x000fe40000000a00 */
[----:B------:R-:W-:Y:S02]  /*110f0*/  @UP1 UIMAD.WIDE UR8, UR11, 0x4, UR8 ;  /* 0x000000040b0818a5 */ /* 0x000fe4000f8e0208 */
[----:B------:R-:W-:-:S04]  /*11100*/  UISETP.NE.AND UP1, UPT, UR10, URZ, UPT ;  /* 0x0000003f0a00728c */ /* 0x000fc8000bf25270 */
[----:B------:R-:W-:Y:S02]  /*11110*/  IMAD.U32 R4, RZ, RZ, UR8 ;  /* 0x00000008ff047e24 */ /* 0x000fe4000f8e00ff */
[----:B------:R-:W-:-:S05]  /*11120*/  IMAD.U32 R5, RZ, RZ, UR9 ;  /* 0x00000009ff057e24 */ /* 0x000fca000f8e00ff */
[----:B------:R-:W-:Y:S01]  /*11130*/  @!UP1 ULDC UR10, c[0x0][0xad4] ;  /* 0x0002b500000a9ab9 */ /* 0x000fe20000000800 */
[----:B------:R0:W5:Y:S01]  /*11140*/  @P1 LDG.E R0, desc[UR12][R4.64] ;  /* 0x0000000c04001981 */ /* 0x000162000c1e1900 */
[----:B------:R-:W-:Y:S01]  /*11150*/  IMAD.U32 R162, RZ, RZ, UR10 ;  /* 0x0000000affa27e24 */ /* 0x000fe2000f8e00ff */
[----:B------:R-:W-:Y:S06]  /*11160*/  @P1 BRA `(.L_x_1221) ;  /* 0x0000000000141947 */ /* 0x000fec0003800000 */
[----:B------:R-:W-:Y:S05]  /*11170*/  @!P0 BRA `(.L_x_1221) ;  /* 0x0000000000108947 */ /* 0x000fea0003800000 */
[----:B------:R-:W-:Y:S02]  /*11180*/  ULDC.64 UR8, c[0x0][0x208] ;  /* 0x0000820000087ab9 */ /* 0x000fe40000000a00 */
[----:B0-----:R-:W2:Y:S04]  /*11190*/  LDG.E R5, desc[UR8][R2.64] ;  /* 0x0000000802057981 */ /* 0x001ea8000c1e1900 */
[----:B-----5:R-:W2:Y:S02]  /*111a0*/  LDG.E R0, desc[UR8][R2.64+0x4] ;  /* 0x0000040802007981 */ /* 0x020ea4000c1e1900 */
[----:B--2---:R-:W-:-:S07]  /*111b0*/  IMAD.IADD R0, R0, 0x1, -R5 ;  /* 0x0000000100007824 */ /* 0x004fce00078e0a05 */
.L_x_1221:
[----:B------:R-:W-:Y:S01]  /*111c0*/  R2UR UR4, R181 ;  /* 0x00000000b50472ca */ /* 0x000fe200000e0000 */
[----:B------:R-:W-:Y:S01]  /*111d0*/  BSSY B1, `(.L_x_1222) ;  /* 0x0000042000017945 */ /* 0x000fe20003800000 */
[----:B-----5:R-:W-:Y:S02]  /*111e0*/  R2UR UR20, R7 ;  /* 0x00000000071472ca */ /* 0x020fe400000e0000 */
[----:B------:R-:W-:-:S09]  /*111f0*/  ISETP.GT.AND P0, PT, R205, 0x7f, PT ;  /* 0x0000007fcd00780c */ /* 0x000fd20003f04270 */
[----:B------:R-:W-:Y:S02]  /*11200*/  USHF.R.S32.HI UR8, URZ, 0x1f, UR4 ;  /* 0x0000001f3f087899 */ /* 0x000fe40008011404 */
[----:B------:R-:W-:Y:S02]  /*11210*/  USEL UR4, UR4, URZ, !UP0 ;  /* 0x0000003f04047287 */ /* 0x000fe4000c000000 */
[----:B------:R-:W-:Y:S02]  /*11220*/  USEL UR8, UR8, URZ, !UP0 ;  /* 0x0000003f08087287 */ /* 0x000fe4000c000000 */
[----:B------:R-:W-:Y:S01]  /*11230*/  USHF.R.S32.HI UR20, URZ, 0x1f, UR20 ;  /* 0x0000001f3f147899 */ /* 0x000fe20008011414 */
[----:B------:R-:W-:Y:S11]  /*11240*/  @P0 BRA `(.L_x_1223) ;  /* 0x0000000000e80947 */ /* 0x000ff60003800000 */
[----:B------:R-:W1:Y:S01]  /*11250*/  S2R R6, SR_TID.X ;  /* 0x0000000000067919 */ /* 0x000e620000002100 */
[----:B------:R-:W2:Y:S01]  /*11260*/  LDC R9, c[0x0][0xbe8] ;  /* 0x0002fa00ff097b82 */ /* 0x000ea20000000800 */
[----:B0-----:R-:W-:Y:S02]  /*11270*/  IMAD.U32 R3, RZ, RZ, UR60 ;  /* 0x0000003cff037e24 */ /* 0x001fe4000f8e00ff */
[----:B--2---:R-:W-:-:S03]  /*11280*/  IMAD R2, R0, R9, RZ ;  /* 0x0000000900027224 */ /* 0x004fc600078e02ff */
[----:B-1----:R-:W-:-:S04]  /*11290*/  IADD3 R6, R3, -0x80, R6 ;  /* 0xffffff8003067810 */ /* 0x002fc80007ffe006 */
[----:B------:R-:W-:-:S13]  /*112a0*/  ISETP.GE.AND P0, PT, R6, R2, PT ;  /* 0x000000020600720c */ /* 0x000fda0003f06270 */
[----:B------:R-:W-:Y:S05]  /*112b0*/  @P0 BRA `(.L_x_1223) ;  /* 0x0000000000cc0947 */ /* 0x000fea0003800000 */
[----:B------:R-:W-:Y:S01]  /*112c0*/  ISETP.NE.AND P0, PT, R9, 0x1, PT ;  /* 0x000000010900780c */ /* 0x000fe20003f05270 */
[----:B------:R-:W-:Y:S01]  /*112d0*/  UMOV UR18, 0x9b8 ;  /* 0x000009b800127882 */ /* 0x000fe20000000000 */
[----:B------:R-:W-:Y:S01]  /*112e0*/  R2UR UR10, R162 ;  /* 0x00000000a20a72ca */ /* 0x000fe200000e0000 */
[----:B------:R-:W-:Y:S01]  /*112f0*/  IMAD.MOV.U32 R4, RZ, RZ, R6 ;  /* 0x000000ffff047224 */ /* 0x000fe200078e0006 */
[----:B------:R-:W-:Y:S01]  /*11300*/  R2UR UR19, R164 ;  /* 0x00000000a41372ca */ /* 0x000fe200000e0000 */
[----:B------:R-:W-:Y:S01]  /*11310*/  ULDC.64 UR22, c[0x0][0x208] ;  /* 0x0000820000167ab9 */ /* 0x000fe20000000a00 */
[----:B------:R-:W-:-:S07]  /*11320*/  R2UR UR9, R163 ;  /* 0x00000000a30972ca */ /* 0x000fce00000e0000 */
[----:B------:R-:W0:Y:S02]  /*11330*/  @P0 LDC R5, c[0x0][0xbec] ;  /* 0x0002fb00ff050b82 */ /* 0x000e240000000800 */
[----:B------:R-:W-:-:S04]  /*11340*/  UISETP.GT.AND UP0, UPT, UR10, 0x1, UPT ;  /* 0x000000010a00788c */ /* 0x000fc8000bf04270 */
[----:B------:R-:W-:Y:S02]  /*11350*/  USEL UR18, UR18, 0x978, UP0 ;  /* 0x0000097812127887 */ /* 0x000fe40008000000 */
[----:B------:R-:W1:Y:S01]  /*11360*/  @P0 LDC R8, c[0x0][0xbf0] ;  /* 0x0002fc00ff080b82 */ /* 0x000e620000000800 */
[----:B------:R-:W-:-:S09]  /*11370*/  USEL UR9, UR9, URZ, UP0 ;  /* 0x0000003f09097287 */ /* 0x000fd20008000000 */
[----:B------:R-:W-:Y:S01]  /*11380*/  ULDC.64 UR10, c[0x0][UR18+0x218] ;  /* 0x00008600120a7abb */ /* 0x000fe20008000a00 */
[----:B------:R-:W-:Y:S01]  /*11390*/  ULDC.64 UR12, c[0x0][UR18+0x220] ;  /* 0x00008800120c7abb */ /* 0x000fe20008000a00 */
[----:B------:R-:W-:Y:S02]  /*113a0*/  UIMAD.WIDE.U32 UR16, UR10, UR19, URZ ;  /* 0x000000130a1072a5 */ /* 0x000fe4000f8e003f */
[----:B------:R-:W-:Y:S01]  /*113b0*/  UIMAD UR19, UR11, UR19, URZ ;  /* 0x000000130b1372a4 */ /* 0x000fe2000f8e023f */
[----:B0-----:R-:W-:Y:S01]  /*113c0*/  @P0 IMAD.HI.U32 R5, R6, R5, RZ ;  /* 0x0000000506050227 */ /* 0x001fe200078e00ff */
[----:B------:R-:W-:Y:S02]  /*113d0*/  UIMAD UR13, UR13, UR4, URZ ;  /* 0x000000040d0d72a4 */ /* 0x000fe4000f8e023f */
[----:B------:R-:W-:Y:S01]  /*113e0*/  UIMAD.WIDE.U32 UR10, UR12, UR4, URZ ;  /* 0x000000040c0a72a5 */ /* 0x000fe2000f8e003f */
[----:B------:R-:W-:Y:S01]  /*113f0*/  IMAD.U32 R2, RZ, RZ, UR16 ;  /* 0x00000010ff027e24 */ /* 0x000fe2000f8e00ff */
[----:B------:R-:W-:-:S02]  /*11400*/  UIADD3 UR19, UR17, UR19, URZ ;  /* 0x0000001311137290 */ /* 0x000fc4000fffe03f */
[----:B------:R-:W-:Y:S01]  /*11410*/  IMAD.U32 R3, RZ, RZ, UR17 ;  /* 0x00000011ff037e24 */ /* 0x000fe2000f8e00ff */
[----:B------:R-:W-:Y:S01]  /*11420*/  UIMAD UR13, UR12, UR8, UR13 ;  /* 0x000000080c0d72a4 */ /* 0x000fe2000f8e020d */
[----:B-1----:R-:W-:Y:S01]  /*11430*/  @P0 SHF.R.U32.HI R4, RZ, R8, R5 ;  /* 0x00000008ff040219 */ /* 0x002fe20000011605 */
[----:B------:R-:W-:Y:S01]  /*11440*/  ULDC.64 UR14, c[0x0][UR18+0x228] ;  /* 0x00008a00120e7abb */ /* 0x000fe20008000a00 */
[----:B------:R-:W-:Y:S01]  /*11450*/  IADD3 R3, P0, P1, R2, UR10, R7 ;  /* 0x0000000a02037c10 */ /* 0x000fe2000f91e007 */
[----:B------:R-:W-:Y:S01]  /*11460*/  UIADD3 UR13, UR11, UR13, URZ ;  /* 0x0000000d0b0d7290 */ /* 0x000fe2000fffe03f */
[----:B------:R-:W-:Y:S01]  /*11470*/  IMAD.U32 R2, RZ, RZ, UR20 ;  /* 0x00000014ff027e24 */ /* 0x000fe2000f8e00ff */
[----:B------:R-:W-:Y:S01]  /*11480*/  UIMAD.WIDE.U32 UR16, UR14, UR9, URZ ;  /* 0x000000090e1072a5 */ /* 0x000fe2000f8e003f */
[----:B------:R-:W-:Y:S01]  /*11490*/  IMAD.MOV R5, RZ, RZ, -R4 ;  /* 0x000000ffff057224 */ /* 0x000fe200078e0a04 */
[----:B------:R-:W-:Y:S01]  /*114a0*/  UIMAD UR9, UR15, UR9, URZ ;  /* 0x000000090f0972a4 */ /* 0x000fe2000f8e023f */
[----:B------:R-:W-:Y:S01]  /*114b0*/  IMAD.U32 R11, RZ, RZ, UR19 ;  /* 0x00000013ff0b7e24 */ /* 0x000fe2000f8e00ff */
[----:B------:R-:W-:Y:S01]  /*114c0*/  ULDC.64 UR10, c[0x0][UR18+0x210] ;  /* 0x00008400120a7abb */ /* 0x000fe20008000a00 */
[----:B------:R-:W-:Y:S01]  /*114d0*/  IMAD R5, R9, R5, R6 ;  /* 0x0000000509057224 */ /* 0x000fe200078e0206 */
[----:B------:R-:W-:-:S02]  /*114e0*/  UIADD3 UR9, UR17, UR9, URZ ;  /* 0x0000000911097290 */ /* 0x000fc4000fffe03f */
[----:B------:R-:W-:Y:S01]  /*114f0*/  IADD3.X R6, R11, UR13, R2, P0, P1 ;  /* 0x0000000d0b067c10 */ /* 0x000fe200087e2402 */
[----:B------:R-:W-:Y:S01]  /*11500*/  IMAD R9, R5, UR11, RZ ;  /* 0x0000000b05097c24 */ /* 0x000fe2000f8e02ff */
[----:B------:R-:W-:Y:S01]  /*11510*/  IADD3 R2, P0, P1, R4, UR16, R3 ;  /* 0x0000001004027c10 */ /* 0x000fe2000f91e003 */
[----:B------:R-:W-:Y:S01]  /*11520*/  ULDC.64 UR12, c[0x0][0xba8] ;  /* 0x0002ea00000c7ab9 */ /* 0x000fe20000000a00 */
[----:B------:R-:W-:Y:S01]  /*11530*/  SHF.R.S32.HI R3, RZ, 0x1f, R4 ;  /* 0x0000001fff037819 */ /* 0x000fe20000011404 */
[----:B------:R-:W-:Y:S01]  /*11540*/  @!UP0 ULDC UR12, c[0x0][0xb50] ;  /* 0x0002d400000c8ab9 */ /* 0x000fe20000000800 */
[----:B------:R-:W-:Y:S01]  /*11550*/  SHF.R.S32.HI R4, RZ, 0x1f, R5 ;  /* 0x0000001fff047819 */ /* 0x000fe20000011405 */
[----:B------:R-:W-:Y:S01]  /*11560*/  @!UP0 ULDC UR13, c[0x0][0xb54] ;  /* 0x0002d500000d8ab9 */ /* 0x000fe20000000800 */
[----:B------:R-:W-:-:S03]  /*11570*/  IADD3.X R3, R3, UR9, R6, P0, P1 ;  /* 0x0000000903037c10 */ /* 0x000fc600087e2406 */
[----:B------:R-:W-:Y:S02]  /*11580*/  IMAD R9, R4, UR10, R9 ;  /* 0x0000000a04097c24 */ /* 0x000fe4000f8e0209 */
[----:B------:R-:W-:-:S04]  /*11590*/  IMAD.WIDE.U32 R2, R5, UR10, R2 ;  /* 0x0000000a05027c25 */ /* 0x000fc8000f8e0002 */
[----:B------:R-:W-:Y:S01]  /*115a0*/  IMAD.IADD R3, R3, 0x1, R9 ;  /* 0x0000000103037824 */ /* 0x000fe200078e0209 */
[----:B------:R-:W-:-:S04]  /*115b0*/  LEA R4, P0, R2, UR12, 0x2 ;  /* 0x0000000c02047c11 */ /* 0x000fc8000f8010ff */
[----:B------:R-:W-:Y:S01]  /*115c0*/  LEA.HI.X R5, R2, UR13, R3, 0x2, P0 ;  /* 0x0000000d02057c11 */ /* 0x000fe200080f1403 */
[----:B------:R-:W-:-:S05]  /*115d0*/  IMAD.MOV.U32 R3, RZ, RZ, -0x800000 ;  /* 0xff800000ff037424 */ /* 0x000fca00078e00ff */
[----:B------:R1:W-:Y:S03]  /*115e0*/  STG.E desc[UR22][R4.64], R3 ;  /* 0x0000000304007986 */ /* 0x0003e6000c101916 */
.L_x_1223:
[----:B------:R-:W-:Y:S05]  /*115f0*/  BSYNC B1 ;  /* 0x0000000000017941 */ /* 0x000fea0003800000 */
.L_x_1222:
[----:B------:R-:W-:-:S13]  /*11600*/  R2UR UR9, R162 ;  /* 0x00000000a20972ca */ /* 0x000fda00000e0000 */
[----:B------:R-:W-:-:S06]  /*11610*/  UISETP.GT.AND UP0, UPT, UR9, 0x1, UPT ;  /* 0x000000010900788c */ /* 0x000fcc000bf04270 */
[----:B------:R-:W-:-:S13]  /*11620*/  PLOP3.LUT P0, PT, PT, PT, UP0, 0x80, 0x0 ;  /* 0x000000000000781c */ /* 0x000fda0003f0f008 */
[----:B------:R-:W-:Y:S05]  /*11630*/  @P0 BRA `(.L_x_1218) ;  /* 0x0000000400c40947 */ /* 0x000fea0003800000 */
[----:B------:R-:W2:Y:S01]  /*11640*/  LDC R11, c[0x0][0xbe8] ;  /* 0x0002fa00ff0b7b82 */ /* 0x000ea20000000800 */
[C---:B------:R-:W-:Y:S01]  /*11650*/  R2UR UR10, R7.reuse ;  /* 0x00000000070a72ca */ /* 0x040fe200000e0000 */
[----:B------:R-:W-:Y:S01]  /*11660*/  ULDC.64 UR12, c[0x0][0xaa0] ;  /* 0x0002a800000c7ab9 */ /* 0x000fe20000000a00 */
[----:B------:R-:W-:Y:S01]  /*11670*/  R2UR UR14, R7 ;  /* 0x00000000070e72ca */ /* 0x000fe200000e0000 */
[----:B------:R-:W-:Y:S01]  /*11680*/  UIMAD UR9, UR20, UR12, URZ ;  /* 0x0000000c140972a4 */ /* 0x000fe2000f8e023f */
[----:B------:R-:W-:Y:S01]  /*11690*/  R2UR UR15, R164 ;  /* 0x00000000a40f72ca */ /* 0x000fe200000e0000 */
[----:B0-----:R-:W-:Y:S01]  /*116a0*/  IMAD R2, R161, 0x20, R180 ;  /* 0x00000020a1027824 */ /* 0x001fe200078e02b4 */
[----:B------:R-:W-:Y:S03]  /*116b0*/  BSSY B1, `(.L_x_1224) ;  /* 0x000003c000017945 */ /* 0x000fe60003800000 */
[----:B------:R-:W-:-:S04]  /*116c0*/  VIADD R6, R2, UR60 ;  /* 0x0000003c02067c36 */ /* 0x000fc80008000000 */
[----:B------:R-:W-:Y:S01]  /*116d0*/  UIMAD.WIDE.U32 UR10, UR10, UR12, URZ ;  /* 0x0000000c0a0a72a5 */ /* 0x000fe2000f8e003f */
[----:B-1----:R-:W-:Y:S01]  /*116e0*/  IMAD.MOV.U32 R5, RZ, RZ, R6 ;  /* 0x000000ffff057224 */ /* 0x002fe200078e0006 */
[----:B------:R-:W-:-:S03]  /*116f0*/  UIMAD UR9, UR14, UR13, UR9 ;  /* 0x0000000d0e0972a4 */ /* 0x000fc6000f8e0209 */
[----:B------:R-:W-:Y:S01]  /*11700*/  ULDC.64 UR12, c[0x0][0xae8] ;  /* 0x0002ba00000c7ab9 */ /* 0x000fe20000000a00 */
[----:B------:R-:W-:Y:S01]  /*11710*/  UIADD3 UR11, UR11, UR9, URZ ;  /* 0x000000090b0b7290 */ /* 0x000fe2000fffe03f */
[----:B--2---:R-:W-:-:S03]  /*11720*/  ISETP.NE.AND P0, PT, R11, 0x1, PT ;  /* 0x000000010b00780c */ /* 0x004fc60003f05270 */
[----:B------:R-:W-:-:S04]  /*11730*/  UIMAD.WIDE.U32 UR10, UR15, UR12, UR10 ;  /* 0x0000000c0f0a72a5 */ /* 0x000fc8000f8e000a */
[----:B------:R-:W-:-:S03]  /*11740*/  UIMAD UR9, UR15, UR13, UR11 ;  /* 0x0000000d0f0972a4 */ /* 0x000fc6000f8e020b */
[----:B------:R-:W-:Y:S02]  /*11750*/  ULDC.64 UR12, c[0x0][0xaf0] ;  /* 0x0002bc00000c7ab9 */ /* 0x000fe40000000a00 */
[----:B------:R-:W-:Y:S01]  /*11760*/  UIMAD UR8, UR8, UR12, URZ ;  /* 0x0000000c080872a4 */ /* 0x000fe2000f8e023f */
[----:B------:R-:W0:Y:S03]  /*11770*/  @P0 LDC R3, c[0x0][0xbec] ;  /* 0x0002fb00ff030b82 */ /* 0x000e260000000800 */
[----:B------:R-:W-:-:S03]  /*11780*/  UIMAD UR11, UR4, UR13, UR8 ;  /* 0x0000000d040b72a4 */ /* 0x000fc6000f8e0208 */
[----:B------:R-:W-:Y:S02]  /*11790*/  UMOV UR8, UR10 ;  /* 0x0000000a00087c82 */ /* 0x000fe40008000000 */
[----:B------:R-:W-:Y:S01]  /*117a0*/  UIMAD.WIDE.U32 UR8, UR4, UR12, UR8 ;  /* 0x0000000c040872a5 */ /* 0x000fe2000f8e0008 */
[----:B------:R-:W1:Y:S03]  /*117b0*/  @P0 LDC R7, c[0x0][0xbf0] ;  /* 0x0002fc00ff070b82 */ /* 0x000e660000000800 */
[----:B------:R-:W-:-:S03]  /*117c0*/  UIADD3 UR4, UR9, UR11, URZ ;  /* 0x0000000b09047290 */ /* 0x000fc6000fffe03f */
[----:B------:R-:W-:Y:S01]  /*117d0*/  ULDC.64 UR10, c[0x0][0xae0] ;  /* 0x0002b800000a7ab9 */ /* 0x000fe20000000a00 */
[----:B0-----:R-:W-:-:S04]  /*117e0*/  @P0 IMAD.HI.U32 R2, R6, R3, RZ ;  /* 0x0000000306020227 */ /* 0x001fc800078e00ff */
[----:B------:R-:W-:Y:S02]  /*117f0*/  IMAD.U32 R3, RZ, RZ, UR9 ;  /* 0x00000009ff037e24 */ /* 0x000fe4000f8e00ff */
[----:B------:R-:W-:Y:S01]  /*11800*/  IMAD.U32 R3, RZ, RZ, UR4 ;  /* 0x00000004ff037e24 */ /* 0x000fe2000f8e00ff */
[----:B-1----:R-:W-:-:S04]  /*11810*/  @P0 SHF.R.U32.HI R5, RZ, R7, R2 ;  /* 0x00000007ff050219 */ /* 0x002fc80000011602 */
[--C-:B------:R-:W-:Y:S01]  /*11820*/  SHF.R.S32.HI R2, RZ, 0x1f, R5.reuse ;  /* 0x0000001fff027819 */ /* 0x100fe20000011405 */
[----:B------:R-:W-:-:S04]  /*11830*/  IMAD.MOV R7, RZ, RZ, -R5 ;  /* 0x000000ffff077224 */ /* 0x000fc800078e0a05 */
[----:B------:R-:W-:Y:S02]  /*11840*/  IMAD R4, R2, UR10, RZ ;  /* 0x0000000a02047c24 */ /* 0x000fe4000f8e02ff */
[----:B------:R-:W-:Y:S02]  /*11850*/  IMAD R7, R11, R7, R6 ;  /* 0x000000070b077224 */ /* 0x000fe400078e0206 */
[----:B------:R-:W-:Y:S01]  /*11860*/  IMAD.U32 R2, RZ, RZ, UR8 ;  /* 0x00000008ff027e24 */ /* 0x000fe2000f8e00ff */
[----:B------:R-:W-:Y:S01]  /*11870*/  ULDC.64 UR8, c[0x0][0xad8] ;  /* 0x0002b60000087ab9 */ /* 0x000fe20000000a00 */
[C---:B------:R-:W-:Y:S01]  /*11880*/  IMAD R9, R5.reuse, UR11, R4 ;  /* 0x0000000b05097c24 */ /* 0x040fe2000f8e0204 */
[----:B------:R-:W-:Y:S01]  /*11890*/  SHF.R.S32.HI R4, RZ, 0x1f, R7 ;  /* 0x0000001fff047819 */ /* 0x000fe20000011407 */
[----:B------:R-:W-:-:S04]  /*118a0*/  IMAD.WIDE.U32 R2, R5, UR10, R2 ;  /* 0x0000000a05027c25 */ /* 0x000fc8000f8e0002 */
[----:B------:R-:W-:Y:S02]  /*118b0*/  IMAD.IADD R3, R3, 0x1, R9 ;  /* 0x0000000103037824 */ /* 0x000fe400078e0209 */
[----:B------:R-:W-:Y:S02]  /*118c0*/  IMAD R4, R4, UR8, RZ ;  /* 0x0000000804047c24 */ /* 0x000fe4000f8e02ff */
[----:B------:R-:W-:Y:S02]  /*118d0*/  VIADD R6, R180, UR60 ;  /* 0x0000003cb4067c36 */ /* 0x000fe40008000000 */
[----:B------:R-:W-:Y:S02]  /*118e0*/  IMAD R11, R0, R11, RZ ;  /* 0x0000000b000b7224 */ /* 0x000fe400078e02ff */
[C---:B------:R-:W-:Y:S02]  /*118f0*/  IMAD R5, R7.reuse, UR9, R4 ;  /* 0x0000000907057c24 */ /* 0x040fe4000f8e0204 */
[----:B------:R-:W-:Y:S01]  /*11900*/  IMAD.WIDE.U32 R2, R7, UR8, R2 ;  /* 0x0000000807027c25 */ /* 0x000fe2000f8e0002 */
[----:B------:R-:W-:Y:S01]  /*11910*/  ISETP.GE.AND P2, PT, R6, R11, PT ;  /* 0x0000000b0600720c */ /* 0x000fe20003f46270 */
[----:B------:R-:W-:-:S02]  /*11920*/  ULDC.64 UR8, c[0x0][0xa80] ;  /* 0x0002a00000087ab9 */ /* 0x000fc40000000a00 */
        /* <DEDUP_REMOVED lines=10> */
[----:B------:R-:W-:Y:S01]  /*119d0*/  ULDC UR4, c[0x0][0xac8] ;  /* 0x0002b20000047ab9 */ /* 0x000fe20000000800 */
[----:B------:R-:W-:Y:S01]  /*119e0*/  ULDC.64 UR8, c[0x0][0x208] ;  /* 0x0000820000087ab9 */ /* 0x000fe20000000a00 */
        /* <DEDUP_REMOVED lines=8> */
.L_x_1225:
[----:B------:R-:W-:Y:S05]  /*11a70*/  BSYNC B1 ;  /* 0x0000000000017941 */ /* 0x000fea0003800000 */
.L_x_1224:
[----:B--23--:R2:W3:Y:S01]  /*11a80*/  SHFL.IDX PT, R3, R5, 0x1, 0x181f ;  /* 0x00381f0005037f89 */ /* 0x00c4e200000e0000 */
[----:B------:R-:W-:Y:S03]  /*11a90*/  BSSY B1, `(.L_x_1226) ;  /* 0x000000d000017945 */ /* 0x000fe60003800000 */
[----:B-1----:R2:W1:Y:S01]  /*11aa0*/  SHFL.IDX PT, R7, R4, 0x1, 0x181f ;  /* 0x00381f0004077f89 */ /* 0x00246200000e0000 */
[----:B------:R-:W-:Y:S05]  /*11ab0*/  @P1 BRA `(.L_x_1227) ;  /* 0x0000000000281947 */ /* 0x000fea0003800000 */
[----:B------:R-:W-:Y:S01]  /*11ac0*/  ULDC UR4, c[0x0][0xac8] ;  /* 0x0002b20000047ab9 */ /* 0x000fe20000000800 */
[----:B------:R-:W-:Y:S01]  /*11ad0*/  ULDC.64 UR8, c[0x0][0x208] ;  /* 0x0000820000087ab9 */ /* 0x000fe20000000a00 */
        /* <DEDUP_REMOVED lines=8> */
.L_x_1227:
[----:B------:R-:W-:Y:S05]  /*11b60*/  BSYNC B1 ;  /* 0x0000000000017941 */ /* 0x000fea0003800000 */
.L_x_1226:
[----:B---34-:R3:W4:Y:S01]  /*11b70*/  SHFL.IDX PT, R3, R5, 0x2, 0x181f ;  /* 0x00581f0005037f89 */ /* 0x01872200000e0000 */
        /* <DEDUP_REMOVED lines=13> */
.L_x_1229:
[----:B------:R-:W-:Y:S05]  /*11c50*/  BSYNC B1 ;  /* 0x0000000000017941 */ /* 0x000fea0003800000 */
.L_x_1228:
[----:B------:R-:W-:Y:S01]  /*11c60*/  VIADD R0, R6, 0x60 ;  /* 0x0000006006007836 */ /* 0x000fe20000000000 */
[----:B0-23--:R-:W2:Y:S04]  /*11c70*/  SHFL.IDX PT, R5, R5, 0x3, 0x181f ;  /* 0x00781f0005057f89 */ /* 0x00dea800000e0000 */
[----:B------:R-:W-:Y:S01]  /*11c80*/  ISETP.GE.AND P0, PT, R0, R11, PT ;  /* 0x0000000b0000720c */ /* 0x000fe20003f06270 */
[----:B-1--4-:R3:W4:-:S12]  /*11c90*/  SHFL.IDX PT, R3, R4, 0x3, 0x181f ;  /* 0x00781f0004037f89 */ /* 0x01271800000e0000 */
[----:B---3--:R-:W-:Y:S05]  /*11ca0*/  @P0 BRA `(.L_x_1218) ;  /* 0x0000000000280947 */ /* 0x008fea0003800000 */
[----:B------:R-:W-:Y:S01]  /*11cb0*/  ULDC UR4, c[0x0][0xac8] ;  /* 0x0002b20000047ab9 */ /* 0x000fe20000000800 */
[----:B------:R-:W-:Y:S01]  /*11cc0*/  ULDC.64 UR8, c[0x0][0x208] ;  /* 0x0000820000087ab9 */ /* 0x000fe20000000a00 */
[----:B------:R-:W-:Y:S02]  /*11cd0*/  ISETP.GE.AND P2, PT, R22, UR4, PT ;  /* 0x0000000416007c0c */ /* 0x000fe4000bf46270 */
[----:B------:R-:W-:-:S11]  /*11ce0*/  ISETP.GE.AND P3, PT, R160, UR4, PT ;  /* 0x00000004a0007c0c */ /* 0x000fd6000bf66270 */
[-C--:B----4-:R-:W-:Y:S02]  /*11cf0*/  @!P2 LEA R6, P0, R22, R3.reuse, 0x1 ;  /* 0x000000031606a211 */ /* 0x090fe400078008ff */
[----:B------:R-:W-:Y:S02]  /*11d00*/  @!P3 LEA R2, P1, R160, R3, 0x1 ;  /* 0x00000003a002b211 */ /* 0x000fe400078208ff */
[-C--:B--2---:R-:W-:Y:S02]  /*11d10*/  @!P2 LEA.HI.X R7, R22, R5.reuse, R204, 0x1, P0 ;  /* 0x000000051607a211 */ /* 0x084fe400000f0ccc */
[----:B------:R-:W-:-:S03]  /*11d20*/  @!P3 LEA.HI.X R3, R160, R5, R203, 0x1, P1 ;  /* 0x00000005a003b211 */ /* 0x000fc600008f0ccb */
[----:B------:R3:W-:Y:S04]  /*11d30*/  @!P2 ST.E.128 desc[UR8][R6.64], RZ ;  /* 0x000000ff0600a985 */ /* 0x0007e8000c101d08 */
[----:B------:R3:W-:Y:S02]  /*11d40*/  @!P3 ST.E.128 desc[UR8][R2.64], RZ ;  /* 0x000000ff0200b985 */ /* 0x0007e4000c101d08 */
.L_x_1218:
[----:B------:R-:W-:Y:S05]  /*11d50*/  BSYNC B0 ;  /* 0x0000000000007941 */ /* 0x000fea0003800000 */
.L_x_1208:
[----:B------:R-:W-:Y:S02]  /*11d60*/  ULDC UR4, c[0x0][0xc3c] ;  /* 0x00030f0000047ab9 */ /* 0x000fe40000000800 */
[----:B------:R-:W-:-:S06]  /*11d70*/  UISETP.GE.AND UP0, UPT, UR7, UR4, UPT ;  /* 0x000000040700728c */ /* 0x000fcc000bf06270 */
[----:B------:R-:W-:-:S13]  /*11d80*/  PLOP3.LUT P0, PT, PT, PT, UP0, 0x80, 0x0 ;  /* 0x000000000000781c */ /* 0x000fda0003f0f008 */
[----:B------:R-:W-:Y:S05]  /*11d90*/  @!P0 BRA `(.L_x_1230) ;  /* 0xfffffef0009c8947 */ /* 0x000fea000383ffff */
[----:B------:R-:W-:Y:S05]  /*11da0*/  EXIT ;  /* 0x000000000000794d */ /* 0x000fea0003800000 */
.L_x_1125:
        /* <DEDUP_REMOVED lines=20> */
.L_x_1231:
[----:B------:R-:W-:Y:S01]  /*11ef0*/  LOP3.LUT R0, R6, 0x1f, RZ, 0xc0, !PT ;  /* 0x0000001f06007812 */ /* 0x000fe200078ec0ff */
[----:B------:R-:W-:Y:S01]  /*11f00*/  ULDC UR4, c[0x0][0xc3c] ;  /* 0x00030f0000047ab9 */ /* 0x000fe20000000800 */
[----:B------:R-:W-:Y:S01]  /*11f10*/  ULDC.64 UR6, c[0x0][0x208] ;  /* 0x0000820000067ab9 */ /* 0x000fe20000000a00 */
[----:B------:R-:W-:Y:S01]  /*11f20*/  IMAD.MOV.U32 R8, RZ, RZ, RZ ;  /* 0x000000ffff087224 */ /* 0x000fe200078e00ff */
[----:B------:R-:W-:Y:S01]  /*11f30*/  ISETP.NE.AND P0, PT, R0, 0x1f, PT ;  /* 0x0000001f0000780c */ /* 0x000fe20003f05270 */
[----:B------:R-:W-:-:S03]  /*11f40*/  ULDC UR5, c[0x0][0xc38] ;  /* 0x00030e0000057ab9 */ /* 0x000fc60000000800 */
[----:B------:R-:W-:-:S13]  /*11f50*/  ISETP.GE.OR P1, PT, R0, UR4, !P0 ;  /* 0x0000000400007c0c */ /* 0x000fda000c726670 */
[----:B0-----:R-:W0:Y:S08]  /*11f60*/  @!P1 LDC.64 R2, c[0x0][0xc80] ;  /* 0x00032000ff029b82 */ /* 0x001e300000000a00 */
[----:B------:R-:W1:Y:S01]  /*11f70*/  @!P1 LDC.64 R4, c[0x0][0xc78] ;  /* 0x00031e00ff049b82 */ /* 0x000e620000000a00 */
[----:B0-----:R-:W-:-:S05]  /*11f80*/  @!P1 IMAD.WIDE.U32 R2, R0, 0x4, R2 ;  /* 0x0000000400029825 */ /* 0x001fca00078e0002 */
[----:B------:R1:W2:Y:S02]  /*11f90*/  @!P1 LDG.E R7, desc[UR6][R2.64] ;  /* 0x0000000602079981 */ /* 0x0002a4000c1e1900 */
[----:B-1----:R-:W-:-:S05]  /*11fa0*/  @!P1 IMAD.WIDE.U32 R2, R0, 0x4, R4 ;  /* 0x0000000400029825 */ /* 0x002fca00078e0004 */
[----:B------:R-:W2:Y:S01]  /*11fb0*/  @!P1 LDG.E R8, desc[UR6][R2.64] ;  /* 0x0000000602089981 */ /* 0x000ea2000c1e1900 */
[C---:B------:R-:W-:Y:S01]  /*11fc0*/  ISETP.NE.AND P1, PT, R0.reuse, RZ, PT ;  /* 0x000000ff0000720c */ /* 0x040fe20003f25270 */
[----:B------:R-:W0:Y:S01]  /*11fd0*/  S2UR UR6, SR_CTAID.X ;  /* 0x00000000000679c3 */ /* 0x000e220000002500 */
[C---:B------:R-:W-:Y:S01]  /*11fe0*/  ISETP.GE.U32.AND P2, PT, R0.reuse, 0x2, PT ;  /* 0x000000020000780c */ /* 0x040fe20003f46070 */
[----:B------:R-:W-:Y:S01]  /*11ff0*/  UMOV UR4, URZ ;  /* 0x0000003f00047c82 */ /* 0x000fe20008000000 */
[C---:B------:R-:W-:Y:S02]  /*12000*/  ISETP.GE.U32.AND P3, PT, R0.reuse, 0x4, PT ;  /* 0x000000040000780c */ /* 0x040fe40003f66070 */
[C---:B------:R-:W-:Y:S02]  /*12010*/  ISETP.GE.U32.AND P4, PT, R0.reuse, 0x8, PT ;  /* 0x000000080000780c */ /* 0x040fe40003f86070 */
[----:B------:R-:W-:Y:S01]  /*12020*/  ISETP.GE.U32.AND P5, PT, R0, 0x10, PT ;  /* 0x000000100000780c */ /* 0x000fe20003fa6070 */
[----:B--2---:R-:W-:-:S05]  /*12030*/  IMAD R4, R7, R8, RZ ;  /* 0x0000000807047224 */ /* 0x004fca00078e02ff */
        /* <DEDUP_REMOVED lines=15> */
[----:B------:R-:W1:Y:S02]  /*12130*/  SHFL.IDX PT, R3, R5, 0x1f, 0x1f ;  /* 0x03e01f0005037f89 */ /* 0x000e6400000e0000 */
[----:B-1----:R-:W-:-:S04]  /*12140*/  IMAD R9, R3, UR5, RZ ;  /* 0x0000000503097c24 */ /* 0x002fc8000f8e02ff */
[----:B------:R-:W-:Y:S01]  /*12150*/  IMAD.MOV.U32 R4, RZ, RZ, R9 ;  /* 0x000000ffff047224 */ /* 0x000fe200078e0009 */
[----:B0-----:R-:W-:-:S13]  /*12160*/  ISETP.GT.AND P6, PT, R9, UR6, PT ;  /* 0x0000000609007c0c */ /* 0x001fda000bfc4270 */
[----:B------:R-:W-:Y:S05]  /*12170*/  @P6 BRA `(.L_x_1233) ;  /* 0x0000000000ac6947 */ /* 0x000fea0003800000 */
[----:B------:R-:W-:Y:S01]  /*12180*/  IMAD.MOV.U32 R9, RZ, RZ, R4 ;  /* 0x000000ffff097224 */ /* 0x000fe200078e0004 */
[----:B------:R-:W-:Y:S01]  /*12190*/  UMOV UR4, URZ ;  /* 0x0000003f00047c82 */ /* 0x000fe20008000000 */
[----:B------:R-:W-:-:S05]  /*121a0*/  ULDC UR5, c[0x0][0xc38] ;  /* 0x00030e0000057ab9 */ /* 0x000fca0000000800 */
.L_x_1235:
[----:B------:R-:W0:Y:S01]  /*121b0*/  LDC R2, c[0x0][0xc3c] ;  /* 0x00030f00ff027b82 */ /* 0x000e220000000800 */
[----:B------:R-:W-:Y:S01]  /*121c0*/  ULDC UR7, c[0x0][0xc3c] ;  /* 0x00030f0000077ab9 */ /* 0x000fe20000000800 */
[----:B------:R-:W-:Y:S01]  /*121d0*/  UIADD3 UR4, UR4, 0x1f, URZ ;  /* 0x0000001f04047890 */ /* 0x000fe2000fffe03f */
[----:B------:R-:W-:-:S05]  /*121e0*/  IMAD.U32 R3, RZ, RZ, UR7 ;  /* 0x00000007ff037e24 */ /* 0x000fca000f8e00ff */
[----:B------:R1:W-:Y:S01]  /*121f0*/  STL [R1+0xc], R3 ;  /* 0x00000c0301007387 */ /* 0x0003e20000100800 */
[----:B0-----:R-:W-:-:S13]  /*12200*/  ISETP.LE.AND P6, PT, R2, UR4, PT ;  /* 0x0000000402007c0c */ /* 0x001fda000bfc3270 */
[----:B-1----:R-:W-:Y:S05]  /*12210*/  @P6 BRA `(.L_x_1234) ;  /* 0x0000000800b86947 */ /* 0x002fea0003800000 */
[----:B------:R-:W-:Y:S01]  /*12220*/  VIADD R11, R0, UR4 ;  /* 0x00000004000b7c36 */ /* 0x000fe20008000000 */
[----:B------:R-:W-:Y:S01]  /*12230*/  ULDC.64 UR8, c[0x0][0x208] ;  /* 0x0000820000087ab9 */ /* 0x000fe20000000a00 */
        /* <DEDUP_REMOVED lines=30> */
[----:B------:R-:W-:-:S07]  /*12420*/  IMAD.MOV.U32 R5, RZ, RZ, R2 ;  /* 0x000000ffff057224 */ /* 0x000fce00078e0002 */
.L_x_1233:
[----:B------:R-:W-:Y:S02]  /*12430*/  IMAD.IADD R10, R9, 0x1, -R4 ;  /* 0x00000001090a7824 */ /* 0x000fe400078e0a04 */
[----:B------:R-:W-:Y:S02]  /*12440*/  IMAD.MOV.U32 R3, RZ, RZ, RZ ;  /* 0x000000ffff037224 */ /* 0x000fe400078e00ff */
[----:B------:R-:W-:-:S05]  /*12450*/  IMAD R2, R5, UR5, R10 ;  /* 0x0000000505027c24 */ /* 0x000fca000f8e020a */
[----:B------:R-:W-:-:S13]  /*12460*/  ISETP.GT.AND P0, PT, R2, UR6, PT ;  /* 0x0000000602007c0c */ /* 0x000fda000bf04270 */
[----:B------:R-:W-:-:S04]  /*12470*/  VOTE.ANY R2, PT, !P0 ;  /* 0x0000000000027806 */ /* 0x000fc800040e0100 */
[----:B------:R-:W0:Y:S01]  /*12480*/  POPC R9, R2 ;  /* 0x0000000200097309 */ /* 0x000e220000000000 */
[----:B------:R-:W-:Y:S01]  /*12490*/  ISETP.NE.AND P0, PT, R2, RZ, PT ;  /* 0x000000ff0200720c */ /* 0x000fe20003f05270 */
[----:B0-----:R0:W1:Y:S04]  /*124a0*/  SHFL.IDX PT, R8, R8, R9, 0x1f ;  /* 0x00001f0908087589 */ /* 0x00106800000e0000 */
[----:B------:R0:W2:Y:S08]  /*124b0*/  SHFL.IDX PT, R4, R7, R9, 0x1f ;  /* 0x00001f0907047589 */ /* 0x0000b000000e0000 */
[----:B------:R-:W-:Y:S05]  /*124c0*/  @!P0 BRA `(.L_x_1236) ;  /* 0x0000000000088947 */ /* 0x000fea0003800000 */
[----:B------:R-:W-:-:S05]  /*124d0*/  VIADD R2, R9, 0xffffffff ;  /* 0xffffffff09027836 */ /* 0x000fca0000000000 */
[----:B------:R3:W4:Y:S02]  /*124e0*/  SHFL.IDX PT, R3, R5, R2, 0x1f ;  /* 0x00001f0205037589 */ /* 0x00072400000e0000 */
.L_x_1236:
[----:B----4-:R-:W-:Y:S01]  /*124f0*/  IMAD R3, R3, UR5, R10 ;  /* 0x0000000503037c24 */ /* 0x010fe2000f8e020a */
[----:B-1----:R-:W-:Y:S01]  /*12500*/  ISETP.NE.AND P0, PT, R8, 0x1, PT ;  /* 0x000000010800780c */ /* 0x002fe20003f05270 */
[----:B------:R-:W-:-:S03]  /*12510*/  VIADD R14, R9, UR4 ;  /* 0x00000004090e7c36 */ /* 0x000fc60008000000 */
[----:B------:R1:W-:Y:S01]  /*12520*/  STL [R1], R3 ;  /* 0x0000000301007387 */ /* 0x0003e20000100800 */
[----:B---3--:R-:W-:-:S03]  /*12530*/  IADD3 R5, -R3, UR6, RZ ;  /* 0x0000000603057c10 */ /* 0x008fc6000fffe1ff */
[----:B------:R1:W-:Y:S05]  /*12540*/  STL [R1+0xc], R14 ;  /* 0x00000c0e01007387 */ /* 0x0003ea0000100800 */
[----:B------:R-:W-:Y:S05]  /*12550*/  @!P0 BRA `(.L_x_1237) ;  /* 0x0000000000e08947 */ /* 0x000fea0003800000 */
[----:B0-2---:R-:W-:Y:S02]  /*12560*/  IABS R7, R4 ;  /* 0x0000000400077213 */ /* 0x005fe40000000000 */
[----:B------:R-:W-:Y:S02]  /*12570*/  IABS R9, R8 ;  /* 0x0000000800097213 */ /* 0x000fe40000000000 */
[----:B------:R-:W0:Y:S01]  /*12580*/  I2F.RP R10, R7 ;  /* 0x00000007000a7306 */ /* 0x000e220000209400 */
[----:B------:R-:W-:-:S07]  /*12590*/  IABS R12, R5 ;  /* 0x00000005000c7213 */ /* 0x000fce0000000000 */
[----:B------:R-:W-:Y:S08]  /*125a0*/  I2F.RP R13, R9 ;  /* 0x00000009000d7306 */ /* 0x000ff00000209400 */
[----:B0-----:R-:W1:Y:S02]  /*125b0*/  MUFU.RCP R10, R10 ;  /* 0x0000000a000a7308 */ /* 0x001e640000001000 */
[----:B-1----:R-:W-:-:S06]  /*125c0*/  VIADD R3, R10, 0xffffffe ;  /* 0x0ffffffe0a037836 */ /* 0x002fcc0000000000 */
[----:B------:R-:W0:Y:S02]  /*125d0*/  F2I.FTZ.U32.TRUNC.NTZ R3, R3 ;  /* 0x0000000300037305 */ /* 0x000e24000021f000 */
[----:B0-----:R-:W-:-:S04]  /*125e0*/  IMAD.MOV R2, RZ, RZ, -R3 ;  /* 0x000000ffff027224 */ /* 0x001fc800078e0a03 */
[----:B------:R-:W-:Y:S02]  /*125f0*/  IMAD R11, R2, R7, RZ ;  /* 0x00000007020b7224 */ /* 0x000fe400078e02ff */
[----:B------:R-:W-:-:S04]  /*12600*/  IMAD.MOV.U32 R2, RZ, RZ, RZ ;  /* 0x000000ffff027224 */ /* 0x000fc800078e00ff */
[----:B------:R-:W-:Y:S01]  /*12610*/  IMAD.HI.U32 R11, R3, R11, R2 ;  /* 0x0000000b030b7227 */ /* 0x000fe200078e0002 */
[----:B------:R-:W-:Y:S01]  /*12620*/  IABS R3, R4 ;  /* 0x0000000400037213 */ /* 0x000fe20000000000 */
[----:B------:R-:W0:Y:S04]  /*12630*/  MUFU.RCP R2, R13 ;  /* 0x0000000d00027308 */ /* 0x000e280000001000 */
[----:B------:R-:W-:Y:S02]  /*12640*/  IMAD.MOV R3, RZ, RZ, -R3 ;  /* 0x000000ffff037224 */ /* 0x000fe400078e0a03 */
[----:B------:R-:W-:-:S04]  /*12650*/  IMAD.HI.U32 R10, R11, R12, RZ ;  /* 0x0000000c0b0a7227 */ /* 0x000fc800078e00ff */
[----:B------:R-:W-:-:S05]  /*12660*/  IMAD R12, R10, R3, R12 ;  /* 0x000000030a0c7224 */ /* 0x000fca00078e020c */
[----:B------:R-:W-:Y:S01]  /*12670*/  ISETP.GT.U32.AND P1, PT, R7, R12, PT ;  /* 0x0000000c0700720c */ /* 0x000fe20003f24070 */
[----:B0-----:R-:W-:-:S06]  /*12680*/  VIADD R3, R2, 0xffffffe ;  /* 0x0ffffffe02037836 */ /* 0x001fcc0000000000 */
[----:B------:R-:W0:Y:S06]  /*12690*/  F2I.FTZ.U32.TRUNC.NTZ R3, R3 ;  /* 0x0000000300037305 */ /* 0x000e2c000021f000 */
[----:B------:R-:W-:Y:S02]  /*126a0*/  @!P1 IMAD.IADD R12, R12, 0x1, -R7 ;  /* 0x000000010c0c9824 */ /* 0x000fe400078e0a07 */
[----:B------:R-:W-:Y:S01]  /*126b0*/  @!P1 VIADD R10, R10, 0x1 ;  /* 0x000000010a0a9836 */ /* 0x000fe20000000000 */
[----:B------:R-:W-:Y:S02]  /*126c0*/  ISETP.NE.AND P1, PT, R4, RZ, PT ;  /* 0x000000ff0400720c */ /* 0x000fe40003f25270 */
[----:B------:R-:W-:Y:S01]  /*126d0*/  ISETP.GE.U32.AND P0, PT, R12, R7, PT ;  /* 0x000000070c00720c */ /* 0x000fe20003f06070 */
[----:B0-----:R-:W-:-:S04]  /*126e0*/  IMAD.MOV R2, RZ, RZ, -R3 ;  /* 0x000000ffff027224 */ /* 0x001fc800078e0a03 */
[----:B------:R-:W-:Y:S02]  /*126f0*/  IMAD R7, R2, R9, RZ ;  /* 0x0000000902077224 */ /* 0x000fe400078e02ff */
[----:B------:R-:W-:-:S06]  /*12700*/  IMAD.MOV.U32 R2, RZ, RZ, RZ ;  /* 0x000000ffff027224 */ /* 0x000fcc00078e00ff */
[----:B------:R-:W-:Y:S02]  /*12710*/  @P0 VIADD R10, R10, 0x1 ;  /* 0x000000010a0a0836 */ /* 0x000fe40000000000 */
[----:B------:R-:W-:Y:S01]  /*12720*/  IMAD.HI.U32 R7, R3, R7, R2 ;  /* 0x0000000703077227 */ /* 0x000fe200078e0002 */
[----:B------:R-:W-:Y:S02]  /*12730*/  LOP3.LUT R2, R5, R4, RZ, 0x3c, !PT ;  /* 0x0000000405027212 */ /* 0x000fe400078e3cff */
[----:B------:R-:W-:Y:S02]  /*12740*/  IABS R3, R8 ;  /* 0x0000000800037213 */ /* 0x000fe40000000000 */
[----:B------:R-:W-:-:S03]  /*12750*/  ISETP.GE.AND P2, PT, R2, RZ, PT ;  /* 0x000000ff0200720c */ /* 0x000fc60003f46270 */
[----:B------:R-:W-:-:S10]  /*12760*/  IMAD.MOV R3, RZ, RZ, -R3 ;  /* 0x000000ffff037224 */ /* 0x000fd400078e0a03 */
[----:B------:R-:W-:Y:S01]  /*12770*/  @!P2 IMAD.MOV R10, RZ, RZ, -R10 ;  /* 0x000000ffff0aa224 */ /* 0x000fe200078e0a0a */
[----:B------:R-:W-:-:S04]  /*12780*/  @!P1 LOP3.LUT R10, RZ, R4, RZ, 0x33, !PT ;  /* 0x00000004ff0a9212 */ /* 0x000fc800078e33ff */
        /* <DEDUP_REMOVED lines=8> */
[----:B------:R-:W-:-:S04]  /*12810*/  LOP3.LUT R2, R10, R8, RZ, 0x3c, !PT ;  /* 0x000000080a027212 */ /* 0x000fc800078e3cff */
[----:B------:R-:W-:Y:S01]  /*12820*/  ISETP.GE.AND P2, PT, R2, RZ, PT ;  /* 0x000000ff0200720c */ /* 0x000fe20003f46270 */
[----:B------:R-:W-:-:S04]  /*12830*/  IMAD.MOV R2, RZ, RZ, -R10 ;  /* 0x000000ffff027224 */ /* 0x000fc800078e0a0a */
[----:B------:R-:W-:Y:S02]  /*12840*/  IMAD R2, R4, R2, R5 ;  /* 0x0000000204027224 */ /* 0x000fe400078e0205 */
        /* <DEDUP_REMOVED lines=8> */
[----:B------:R-:W-:Y:S05]  /*128d0*/  BRA `(.L_x_1238) ;  /* 0x0000000000f87947 */ /* 0x000fea0003800000 */
.L_x_1237:
[----:B-1----:R-:W1:Y:S01]  /*128e0*/  LDC.64 R2, c[0x0][0xc90] ;  /* 0x00032400ff027b82 */ /* 0x002e620000000a00 */
[----:B------:R-:W-:Y:S01]  /*128f0*/  ULDC.64 UR6, c[0x0][0x208] ;  /* 0x0000820000067ab9 */ /* 0x000fe20000000a00 */
[----:B-1----:R-:W-:-:S05]  /*12900*/  IMAD.WIDE R2, R14, 0x4, R2 ;  /* 0x000000040e027825 */ /* 0x002fca00078e0202 */
[----:B0-----:R0:W2:Y:S02]  /*12910*/  LDG.E R7, desc[UR6][R2.64] ;  /* 0x0000000602077981 */ /* 0x0010a4000c1e1900 */
[----:B0-----:R-:W-:Y:S02]  /*12920*/  IMAD.MOV.U32 R2, RZ, RZ, RZ ;  /* 0x000000ffff027224 */ /* 0x001fe400078e00ff */
[----:B--2---:R-:W-:-:S05]  /*12930*/  IMAD R8, R4, R7, RZ ;  /* 0x0000000704087224 */ /* 0x004fca00078e02ff */
[----:B------:R-:W-:-:S04]  /*12940*/  IABS R9, R8 ;  /* 0x0000000800097213 */ /* 0x000fc80000000000 */
[----:B------:R-:W0:Y:S08]  /*12950*/  I2F.RP R10, R9 ;  /* 0x00000009000a7306 */ /* 0x000e300000209400 */
[----:B0-----:R-:W0:Y:S02]  /*12960*/  MUFU.RCP R10, R10 ;  /* 0x0000000a000a7308 */ /* 0x001e240000001000 */
[----:B0-----:R-:W-:-:S06]  /*12970*/  VIADD R11, R10, 0xffffffe ;  /* 0x0ffffffe0a0b7836 */ /* 0x001fcc0000000000 */
[----:B------:R-:W0:Y:S02]  /*12980*/  F2I.FTZ.U32.TRUNC.NTZ R3, R11 ;  /* 0x0000000b00037305 */ /* 0x000e24000021f000 */
[----:B0-----:R-:W-:-:S04]  /*12990*/  IMAD.MOV R12, RZ, RZ, -R3 ;  /* 0x000000ffff0c7224 */ /* 0x001fc800078e0a03 */
[----:B------:R-:W-:-:S04]  /*129a0*/  IMAD R13, R12, R9, RZ ;  /* 0x000000090c0d7224 */ /* 0x000fc800078e02ff */
[----:B------:R-:W-:Y:S01]  /*129b0*/  IMAD.HI.U32 R2, R3, R13, R2 ;  /* 0x0000000d03027227 */ /* 0x000fe200078e0002 */
[----:B------:R-:W-:Y:S02]  /*129c0*/  IABS R13, R5 ;  /* 0x00000005000d7213 */ /* 0x000fe40000000000 */
[----:B------:R-:W-:-:S03]  /*129d0*/  IABS R3, R8 ;  /* 0x0000000800037213 */ /* 0x000fc60000000000 */
[----:B------:R-:W-:-:S04]  /*129e0*/  IMAD.HI.U32 R2, R2, R13, RZ ;  /* 0x0000000d02027227 */ /* 0x000fc800078e00ff */
[----:B------:R-:W-:-:S04]  /*129f0*/  IMAD.MOV R3, RZ, RZ, -R3 ;  /* 0x000000ffff037224 */ /* 0x000fc800078e0a03 */
        /* <DEDUP_REMOVED lines=8> */
[----:B------:R-:W-:-:S04]  /*12a80*/  @P0 VIADD R2, R2, 0x1 ;  /* 0x0000000102020836 */ /* 0x000fc80000000000 */
[----:B------:R-:W-:Y:S01]  /*12a90*/  @!P2 IMAD.MOV R2, RZ, RZ, -R2 ;  /* 0x000000ffff02a224 */ /* 0x000fe200078e0a02 */
[----:B------:R-:W-:-:S05]  /*12aa0*/  @!P1 LOP3.LUT R2, RZ, R8, RZ, 0x33, !PT ;  /* 0x00000008ff029212 */ /* 0x000fca00078e33ff */
[----:B------:R-:W-:Y:S02]  /*12ab0*/  IMAD R9, R7, R2, RZ ;  /* 0x0000000207097224 */ /* 0x000fe400078e02ff */
[----:B------:R-:W-:Y:S02]  /*12ac0*/  IMAD.MOV R2, RZ, RZ, -R2 ;  /* 0x000000ffff027224 */ /* 0x000fe400078e0a02 */
[----:B------:R-:W-:Y:S02]  /*12ad0*/  IMAD.MOV R10, RZ, RZ, -R9 ;  /* 0x000000ffff0a7224 */ /* 0x000fe400078e0a09 */
[----:B------:R-:W-:Y:S02]  /*12ae0*/  IMAD R8, R8, R2, R5 ;  /* 0x0000000208087224 */ /* 0x000fe400078e0205 */
[----:B------:R-:W-:Y:S01]  /*12af0*/  IMAD.MOV.U32 R2, RZ, RZ, RZ ;  /* 0x000000ffff027224 */ /* 0x000fe200078e00ff */
[----:B------:R-:W-:Y:S02]  /*12b00*/  VIADDMNMX R7, R10, UR5, R7, PT ;  /* 0x000000050a077c46 */ /* 0x000fe4000b800107 */
[----:B------:R-:W-:-:S02]  /*12b10*/  IADD3 R9, R9, 0x1000000, R8 ;  /* 0x0100000009097810 */ /* 0x000fc40007ffe008 */
[----:B------:R-:W-:-:S04]  /*12b20*/  IABS R10, R7 ;  /* 0x00000007000a7213 */ /* 0x000fc80000000000 */
[----:B------:R-:W0:Y:S08]  /*12b30*/  I2F.RP R11, R10 ;  /* 0x0000000a000b7306 */ /* 0x000e300000209400 */
[----:B0-----:R-:W0:Y:S02]  /*12b40*/  MUFU.RCP R11, R11 ;  /* 0x0000000b000b7308 */ /* 0x001e240000001000 */
[----:B0-----:R-:W-:Y:S01]  /*12b50*/  VIADD R3, R11, 0xffffffe ;  /* 0x0ffffffe0b037836 */ /* 0x001fe20000000000 */
[----:B------:R-:W-:-:S05]  /*12b60*/  IABS R11, R7 ;  /* 0x00000007000b7213 */ /* 0x000fca0000000000 */
[----:B------:R-:W0:Y:S02]  /*12b70*/  F2I.FTZ.U32.TRUNC.NTZ R3, R3 ;  /* 0x0000000300037305 */ /* 0x000e24000021f000 */
[----:B0-----:R-:W-:-:S04]  /*12b80*/  IMAD.MOV R5, RZ, RZ, -R3 ;  /* 0x000000ffff057224 */ /* 0x001fc800078e0a03 */
[----:B------:R-:W-:-:S04]  /*12b90*/  IMAD R5, R5, R10, RZ ;  /* 0x0000000a05057224 */ /* 0x000fc800078e02ff */
[----:B------:R-:W-:Y:S01]  /*12ba0*/  IMAD.HI.U32 R2, R3, R5, R2 ;  /* 0x0000000503027227 */ /* 0x000fe200078e0002 */
[----:B------:R-:W-:-:S03]  /*12bb0*/  IABS R5, R8 ;  /* 0x0000000800057213 */ /* 0x000fc60000000000 */
[----:B------:R-:W-:Y:S02]  /*12bc0*/  IMAD.MOV R3, RZ, RZ, -R11 ;  /* 0x000000ffff037224 */ /* 0x000fe400078e0a0b */
        /* <DEDUP_REMOVED lines=11> */
[----:B------:R-:W-:Y:S01]  /*12c80*/  @!P1 LOP3.LUT R2, RZ, R7, RZ, 0x33, !PT ;  /* 0x00000007ff029212 */ /* 0x000fe200078e33ff */
[----:B------:R-:W-:-:S04]  /*12c90*/  IMAD.MOV R7, RZ, RZ, -R7 ;  /* 0x000000ffff077224 */ /* 0x000fc800078e0a07 */
[----:B------:R-:W-:-:S05]  /*12ca0*/  IMAD R3, R2, R7, R9 ;  /* 0x0000000702037224 */ /* 0x000fca00078e0209 */
[----:B------:R1:W-:Y:S02]  /*12cb0*/  STL [R1+0x8], R3 ;  /* 0x0000080301007387 */ /* 0x0003e40000100800 */
.L_x_1238:
[----:B01----:R-:W-:-:S05]  /*12cc0*/  LOP3.LUT R3, RZ, R2, RZ, 0x33, !PT ;  /* 0x00000002ff037212 */ /* 0x003fca00078e33ff */
[----:B------:R-:W-:-:S05]  /*12cd0*/  IMAD.IADD R2, R4, 0x1, R3 ;  /* 0x0000000104027824 */ /* 0x000fca00078e0203 */
[----:B------:R1:W-:Y:S01]  /*12ce0*/  STL [R1+0x4], R2 ;  /* 0x0000040201007387 */ /* 0x0003e20000100800 */
[----:B------:R-:W-:Y:S05]  /*12cf0*/  BRA `(.L_x_1239) ;  /* 0x0000000000107947 */ /* 0x000fea0003800000 */
.L_x_1234:
[----:B------:R-:W-:Y:S01]  /*12d00*/  IMAD.U32 R2, RZ, RZ, UR6 ;  /* 0x00000006ff027e24 */ /* 0x000fe2000f8e00ff */
[----:B------:R0:W-:Y:S04]  /*12d10*/  STL [R1+0x4], RZ ;  /* 0x000004ff01007387 */ /* 0x0001e80000100800 */
[----:B------:R0:W-:Y:S04]  /*12d20*/  STL [R1+0x8], RZ ;  /* 0x000008ff01007387 */ /* 0x0001e80000100800 */
[----:B------:R0:W-:Y:S02]  /*12d30*/  STL [R1], R2 ;  /* 0x0000000201007387 */ /* 0x0001e40000100800 */
.L_x_1239:
[----:B------:R-:W2:Y:S04]  /*12d40*/  LDL R8, [R1] ;  /* 0x0000000001087983 */ /* 0x000ea80000100800 */
[----:B------:R-:W2:Y:S04]  /*12d50*/  LDL R9, [R1+0x4] ;  /* 0x0000040001097983 */ /* 0x000ea80000100800 */
[----:B------:R-:W2:Y:S04]  /*12d60*/  LDL R10, [R1+0x8] ;  /* 0x00000800010a7983 */ /* 0x000ea80000100800 */
[----:B------:R-:W2:Y:S01]  /*12d70*/  LDL R11, [R1+0xc] ;  /* 0x00000c00010b7983 */ /* 0x000ea20000100800 */
[----:B------:R-:W-:-:S13]  /*12d80*/  ISETP.NE.AND P0, PT, R0, RZ, PT ;  /* 0x000000ff0000720c */ /* 0x000fda0003f05270 */
[----:B------:R-:W3:Y:S01]  /*12d90*/  @!P0 S2R R3, SR_CgaCtaId ;  /* 0x0000000000038919 */ /* 0x000ee20000008800 */
[----:B------:R-:W-:-:S04]  /*12da0*/  @!P0 MOV R0, 0x400 ;  /* 0x0000040000008802 */ /* 0x000fc80000000f00 */
[----:B---3--:R-:W-:-:S05]  /*12db0*/  @!P0 LEA R0, R3, R0, 0x18 ;  /* 0x0000000003008211 */ /* 0x008fca00078ec0ff */
[----:B--2---:R2:W-:Y:S01]  /*12dc0*/  @!P0 STS.128 [R0+0x2a8d0], R8 ;  /* 0x02a8d00800008388 */ /* 0x0045e20000000c00 */
[----:B------:R-:W-:Y:S06]  /*12dd0*/  BAR.ARV 0x5, 0x180 ;  /* 0x0146000000007b1d */ /* 0x000fec0000002000 */
.L_x_1232:
        /* <DEDUP_REMOVED lines=8> */
[----:B------:R-:W4:Y:S01]  /*12e60*/  S2UR UR5, SR_CgaCtaId ;  /* 0x00000000000579c3 */ /* 0x000f220000008800 */
[C---:B--2---:R-:W-:Y:S01]  /*12e70*/  IMAD.SHL.U32 R0, R6.reuse, 0x8, RZ ;  /* 0x0000000806007824 */ /* 0x044fe200078e00ff */
[----:B------:R-:W-:Y:S01]  /*12e80*/  LOP3.LUT R4, R6, 0x7f, RZ, 0xc0, !PT ;  /* 0x0000007f06047812 */ /* 0x000fe200078ec0ff */
[----:B------:R-:W-:Y:S01]  /*12e90*/  UMOV UR4, 0x400 ;  /* 0x0000040000047882 */ /* 0x000fe20000000000 */
[----:B------:R-:W-:Y:S01]  /*12ea0*/  BSSY B8, `(.L_x_1240) ;  /* 0x000060f000087945 */ /* 0x000fe20003800000 */
[----:B------:R-:W-:Y:S01]  /*12eb0*/  IMAD.MOV.U32 R19, RZ, RZ, RZ ;  /* 0x000000ffff137224 */ /* 0x000fe200078e00ff */
[----:B------:R-:W-:Y:S01]  /*12ec0*/  LOP3.LUT R3, R0, 0x1f8, RZ, 0xc0, !PT ;  /* 0x000001f800037812 */ /* 0x000fe200078ec0ff */
[----:B01----:R-:W-:Y:S01]  /*12ed0*/  IMAD.SHL.U32 R2, R4, 0x8, RZ ;  /* 0x0000000804027824 */ /* 0x003fe200078e00ff */
[----:B------:R-:W-:Y:S01]  /*12ee0*/  LOP3.LUT R0, R0, 0x38, RZ, 0xc0, !PT ;  /* 0x0000003800007812 */ /* 0x000fe200078ec0ff */
[----:B------:R-:W-:Y:S01]  /*12ef0*/  ULDC UR38, c[0x0][0xc] ;  /* 0x0000030000267ab9 */ /* 0x000fe20000000800 */
[----:B------:R-:W-:Y:S01]  /*12f00*/  LOP3.LUT R3, R3, 0x38, R6, 0x78, !PT ;  /* 0x0000003803037812 */ /* 0x000fe200078e7806 */
[----:B------:R-:W-:Y:S01]  /*12f10*/  IMAD.SHL.U32 R6, R6, 0x10, RZ ;  /* 0x0000001006067824 */ /* 0x000fe200078e00ff */
[----:B------:R-:W-:-:S02]  /*12f20*/  ULDC.64 UR36, c[0x0][0x198] ;  /* 0x0000660000247ab9 */ /* 0x000fc40000000a00 */
[----:B------:R-:W-:Y:S02]  /*12f30*/  LOP3.LUT R3, R3, 0x200, R2, 0xf8, !PT ;  /* 0x0000020003037812 */ /* 0x000fe400078ef802 */
[----:B------:R-:W-:-:S04]  /*12f40*/  SHF.R.U32.HI R2, RZ, 0x3, R4 ;  /* 0x00000003ff027819 */ /* 0x000fc80000011604 */
[----:B------:R-:W-:Y:S01]  /*12f50*/  LOP3.LUT R4, R2, 0x70, R6, 0xf8, !PT ;  /* 0x0000007002047812 */ /* 0x000fe200078ef806 */
[----:B------:R-:W-:Y:S01]  /*12f60*/  IMAD.MOV.U32 R2, RZ, RZ, 0x1 ;  /* 0x00000001ff027424 */ /* 0x000fe200078e00ff */
[----:B----4-:R-:W-:-:S06]  /*12f70*/  ULEA UR4, UR5, UR4, 0x18 ;  /* 0x0000000405047291 */ /* 0x010fcc000f8ec03f */
[----:B------:R-:W-:-:S04]  /*12f80*/  IMAD.U32 R18, RZ, RZ, UR4 ;  /* 0x00000004ff127e24 */ /* 0x000fc8000f8e00ff */
[----:B------:R-:W-:-:S05]  /*12f90*/  IMAD R3, R3, 0x2, R18 ;  /* 0x0000000203037824 */ /* 0x000fca00078e0212 */
[----:B------:R-:W-:Y:S04]  /*12fa0*/  STL [R1+0x20], R3 ;  /* 0x0000200301007387 */ /* 0x000fe80000100800 */
[----:B------:R-:W-:Y:S04]  /*12fb0*/  STL [R1+0x50], RZ ;  /* 0x000050ff01007387 */ /* 0x000fe80000100800 */
[----:B------:R0:W-:Y:S02]  /*12fc0*/  STL [R1+0x10], R2 ;  /* 0x0000100201007387 */ /* 0x0001e40000100800 */
[----:B0-----:R-:W-:-:S02]  /*12fd0*/  LOP3.LUT R2, R0, 0x40, RZ, 0xfc, !PT ;  /* 0x0000004000027812 */ /* 0x001fc400078efcff */
[----:B------:R-:W-:-:S07]  /*12fe0*/  LOP3.LUT R0, R0, 0x80, RZ, 0xfc, !PT ;  /* 0x0000008000007812 */ /* 0x000fce00078efcff */
.L_x_1352:
[----:B---3--:R-:W2:Y:S01]  /*12ff0*/  LDL R9, [R1+0xc] ;  /* 0x00000c0001097983 */ /* 0x008ea20000100800 */
[----:B------:R-:W-:Y:S05]  /*13000*/  YIELD ;  /* 0x0000000000007946 */ /* 0x000fea0003800000 */
[----:B------:R-:W-:Y:S01]  /*13010*/  ULDC.64 UR4, c[0x0][0xa28] ;  /* 0x00028a0000047ab9 */ /* 0x000fe20000000a00 */
[----:B------:R-:W-:Y:S01]  /*13020*/  IMAD.MOV.U32 R0, RZ, RZ, RZ ;  /* 0x000000ffff007224 */ /* 0x000fe200078e00ff */
[----:B------:R-:W-:Y:S01]  /*13030*/  ISETP.NE.U32.AND P0, PT, RZ, UR4, PT ;  /* 0x00000004ff007c0c */ /* 0x000fe2000bf05070 */
[----:B01----:R-:W0:Y:S01]  /*13040*/  LDC.64 R4, c[0x0][0xa00] ;  /* 0x00028000ff047b82 */ /* 0x003e220000000a00 */
[----:B------:R-:W-:Y:S01]  /*13050*/  ULDC.64 UR8, c[0x0][0x208] ;  /* 0x0000820000087ab9 */ /* 0x000fe20000000a00 */
[----:B------:R-:W-:Y:S01]  /*13060*/  IMAD.MOV.U32 R10, RZ, RZ, RZ ;  /* 0x000000ffff0a7224 */ /* 0x000fe200078e00ff */
[----:B------:R-:W-:Y:S01]  /*13070*/  ISETP.NE.AND.EX P0, PT, RZ, UR5, PT, P0 ;  /* 0x00000005ff007c0c */ /* 0x000fe2000bf05300 */
[----:B------:R-:W-:Y:S01]  /*13080*/  ULDC.64 UR4, c[0x0][0xa18] ;  /* 0x0002860000047ab9 */ /* 0x000fe20000000a00 */
[----:B------:R-:W-:-:S11]  /*13090*/  ULDC.64 UR6, c[0x0][0xa08] ;  /* 0x0002820000067ab9 */ /* 0x000fd60000000a00 */
[----:B------:R-:W2:Y:S02]  /*130a0*/  @P0 LDC.64 R2, c[0x0][0xa28] ;  /* 0x00028a00ff020b82 */ /* 0x000ea40000000a00 */
[----:B--2---:R-:W-:-:S05]  /*130b0*/  @P0 IMAD.WIDE R2, R9, 0x4, R2 ;  /* 0x0000000409020825 */ /* 0x004fca00078e0202 */
[----:B------:R1:W5:Y:S01]  /*130c0*/  @P0 LDG.E R0, desc[UR8][R2.64] ;  /* 0x0000000802000981 */ /* 0x000362000c1e1900 */
[----:B------:R-:W-:Y:S01]  /*130d0*/  ISETP.NE.U32.AND P0, PT, RZ, UR4, PT ;  /* 0x00000004ff007c0c */ /* 0x000fe2000bf05070 */
[----:B0-----:R-:W-:Y:S01]  /*130e0*/  IMAD.WIDE R4, R9, 0x4, R4 ;  /* 0x0000000409047825 */ /* 0x001fe200078e0204 */
[----:B------:R-:W-:Y:S02]  /*130f0*/  ISETP.NE.U32.AND P1, PT, RZ, UR6, PT ;  /* 0x00000006ff007c0c */ /* 0x000fe4000bf25070 */
[----:B------:R-:W-:Y:S01]  /*13100*/  ISETP.NE.AND.EX P2, PT, RZ, UR5, PT, P0 ;  /* 0x00000005ff007c0c */ /* 0x000fe2000bf45300 */
[----:B------:R-:W-:Y:S01]  /*13110*/  ULDC.64 UR4, c[0x0][0xa00] ;  /* 0x0002800000047ab9 */ /* 0x000fe20000000a00 */
[----:B------:R-:W-:Y:S01]  /*13120*/  ISETP.NE.AND.EX P1, PT, RZ, UR7, PT, P1 ;  /* 0x00000007ff007c0c */ /* 0x000fe2000bf25310 */
[----:B------:R-:W-:Y:S01]  /*13130*/  IMAD.MOV.U32 R8, RZ, RZ, RZ ;  /* 0x000000ffff087224 */ /* 0x000fe200078e00ff */
[----:B------:R-:W-:Y:S01]  /*13140*/  ISETP.NE.U32.AND P0, PT, RZ, UR4, PT ;  /* 0x00000004ff007c0c */ /* 0x000fe2000bf05070 */
[----:B-1----:R-:W0:Y:S03]  /*13150*/  LDC.64 R2, c[0x0][0xa08] ;  /* 0x00028200ff027b82 */ /* 0x002e260000000a00 */
[----:B------:R-:W-:-:S05]  /*13160*/  ISETP.NE.AND.EX P0, PT, RZ, UR5, PT, P0 ;  /* 0x00000005ff007c0c */ /* 0x000fca000bf05300 */
[----:B------:R-:W1:Y:S08]  /*13170*/  @P2 LDC.64 R6, c[0x0][0xa18] ;  /* 0x00028600ff062b82 */ /* 0x000e700000000a00 */
[----:B------:R-:W2:Y:S01]  /*13180*/  @P0 LDG.E R10, desc[UR8][R4.64] ;  /* 0x00000008040a0981 */ /* 0x000ea2000c1e1900 */
[----:B------:R-:W-:Y:S01]  /*13190*/  ULDC UR4, c[0x0][0x288] ;  /* 0x0000a20000047ab9 */ /* 0x000fe20000000800 */
[----:B0-----:R-:W-:-:S05]  /*131a0*/  IMAD.WIDE R2, R9, 0x4, R2 ;  /* 0x0000000409027825 */ /* 0x001fca00078e0202 */
[----:B------:R-:W5:Y:S01]  /*131b0*/  @P1 LDG.E R8, desc[UR8][R2.64] ;  /* 0x0000000802081981 */ /* 0x000f62000c1e1900 */
[----:B-1----:R-:W-:-:S03]  /*131c0*/  @P2 IMAD.WIDE R6, R9, 0x4, R6 ;  /* 0x0000000409062825 */ /* 0x002fc600078e0206 */
[----:B--2---:R0:W-:Y:S02]  /*131d0*/  STL [R1+0x30], R10 ;  /* 0x0000300a01007387 */ /* 0x0041e40000100800 */
[----:B0-----:R-:W-:Y:S01]  /*131e0*/  IMAD.U32 R10, RZ, RZ, UR4 ;  /* 0x00000004ff0a7e24 */ /* 0x001fe2000f8e00ff */
[----:B------:R-:W-:-:S05]  /*131f0*/  ULDC.64 UR4, c[0x0][0x418] ;  /* 0x0001060000047ab9 */ /* 0x000fca0000000a00 */
        /* <DEDUP_REMOVED lines=11> */
[----:B------:R-:W-:Y:S02]  /*132b0*/  ULDC.64 UR4, c[0x0][0x208] ;  /* 0x0000820000047ab9 */ /* 0x000fe40000000a00 */
[----:B------:R-:W0:Y:S04]  /*132c0*/  LDG.E R7, desc[UR4][R4.64] ;  /* 0x0000000404077981 */ /* 0x000e28000c1e1900 */
[----:B------:R-:W0:Y:S02]  /*132d0*/  LDG.E R4, desc[UR4][R4.64+0x4] ;  /* 0x0000040404047981 */ /* 0x000e24000c1e1900 */
[----:B0-----:R-:W-:-:S05]  /*132e0*/  IMAD.IADD R10, R4, 0x1, -R7 ;  /* 0x00000001040a7824 */ /* 0x001fca00078e0a07 */
[----:B------:R1:W-:Y:S02]  /*132f0*/  STL [R1+0x2c], R10 ;  /* 0x00002c0a01007387 */ /* 0x0003e40000100800 */
.L_x_1241:
[----:B------:R-:W2:Y:S01]  /*13300*/  LDL.LU R5, [R1+0x8] ;  /* 0x0000080001057983 */ /* 0x000ea20000300800 */
[----:B------:R-:W-:Y:S02]  /*13310*/  ULDC.64 UR4, c[0x0][0xa20] ;  /* 0x0002880000047ab9 */ /* 0x000fe40000000a00 */
[----:B------:R-:W-:-:S04]  /*13320*/  ISETP.NE.U32.AND P0, PT, RZ, UR4, PT ;  /* 0x00000004ff007c0c */ /* 0x000fc8000bf05070 */
[----:B------:R-:W-:Y:S02]  /*13330*/  ISETP.NE.AND.EX P0, PT, RZ, UR5, PT, P0 ;  /* 0x00000005ff007c0c */ /* 0x000fe4000bf05300 */
[C---:B--2---:R-:W-:Y:S02]  /*13340*/  LOP3.LUT R7, R5.reuse, 0xff000000, RZ, 0xc0, !PT ;  /* 0xff00000005077812 */ /* 0x044fe400078ec0ff */
[C---:B------:R-:W-:Y:S02]  /*13350*/  LOP3.LUT R4, R5.reuse, 0xff0000, RZ, 0xc0, !PT ;  /* 0x00ff000005047812 */ /* 0x040fe400078ec0ff */
[----:B------:R-:W-:Y:S02]  /*13360*/  SHF.R.U32.HI R7, RZ, 0x8, R7 ;  /* 0x00000008ff077819 */ /* 0x000fe40000011607 */
[----:B------:R-:W-:Y:S02]  /*13370*/  LOP3.LUT R16, R5, 0xffff, RZ, 0xc0, !PT ;  /* 0x0000ffff05107812 */ /* 0x000fe400078ec0ff */
[----:B------:R-:W-:Y:S01]  /*13380*/  LEA.HI R7, R4, R7, RZ, 0x10 ;  /* 0x0000000704077211 */ /* 0x000fe200078f80ff */
[----:B-----5:R-:W-:-:S05]  /*13390*/  IMAD.IADD R4, R8, 0x1, R0 ;  /* 0x0000000108047824 */ /* 0x020fca00078e0200 */
[----:B------:R2:W-:Y:S01]  /*133a0*/  STL [R1+0x14], R4 ;  /* 0x0000140401007387 */ /* 0x0005e20000100800 */
[----:B------:R-:W-:Y:S05]  /*133b0*/  @!P0 BRA `(.L_x_1242) ;  /* 0x0000000000148947 */ /* 0x000fea0003800000 */
[----:B------:R-:W3:Y:S01]  /*133c0*/  LDC.64 R2, c[0x0][0xa20] ;  /* 0x00028800ff027b82 */ /* 0x000ee20000000a00 */
[----:B------:R-:W-:Y:S01]  /*133d0*/  ULDC.64 UR4, c[0x0][0x208] ;  /* 0x0000820000047ab9 */ /* 0x000fe20000000a00 */
[----:B---3--:R-:W-:-:S05]  /*133e0*/  IMAD.WIDE R2, R9, 0x4, R2 ;  /* 0x0000000409027825 */ /* 0x008fca00078e0202 */
[----:B------:R3:W5:Y:S01]  /*133f0*/  LDG.E R6, desc[UR4][R2.64] ;  /* 0x0000000402067981 */ /* 0x000762000c1e1900 */
[----:B------:R-:W-:Y:S05]  /*13400*/  BRA `(.L_x_1243) ;  /* 0x0000000000147947 */ /* 0x000fea0003800000 */
.L_x_1242:
[----:B------:R-:W-:Y:S05]  /*13410*/  @!P1 BRA `(.L_x_1243) ;  /* 0x0000000000109947 */ /* 0x000fea0003800000 */
[----:B------:R-:W-:Y:S02]  /*13420*/  ULDC.64 UR4, c[0x0][0x208] ;  /* 0x0000820000047ab9 */ /* 0x000fe40000000a00 */
[----:B------:R-:W3:Y:S04]  /*13430*/  LDG.E R6, desc[UR4][R2.64] ;  /* 0x0000000402067981 */ /* 0x000ee8000c1e1900 */
[----:B------:R-:W3:Y:S02]  /*13440*/  LDG.E R2, desc[UR4][R2.64+0x4] ;  /* 0x0000040402027981 */ /* 0x000ee4000c1e1900 */
[----:B---3--:R-:W-:-:S07]  /*13450*/  IMAD.IADD R6, R2, 0x1, -R6 ;  /* 0x0000000102067824 */ /* 0x008fce00078e0a06 */
.L_x_1243:
[----:B--2---:R-:W2:Y:S01]  /*13460*/  LDL.LU R4, [R1+0x4] ;  /* 0x0000040001047983 */ /* 0x004ea20000300800 */
[----:B---3--:R-:W3:Y:S01]  /*13470*/  LDC R2, c[0x0][0x448] ;  /* 0x00011200ff027b82 */ /* 0x008ee20000000800 */
[----:B-----5:R-:W-:Y:S01]  /*13480*/  IMAD.IADD R0, R6, 0x1, -R0 ;  /* 0x0000000106007824 */ /* 0x020fe200078e0a00 */
[----:B---3--:R-:W-:-:S13]  /*13490*/  ISETP.NE.AND P1, PT, R2, 0x1, PT ;  /* 0x000000010200780c */ /* 0x008fda0003f25270 */
[----:B------:R-:W3:Y:S08]  /*134a0*/  @P1 LDC R3, c[0x0][0x44c] ;  /* 0x00011300ff031b82 */ /* 0x000ef00000000800 */
[----:B------:R-:W4:Y:S01]  /*134b0*/  @P1 LDC R2, c[0x0][0x450] ;  /* 0x00011400ff021b82 */ /* 0x000f220000000800 */
[----:B--2---:R-:W-:-:S04]  /*134c0*/  IMAD.SHL.U32 R11, R4, 0x80, RZ ;  /* 0x00000080040b7824 */ /* 0x004fc800078e00ff */
[----:B------:R-:W-:Y:S01]  /*134d0*/  VIADD R4, R11, 0x7f ;  /* 0x0000007f0b047836 */ /* 0x000fe20000000000 */
[----:B------:R2:W-:Y:S03]  /*134e0*/  STL [R1+0x28], R11 ;  /* 0x0000280b01007387 */ /* 0x0005e60000100800 */
[----:B---3--:R-:W-:-:S04]  /*134f0*/  @P1 IMAD.HI.U32 R3, R4, R3, RZ ;  /* 0x0000000304031227 */ /* 0x008fc800078e00ff */
[----:B------:R-:W-:Y:S01]  /*13500*/  IMAD.MOV.U32 R6, RZ, RZ, R4 ;  /* 0x000000ffff067224 */ /* 0x000fe200078e0004 */
[----:B----4-:R-:W-:Y:S01]  /*13510*/  @P1 SHF.R.U32.HI R6, RZ, R2, R3 ;  /* 0x00000002ff061219 */ /* 0x010fe20000011603 */
[----:B------:R-:W-:-:S04]  /*13520*/  VIADD R2, R0, 0x5f ;  /* 0x0000005f00027836 */ /* 0x000fc80000000000 */
[----:B------:R-:W-:-:S05]  /*13530*/  IMAD.HI R2, R2, 0x2aaaaaab, RZ ;  /* 0x2aaaaaab02027827 */ /* 0x000fca00078e02ff */
[----:B------:R-:W-:-:S04]  /*13540*/  SHF.R.U32.HI R3, RZ, 0x1f, R2 ;  /* 0x0000001fff037819 */ /* 0x000fc80000011602 */
[----:B------:R-:W-:Y:S02]  /*13550*/  LEA.HI.SX32 R9, R2, R3, 0x1c ;  /* 0x0000000302097211 */ /* 0x000fe400078fe2ff */
[----:B------:R-:W-:-:S03]  /*13560*/  IADD3 R2, R0, 0x1, -R10 ;  /* 0x0000000100027810 */ /* 0x000fc60007ffe80a */
[----:B------:R2:W-:Y:S02]  /*13570*/  STL [R1+0x58], R9 ;  /* 0x0000580901007387 */ /* 0x0005e40000100800 */
[----:B------:R-:W-:Y:S02]  /*13580*/  IMAD.IADD R6, R2, 0x1, R6 ;  /* 0x0000000102067824 */ /* 0x000fe400078e0206 */
[----:B------:R-:W3:Y:S02]  /*13590*/  LDC.64 R2, c[0x0][0x9e0] ;  /* 0x00027800ff027b82 */ /* 0x000ee40000000a00 */
[----:B---3--:R-:W-:Y:S01]  /*135a0*/  ISETP.GE.AND P2, PT, R3, 0x1, PT ;  /* 0x000000010300780c */ /* 0x008fe20003f46270 */
[----:B------:R-:W-:-:S12]  /*135b0*/  IMAD.IADD R2, R6, 0x1, R2 ;  /* 0x0000000106027824 */ /* 0x000fd800078e0202 */
[----:B--2---:R-:W-:Y:S05]  /*135c0*/  @!P2 BRA `(.L_x_1244) ;  /* 0x000000000048a947 */ /* 0x004fea0003800000 */
[C---:B------:R-:W-:Y:S01]  /*135d0*/  ISETP.GT.AND P0, PT, R6.reuse, RZ, PT ;  /* 0x000000ff0600720c */ /* 0x040fe20003f04270 */
[----:B------:R-:W-:Y:S01]  /*135e0*/  BSSY B0, `(.L_x_1245) ;  /* 0x000000e000007945 */ /* 0x000fe20003800000 */
[----:B------:R-:W-:-:S11]  /*135f0*/  VIADD R8, R6, 0xffffffff ;  /* 0xffffffff06087836 */ /* 0x000fd60000000000 */
[----:B------:R-:W-:Y:S05]  /*13600*/  @P0 BRA `(.L_x_1246) ;  /* 0x00000000001c0947 */ /* 0x000fea0003800000 */
[----:B------:R-:W-:Y:S01]  /*13610*/  ISETP.NE.AND P0, PT, R3, 0x1, PT ;  /* 0x000000010300780c */ /* 0x000fe20003f05270 */
[----:B------:R-:W-:-:S12]  /*13620*/  IMAD.MOV R6, RZ, RZ, -R6 ;  /* 0x000000ffff067224 */ /* 0x000fd800078e0a06 */
[----:B------:R-:W2:Y:S02]  /*13630*/  @P0 LDC.64 R4, c[0x0][0x9e8] ;  /* 0x00027a00ff040b82 */ /* 0x000ea40000000a00 */
[----:B--2---:R-:W-:-:S05]  /*13640*/  @P0 IMAD.HI.U32 R4, R6, R4, RZ ;  /* 0x0000000406040227 */ /* 0x004fca00078e00ff */
[----:B------:R-:W-:-:S04]  /*13650*/  @P0 SHF.R.U32.HI R6, RZ, R5, R4 ;  /* 0x00000005ff060219 */ /* 0x000fc80000011604 */
[----:B------:R-:W-:Y:S01]  /*13660*/  LOP3.LUT R8, RZ, R6, RZ, 0x33, !PT ;  /* 0x00000006ff087212 */ /* 0x000fe200078e33ff */
[----:B------:R-:W-:Y:S06]  /*13670*/  BRA `(.L_x_1247) ;  /* 0x0000000000107947 */ /* 0x000fec0003800000 */
.L_x_1246:
[----:B------:R-:W-:-:S13]  /*13680*/  ISETP.NE.AND P0, PT, R3, 0x1, PT ;  /* 0x000000010300780c */ /* 0x000fda0003f05270 */
[----:B------:R-:W2:Y:S02]  /*13690*/  @P0 LDC.64 R4, c[0x0][0x9e8] ;  /* 0x00027a00ff040b82 */ /* 0x000ea40000000a00 */
[----:B--2---:R-:W-:-:S05]  /*136a0*/  @P0 IMAD.HI.U32 R4, R8, R4, RZ ;  /* 0x0000000408040227 */ /* 0x004fca00078e00ff */
[----:B------:R-:W-:-:S07]  /*136b0*/  @P0 SHF.R.U32.HI R8, RZ, R5, R4 ;  /* 0x00000005ff080219 */ /* 0x000fce0000011604 */
.L_x_1247:
[----:B------:R-:W-:Y:S05]  /*136c0*/  BSYNC B0 ;  /* 0x0000000000007941 */ /* 0x000fea0003800000 */
.L_x_1245:
[----:B------:R-:W-:-:S05]  /*136d0*/  IMAD R8, R8, R3, R3 ;  /* 0x0000000308087224 */ /* 0x000fca00078e0203 */
[----:B------:R-:W-:-:S07]  /*136e0*/  VIMNMX R2, R2, R8, PT ;  /* 0x0000000802027248 */ /* 0x000fce0003fe0100 */
.L_x_1244:
[----:B------:R-:W2:Y:S01]  /*136f0*/  @P1 LDC R4, c[0x0][0x44c] ;  /* 0x00011300ff041b82 */ /* 0x000ea20000000800 */
[----:B------:R-:W-:Y:S01]  /*13700*/  VIADD R2, R2, 0x5f ;  /* 0x0000005f02027836 */ /* 0x000fe20000000000 */
[----:B------:R-:W-:Y:S01]  /*13710*/  ULDC UR4, c[0x0][0x9dc] ;  /* 0x0002770000047ab9 */ /* 0x000fe20000000800 */
[----:B------:R-:W-:Y:S02]  /*13720*/  IMAD.MOV.U32 R5, RZ, RZ, R11 ;  /* 0x000000ffff057224 */ /* 0x000fe400078e000b */
[----:B------:R-:W-:-:S03]  /*13730*/  IMAD.HI R2, R2, 0x2aaaaaab, RZ ;  /* 0x2aaaaaab02027827 */ /* 0x000fc600078e02ff */
[----:B------:R-:W3:Y:S01]  /*13740*/  @P1 LDC R6, c[0x0][0x450] ;  /* 0x00011400ff061b82 */ /* 0x000ee20000000800 */
[----:B--2---:R-:W-:-:S05]  /*13750*/  @P1 IMAD.HI.U32 R4, R11, R4, RZ ;  /* 0x000000040b041227 */ /* 0x004fca00078e00ff */
[----:B---3--:R-:W-:-:S04]  /*13760*/  @P1 SHF.R.U32.HI R5, RZ, R6, R4 ;  /* 0x00000006ff051219 */ /* 0x008fc80000011604 */
[----:B------:R-:W-:Y:S02]  /*13770*/  IADD3 R6, R5, R0, -R10 ;  /* 0x0000000005067210 */ /* 0x000fe40007ffe80a */
[----:B------:R-:W-:-:S04]  /*13780*/  SHF.R.U32.HI R0, RZ, 0x1f, R2 ;  /* 0x0000001fff007819 */ /* 0x000fc80000011602 */
[----:B------:R-:W-:Y:S01]  /*13790*/  LEA.HI.SX32 R4, R2, R0, 0x1c ;  /* 0x0000000002047211 */ /* 0x000fe200078fe2ff */
[----:B------:R-:W-:-:S03]  /*137a0*/  VIADD R2, R6, -UR4 ;  /* 0x8000000406027c36 */ /* 0x000fc60008000000 */
[----:B------:R-:W-:Y:S01]  /*137b0*/  VIMNMX R0, R9, R4, PT ;  /* 0x0000000409007248 */ /* 0x000fe20003fe0100 */
[----:B------:R2:W-:Y:S01]  /*137c0*/  STL [R1+0x54], R4 ;  /* 0x0000540401007387 */ /* 0x0005e20000100800 */
[----:B------:R-:W-:Y:S05]  /*137d0*/  @!P2 BRA `(.L_x_1248) ;  /* 0x000000000044a947 */ /* 0x000fea0003800000 */
[----:B------:R-:W-:Y:S01]  /*137e0*/  ISETP.GT.AND P0, PT, R6, -0x1, PT ;  /* 0xffffffff0600780c */ /* 0x000fe20003f04270 */
[----:B------:R-:W-:-:S12]  /*137f0*/  BSSY B0, `(.L_x_1249) ;  /* 0x000000d000007945 */ /* 0x000fd80003800000 */
[----:B------:R-:W-:Y:S05]  /*13800*/  @P0 BRA `(.L_x_1250) ;  /* 0x00000000001c0947 */ /* 0x000fea0003800000 */
[----:B------:R-:W-:Y:S02]  /*13810*/  ISETP.NE.AND P0, PT, R3, 0x1, PT ;  /* 0x000000010300780c */ /* 0x000fe40003f05270 */
[----:B------:R-:W-:-:S11]  /*13820*/  LOP3.LUT R6, RZ, R6, RZ, 0x33, !PT ;  /* 0x00000006ff067212 */ /* 0x000fd600078e33ff */
[----:B--2---:R-:W2:Y:S02]  /*13830*/  @P0 LDC.64 R4, c[0x0][0x9e8] ;  /* 0x00027a00ff040b82 */ /* 0x004ea40000000a00 */
[----:B--2---:R-:W-:-:S05]  /*13840*/  @P0 IMAD.HI.U32 R4, R6, R4, RZ ;  /* 0x0000000406040227 */ /* 0x004fca00078e00ff */
[----:B------:R-:W-:-:S04]  /*13850*/  @P0 SHF.R.U32.HI R6, RZ, R5, R4 ;  /* 0x00000005ff060219 */ /* 0x000fc80000011604 */
[----:B------:R-:W-:Y:S01]  /*13860*/  LOP3.LUT R6, RZ, R6, RZ, 0x33, !PT ;  /* 0x00000006ff067212 */ /* 0x000fe200078e33ff */
[----:B------:R-:W-:Y:S06]  /*13870*/  BRA `(.L_x_1251) ;  /* 0x0000000000107947 */ /* 0x000fec0003800000 */
.L_x_1250:
[----:B------:R-:W-:-:S13]  /*13880*/  ISETP.NE.AND P0, PT, R3, 0x1, PT ;  /* 0x000000010300780c */ /* 0x000fda0003f05270 */
[----:B--2---:R-:W2:Y:S02]  /*13890*/  @P0 LDC.64 R4, c[0x0][0x9e8] ;  /* 0x00027a00ff040b82 */ /* 0x004ea40000000a00 */
[----:B--2---:R-:W-:-:S05]  /*138a0*/  @P0 IMAD.HI.U32 R4, R6, R4, RZ ;  /* 0x0000000406040227 */ /* 0x004fca00078e00ff */
[----:B------:R-:W-:-:S07]  /*138b0*/  @P0 SHF.R.U32.HI R6, RZ, R5, R4 ;  /* 0x00000005ff060219 */ /* 0x000fce0000011604 */
.L_x_1251:
[----:B------:R-:W-:Y:S05]  /*138c0*/  BSYNC B0 ;  /* 0x0000000000007941 */ /* 0x000fea0003800000 */
.L_x_1249:
[----:B------:R-:W-:-:S05]  /*138d0*/  IMAD R3, R6, R3, RZ ;  /* 0x0000000306037224 */ /* 0x000fca00078e02ff */
[----:B------:R-:W-:-:S07]  /*138e0*/  VIMNMX R2, R2, R3, !PT ;  /* 0x0000000302027248 */ /* 0x000fce0007fe0100 */
.L_x_1248:
[----:B------:R-:W-:Y:S01]  /*138f0*/  IMAD.HI R2, R2, 0x2aaaaaab, RZ ;  /* 0x2aaaaaab02027827 */ /* 0x000fe200078e02ff */
[----:B--2---:R-:W-:Y:S01]  /*13900*/  SHF.R.U32.HI R4, RZ, 0x10, R7 ;  /* 0x00000010ff047819 */ /* 0x004fe20000011607 */
[----:B------:R-:W-:Y:S01]  /*13910*/  BSSY B0, `(.L_x_1252) ;  /* 0x000002a000007945 */ /* 0x000fe20003800000 */
[----:B------:R-:W-:Y:S01]  /*13920*/  LOP3.LUT R8, R7, 0xff, RZ, 0xc0, !PT ;  /* 0x000000ff07087812 */ /* 0x000fe200078ec0ff */
[----:B------:R-:W-:Y:S01]  /*13930*/  IMAD.MOV.U32 R5, RZ, RZ, RZ ;  /* 0x000000ffff057224 */ /* 0x000fe200078e00ff */
[----:B------:R-:W-:Y:S02]  /*13940*/  SHF.R.U32.HI R3, RZ, 0x1f, R2 ;  /* 0x0000001fff037819 */ /* 0x000fe40000011602 */
[----:B------:R-:W-:Y:S01]  /*13950*/  ISETP.NE.AND P0, PT, R4, RZ, PT ;  /* 0x000000ff0400720c */ /* 0x000fe20003f05270 */
[----:B01----:R-:W-:Y:S01]  /*13960*/  IMAD.MOV.U32 R10, RZ, RZ, R5 ;  /* 0x000000ffff0a7224 */ /* 0x003fe200078e0005 */
[----:B------:R-:W-:-:S04]  /*13970*/  LEA.HI.SX32 R3, R2, R3, 0x1c ;  /* 0x0000000302037211 */ /* 0x000fc800078fe2ff */
[----:B------:R-:W-:-:S04]  /*13980*/  VIMNMX R9, RZ, R3, !PT ;  /* 0x00000003ff097248 */ /* 0x000fc80007fe0100 */
[----:B------:R-:W-:Y:S01]  /*13990*/  ISETP.GT.AND P1, PT, R0, R9, PT ;  /* 0x000000090000720c */ /* 0x000fe20003f24270 */
[----:B------:R0:W-:Y:S02]  /*139a0*/  STL [R1+0x34], R9 ;  /* 0x0000340901007387 */ /* 0x0001e40000100800 */
[----:B------:R-:W1:Y:S02]  /*139b0*/  @!P0 LDC R4, c[0x0][0x9f0] ;  /* 0x00027c00ff048b82 */ /* 0x000e640000000800 */
[----:B------:R0:W-:Y:S04]  /*139c0*/  STL [R1+0x38], R5 ;  /* 0x0000380501007387 */ /* 0x0001e80000100800 */
[----:B------:R0:W-:Y:S04]  /*139d0*/  STL [R1+0x40], R8 ;  /* 0x0000400801007387 */ /* 0x0001e80000100800 */
[----:B------:R-:W-:Y:S05]  /*139e0*/  @!P1 BRA `(.L_x_1253) ;  /* 0x0000000000709947 */ /* 0x000fea0003800000 */
[-C--:B01----:R-:W-:Y:S02]  /*139f0*/  IABS R5, R4.reuse ;  /* 0x0000000400057213 */ /* 0x083fe40000000000 */
[----:B------:R-:W-:Y:S02]  /*13a00*/  IABS R7, R4 ;  /* 0x0000000400077213 */ /* 0x000fe40000000000 */
[----:B------:R-:W0:Y:S03]  /*13a10*/  I2F.RP R2, R5 ;  /* 0x0000000500027306 */ /* 0x000e260000209400 */
[----:B------:R-:W-:-:S05]  /*13a20*/  IMAD.MOV R7, RZ, RZ, -R7 ;  /* 0x000000ffff077224 */ /* 0x000fca00078e0a07 */
[----:B0-----:R-:W0:Y:S02]  /*13a30*/  MUFU.RCP R2, R2 ;  /* 0x0000000200027308 */ /* 0x001e240000001000 */
[----:B0-----:R-:W-:-:S06]  /*13a40*/  VIADD R2, R2, 0xffffffe ;  /* 0x0ffffffe02027836 */ /* 0x001fcc0000000000 */
[----:B------:R-:W0:Y:S02]  /*13a50*/  F2I.FTZ.U32.TRUNC.NTZ R3, R2 ;  /* 0x0000000200037305 */ /* 0x000e24000021f000 */
[----:B0-----:R-:W-:-:S04]  /*13a60*/  IMAD.MOV R2, RZ, RZ, -R3 ;  /* 0x000000ffff027224 */ /* 0x001fc800078e0a03 */
[----:B------:R-:W-:Y:S02]  /*13a70*/  IMAD R6, R2, R5, RZ ;  /* 0x0000000502067224 */ /* 0x000fe400078e02ff */
[----:B------:R-:W-:-:S04]  /*13a80*/  IMAD.MOV.U32 R2, RZ, RZ, RZ ;  /* 0x000000ffff027224 */ /* 0x000fc800078e00ff */
[----:B------:R-:W-:Y:S01]  /*13a90*/  IMAD.HI.U32 R6, R3, R6, R2 ;  /* 0x0000000603067227 */ /* 0x000fe200078e0002 */
[----:B------:R-:W-:-:S05]  /*13aa0*/  IADD3 R3, R4, -0x1, R0 ;  /* 0xffffffff04037810 */ /* 0x000fca0007ffe000 */
[----:B------:R-:W-:-:S05]  /*13ab0*/  IMAD.IADD R3, R3, 0x1, -R9 ;  /* 0x0000000103037824 */ /* 0x000fca00078e0a09 */
[----:B------:R-:W-:Y:S02]  /*13ac0*/  IABS R2, R3 ;  /* 0x0000000300027213 */ /* 0x000fe40000000000 */
[----:B------:R-:W-:-:S03]  /*13ad0*/  LOP3.LUT R3, R3, R4, RZ, 0x3c, !PT ;  /* 0x0000000403037212 */ /* 0x000fc600078e3cff */
        /* <DEDUP_REMOVED lines=13> */
.L_x_1253:
[----:B------:R-:W-:Y:S05]  /*13bb0*/  BSYNC B0 ;  /* 0x0000000000007941 */ /* 0x000fea0003800000 */
.L_x_1252:
[----:B------:R-:W-:Y:S01]  /*13bc0*/  IMAD.MOV.U32 R3, RZ, RZ, R10 ;  /* 0x000000ffff037224 */ /* 0x000fe200078e000a */
[----:B------:R-:W-:Y:S03]  /*13bd0*/  BSSY B7, `(.L_x_1254) ;  /* 0x000041a000077945 */ /* 0x000fe60003800000 */
[----:B------:R-:W-:-:S05]  /*13be0*/  IMAD R2, R8, R3, R9 ;  /* 0x0000000308027224 */ /* 0x000fca00078e0209 */
[----:B------:R-:W-:Y:S01]  /*13bf0*/  VIADDMNMX R0, R2, R3, R0, PT ;  /* 0x0000000302007246 */ /* 0x000fe20003800100 */
        /* <DEDUP_REMOVED lines=8> */
[----:B0-----:R-:W0:Y:S01]  /*13c80*/  S2R R5, SR_LANEID ;  /* 0x0000000000057919 */ /* 0x001e220000000000 */
[----:B------:R-:W-:Y:S01]  /*13c90*/  VOTEU.ANY UR4, UPT, PT ;  /* 0x0000000000047886 */ /* 0x000fe200038e0100 */
[----:B------:R-:W3:Y:S01]  /*13ca0*/  LDC.64 R2, c[0x0][0xc60] ;  /* 0x00031800ff027b82 */ /* 0x000ee20000000a00 */
[----:B------:R-:W0:Y:S01]  /*13cb0*/  FLO.U32 R0, UR4 ;  /* 0x0000000400007d00 */ /* 0x000e2200080e0000 */
[----:B------:R-:W-:Y:S01]  /*13cc0*/  ULDC.64 UR6, c[0x0][0x208] ;  /* 0x0000820000067ab9 */ /* 0x000fe20000000a00 */
[----:B0-----:R-:W-:-:S06]  /*13cd0*/  ISETP.EQ.U32.AND P0, PT, R0, R5, PT ;  /* 0x000000050000720c */ /* 0x001fcc0003f02070 */
[----:B------:R-:W3:Y:S07]  /*13ce0*/  POPC R5, UR4 ;  /* 0x0000000400057d09 */ /* 0x000eee0008000000 */
[----:B---3--:R-:W3:Y:S01]  /*13cf0*/  @P0 ATOMG.E.ADD.STRONG.GPU PT, R3, desc[UR6][R2.64], R5 ;  /* 0x00000005020309a8 */ /* 0x008ee200081ee1c6 */
[----:B-1----:R-:W0:Y:S02]  /*13d00*/  S2R R4, SR_LTMASK ;  /* 0x0000000000047919 */ /* 0x002e240000003900 */
[----:B0-----:R-:W-:-:S04]  /*13d10*/  LOP3.LUT R4, R4, UR4, RZ, 0xc0, !PT ;  /* 0x0000000404047c12 */ /* 0x001fc8000f8ec0ff */
[----:B------:R-:W0:Y:S01]  /*13d20*/  POPC R7, R4 ;  /* 0x0000000400077309 */ /* 0x000e220000000000 */
[----:B---3--:R-:W0:Y:S02]  /*13d30*/  SHFL.IDX PT, R0, R3, R0, 0x1f ;  /* 0x00001f0003007589 */ /* 0x008e2400000e0000 */
[----:B0-----:R-:W-:-:S05]  /*13d40*/  IADD3 R0, R0, UR38, R7 ;  /* 0x0000002600007c10 */ /* 0x001fca000fffe007 */
[----:B------:R3:W-:Y:S01]  /*13d50*/  STL [R1], R0 ;  /* 0x0000000001007387 */ /* 0x0007e20000100800 */
[----:B------:R-:W-:Y:S05]  /*13d60*/  BRA `(.L_x_1256) ;  /* 0x0000004000007947 */ /* 0x000fea0003800000 */
.L_x_1255:
        /* <DEDUP_REMOVED lines=8> */
[----:B-1----:R-:W-:Y:S02]  /*13df0*/  IMAD.U32 R4, RZ, RZ, UR6 ;  /* 0x00000006ff047e24 */ /* 0x002fe4000f8e00ff */
[----:B------:R-:W1:Y:S01]  /*13e00*/  LDC.64 R2, c[0x4][R2] ;  /* 0x0100000002027b82 */ /* 0x000e620000000a00 */
[----:B0-----:R-:W-:Y:S02]  /*13e10*/  IMAD.U32 R5, RZ, RZ, UR7 ;  /* 0x00000007ff057e24 */ /* 0x001fe4000f8e00ff */
[----:B------:R-:W-:Y:S02]  /*13e20*/  IMAD.U32 R6, RZ, RZ, UR8 ;  /* 0x00000008ff067e24 */ /* 0x000fe4000f8e00ff */
[----:B------:R-:W-:-:S02]  /*13e30*/  IMAD.U32 R7, RZ, RZ, UR9 ;  /* 0x00000009ff077e24 */ /* 0x000fc4000f8e00ff */
[----:B--2---:R-:W-:Y:S02]  /*13e40*/  IMAD.U32 R10, RZ, RZ, UR4 ;  /* 0x00000004ff0a7e24 */ /* 0x004fe4000f8e00ff */
[----:B------:R-:W-:Y:S02]  /*13e50*/  IMAD.U32 R11, RZ, RZ, UR5 ;  /* 0x00000005ff0b7e24 */ /* 0x000fe4000f8e00ff */
[----:B------:R-:W-:Y:S02]  /*13e60*/  IMAD.MOV.U32 R8, RZ, RZ, 0x70 ;  /* 0x00000070ff087424 */ /* 0x000fe400078e00ff */
[----:B------:R-:W-:Y:S02]  /*13e70*/  IMAD.MOV.U32 R12, RZ, RZ, 0x1 ;  /* 0x00000001ff0c7424 */ /* 0x000fe400078e00ff */
[----:B------:R-:W-:-:S07]  /*13e80*/  IMAD.MOV.U32 R13, RZ, RZ, RZ ;  /* 0x000000ffff0d7224 */ /* 0x000fce00078e00ff */
[----:B------:R-:W-:-:S07]  /*13e90*/  LEPC R20, `(.L_x_1258) ;  /* 0x000000001014794e */ /* 0x000fce0000000000 */
[----:B-1----:R-:W-:Y:S05]  /*13ea0*/  CALL.ABS.NOINC R2 ;  /* 0x0000000002007343 */ /* 0x002fea0003c00000 */
.L_x_1258:
[----:B------:R-:W-:Y:S05]  /*13eb0*/  BSYNC B6 ;  /* 0x0000000000067941 */ /* 0x000fea0003800000 */
.L_x_1257:
        /* <DEDUP_REMOVED lines=9> */
[----:B-1----:R-:W-:Y:S02]  /*13f50*/  IMAD.U32 R4, RZ, RZ, UR6 ;  /* 0x00000006ff047e24 */ /* 0x002fe4000f8e00ff */
[----:B0-----:R-:W-:Y:S02]  /*13f60*/  IMAD.U32 R5, RZ, RZ, UR7 ;  /* 0x00000007ff057e24 */ /* 0x001fe4000f8e00ff */
[----:B------:R-:W-:Y:S02]  /*13f70*/  IMAD.U32 R6, RZ, RZ, UR8 ;  /* 0x00000008ff067e24 */ /* 0x000fe4000f8e00ff */
[----:B------:R-:W-:-:S02]  /*13f80*/  IMAD.U32 R7, RZ, RZ, UR9 ;  /* 0x00000009ff077e24 */ /* 0x000fc4000f8e00ff */
[----:B--2---:R-:W-:Y:S02]  /*13f90*/  IMAD.U32 R10, RZ, RZ, UR4 ;  /* 0x00000004ff0a7e24 */ /* 0x004fe4000f8e00ff */
[----:B------:R-:W-:Y:S02]  /*13fa0*/  IMAD.U32 R11, RZ, RZ, UR5 ;  /* 0x00000005ff0b7e24 */ /* 0x000fe4000f8e00ff */
[----:B------:R-:W-:Y:S02]  /*13fb0*/  IMAD.MOV.U32 R8, RZ, RZ, 0x70 ;  /* 0x00000070ff087424 */ /* 0x000fe400078e00ff */
[----:B------:R-:W-:Y:S02]  /*13fc0*/  IMAD.MOV.U32 R12, RZ, RZ, 0x1 ;  /* 0x00000001ff0c7424 */ /* 0x000fe400078e00ff */
[----:B---3--:R-:W-:-:S07]  /*13fd0*/  IMAD.MOV.U32 R13, RZ, RZ, RZ ;  /* 0x000000ffff0d7224 */ /* 0x008fce00078e00ff */
[----:B------:R-:W-:-:S07]  /*13fe0*/  LEPC R20, `(.L_x_1261) ;  /* 0x000000001014794e */ /* 0x000fce0000000000 */
[----:B----4-:R-:W-:Y:S05]  /*13ff0*/  CALL.ABS.NOINC R2 ;  /* 0x0000000002007343 */ /* 0x010fea0003c00000 */
.L_x_1261:
        /* <DEDUP_REMOVED lines=15> */
.L_x_1260:
[----:B------:R-:W-:Y:S05]  /*140f0*/  BSYNC B6 ;  /* 0x0000000000067941 */ /* 0x000fea0003800000 */
.L_x_1259:
[----:B------:R-:W3:Y:S01]  /*14100*/  LDL R0, [R1+0xc] ;  /* 0x00000c0001007983 */ /* 0x000ee20000100800 */
[----:B------:R-:W-:Y:S02]  /*14110*/  ULDC.64 UR4, c[0x0][0x9f8] ;  /* 0x00027e0000047ab9 */ /* 0x000fe40000000a00 */
[----:B------:R-:W-:Y:S01]  /*14120*/  ISETP.NE.U32.AND P0, PT, RZ, UR4, PT ;  /* 0x00000004ff007c0c */ /* 0x000fe2000bf05070 */
[----:B------:R-:W4:Y:S01]  /*14130*/  LDL R17, [R1+0x3c] ;  /* 0x00003c0001117983 */ /* 0x000f220000100800 */
[----:B------:R-:W-:Y:S02]  /*14140*/  ULDC.64 UR6, c[0x0][0x208] ;  /* 0x0000820000067ab9 */ /* 0x000fe40000000a00 */
[----:B------:R-:W-:Y:S01]  /*14150*/  ISETP.NE.AND.EX P0, PT, RZ, UR5, PT, P0 ;  /* 0x00000005ff007c0c */ /* 0x000fe2000bf05300 */
[----:B------:R-:W-:-:S12]  /*14160*/  ULDC.64 UR4, c[0x0][0xa08] ;  /* 0x0002820000047ab9 */ /* 0x000fd80000000a00 */
[----:B------:R-:W5:Y:S01]  /*14170*/  @P0 LDC.64 R2, c[0x0][0x9f8] ;  /* 0x00027e00ff020b82 */ /* 0x000f620000000a00 */
[----:B---3--:R-:W-:Y:S02]  /*14180*/  IMAD.MOV.U32 R7, RZ, RZ, R0 ;  /* 0x000000ffff077224 */ /* 0x008fe400078e0000 */
[----:B-----5:R-:W-:-:S05]  /*14190*/  @P0 IMAD.WIDE R2, R0, 0x4, R2 ;  /* 0x0000000400020825 */ /* 0x020fca00078e0202 */
[----:B------:R3:W0:Y:S01]  /*141a0*/  @P0 LDG.E R7, desc[UR6][R2.64] ;  /* 0x0000000602070981 */ /* 0x000622000c1e1900 */
[----:B----4-:R-:W-:Y:S01]  /*141b0*/  VIADD R0, R17, 0xffffffff ;  /* 0xffffffff11007836 */ /* 0x010fe20000000000 */
[----:B---3--:R-:W3:Y:S02]  /*141c0*/  LDC.64 R2, c[0x0][0x418] ;  /* 0x00010600ff027b82 */ /* 0x008ee40000000a00 */
[----:B---3--:R-:W-:Y:S01]  /*141d0*/  LOP3.LUT P0, RZ, R2, UR4, RZ, 0xfc, !PT ;  /* 0x0000000402ff7c12 */ /* 0x008fe2000f80fcff */
[----:B------:R-:W-:-:S03]  /*141e0*/  UMOV UR4, 0xffffffff ;  /* 0xffffffff00047882 */ /* 0x000fc60000000000 */
[----:B------:R-:W-:Y:S02]  /*141f0*/  LOP3.LUT P0, RZ, R3, UR5, RZ, 0xfc, P0 ;  /* 0x0000000503ff7c12 */ /* 0x000fe4000800fcff */
[----:B0-----:R-:W-:Y:S01]  /*14200*/  SHF.R.S32.HI R8, RZ, 0x1f, R7 ;  /* 0x0000001fff087819 */ /* 0x001fe20000011407 */
[----:B------:R0:W-:Y:S01]  /*14210*/  STL [R1+0x8], R7 ;  /* 0x0000080701007387 */ /* 0x0001e20000100800 */
[----:B------:R-:W-:-:S03]  /*14220*/  SEL R17, R7, RZ, !P0 ;  /* 0x000000ff07117207 */ /* 0x000fc60004000000 */
[----:B------:R0:W-:Y:S01]  /*14230*/  STL [R1+0x1c], R8 ;  /* 0x00001c0801007387 */ /* 0x0001e20000100800 */
[----:B------:R-:W-:Y:S05]  /*14240*/  BRA.DIV UR4, `(.L_x_1262) ;  /* 0x00000056041c7947 */ /* 0x000fea000b800000 */
[----:B-1----:R-:W1:Y:S02]  /*14250*/  S2R R4, SR_TID.X ;  /* 0x0000000000047919 */ /* 0x002e640000002100 */
[----:B-1----:R-:W-:-:S04]  /*14260*/  SHF.R.U32.HI R4, RZ, 0x5, R4 ;  /* 0x00000005ff047819 */ /* 0x002fc80000011604 */
[----:B------:R-:W-:-:S05]  /*14270*/  LOP3.LUT R4, R4, 0x3, RZ, 0xc0, !PT ;  /* 0x0000000304047812 */ /* 0x000fca00078ec0ff */
[----:B------:R1:W3:Y:S02]  /*14280*/  SHFL.IDX PT, R14, R4, RZ, 0x1f ;  /* 0x00001fff040e7589 */ /* 0x0002e400000e0000 */
.L_x_1368:
[----:B-1----:R-:W4:Y:S01]  /*14290*/  LDL.LU R4, [R1+0x18] ;  /* 0x0000180001047983 */ /* 0x002f220000300800 */
[----:B------:R-:W-:Y:S02]  /*142a0*/  PLOP3.LUT P1, PT, PT, PT, PT, 0x8, 0x0 ;  /* 0x000000000000781c */ /* 0x000fe40003f2e170 */
[----:B---3--:R-:W-:Y:S01]  /*142b0*/  ISETP.NE.AND P0, PT, R14, RZ, PT ;  /* 0x000000ff0e00720c */ /* 0x008fe20003f05270 */
[----:B------:R1:W-:Y:S01]  /*142c0*/  STL [R1+0x4], R0 ;  /* 0x0000040001007387 */ /* 0x0003e20000100800 */
[----:B----4-:R-:W-:-:S09]  /*142d0*/  LOP3.LUT R4, R4, 0xfffffffe, RZ, 0xc0, !PT ;  /* 0xfffffffe04047812 */ /* 0x010fd200078ec0ff */
[----:B------:R-:W-:-:S05]  /*142e0*/  @P1 LOP3.LUT R4, R4, 0x1, RZ, 0xfc, !PT ;  /* 0x0000000104041812 */ /* 0x000fca00078efcff */
[----:B------:R1:W-:Y:S01]  /*142f0*/  STL [R1+0x18], R4 ;  /* 0x0000180401007387 */ /* 0x0003e20000100800 */
[----:B------:R-:W-:Y:S05]  /*14300*/  @P0 BRA `(.L_x_1263) ;  /* 0x00000004003c0947 */ /* 0x000fea0003800000 */
[----:B------:R-:W-:-:S03]  /*14310*/  UMOV UR4, 0xffffffff ;  /* 0xffffffff00047882 */ /* 0x000fc60000000000 */
[----:B------:R-:W-:Y:S05]  /*14320*/  BRA.DIV UR4, `(.L_x_1264) ;  /* 0x0000005604187947 */ /* 0x000fea000b800000 */
[----:B------:R-:W-:-:S13]  /*14330*/  ELECT P6, URZ, PT ;  /* 0x00000000003f782f */ /* 0x000fda00038c0000 */
.L_x_1371:
[----:B------:R-:W-:Y:S05]  /*14340*/  @!P6 BRA `(.L_x_1263) ;  /* 0x00000004002ce947 */ /* 0x000fea0003800000 */
[----:B------:R-:W-:-:S04]  /*14350*/  ISETP.NE.U32.AND P0, PT, R2, RZ, PT ;  /* 0x000000ff0200720c */ /* 0x000fc80003f05070 */
[----:B------:R-:W-:-:S13]  /*14360*/  ISETP.NE.AND.EX P0, PT, R3, RZ, PT, P0 ;  /* 0x000000ff0300720c */ /* 0x000fda0003f05300 */
[----:B------:R-:W-:Y:S05]  /*14370*/  @!P0 BRA `(.L_x_1265) ;  /* 0x0000000000548947 */ /* 0x000fea0003800000 */
[----:B------:R-:W3:Y:S01]  /*14380*/  LDC R6, c[0x0][0x43c] ;  /* 0x00010f00ff067b82 */ /* 0x000ee20000000800 */
[----:B------:R-:W-:Y:S01]  /*14390*/  IMAD.MOV.U32 R9, RZ, RZ, R0 ;  /* 0x000000ffff097224 */ /* 0x000fe200078e0000 */
[----:B------:R-:W-:Y:S01]  /*143a0*/  ULDC.64 UR4, c[0x0][0x428] ;  /* 0x00010a0000047ab9 */ /* 0x000fe20000000a00 */
[----:B------:R-:W-:Y:S02]  /*143b0*/  ULDC.64 UR6, c[0x0][0x208] ;  /* 0x0000820000067ab9 */ /* 0x000fe40000000a00 */
[----:B-1----:R-:W-:Y:S01]  /*143c0*/  IMAD.MOV.U32 R0, RZ, RZ, R9 ;  /* 0x000000ffff007224 */ /* 0x002fe200078e0009 */
[----:B---3--:R-:W-:-:S13]  /*143d0*/  ISETP.NE.AND P0, PT, R6, 0x1, PT ;  /* 0x000000010600780c */ /* 0x008fda0003f05270 */
        /* <DEDUP_REMOVED lines=15> */
.L_x_1265:
[----:B---3--:R-:W3:Y:S01]  /*144d0*/  LDL R2, [R1+0x10] ;  /* 0x0000100001027983 */ /* 0x008ee20000100800 */
[----:B-1----:R-:W-:Y:S01]  /*144e0*/  IMAD R0, R19, 0x8, R18 ;  /* 0x0000000813007824 */ /* 0x002fe200078e0212 */
[----:B---3--:R-:W-:-:S04]  /*144f0*/  SHF.L.U32 R2, R2, 0x1f, RZ ;  /* 0x0000001f02027819 */ /* 0x008fc800000006ff */
[----:B------:R-:W1:Y:S02]  /*14500*/  SYNCS.PHASECHK.TRANS64.TRYWAIT P0, [R0+URZ+0x2a840], R2 ;  /* 0x02a84002000075a7 */ /* 0x000e64000800017f */
[----:B-1----:R-:W-:Y:S05]  /*14510*/  @!P0 BRA `(.L_x_1266) ;  /* 0x0000005000bc8947 */ /* 0x002fea0003800000 */
.L_x_1372:
[----:B------:R-:W3:Y:S02]  /*14520*/  S2R R3, SR_TID.X ;  /* 0x0000000000037919 */ /* 0x000ee40000002100 */
[----:B---3--:R-:W-:-:S04]  /*14530*/  LOP3.LUT R3, R3, 0x7f, RZ, 0xc0, !PT ;  /* 0x0000007f03037812 */ /* 0x008fc800078ec0ff */
[----:B------:R-:W-:-:S13]  /*14540*/  ISETP.NE.AND P0, PT, R3, RZ, PT ;  /* 0x000000ff0300720c */ /* 0x000fda0003f05270 */
        /* <DEDUP_REMOVED lines=8> */
.L_x_1267:
[----:B------:R-:W3:Y:S04]  /*145d0*/  LDL R4, [R1+0x4] ;  /* 0x0000040001047983 */ /* 0x000ee80000100800 */
[----:B------:R-:W4:Y:S04]  /*145e0*/  LDL R3, [R1+0x14] ;  /* 0x0000140001037983 */ /* 0x000f280000100800 */
[----:B-1----:R-:W2:Y:S01]  /*145f0*/  LDL.LU R2, [R1+0x18] ;  /* 0x0000180001027983 */ /* 0x002ea20000300800 */
        /* <DEDUP_REMOVED lines=17> */
[----:B---3--:R-:W-:Y:S02]  /*14710*/  R2UR UR11, R4 ;  /* 0x00000000040b72ca */ /* 0x008fe400000e0000 */
[----:B----4-:R-:W-:Y:S02]  /*14720*/  R2UR UR5, R3 ;  /* 0x00000000030572ca */ /* 0x010fe400000e0000 */
[----:B--2---:R-:W-:-:S04]  /*14730*/  LOP3.LUT R2, R2, 0xfffffffe, RZ, 0xc0, !PT ;  /* 0xfffffffe02027812 */ /* 0x004fc800078ec0ff */
[----:B------:R-:W-:-:S07]  /*14740*/  @P0 LOP3.LUT R2, R2, 0x1, RZ, 0xfc, !PT ;  /* 0x0000000102020812 */ /* 0x000fce00078efcff */
[----:B------:R-:W-:Y:S01]  /*14750*/  UIMAD UR11, UR11, 0x60, UR5 ;  /* 0x000000600b0b78a4 */ /* 0x000fe2000f8e0205 */
        /* <DEDUP_REMOVED lines=9> */
[----:B---3--:R-:W-:Y:S01]  /*147f0*/  NOP ;  /* 0x0000000000007918 */ /* 0x008fe20000000000 */
.L_x_1263:
[----:B------:R-:W1:Y:S01]  /*14800*/  LDL.LU R3, [R1+0x30] ;  /* 0x0000300001037983 */ /* 0x000e620000300800 */
[----:B------:R-:W-:Y:S05]  /*14810*/  WARPSYNC.ALL ;  /* 0x0000000000007948 */ /* 0x000fea0003800000 */
[----:B------:R-:W-:Y:S01]  /*14820*/  ULDC.64 UR4, c[0x0][0x298] ;  /* 0x0000a60000047ab9 */ /* 0x000fe20000000a00 */
[----:B------:R-:W-:Y:S01]  /*14830*/  BSSY B6, `(.L_x_1268) ;  /* 0x000001c000067945 */ /* 0x000fe20003800000 */
[----:B------:R-:W-:Y:S01]  /*14840*/  BAR.SYNC.DEFER_BLOCKING 0x8, 0x180 ;  /* 0x0206000000007b1d */ /* 0x000fe20000010000 */
[----:B-1----:R-:W-:Y:S01]  /*14850*/  SHF.R.S32.HI R0, RZ, 0x1f, R3 ;  /* 0x0000001fff007819 */ /* 0x002fe20000011403 */
[----:B------:R-:W-:-:S04]  /*14860*/  IMAD.WIDE.U32 R4, R3, UR4, RZ ;  /* 0x0000000403047c25 */ /* 0x000fc8000f8e00ff */
[----:B------:R-:W-:Y:S01]  /*14870*/  IMAD R2, R0, UR4, RZ ;  /* 0x0000000400027c24 */ /* 0x000fe2000f8e02ff */
[----:B------:R1:W-:Y:S01]  /*14880*/  STL.64 [R1+0x48], R4 ;  /* 0x0000480401007387 */ /* 0x0003e20000100a00 */
[----:B------:R-:W-:Y:S02]  /*14890*/  VIADD R0, R18, 0xc400 ;  /* 0x0000c40012007836 */ /* 0x000fe40000000000 */
[----:B------:R-:W-:-:S03]  /*148a0*/  IMAD R2, R3, UR5, R2 ;  /* 0x0000000503027c24 */ /* 0x000fc6000f8e0202 */
[----:B------:R-:W-:Y:S01]  /*148b0*/  LOP3.LUT P0, RZ, R0, 0x3ff, RZ, 0xc0, !PT ;  /* 0x000003ff00ff7812 */ /* 0x000fe2000780c0ff */
[----:B------:R-:W-:-:S05]  /*148c0*/  IMAD.IADD R0, R5, 0x1, R2 ;  /* 0x0000000105007824 */ /* 0x000fca00078e0202 */
[----:B------:R1:W-:Y:S07]  /*148d0*/  STL [R1+0x30], R0 ;  /* 0x0000300001007387 */ /* 0x0003ee0000100800 */
[----:B------:R-:W-:Y:S05]  /*148e0*/  @!P0 BRA `(.L_x_1269) ;  /* 0x0000000000408947 */ /* 0x000fea0003800000 */
[----:B------:R-:W-:Y:S01]  /*148f0*/  MOV R2, 0x0 ;  /* 0x0000000000027802 */ /* 0x000fe20000000f00 */
[----:B------:R-:W-:Y:S01]  /*14900*/  ULDC.64 UR6, c[0x4][0xb8] ;  /* 0x01002e0000067ab9 */ /* 0x000fe20000000a00 */
[----:B------:R-:W-:Y:S01]  /*14910*/  ULDC.64 UR8, c[0x4][0xc0] ;  /* 0x0100300000087ab9 */ /* 0x000fe20000000a00 */
[----:B------:R-:W-:Y:S01]  /*14920*/  ULDC.64 UR4, c[0x4][0x20] ;  /* 0x0100080000047ab9 */ /* 0x000fe20000000a00 */
[----:B-1----:R-:W-:Y:S02]  /*14930*/  IMAD.U32 R4, RZ, RZ, UR6 ;  /* 0x00000006ff047e24 */ /* 0x002fe4000f8e00ff */
[----:B------:R-:W1:Y:S01]  /*14940*/  LDC.64 R2, c[0x4][R2] ;  /* 0x0100000002027b82 */ /* 0x000e620000000a00 */
[----:B------:R-:W-:Y:S02]  /*14950*/  IMAD.U32 R5, RZ, RZ, UR7 ;  /* 0x00000007ff057e24 */ /* 0x000fe4000f8e00ff */
[----:B------:R-:W-:Y:S02]  /*14960*/  IMAD.U32 R6, RZ, RZ, UR8 ;  /* 0x00000008ff067e24 */ /* 0x000fe4000f8e00ff */
[----:B0-----:R-:W-:-:S02]  /*14970*/  IMAD.U32 R7, RZ, RZ, UR9 ;  /* 0x00000009ff077e24 */ /* 0x001fc4000f8e00ff */
[----:B--2---:R-:W-:Y:S02]  /*14980*/  IMAD.U32 R10, RZ, RZ, UR4 ;  /* 0x00000004ff0a7e24 */ /* 0x004fe4000f8e00ff */
[----:B------:R-:W-:Y:S02]  /*14990*/  IMAD.U32 R11, RZ, RZ, UR5 ;  /* 0x00000005ff0b7e24 */ /* 0x000fe4000f8e00ff */
[----:B------:R-:W-:Y:S02]  /*149a0*/  IMAD.MOV.U32 R8, RZ, RZ, 0x70 ;  /* 0x00000070ff087424 */ /* 0x000fe400078e00ff */
[----:B------:R-:W-:Y:S02]  /*149b0*/  IMAD.MOV.U32 R12, RZ, RZ, 0x1 ;  /* 0x00000001ff0c7424 */ /* 0x000fe400078e00ff */
[----:B------:R-:W-:-:S07]  /*149c0*/  IMAD.MOV.U32 R13, RZ, RZ, RZ ;  /* 0x000000ffff0d7224 */ /* 0x000fce00078e00ff */
[----:B------:R-:W-:-:S07]  /*149d0*/  LEPC R20, `(.L_x_1269) ;  /* 0x000000001014794e */ /* 0x000fce0000000000 */
[----:B-1----:R-:W-:Y:S05]  /*149e0*/  CALL.ABS.NOINC R2 ;  /* 0x0000000002007343 */ /* 0x002fea0003c00000 */
.L_x_1269:
[----:B------:R-:W-:Y:S05]  /*149f0*/  BSYNC B6 ;  /* 0x0000000000067941 */ /* 0x000fea0003800000 */
.L_x_1268:
[----:B-1----:R-:W3:Y:S01]  /*14a00*/  LDL.LU R0, [R1+0x30] ;  /* 0x0000300001007983 */ /* 0x002ee20000300800 */
[----:B------:R-:W-:Y:S01]  /*14a10*/  ULDC.64 UR6, c[0x0][0xa00] ;  /* 0x0002800000067ab9 */ /* 0x000fe20000000a00 */
[----:B0-----:R-:W0:Y:S01]  /*14a20*/  LDC R7, c[0x0][0x448] ;  /* 0x00011200ff077b82 */ /* 0x001e220000000800 */
[----:B------:R-:W-:Y:S01]  /*14a30*/  ULDC.64 UR4, c[0x0][0x2d8] ;  /* 0x0000b60000047ab9 */ /* 0x000fe20000000a00 */
[----:B------:R-:W3:Y:S04]  /*14a40*/  LDL.LU.64 R2, [R1+0x48] ;  /* 0x0000480001027983 */ /* 0x000ee80000300a00 */
[----:B------:R-:W4:Y:S04]  /*14a50*/  LDL R5, [R1+0xc] ;  /* 0x00000c0001057983 */ /* 0x000f280000100800 */
[----:B------:R-:W4:Y:S01]  /*14a60*/  LDL R9, [R1+0x28] ;  /* 0x0000280001097983 */ /* 0x000f220000100800 */
[----:B------:R-:W-:-:S04]  /*14a70*/  ISETP.NE.U32.AND P0, PT, RZ, UR6, PT ;  /* 0x00000006ff007c0c */ /* 0x000fc8000bf05070 */
[----:B------:R-:W-:Y:S01]  /*14a80*/  ISETP.NE.AND.EX P0, PT, RZ, UR7, PT, P0 ;  /* 0x00000007ff007c0c */ /* 0x000fe2000bf05300 */
[----:B------:R-:W1:Y:S01]  /*14a90*/  S2R R8, SR_TID.X ;  /* 0x0000000000087919 */ /* 0x000e620000002100 */
[----:B------:R-:W-:Y:S01]  /*14aa0*/  ULDC.64 UR6, c[0x0][0x280] ;  /* 0x0000a00000067ab9 */ /* 0x000fe20000000a00 */
[----:B--2---:R-:W2:Y:S01]  /*14ab0*/  S2R R10, SR_TID.X ;  /* 0x00000000000a7919 */ /* 0x004ea20000002100 */
[----:B-1----:R-:W-:Y:S02]  /*14ac0*/  IMAD.SHL.U32 R8, R8, 0x10, RZ ;  /* 0x0000001008087824 */ /* 0x002fe400078e00ff */
[----:B--2---:R-:W-:-:S05]  /*14ad0*/  IMAD.SHL.U32 R10, R10, 0x8, RZ ;  /* 0x000000080a0a7824 */ /* 0x004fca00078e00ff */
[----:B------:R-:W-:-:S04]  /*14ae0*/  LOP3.LUT R10, R10, 0x38, RZ, 0xc0, !PT ;  /* 0x000000380a0a7812 */ /* 0x000fc800078ec0ff */
[C---:B------:R-:W-:Y:S02]  /*14af0*/  LOP3.LUT R11, R10.reuse, 0x40, RZ, 0xfc, !PT ;  /* 0x000000400a0b7812 */ /* 0x040fe400078efcff */
[----:B------:R-:W-:Y:S01]  /*14b00*/  LOP3.LUT R10, R10, 0x80, RZ, 0xfc, !PT ;  /* 0x000000800a0a7812 */ /* 0x000fe200078efcff */
[----:B---3--:R-:W-:Y:S01]  /*14b10*/  IMAD.MOV.U32 R3, RZ, RZ, R0 ;  /* 0x000000ffff037224 */ /* 0x008fe200078e0000 */
[----:B----4-:R-:W-:-:S04]  /*14b20*/  SHF.R.S32.HI R0, RZ, 0x1f, R5 ;  /* 0x0000001fff007819 */ /* 0x010fc80000011405 */
[----:B------:R-:W-:Y:S02]  /*14b30*/  SEL R4, R0, RZ, !P0 ;  /* 0x000000ff00047207 */ /* 0x000fe40004000000 */
[----:B------:R-:W-:Y:S02]  /*14b40*/  SEL R0, R5, RZ, !P0 ;  /* 0x000000ff05007207 */ /* 0x000fe40004000000 */
[----:B------:R-:W1:Y:S01]  /*14b50*/  S2R R5, SR_TID.X ;  /* 0x0000000000057919 */ /* 0x000e620000002100 */
[----:B0-----:R-:W-:Y:S01]  /*14b60*/  ISETP.NE.AND P0, PT, R7, 0x1, PT ;  /* 0x000000010700780c */ /* 0x001fe20003f05270 */
[----:B------:R-:W-:-:S04]  /*14b70*/  IMAD.WIDE.U32 R2, R16, UR4, R2 ;  /* 0x0000000410027c25 */ /* 0x000fc8000f8e0002 */
[----:B------:R-:W-:Y:S01]  /*14b80*/  IMAD R3, R16, UR5, R3 ;  /* 0x0000000510037c24 */ /* 0x000fe2000f8e0203 */
[----:B------:R-:W-:-:S07]  /*14b90*/  ULDC.64 UR4, c[0x0][0x2e0] ;  /* 0x0000b80000047ab9 */ /* 0x000fce0000000a00 */
[----:B------:R-:W0:Y:S01]  /*14ba0*/  @P0 LDC R6, c[0x0][0x450] ;  /* 0x00011400ff060b82 */ /* 0x000e220000000800 */
[----:B-1----:R-:W-:-:S04]  /*14bb0*/  LOP3.LUT R5, R5, 0x7f, RZ, 0xc0, !PT ;  /* 0x0000007f05057812 */ /* 0x002fc800078ec0ff */
[----:B------:R-:W-:-:S04]  /*14bc0*/  SHF.R.U32.HI R5, RZ, 0x3, R5 ;  /* 0x00000003ff057819 */ /* 0x000fc80000011605 */
[----:B------:R-:W-:Y:S02]  /*14bd0*/  LOP3.LUT R8, R5, 0x70, R8, 0xf8, !PT ;  /* 0x0000007005087812 */ /* 0x000fe400078ef808 */
[----:B------:R-:W1:Y:S01]  /*14be0*/  @P0 LDC R5, c[0x0][0x44c] ;  /* 0x00011300ff050b82 */ /* 0x000e620000000800 */
[----:B------:R-:W-:Y:S02]  /*14bf0*/  IMAD R4, R4, UR4, RZ ;  /* 0x0000000404047c24 */ /* 0x000fe4000f8e02ff */
[----:B------:R-:W-:-:S04]  /*14c00*/  IMAD.WIDE.U32 R2, R0, UR4, R2 ;  /* 0x0000000400027c25 */ /* 0x000fc8000f8e0002 */
[----:B------:R-:W-:Y:S01]  /*14c10*/  IMAD R0, R0, UR5, R4 ;  /* 0x0000000500007c24 */ /* 0x000fe2000f8e0204 */
[----:B------:R-:W-:Y:S01]  /*14c20*/  ULDC.64 UR4, c[0x0][0x2d0] ;  /* 0x0000b40000047ab9 */ /* 0x000fe20000000a00 */
[----:B------:R-:W-:Y:S02]  /*14c30*/  IMAD.IADD R4, R8, 0x1, R9 ;  /* 0x0000000108047824 */ /* 0x000fe400078e0209 */
[----:B------:R-:W-:Y:S02]  /*14c40*/  IMAD.IADD R3, R3, 0x1, R0 ;  /* 0x0000000103037824 */ /* 0x000fe400078e0200 */
[----:B------:R-:W-:Y:S02]  /*14c50*/  IMAD.MOV.U32 R0, RZ, RZ, R4 ;  /* 0x000000ffff007224 */ /* 0x000fe400078e0004 */
[----:B-1----:R-:W-:-:S05]  /*14c60*/  @P0 IMAD.HI.U32 R5, R4, R5, RZ ;  /* 0x0000000504050227 */ /* 0x002fca00078e00ff */
[----:B0-----:R-:W-:-:S05]  /*14c70*/  @P0 SHF.R.U32.HI R0, RZ, R6, R5 ;  /* 0x00000006ff000219 */ /* 0x001fca0000011605 */
        /* <DEDUP_REMOVED lines=14> */
[----:B------:R-:W1:Y:S01]  /*14d60*/  S2R R8, SR_TID.X ;  /* 0x0000000000087919 */ /* 0x000e620000002100 */
[----:B------:R-:W-:Y:S01]  /*14d70*/  IMAD R0, R4, UR5, R0 ;  /* 0x0000000504007c24 */ /* 0x000fe2000f8e0200 */
[----:B------:R-:W-:-:S03]  /*14d80*/  LEA R4, P3, R2, UR6, 0x1 ;  /* 0x0000000602047c11 */ /* 0x000fc6000f8608ff */
[----:B------:R-:W-:Y:S01]  /*14d90*/  IMAD.IADD R0, R3, 0x1, R0 ;  /* 0x0000000103007824 */ /* 0x000fe200078e0200 */
[----:B------:R-:W-:-:S04]  /*14da0*/  ISETP.GE.AND P1, PT, R11, UR4, PT ;  /* 0x000000040b007c0c */ /* 0x000fc8000bf26270 */
[----:B------:R-:W-:Y:S01]  /*14db0*/  LEA.HI.X R3, R2, UR7, R0, 0x1, P3 ;  /* 0x0000000702037c11 */ /* 0x000fe200098f0c00 */
[----:B-1----:R-:W-:-:S05]  /*14dc0*/  IMAD.SHL.U32 R8, R8, 0x8, RZ ;  /* 0x0000000808087824 */ /* 0x002fca00078e00ff */
[----:B------:R-:W-:-:S04]  /*14dd0*/  LOP3.LUT R8, R8, 0x38, RZ, 0xc0, !PT ;  /* 0x0000003808087812 */ /* 0x000fc800078ec0ff */
[----:B------:R-:W-:Y:S01]  /*14de0*/  ISETP.GE.AND P2, PT, R8, UR4, PT ;  /* 0x0000000408007c0c */ /* 0x000fe2000bf46270 */
[----:B------:R-:W-:-:S03]  /*14df0*/  UMOV UR4, 0xffffffff ;  /* 0xffffffff00047882 */ /* 0x000fc60000000000 */
[----:B0-----:R-:W-:Y:S09]  /*14e00*/  BRA.DIV UR4, `(.L_x_1270) ;  /* 0x0000004a04947947 */ /* 0x001ff2000b800000 */
[----:B------:R-:W0:Y:S01]  /*14e10*/  S2R R6, SR_TID.X ;  /* 0x0000000000067919 */ /* 0x000e220000002100 */
[----:B------:R-:W2:Y:S01]  /*14e20*/  LDL.LU R9, [R1+0x28] ;  /* 0x0000280001097983 */ /* 0x000ea20000300800 */
[----:B0-----:R-:W-:-:S04]  /*14e30*/  LOP3.LUT R6, R6, 0x7f, RZ, 0xc0, !PT ;  /* 0x0000007f06067812 */ /* 0x001fc800078ec0ff */
[----:B------:R-:W-:Y:S02]  /*14e40*/  SHF.R.U32.HI R8, RZ, 0x3, R6 ;  /* 0x00000003ff087819 */ /* 0x000fe40000011606 */
[----:B------:R-:W3:Y:S01]  /*14e50*/  LDL.LU R6, [R1+0x2c] ;  /* 0x00002c0001067983 */ /* 0x000ee20000300800 */
[----:B------:R-:W0:Y:S01]  /*14e60*/  S2R R11, SR_TID.X ;  /* 0x00000000000b7919 */ /* 0x000e220000002100 */
[----:B------:R-:W-:Y:S01]  /*14e70*/  ULDC.64 UR4, c[0x0][0x208] ;  /* 0x0000820000047ab9 */ /* 0x000fe20000000a00 */
[----:B0-----:R-:W-:-:S05]  /*14e80*/  IMAD.SHL.U32 R11, R11, 0x8, RZ ;  /* 0x000000080b0b7824 */ /* 0x001fca00078e00ff */
[----:B------:R-:W-:Y:S01]  /*14e90*/  LOP3.LUT R11, R11, 0x38, RZ, 0xc0, !PT ;  /* 0x000000380b0b7812 */ /* 0x000fe200078ec0ff */
[----:B--2---:R-:W-:-:S04]  /*14ea0*/  IMAD.IADD R0, R8, 0x1, R9 ;  /* 0x0000000108007824 */ /* 0x004fc800078e0209 */
[----:B------:R-:W-:Y:S01]  /*14eb0*/  VIADD R5, R0, 0x10 ;  /* 0x0000001000057836 */ /* 0x000fe20000000000 */
[----:B------:R-:W-:Y:S01]  /*14ec0*/  SHFL.IDX PT, R9, R3, 0x1, 0x181f ;  /* 0x00381f0003097f89 */ /* 0x000fe200000e0000 */
[----:B---3--:R-:W-:-:S03]  /*14ed0*/  IMAD R2, R6, R7, RZ ;  /* 0x0000000706027224 */ /* 0x008fc600078e02ff */
[----:B------:R-:W0:Y:S04]  /*14ee0*/  SHFL.IDX PT, R7, R4, RZ, 0x181f ;  /* 0x00181fff04077589 */ /* 0x000e2800000e0000 */
[----:B------:R-:W1:Y:S01]  /*14ef0*/  SHFL.IDX PT, R6, R3, RZ, 0x181f ;  /* 0x00181fff03067589 */ /* 0x000e6200000e0000 */
[-C--:B------:R-:W-:Y:S02]  /*14f00*/  ISETP.GE.AND P4, PT, R0, R2.reuse, PT ;  /* 0x000000020000720c */ /* 0x080fe40003f86270 */
[----:B------:R-:W-:Y:S02]  /*14f10*/  ISETP.GE.AND P3, PT, R5, R2, PT ;  /* 0x000000020500720c */ /* 0x000fe40003f66270 */
[----:B------:R-:W2:Y:S09]  /*14f20*/  SHFL.IDX PT, R5, R4, 0x1, 0x181f ;  /* 0x00381f0004057f89 */ /* 0x000eb200000e0000 */
[----:B0-----:R-:W-:-:S05]  /*14f30*/  @!P4 LEA R7, P5, R11, R7, 0x1 ;  /* 0x000000070b07c211 */ /* 0x001fca00078a08ff */
[----:B-1----:R-:W-:-:S05]  /*14f40*/  @!P4 IMAD.X R6, RZ, RZ, R6, P5 ;  /* 0x000000ffff06c224 */ /* 0x002fca00028e0606 */
[----:B------:R-:W-:-:S04]  /*14f50*/  @!P4 LOP3.LUT R7, R7, R6, RZ, 0x3c, !PT ;  /* 0x000000060707c212 */ /* 0x000fc800078e3cff */
[----:B------:R-:W-:Y:S02]  /*14f60*/  @!P4 LOP3.LUT R6, R7, R6, RZ, 0x3c, !PT ;  /* 0x000000060706c212 */ /* 0x000fe400078e3cff */
[----:B--2---:R-:W-:Y:S02]  /*14f70*/  @!P3 LEA R8, P5, R11, R5, 0x1 ;  /* 0x000000050b08b211 */ /* 0x004fe400078a08ff */
        /* <DEDUP_REMOVED lines=62> */
[----:B------:R0:W1:Y:S04]  /*15360*/  SHFL.IDX PT, R5, R3, 0x7, 0x181f ;  /* 0x00f81f0003057f89 */ /* 0x00006800000e0000 */
[----:B------:R0:W-:Y:S04]  /*15370*/  @!P4 LDGSTS.E.BYPASS.LTC128B.128 [R10+0xf400], desc[UR4][R6.64], !P2 ;  /* 0x0f400000060acfae */ /* 0x0001e8000d101d44 */
[----:B------:R0:W-:Y:S04]  /*15380*/  @!P4 LDGSTS.E.BYPASS.LTC128B.128 [R10+0x13400], desc[UR4][R6.64+0x80], !P1 ;  /* 0x13400080060acfae */ /* 0x0001e8000c901d44 */
[----:B------:R0:W-:Y:S04]  /*15390*/  @!P4 LDGSTS.E.BYPASS.LTC128B.128 [R10+0x17400], desc[UR4][R6.64+0x100], !P0 ;  /* 0x17400100060acfae */ /* 0x0001e8000c101d44 */
[----:B------:R0:W2:Y:S02]  /*153a0*/  SHFL.IDX PT, R3, R4, 0x7, 0x181f ;  /* 0x00f81f0004037f89 */ /* 0x0000a400000e0000 */
.L_x_1389:
[----:B------:R-:W-:Y:S01]  /*153b0*/  VIADD R0, R0, 0x70 ;  /* 0x0000007000007836 */ /* 0x000fe20000000000 */
[----:B------:R-:W-:Y:S04]  /*153c0*/  BSSY B0, `(.L_x_1271) ;  /* 0x000000f000007945 */ /* 0x000fe80003800000 */
[----:B------:R-:W-:-:S13]  /*153d0*/  ISETP.GE.AND P3, PT, R0, R2, PT ;  /* 0x000000020000720c */ /* 0x000fda0003f66270 */
[----:B------:R-:W-:Y:S05]  /*153e0*/  @P3 BRA `(.L_x_1272) ;  /* 0x0000000000303947 */ /* 0x000fea0003800000 */
[----:B0-----:R-:W0:Y:S01]  /*153f0*/  S2R R4, SR_TID.X ;  /* 0x0000000000047919 */ /* 0x001e220000002100 */
[----:B------:R-:W-:Y:S01]  /*15400*/  ULDC.64 UR4, c[0x0][0x208] ;  /* 0x0000820000047ab9 */ /* 0x000fe20000000a00 */
[----:B0-----:R-:W-:-:S05]  /*15410*/  IMAD.SHL.U32 R4, R4, 0x8, RZ ;  /* 0x0000000804047824 */ /* 0x001fca00078e00ff */
[----:B------:R-:W-:-:S04]  /*15420*/  LOP3.LUT R4, R4, 0x38, RZ, 0xc0, !PT ;  /* 0x0000003804047812 */ /* 0x000fc800078ec0ff */
[----:B--2---:R-:W-:-:S05]  /*15430*/  LEA R2, P3, R4, R3, 0x1 ;  /* 0x0000000304027211 */ /* 0x004fca00078608ff */
[----:B-1----:R-:W-:-:S05]  /*15440*/  IMAD.X R3, RZ, RZ, R5, P3 ;  /* 0x000000ffff037224 */ /* 0x002fca00018e0605 */
[----:B------:R-:W-:Y:S01]  /*15450*/  @!PT LDS RZ, [RZ] ;  /* 0x00000000fffff984 */ /* 0x000fe20000000800 */
[----:B------:R-:W-:Y:S01]  /*15460*/  @!PT LDS RZ, [RZ] ;  /* 0x00000000fffff984 */ /* 0x000fe20000000800 */
[----:B------:R-:W-:Y:S01]  /*15470*/  @!PT LDS RZ, [RZ] ;  /* 0x00000000fffff984 */ /* 0x000fe20000000800 */
[----:B------:R3:W-:Y:S04]  /*15480*/  LDGSTS.E.BYPASS.LTC128B.128 [R10+0xfc00], desc[UR4][R2.64], !P2 ;  /* 0x0fc00000020a7fae */ /* 0x0007e8000d101d44 */
[----:B------:R3:W-:Y:S04]  /*15490*/  LDGSTS.E.BYPASS.LTC128B.128 [R10+0x13c00], desc[UR4][R2.64+0x80], !P1 ;  /* 0x13c00080020a7fae */ /* 0x0007e8000c901d44 */
[----:B------:R3:W-:Y:S02]  /*154a0*/  LDGSTS.E.BYPASS.LTC128B.128 [R10+0x17c00], desc[UR4][R2.64+0x100], !P0 ;  /* 0x17c00100020a7fae */ /* 0x0007e4000c101d44 */
.L_x_1272:
[----:B------:R-:W-:Y:S05]  /*154b0*/  BSYNC B0 ;  /* 0x0000000000007941 */ /* 0x000fea0003800000 */
.L_x_1271:
[----:B------:R-:W-:Y:S01]  /*154c0*/  NOP ;  /* 0x0000000000007918 */ /* 0x000fe20000000000 */
[----:B------:R-:W-:Y:S01]  /*154d0*/  PLOP3.LUT P0, PT, PT, PT, PT, 0x80, 0x0 ;  /* 0x000000000000781c */ /* 0x000fe20003f0f070 */
[----:B0-----:R-:W-:-:S12]  /*154e0*/  VIADD R6, R18, 0x2a800 ;  /* 0x0002a80012067836 */ /* 0x001fd80000000000 */
.L_x_1273:
[----:B------:R-:W-:Y:S02]  /*154f0*/  PLOP3.LUT P1, PT, P1, P0, PT, 0xa2, 0x0 ;  /* 0x000000000000781c */ /* 0x000fe40000f21472 */
[----:B------:R-:W-:-:S08]  /*15500*/  @P0 R2UR P1, UR4, R18 ;  /* 0x00000000120402ca */ /* 0x000fd00000020000 */
[----:B------:R-:W-:-:S05]  /*15510*/  @P0 PLOP3.LUT P0, PT, P1, PT, PT, 0x80, 0x0 ;  /* 0x000000000000081c */ /* 0x000fca0000f0f070 */
[----:B------:R-:W-:Y:S01]  /*15520*/  @!P1 SYNCS.ARRIVE.TRANS64.RED.A0T1 RZ, [UR4+0x2a800], RZ ;  /* 0x02a800ffffff99a7 */ /* 0x000fe20008200404 */
[----:B------:R-:W-:Y:S07]  /*15530*/  @!P1 ARRIVES.LDGSTSBAR.64.TRANSCNT [UR4+0x2a800] ;  /* 0x02a80000ff0099b0 */ /* 0x000fee0008000a84 */
[----:B------:R-:W-:Y:S05]  /*15540*/  @P0 BRA.U.ANY `(.L_x_1273) ;  /* 0xfffffffd00e80947 */ /* 0x000fea000393ffff */
[----:B---3--:R-:W3:Y:S02]  /*15550*/  LDL.LU R2, [R1+0x50] ;  /* 0x0000500001027983 */ /* 0x008ee40000300800 */
[----:B---3--:R-:W-:-:S05]  /*15560*/  VIADD R2, R2, 0x1 ;  /* 0x0000000102027836 */ /* 0x008fca0000000000 */
        /* <DEDUP_REMOVED lines=8> */
[----:B------:R-:W3:Y:S03]  /*155f0*/  SYNCS.PHASECHK.TRANS64.TRYWAIT P0, [R18+URZ+0x2a820], R0 ;  /* 0x02a82000120075a7 */ /* 0x000ee6000800017f */
[----:B0--3--:R-:W-:Y:S05]  /*15600*/  @!P0 BRA `(.L_x_1275) ;  /* 0x0000004c00908947 */ /* 0x009fea0003800000 */
.L_x_1390:
[----:B------:R-:W-:Y:S05]  /*15610*/  BSYNC B0 ;  /* 0x0000000000007941 */ /* 0x000fea0003800000 */
.L_x_1274:
[----:B------:R-:W0:Y:S04]  /*15620*/  LDL R2, [R1+0x3c] ;  /* 0x00003c0001027983 */ /* 0x000e280000100800 */
[----:B------:R-:W3:Y:S01]  /*15630*/  LDL R4, [R1+0x24] ;  /* 0x0000240001047983 */ /* 0x000ee20000100800 */
[----:B------:R-:W-:Y:S01]  /*15640*/  BSSY B0, `(.L_x_1276) ;  /* 0x000021b000007945 */ /* 0x000fe20003800000 */
[----:B0-----:R-:W-:-:S05]  /*15650*/  VIADD R0, R2, 0xfffffffe ;  /* 0xfffffffe02007836 */ /* 0x001fca0000000000 */
[----:B---3--:R-:W-:-:S13]  /*15660*/  ISETP.GE.AND P0, PT, R0, R4, PT ;  /* 0x000000040000720c */ /* 0x008fda0003f06270 */
[----:B------:R-:W-:Y:S05]  /*15670*/  @!P0 BRA `(.L_x_1277) ;  /* 0x00000020005c8947 */ /* 0x000fea0003800000 */
[----:B------:R-:W3:Y:S04]  /*15680*/  LDL.LU R2, [R1+0x40] ;  /* 0x0000400001027983 */ /* 0x000ee80000300800 */
[----:B------:R-:W4:Y:S04]  /*15690*/  LDL.LU R8, [R1+0x38] ;  /* 0x0000380001087983 */ /* 0x000f280000300800 */
[----:B--2---:R-:W2:Y:S04]  /*156a0*/  LDL.LU R3, [R1+0x54] ;  /* 0x0000540001037983 */ /* 0x004ea80000300800 */
[----:B------:R-:W5:Y:S04]  /*156b0*/  LDL.LU R7, [R1+0x34] ;  /* 0x0000340001077983 */ /* 0x000f680000300800 */
[----:B-1----:R-:W5:Y:S01]  /*156c0*/  LDL.LU R5, [R1+0x58] ;  /* 0x0000580001057983 */ /* 0x002f620000300800 */
[----:B------:R-:W-:Y:S01]  /*156d0*/  LOP3.LUT R11, RZ, R4, RZ, 0x33, !PT ;  /* 0x00000004ff0b7212 */ /* 0x000fe200078e33ff */
[----:B------:R-:W-:Y:S01]  /*156e0*/  BSSY B2, `(.L_x_1278) ;  /* 0x00000ba000027945 */ /* 0x000fe20003800000 */
[----:B---3--:R-:W-:-:S04]  /*156f0*/  VIADD R2, R2, 0x1 ;  /* 0x0000000102027836 */ /* 0x008fc80000000000 */
[----:B----4-:R-:W-:Y:S01]  /*15700*/  IMAD R2, R2, R8, RZ ;  /* 0x0000000802027224 */ /* 0x010fe200078e02ff */
[----:B--2---:R-:W-:-:S04]  /*15710*/  LOP3.LUT R3, RZ, R3, RZ, 0x33, !PT ;  /* 0x00000003ff037212 */ /* 0x004fc800078e33ff */
[----:B------:R-:W-:-:S04]  /*15720*/  LOP3.LUT R2, RZ, R2, RZ, 0x33, !PT ;  /* 0x00000002ff027212 */ /* 0x000fc800078e33ff */
[----:B-----5:R-:W-:Y:S02]  /*15730*/  VIADDMNMX R2, R2, -R7, R3, !PT ;  /* 0x8000000702027246 */ /* 0x020fe40007800103 */
[----:B------:R-:W-:-:S04]  /*15740*/  LOP3.LUT R8, RZ, R5, RZ, 0x33, !PT ;  /* 0x00000005ff087212 */ /* 0x000fc800078e33ff */
[----:B------:R-:W-:-:S04]  /*15750*/  VIMNMX R8, R2, R8, !PT ;  /* 0x0000000802087248 */ /* 0x000fc80007fe0100 */
[----:B------:R-:W-:Y:S02]  /*15760*/  VIADDMNMX R11, R8, 0x2, R11, !PT ;  /* 0x00000002080b7846 */ /* 0x000fe4000780010b */
[----:B------:R-:W-:-:S05]  /*15770*/  LOP3.LUT R2, RZ, R8, RZ, 0x33, !PT ;  /* 0x00000008ff027212 */ /* 0x000fca00078e33ff */
        /* <DEDUP_REMOVED lines=37> */
[----:B------:R-:W-:-:S06]  /*159d0*/  LEA.HI.X R5, R2, UR5, R3, 0x2, P0 ;  /* 0x0000000502057c11 */ /* 0x000fcc00080f1403 */
[----:B------:R0:W5:Y:S03]  /*159e0*/  LDG.E R5, desc[UR8][R4.64] ;  /* 0x0000000804057981 */ /* 0x000166000c1e1900 */
.L_x_1282:
[----:B------:R-:W-:Y:S01]  /*159f0*/  IMAD R3, R9, 0x8, R18 ;  /* 0x0000000809037824 */ /* 0x000fe200078e0212 */
[----:B------:R-:W-:Y:S01]  /*15a00*/  SHF.L.U32 R2, R10, 0x1f, RZ ;  /* 0x0000001f0a027819 */ /* 0x000fe200000006ff */
[----:B------:R-:W-:Y:S03]  /*15a10*/  BSSY B3, `(.L_x_1283) ;  /* 0x0000003000037945 */ /* 0x000fe60003800000 */
[----:B------:R-:W1:Y:S02]  /*15a20*/  SYNCS.PHASECHK.TRANS64.TRYWAIT P0, [R3+URZ+0x2a840], R2 ;  /* 0x02a84002030075a7 */ /* 0x000e64000800017f */
[----:B-1----:R-:W-:Y:S05]  /*15a30*/  @!P0 BRA `(.L_x_1284) ;  /* 0x0000004800988947 */ /* 0x002fea0003800000 */
.L_x_1391:
[----:B------:R-:W-:Y:S05]  /*15a40*/  BSYNC B3 ;  /* 0x0000000000037941 */ /* 0x000fea0003800000 */
.L_x_1283:
        /* <DEDUP_REMOVED lines=12> */
.L_x_1286:
[----:B------:R-:W-:Y:S05]  /*15b10*/  BSYNC B3 ;  /* 0x0000000000037941 */ /* 0x000fea0003800000 */
.L_x_1285:
        /* <DEDUP_REMOVED lines=12> */
.L_x_1287:
        /* <DEDUP_REMOVED lines=16> */
.L_x_1288:
        /* <DEDUP_REMOVED lines=15> */
.L_x_1289:
        /* <DEDUP_REMOVED lines=16> */
.L_x_1392:
[----:B------:R-:W-:Y:S05]  /*15ed0*/  BSYNC B3 ;  /* 0x0000000000037941 */ /* 0x000fea0003800000 */
.L_x_1290:
        /* <DEDUP_REMOVED lines=12> */
.L_x_1293:
[----:B------:R-:W-:Y:S05]  /*15fa0*/  BSYNC B3 ;  /* 0x0000000000037941 */ /* 0x000fea0003800000 */
.L_x_1292:
        /* <DEDUP_REMOVED lines=13> */
.L_x_1294:
        /* <DEDUP_REMOVED lines=15> */
.L_x_1295:
        /* <DEDUP_REMOVED lines=12> */
.L_x_1281:
[----:B------:R-:W-:Y:S05]  /*16230*/  BSYNC B1 ;  /* 0x0000000000017941 */ /* 0x000fea0003800000 */
.L_x_1280:
[----:B0-----:R-:W2:Y:S01]  /*16240*/  LDL.LU R0, [R1+0x3c] ;  /* 0x00003c0001007983 */ /* 0x001ea20000300800 */
[----:B------:R-:W-:-:S03]  /*16250*/  IMAD.MOV.U32 R19, RZ, RZ, R9 ;  /* 0x000000ffff137224 */ /* 0x000fc600078e0009 */
[----:B------:R0:W-:Y:S02]  /*16260*/  STL [R1+0x10], R10 ;  /* 0x0000100a01007387 */ /* 0x0001e40000100800 */
[----:B0-2---:R-:W-:-:S07]  /*16270*/  VIADD R0, R0, 0xfffffffd ;  /* 0xfffffffd00007836 */ /* 0x005fce0000000000 */
.L_x_1279:
[----:B------:R-:W-:Y:S05]  /*16280*/  BSYNC B2 ;  /* 0x0000000000027941 */ /* 0x000fea0003800000 */
.L_x_1278:
[----:B------:R-:W-:-:S05]  /*16290*/  VIADD R11, R11, 0xfffffffe ;  /* 0xfffffffe0b0b7836 */ /* 0x000fca0000000000 */
[----:B------:R-:W-:-:S13]  /*162a0*/  ISETP.NE.AND P0, PT, R11, R8, PT ;  /* 0x000000080b00720c */ /* 0x000fda0003f05270 */
[----:B------:R-:W-:Y:S05]  /*162b0*/  @!P0 BRA `(.L_x_1277) ;  /* 0x00000014004c8947 */ /* 0x000fea0003800000 */
[----:B------:R-:W-:-:S07]  /*162c0*/  IMAD.MOV.U32 R9, RZ, RZ, R17 ;  /* 0x000000ffff097224 */ /* 0x000fce00078e0011 */
.L_x_1328:
        /* <DEDUP_REMOVED lines=36> */
.L_x_1298:
[----:B------:R-:W-:Y:S01]  /*16510*/  IMAD R3, R4, 0x8, R18 ;  /* 0x0000000804037824 */ /* 0x000fe200078e0212 */
[----:B------:R-:W-:Y:S01]  /*16520*/  SHF.L.U32 R2, R5, 0x1f, RZ ;  /* 0x0000001f05027819 */ /* 0x000fe200000006ff */
[----:B------:R-:W-:Y:S03]  /*16530*/  BSSY B2, `(.L_x_1299) ;  /* 0x0000003000027945 */ /* 0x000fe60003800000 */
[----:B------:R-:W1:Y:S02]  /*16540*/  SYNCS.PHASECHK.TRANS64.TRYWAIT P0, [R3+URZ+0x2a840], R2 ;  /* 0x02a84002030075a7 */ /* 0x000e64000800017f */
[----:B-1----:R-:W-:Y:S05]  /*16550*/  @!P0 BRA `(.L_x_1300) ;  /* 0x0000003c00f88947 */ /* 0x002fea0003800000 */
.L_x_1393:
[----:B------:R-:W-:Y:S05]  /*16560*/  BSYNC B2 ;  /* 0x0000000000027941 */ /* 0x000fea0003800000 */
.L_x_1299:
        /* <DEDUP_REMOVED lines=12> */
.L_x_1302:
[----:B------:R-:W-:Y:S05]  /*16630*/  BSYNC B2 ;  /* 0x0000000000027941 */ /* 0x000fea0003800000 */
.L_x_1301:
        /* <DEDUP_REMOVED lines=12> */
.L_x_1303:
        /* <DEDUP_REMOVED lines=16> */
.L_x_1304:
        /* <DEDUP_REMOVED lines=15> */
.L_x_1305:
        /* <DEDUP_REMOVED lines=16> */
.L_x_1394:
[----:B------:R-:W-:Y:S05]  /*169f0*/  BSYNC B2 ;  /* 0x0000000000027941 */ /* 0x000fea0003800000 */
.L_x_1306:
        /* <DEDUP_REMOVED lines=11> */
.L_x_1309:
[----:B------:R-:W-:Y:S05]  /*16ab0*/  BSYNC B2 ;  /* 0x0000000000027941 */ /* 0x000fea0003800000 */
.L_x_1308:
        /* <DEDUP_REMOVED lines=12> */
.L_x_1310:
        /* <DEDUP_REMOVED lines=15> */
.L_x_1311:
        /* <DEDUP_REMOVED lines=12> */
.L_x_1297:
[----:B------:R-:W-:Y:S05]  /*16d30*/  BSYNC B1 ;  /* 0x0000000000017941 */ /* 0x000fea0003800000 */
.L_x_1296:
        /* <DEDUP_REMOVED lines=20> */
[----:B------:R-:W-:Y:S01]  /*16e80*/  ULDC.64 UR8, c[0x0][0x208] ;  /* 0x0000820000087ab9 */ /* 0x000fe20000000a00 */
        /* <DEDUP_REMOVED lines=15> */
.L_x_1314:
[----:B------:R-:W-:Y:S01]  /*16f80*/  IMAD R2, R19, 0x8, R18 ;  /* 0x0000000813027824 */ /* 0x000fe200078e0212 */
[----:B------:R-:W-:Y:S01]  /*16f90*/  SHF.L.U32 R3, R12, 0x1f, RZ ;  /* 0x0000001f0c037819 */ /* 0x000fe200000006ff */
[----:B------:R-:W-:Y:S03]  /*16fa0*/  BSSY B2, `(.L_x_1315) ;  /* 0x0000003000027945 */ /* 0x000fe60003800000 */
[----:B------:R-:W2:Y:S02]  /*16fb0*/  SYNCS.PHASECHK.TRANS64.TRYWAIT P0, [R2+URZ+0x2a840], R3 ;  /* 0x02a84003020075a7 */ /* 0x000ea4000800017f */
[----:B--2---:R-:W-:Y:S05]  /*16fc0*/  @!P0 BRA `(.L_x_1316) ;  /* 0x0000003400848947 */ /* 0x004fea0003800000 */
.L_x_1395:
[----:B------:R-:W-:Y:S05]  /*16fd0*/  BSYNC B2 ;  /* 0x0000000000027941 */ /* 0x000fea0003800000 */
.L_x_1315:
        /* <DEDUP_REMOVED lines=12> */
.L_x_1318:
[----:B------:R-:W-:Y:S05]  /*170a0*/  BSYNC B2 ;  /* 0x0000000000027941 */ /* 0x000fea0003800000 */
.L_x_1317:
        /* <DEDUP_REMOVED lines=13> */
.L_x_1319:
        /* <DEDUP_REMOVED lines=16> */
.L_x_1320:
        /* <DEDUP_REMOVED lines=15> */
.L_x_1321:
        /* <DEDUP_REMOVED lines=15> */
.L_x_1396:
[----:B------:R-:W-:Y:S05]  /*17460*/  BSYNC B2 ;  /* 0x0000000000027941 */ /* 0x000fea0003800000 */
.L_x_1322:
        /* <DEDUP_REMOVED lines=11> */
.L_x_1325:
[----:B------:R-:W-:Y:S05]  /*17520*/  BSYNC B2 ;  /* 0x0000000000027941 */ /* 0x000fea0003800000 */
.L_x_1324:
        /* <DEDUP_REMOVED lines=12> */
.L_x_1326:
        /* <DEDUP_REMOVED lines=15> */
.L_x_1327:
        /* <DEDUP_REMOVED lines=12> */
.L_x_1313:
[----:B------:R-:W-:Y:S05]  /*177a0*/  BSYNC B1 ;  /* 0x0000000000017941 */ /* 0x000fea0003800000 */
.L_x_1312:
[----:B------:R-:W2:Y:S01]  /*177b0*/  LDL R2, [R1+0x24] ;  /* 0x0000240001027983 */ /* 0x000ea20000100800 */
[----:B------:R-:W-:Y:S01]  /*177c0*/  VIADD R0, R0, 0xfffffffe ;  /* 0xfffffffe00007836 */ /* 0x000fe20000000000 */
[----:B--2---:R-:W-:-:S13]  /*177d0*/  ISETP.GT.AND P0, PT, R7, R2, PT ;  /* 0x000000020700720c */ /* 0x004fda0003f04270 */
[----:B------:R-:W-:Y:S05]  /*177e0*/  @P0 BRA `(.L_x_1328) ;  /* 0xffffffe800b80947 */ /* 0x000fea000383ffff */
.L_x_1277:
[----:B------:R-:W-:Y:S05]  /*177f0*/  BSYNC B0 ;  /* 0x0000000000007941 */ /* 0x000fea0003800000 */
.L_x_1276:
[----:B--2---:R-:W2:Y:S01]  /*17800*/  S2R R3, SR_TID.X ;  /* 0x0000000000037919 */ /* 0x004ea20000002100 */
[----:B------:R-:W-:Y:S01]  /*17810*/  BSSY B0, `(.L_x_1329) ;  /* 0x0000012000007945 */ /* 0x000fe20003800000 */
[----:B--2---:R-:W-:-:S04]  /*17820*/  LOP3.LUT R3, R3, 0x7f, RZ, 0xc0, !PT ;  /* 0x0000007f03037812 */ /* 0x004fc800078ec0ff */
[----:B------:R-:W-:-:S13]  /*17830*/  ISETP.NE.AND P0, PT, R3, RZ, PT ;  /* 0x000000ff0300720c */ /* 0x000fda0003f05270 */
[----:B------:R-:W-:Y:S05]  /*17840*/  @P0 BRA `(.L_x_1330) ;  /* 0x0000000000380947 */ /* 0x000fea0003800000 */
[----:B------:R-:W2:Y:S01]  /*17850*/  S2R R2, SR_LANEID ;  /* 0x0000000000027919 */ /* 0x000ea20000000000 */
[----:B------:R-:W-:Y:S01]  /*17860*/  VOTEU.ANY UR4, UPT, PT ;  /* 0x0000000000047886 */ /* 0x000fe200038e0100 */
[----:B-1----:R-:W1:Y:S01]  /*17870*/  LDC.64 R4, c[0x0][0xc60] ;  /* 0x00031800ff047b82 */ /* 0x002e620000000a00 */
[----:B------:R-:W2:Y:S01]  /*17880*/  FLO.U32 R0, UR4 ;  /* 0x0000000400007d00 */ /* 0x000ea200080e0000 */
[----:B------:R-:W-:Y:S01]  /*17890*/  ULDC.64 UR6, c[0x0][0x208] ;  /* 0x0000820000067ab9 */ /* 0x000fe20000000a00 */
[----:B--2---:R-:W-:-:S06]  /*178a0*/  ISETP.EQ.U32.AND P0, PT, R0, R2, PT ;  /* 0x000000020000720c */ /* 0x004fcc0003f02070 */
[----:B------:R-:W1:Y:S07]  /*178b0*/  POPC R2, UR4 ;  /* 0x0000000400027d09 */ /* 0x000e6e0008000000 */
[----:B-1----:R-:W2:Y:S04]  /*178c0*/  @P0 ATOMG.E.ADD.STRONG.GPU PT, R2, desc[UR6][R4.64], R2 ;  /* 0x00000002040209a8 */ /* 0x002ea800081ee1c6 */
[----:B--2---:R1:W2:Y:S02]  /*178d0*/  SHFL.IDX PT, R2, R2, R0, 0x1f ;  /* 0x00001f0002027589 */ /* 0x0042a400000e0000 */
[----:B-1----:R-:W1:Y:S02]  /*178e0*/  S2R R0, SR_LTMASK ;  /* 0x0000000000007919 */ /* 0x002e640000003900 */
[----:B-1----:R-:W-:-:S06]  /*178f0*/  LOP3.LUT R0, R0, UR4, RZ, 0xc0, !PT ;  /* 0x0000000400007c12 */ /* 0x002fcc000f8ec0ff */
[----:B------:R-:W2:Y:S02]  /*17900*/  POPC R0, R0 ;  /* 0x0000000000007309 */ /* 0x000ea40000000000 */
[----:B--2---:R-:W-:-:S05]  /*17910*/  IADD3 R0, R2, UR38, R0 ;  /* 0x0000002602007c10 */ /* 0x004fca000fffe000 */
[----:B------:R2:W-:Y:S02]  /*17920*/  STL [R1], R0 ;  /* 0x0000000001007387 */ /* 0x0005e40000100800 */
.L_x_1330:
[----:B------:R-:W-:Y:S05]  /*17930*/  BSYNC B0 ;  /* 0x0000000000007941 */ /* 0x000fea0003800000 */
.L_x_1329:
[----:B--2---:R-:W2:Y:S01]  /*17940*/  LDL R0, [R1+0x18] ;  /* 0x0000180001007983 */ /* 0x004ea20000100800 */
[----:B------:R-:W-:Y:S01]  /*17950*/  BSSY B0, `(.L_x_1331) ;  /* 0x000003a000007945 */ /* 0x000fe20003800000 */
[----:B--2---:R-:W-:-:S13]  /*17960*/  LOP3.LUT P0, RZ, R0, 0x1, RZ, 0xc0, !PT ;  /* 0x0000000100ff7812 */ /* 0x004fda000780c0ff */
[----:B------:R-:W-:Y:S05]  /*17970*/  @!P0 BRA `(.L_x_1332) ;  /* 0x0000000000dc8947 */ /* 0x000fea0003800000 */
[----:B------:R-:W2:Y:S01]  /*17980*/  LDL R2, [R1+0x10] ;  /* 0x0000100001027983 */ /* 0x000ea20000100800 */
[----:B------:R-:W-:Y:S01]  /*17990*/  IMAD R0, R19, 0x8, R18 ;  /* 0x0000000813007824 */ /* 0x000fe200078e0212 */
[----:B------:R-:W-:Y:S01]  /*179a0*/  BSSY B1, `(.L_x_1333) ;  /* 0x0000005000017945 */ /* 0x000fe20003800000 */
[----:B------:R-:W-:Y:S02]  /*179b0*/  ISETP.NE.AND P1, PT, R3, RZ, PT ;  /* 0x000000ff0300720c */ /* 0x000fe40003f25270 */
[----:B--2---:R-:W-:-:S04]  /*179c0*/  SHF.L.U32 R2, R2, 0x1f, RZ ;  /* 0x0000001f02027819 */ /* 0x004fc800000006ff */
[----:B------:R-:W2:Y:S02]  /*179d0*/  SYNCS.PHASECHK.TRANS64.TRYWAIT P0, [R0+URZ+0x2a860], R2 ;  /* 0x02a86002000075a7 */ /* 0x000ea4000800017f */
[----:B--2---:R-:W-:Y:S05]  /*179e0*/  @!P0 BRA `(.L_x_1334) ;  /* 0x0000002c00248947 */ /* 0x004fea0003800000 */
.L_x_1397:
[----:B------:R-:W-:Y:S05]  /*179f0*/  BSYNC B1 ;  /* 0x0000000000017941 */ /* 0x000fea0003800000 */
.L_x_1333:
[----:B------:R-:W-:Y:S04]  /*17a00*/  BSSY B1, `(.L_x_1335) ;  /* 0x0000009000017945 */ /* 0x000fe80003800000 */
        /* <DEDUP_REMOVED lines=8> */
.L_x_1336:
[----:B------:R-:W-:Y:S05]  /*17a90*/  BSYNC B1 ;  /* 0x0000000000017941 */ /* 0x000fea0003800000 */
.L_x_1335:
[----:B------:R-:W3:Y:S04]  /*17aa0*/  LDL.LU R3, [R1+0x14] ;  /* 0x0000140001037983 */ /* 0x000ee80000300800 */
[----:B--2---:R-:W3:Y:S01]  /*17ab0*/  LDL.LU R2, [R1+0x4] ;  /* 0x0000040001027983 */ /* 0x004ee20000300800 */
[----:B------:R-:W-:Y:S01]  /*17ac0*/  UIADD3 UR4, UP0, UR36, 0x470, URZ ;  /* 0x0000047024047890 */ /* 0x000fe2000ff1e03f */
[----:B------:R-:W-:Y:S01]  /*17ad0*/  PLOP3.LUT P0, PT, PT, PT, PT, 0x80, 0x0 ;  /* 0x000000000000781c */ /* 0x000fe20003f0f070 */
[----:B------:R-:W-:Y:S01]  /*17ae0*/  VIADD R0, R0, 0x2a850 ;  /* 0x0002a85000007836 */ /* 0x000fe20000000000 */
[----:B------:R-:W-:Y:S01]  /*17af0*/  UMOV UR6, 0x0 ;  /* 0x0000000000067882 */ /* 0x000fe20000000000 */
[----:B------:R-:W-:Y:S01]  /*17b00*/  UIADD3.X UR5, URZ, UR37, URZ, UP0, !UPT ;  /* 0x000000253f057290 */ /* 0x000fe200087fe43f */
[----:B------:R-:W-:Y:S01]  /*17b10*/  UMOV UR7, 0x14f00000 ;  /* 0x14f0000000077882 */ /* 0x000fe20000000000 */
[----:B------:R-:W-:Y:S01]  /*17b20*/  UMOV UR10, URZ ;  /* 0x0000003f000a7c82 */ /* 0x000fe20008000000 */
[----:B---3--:R-:W-:-:S02]  /*17b30*/  IMAD R3, R2, 0x60, R3 ;  /* 0x0000006002037824 */ /* 0x008fc400078e0203 */
[----:B------:R-:W-:-:S04]  /*17b40*/  IMAD R2, R19, 0x6000, R18 ;  /* 0x0000600013027824 */ /* 0x000fc800078e0212 */
[----:B------:R-:W-:-:S07]  /*17b50*/  VIADD R4, R2, 0x400 ;  /* 0x0000040002047836 */ /* 0x000fce0000000000 */
.L_x_1337:
        /* <DEDUP_REMOVED lines=10> */
[----:B------:R-:W-:Y:S01]  /*17c00*/  PLOP3.LUT P0, PT, PT, PT, PT, 0x80, 0x0 ;  /* 0x000000000000781c */ /* 0x000fe20003f0f070 */
[----:B------:R-:W-:Y:S01]  /*17c10*/  VIADD R2, R2, 0x3400 ;  /* 0x0000340002027836 */ /* 0x000fe20000000000 */
[----:B------:R-:W-:Y:S01]  /*17c20*/  UMOV UR6, 0x0 ;  /* 0x0000000000067882 */ /* 0x000fe20000000000 */
[----:B------:R-:W-:Y:S01]  /*17c30*/  UMOV UR7, 0x14f00000 ;  /* 0x14f0000000077882 */ /* 0x000fe20000000000 */
[----:B------:R-:W-:-:S09]  /*17c40*/  UMOV UR10, 0x40 ;  /* 0x00000040000a7882 */ /* 0x000fd20000000000 */
.L_x_1338:
        /* <DEDUP_REMOVED lines=10> */
.L_x_1332:
[----:B------:R-:W-:Y:S05]  /*17cf0*/  BSYNC B0 ;  /* 0x0000000000007941 */ /* 0x000fea0003800000 */
.L_x_1331:
[----:B------:R-:W2:Y:S01]  /*17d00*/  LDL.LU R4, [R1+0x10] ;  /* 0x0000100001047983 */ /* 0x000ea20000300800 */
[----:B------:R-:W-:-:S05]  /*17d10*/  VIADD R19, R19, 0x1 ;  /* 0x0000000113137836 */ /* 0x000fca0000000000 */
[----:B------:R-:W-:-:S04]  /*17d20*/  ISETP.NE.AND P0, PT, R19, 0x2, PT ;  /* 0x000000021300780c */ /* 0x000fc80003f05270 */
[----:B------:R-:W-:Y:S02]  /*17d30*/  SEL R0, RZ, 0x1, P0 ;  /* 0x00000001ff007807 */ /* 0x000fe40000000000 */
[----:B------:R-:W-:Y:S02]  /*17d40*/  SEL R19, R19, RZ, P0 ;  /* 0x000000ff13137207 */ /* 0x000fe40000000000 */
[----:B--2---:R-:W-:-:S05]  /*17d50*/  LOP3.LUT R4, R4, R0, RZ, 0x3c, !PT ;  /* 0x0000000004047212 */ /* 0x004fca00078e3cff */
[----:B------:R2:W-:Y:S02]  /*17d60*/  STL [R1+0x10], R4 ;  /* 0x0000100401007387 */ /* 0x0005e40000100800 */
.L_x_1256:
[----:B------:R-:W-:Y:S05]  /*17d70*/  BSYNC B7 ;  /* 0x0000000000077941 */ /* 0x000fea0003800000 */
.L_x_1254:
        /* <DEDUP_REMOVED lines=9> */
[----:B012---:R-:W0:Y:S04]  /*17e10*/  LDS.128 R4, [R18+0x2a8d0] ;  /* 0x02a8d00012047984 */ /* 0x007e280000000c00 */
[----:B0-----:R0:W-:Y:S04]  /*17e20*/  STL.64 [R1], R4 ;  /* 0x0000000401007387 */ /* 0x0011e80000100a00 */
[----:B------:R0:W-:Y:S01]  /*17e30*/  STL.64 [R1+0x8], R6 ;  /* 0x0000080601007387 */ /* 0x0001e20000100a00 */
[----:B------:R-:W-:Y:S06]  /*17e40*/  BAR.ARV 0x4, 0x180 ;  /* 0x0106000000007b1d */ /* 0x000fec0000002000 */
[----:B------:R-:W-:Y:S05]  /*17e50*/  BRA `(.L_x_1340) ;  /* 0x00000010003c7947 */ /* 0x000fea0003800000 */
.L_x_1339:
        /* <DEDUP_REMOVED lines=8> */
[----:B------:R-:W-:Y:S01]  /*17ee0*/  ULDC.64 UR6, c[0x0][0x208] ;  /* 0x0000820000067ab9 */ /* 0x000fe20000000a00 */
        /* <DEDUP_REMOVED lines=10> */
[C---:B------:R-:W-:Y:S02]  /*17f90*/  ISETP.GE.U32.AND P2, PT, R16.reuse, 0x2, PT ;  /* 0x000000021000780c */ /* 0x040fe40003f46070 */
[C---:B------:R-:W-:Y:S01]  /*17fa0*/  ISETP.GE.U32.AND P3, PT, R16.reuse, 0x4, PT ;  /* 0x000000041000780c */ /* 0x040fe20003f66070 */
[----:B------:R-:W-:Y:S01]  /*17fb0*/  SHFL.IDX PT, R0, R8, RZ, 0x1f ;  /* 0x00001fff08007589 */ /* 0x000fe200000e0000 */
[C---:B------:R-:W-:Y:S02]  /*17fc0*/  ISETP.GE.U32.AND P4, PT, R16.reuse, 0x8, PT ;  /* 0x000000081000780c */ /* 0x040fe40003f86070 */
[----:B------:R-:W-:Y:S01]  /*17fd0*/  ISETP.GE.U32.AND P5, PT, R16, 0x10, PT ;  /* 0x000000101000780c */ /* 0x000fe20003fa6070 */
[----:B--2---:R-:W-:Y:S01]  /*17fe0*/  @!P1 IMAD.MOV.U32 R5, RZ, RZ, R6 ;  /* 0x000000ffff059224 */ /* 0x004fe200078e0006 */
[----:B------:R-:W-:-:S02]  /*17ff0*/  CS2R R6, SRZ ;  /* 0x0000000000067805 */ /* 0x000fc4000001ff00 */
[----:B---3--:R-:W-:Y:S01]  /*18000*/  @!P1 IMAD.MOV.U32 R7, RZ, RZ, R2 ;  /* 0x000000ffff079224 */ /* 0x008fe200078e0002 */
[----:B------:R-:W-:-:S03]  /*18010*/  ISETP.NE.AND P1, PT, R16, RZ, PT ;  /* 0x000000ff1000720c */ /* 0x000fc60003f25270 */
[----:B------:R-:W-:-:S05]  /*18020*/  IMAD R2, R7, R5, RZ ;  /* 0x0000000507027224 */ /* 0x000fca00078e02ff */
[----:B------:R-:W0:Y:S02]  /*18030*/  SHFL.UP PT, R3, R2, 0x1, RZ ;  /* 0x0420000002037989 */ /* 0x000e2400000e00ff */
[----:B0-----:R-:W-:-:S05]  /*18040*/  SEL R9, R3, RZ, P1 ;  /* 0x000000ff03097207 */ /* 0x001fca0000800000 */
[----:B------:R-:W-:Y:S02]  /*18050*/  IMAD.IADD R2, R2, 0x1, R9 ;  /* 0x0000000102027824 */ /* 0x000fe400078e0209 */
[----:B------:R-:W-:Y:S04]  /*18060*/  SHFL.IDX PT, R9, R8, 0x1, 0x1f ;  /* 0x00201f0008097f89 */ /* 0x000fe800000e0000 */
        /* <DEDUP_REMOVED lines=13> */
.L_x_1407:
[----:B------:R-:W-:Y:S02]  /*18140*/  ULDC UR4, c[0x0][0xc38] ;  /* 0x00030e0000047ab9 */ /* 0x000fe40000000800 */
[----:B------:R-:W-:-:S04]  /*18150*/  IMAD.U32 R8, RZ, RZ, UR4 ;  /* 0x00000004ff087e24 */ /* 0x000fc8000f8e00ff */
[----:B-1----:R-:W-:-:S04]  /*18160*/  IMAD R10, R10, R8, RZ ;  /* 0x000000080a0a7224 */ /* 0x002fc800078e02ff */
[----:B------:R-:W-:-:S05]  /*18170*/  IMAD.IADD R4, R9, 0x1, R10 ;  /* 0x0000000109047824 */ /* 0x000fca00078e020a */
[----:B------:R-:W-:-:S13]  /*18180*/  ISETP.GT.AND P6, PT, R4, R0, PT ;  /* 0x000000000400720c */ /* 0x000fda0003fc4270 */
[----:B------:R-:W-:Y:S05]  /*18190*/  @P6 BRA `(.L_x_1342) ;  /* 0x0000000000b06947 */ /* 0x000fea0003800000 */
.L_x_1345:
[----:B------:R-:W2:Y:S01]  /*181a0*/  LDL.LU R3, [R1+0xc] ;  /* 0x00000c0001037983 */ /* 0x000ea20000300800 */
[----:B0-----:R-:W0:Y:S01]  /*181b0*/  LDC R2, c[0x0][0xc3c] ;  /* 0x00030f00ff027b82 */ /* 0x001e220000000800 */
[----:B--2---:R-:W-:-:S05]  /*181c0*/  VIADD R3, R3, 0x1f ;  /* 0x0000001f03037836 */ /* 0x004fca0000000000 */
[----:B0-----:R-:W-:-:S13]  /*181d0*/  ISETP.GE.AND P6, PT, R3, R2, PT ;  /* 0x000000020300720c */ /* 0x001fda0003fc6270 */
[----:B------:R-:W-:Y:S05]  /*181e0*/  @P6 BRA `(.L_x_1343) ;  /* 0x0000000800f06947 */ /* 0x000fea0003800000 */
[----:B------:R-:W0:Y:S01]  /*181f0*/  S2R R5, SR_TID.X ;  /* 0x0000000000057919 */ /* 0x000e220000002100 */
[----:B------:R-:W-:Y:S01]  /*18200*/  ULDC.64 UR4, c[0x0][0x208] ;  /* 0x0000820000047ab9 */ /* 0x000fe20000000a00 */
[----:B------:R1:W-:Y:S01]  /*18210*/  STL [R1+0xc], R3 ;  /* 0x00000c0301007387 */ /* 0x0003e20000100800 */
[----:B0-----:R-:W-:-:S05]  /*18220*/  LOP3.LUT R5, R5, 0x1f, RZ, 0xc0, !PT ;  /* 0x0000001f05057812 */ /* 0x001fca00078ec0ff */
[----:B------:R-:W-:Y:S02]  /*18230*/  IMAD.IADD R7, R3, 0x1, R5 ;  /* 0x0000000103077824 */ /* 0x000fe400078e0205 */
[----:B------:R-:W-:-:S03]  /*18240*/  IMAD.MOV.U32 R5, RZ, RZ, RZ ;  /* 0x000000ffff057224 */ /* 0x000fc600078e00ff */
[----:B------:R-:W-:-:S13]  /*18250*/  ISETP.GE.OR P6, PT, R7, R2, !P0 ;  /* 0x000000020700720c */ /* 0x000fda00047c6670 */
[----:B-1----:R-:W0:Y:S02]  /*18260*/  @!P6 LDC.64 R2, c[0x0][0xc80] ;  /* 0x00032000ff02eb82 */ /* 0x002e240000000a00 */
[----:B0-----:R-:W-:-:S05]  /*18270*/  @!P6 IMAD.WIDE R2, R7, 0x4, R2 ;  /* 0x000000040702e825 */ /* 0x001fca00078e0202 */
[----:B------:R0:W2:Y:S02]  /*18280*/  @!P6 LDG.E R5, desc[UR4][R2.64] ;  /* 0x000000040205e981 */ /* 0x0000a4000c1e1900 */
[----:B0-----:R-:W0:Y:S02]  /*18290*/  @!P6 LDC.64 R2, c[0x0][0xc78] ;  /* 0x00031e00ff02eb82 */ /* 0x001e240000000a00 */
[----:B0-----:R-:W-:-:S04]  /*182a0*/  @!P6 IMAD.WIDE R2, R7, 0x4, R2 ;  /* 0x000000040702e825 */ /* 0x001fc800078e0202 */
[----:B------:R-:W-:-:S06]  /*182b0*/  IMAD.MOV.U32 R7, RZ, RZ, RZ ;  /* 0x000000ffff077224 */ /* 0x000fcc00078e00ff */
[----:B------:R-:W2:Y:S01]  /*182c0*/  @!P6 LDG.E R7, desc[UR4][R2.64] ;  /* 0x000000040207e981 */ /* 0x000ea2000c1e1900 */
[----:B------:R-:W-:Y:S01]  /*182d0*/  UMOV UR4, 0xffffffff ;  /* 0xffffffff00047882 */ /* 0x000fe20000000000 */
[----:B--2---:R-:W-:Y:S02]  /*182e0*/  IMAD R2, R7, R5, RZ ;  /* 0x0000000507027224 */ /* 0x004fe400078e02ff */
[----:B------:R-:W-:Y:S05]  /*182f0*/  BRA.DIV UR4, `(.L_x_1344) ;  /* 0x0000002a04547947 */ /* 0x000fea000b800000 */
        /* <DEDUP_REMOVED lines=16> */
.L_x_1415:
[----:B------:R-:W-:Y:S02]  /*18400*/  ULDC UR4, c[0x0][0xc38] ;  /* 0x00030e0000047ab9 */ /* 0x000fe40000000800 */
[----:B------:R-:W-:-:S04]  /*18410*/  IMAD.U32 R8, RZ, RZ, UR4 ;  /* 0x00000004ff087e24 */ /* 0x000fc8000f8e00ff */
[----:B-1----:R-:W-:-:S04]  /*18420*/  IMAD R10, R10, R8, RZ ;  /* 0x000000080a0a7224 */ /* 0x002fc800078e02ff */
[----:B------:R-:W-:-:S05]  /*18430*/  IMAD.IADD R4, R10, 0x1, R4 ;  /* 0x000000010a047824 */ /* 0x000fca00078e0204 */
[----:B------:R-:W-:-:S13]  /*18440*/  ISETP.GT.AND P6, PT, R4, R0, PT ;  /* 0x000000000400720c */ /* 0x000fda0003fc4270 */
[----:B------:R-:W-:Y:S05]  /*18450*/  @!P6 BRA `(.L_x_1345) ;  /* 0xfffffffc0050e947 */ /* 0x000fea000383ffff */
.L_x_1342:
[----:B------:R-:W-:Y:S01]  /*18460*/  IMAD.IADD R10, R4, 0x1, -R10 ;  /* 0x00000001040a7824 */ /* 0x000fe200078e0a0a */
[----:B------:R-:W-:-:S03]  /*18470*/  UMOV UR4, 0xffffffff ;  /* 0xffffffff00047882 */ /* 0x000fc60000000000 */
[----:B------:R-:W-:-:S05]  /*18480*/  IMAD R3, R2, R8, R10 ;  /* 0x0000000802037224 */ /* 0x000fca00078e020a */
[----:B------:R-:W-:Y:S01]  /*18490*/  ISETP.GT.AND P6, PT, R3, R0, PT ;  /* 0x000000000300720c */ /* 0x000fe20003fc4270 */
[----:B------:R-:W-:-:S12]  /*184a0*/  BRA.DIV UR4, `(.L_x_1346) ;  /* 0x0000002a04c07947 */ /* 0x000fd8000b800000 */
[----:B------:R-:W2:Y:S01]  /*184b0*/  LDL.LU R11, [R1+0xc] ;  /* 0x00000c00010b7983 */ /* 0x000ea20000300800 */
[----:B------:R-:W-:-:S04]  /*184c0*/  VOTE.ANY R3, PT, !P6 ;  /* 0x0000000000037806 */ /* 0x000fc800070e0100 */
[----:B------:R-:W1:Y:S02]  /*184d0*/  POPC R9, R3 ;  /* 0x0000000300097309 */ /* 0x000e640000000000 */
[----:B-1----:R2:W1:Y:S04]  /*184e0*/  SHFL.IDX PT, R4, R5, R9, 0x1f ;  /* 0x00001f0905047589 */ /* 0x00246800000e0000 */
[----:B------:R3:W4:Y:S01]  /*184f0*/  SHFL.IDX PT, R7, R7, R9, 0x1f ;  /* 0x00001f0907077589 */ /* 0x00072200000e0000 */
[----:B--2---:R-:W-:-:S05]  /*18500*/  IMAD.IADD R5, R9, 0x1, R11 ;  /* 0x0000000109057824 */ /* 0x004fca00078e020b */
[----:B-1--4-:R3:W-:Y:S02]  /*18510*/  STL [R1+0xc], R5 ;  /* 0x00000c0501007387 */ /* 0x0127e40000100800 */
.L_x_1420:
[----:B------:R-:W-:-:S13]  /*18520*/  ISETP.NE.AND P0, PT, R3, RZ, PT ;  /* 0x000000ff0300720c */ /* 0x000fda0003f05270 */
[----:B------:R-:W-:Y:S05]  /*18530*/  @!P0 BRA `(.L_x_1347) ;  /* 0x0000000000148947 */ /* 0x000fea0003800000 */
[----:B------:R-:W-:Y:S01]  /*18540*/  UMOV UR4, 0xffffffff ;  /* 0xffffffff00047882 */ /* 0x000fe20000000000 */
[----:B---3--:R-:W-:Y:S02]  /*18550*/  VIADD R9, R9, 0xffffffff ;  /* 0xffffffff09097836 */ /* 0x008fe40000000000 */
[----:B------:R-:W-:Y:S05]  /*18560*/  BRA.DIV UR4, `(.L_x_1348) ;  /* 0x0000002a04f87947 */ /* 0x000fea000b800000 */
[----:B0-----:R0:W1:Y:S02]  /*18570*/  SHFL.IDX PT, R2, R2, R9, 0x1f ;  /* 0x00001f0902027589 */ /* 0x00106400000e0000 */
.L_x_1423:
[----:B-1----:R-:W-:-:S07]  /*18580*/  IMAD.MOV.U32 R6, RZ, RZ, R2 ;  /* 0x000000ffff067224 */ /* 0x002fce00078e0002 */
.L_x_1347:
[----:B0-----:R-:W-:Y:S01]  /*18590*/  IMAD R2, R6, R8, R10 ;  /* 0x0000000806027224 */ /* 0x001fe200078e020a */
[----:B------:R-:W-:-:S03]  /*185a0*/  ISETP.NE.AND P0, PT, R7, 0x1, PT ;  /* 0x000000010700780c */ /* 0x000fc60003f05270 */
[----:B------:R-:W-:Y:S01]  /*185b0*/  IMAD.IADD R0, R0, 0x1, -R2 ;  /* 0x0000000100007824 */ /* 0x000fe200078e0a02 */
[----:B------:R0:W-:Y:S09]  /*185c0*/  STL [R1], R2 ;  /* 0x0000000201007387 */ /* 0x0001f20000100800 */
[----:B------:R-:W-:Y:S05]  /*185d0*/  @!P0 BRA `(.L_x_1349) ;  /* 0x0000000000e48947 */ /* 0x000fea0003800000 */
[----:B---3--:R-:W-:-:S04]  /*185e0*/  IABS R5, R4 ;  /* 0x0000000400057213 */ /* 0x008fc80000000000 */
[----:B0-----:R-:W0:Y:S08]  /*185f0*/  I2F.RP R2, R5 ;  /* 0x0000000500027306 */ /* 0x001e300000209400 */
[----:B0-----:R-:W0:Y:S02]  /*18600*/  MUFU.RCP R2, R2 ;  /* 0x0000000200027308 */ /* 0x001e240000001000 */
[----:B0-----:R-:W-:-:S06]  /*18610*/  VIADD R2, R2, 0xffffffe ;  /* 0x0ffffffe02027836 */ /* 0x001fcc0000000000 */
[----:B------:R-:W0:Y:S02]  /*18620*/  F2I.FTZ.U32.TRUNC.NTZ R3, R2 ;  /* 0x0000000200037305 */ /* 0x000e24000021f000 */
[----:B0-----:R-:W-:-:S04]  /*18630*/  IMAD.MOV R2, RZ, RZ, -R3 ;  /* 0x000000ffff027224 */ /* 0x001fc800078e0a03 */
[----:B------:R-:W-:Y:S02]  /*18640*/  IMAD R8, R2, R5, RZ ;  /* 0x0000000502087224 */ /* 0x000fe400078e02ff */
[----:B------:R-:W-:-:S04]  /*18650*/  IMAD.MOV.U32 R2, RZ, RZ, RZ ;  /* 0x000000ffff027224 */ /* 0x000fc800078e00ff */
[----:B------:R-:W-:Y:S01]  /*18660*/  IMAD.HI.U32 R8, R3, R8, R2 ;  /* 0x0000000803087227 */ /* 0x000fe200078e0002 */
[----:B------:R-:W-:Y:S02]  /*18670*/  IABS R2, R0 ;  /* 0x0000000000027213 */ /* 0x000fe40000000000 */
[----:B------:R-:W-:-:S03]  /*18680*/  IABS R3, R4 ;  /* 0x0000000400037213 */ /* 0x000fc60000000000 */
[----:B------:R-:W-:-:S04]  /*18690*/  IMAD.HI.U32 R8, R8, R2, RZ ;  /* 0x0000000208087227 */ /* 0x000fc800078e00ff */
[----:B------:R-:W-:-:S04]  /*186a0*/  IMAD.MOV R3, RZ, RZ, -R3 ;  /* 0x000000ffff037224 */ /* 0x000fc800078e0a03 */
[----:B------:R-:W-:-:S05]  /*186b0*/  IMAD R2, R8, R3, R2 ;  /* 0x0000000308027224 */ /* 0x000fca00078e0202 */
[----:B------:R-:W-:-:S13]  /*186c0*/  ISETP.GT.U32.AND P1, PT, R5, R2, PT ;  /* 0x000000020500720c */ /* 0x000fda0003f24070 */
[----:B------:R-:W-:Y:S02]  /*186d0*/  @!P1 IMAD.IADD R2, R2, 0x1, -R5 ;  /* 0x0000000102029824 */ /* 0x000fe400078e0a05 */
[----:B------:R-:W-:Y:S01]  /*186e0*/  @!P1 VIADD R8, R8, 0x1 ;  /* 0x0000000108089836 */ /* 0x000fe20000000000 */
[----:B------:R-:W-:Y:S02]  /*186f0*/  ISETP.NE.AND P1, PT, R4, RZ, PT ;  /* 0x000000ff0400720c */ /* 0x000fe40003f25270 */
[----:B------:R-:W-:Y:S02]  /*18700*/  ISETP.GE.U32.AND P0, PT, R2, R5, PT ;  /* 0x000000050200720c */ /* 0x000fe40003f06070 */
[----:B------:R-:W-:-:S04]  /*18710*/  IABS R5, R7 ;  /* 0x0000000700057213 */ /* 0x000fc80000000000 */
        /* <DEDUP_REMOVED lines=9> */
[----:B------:R-:W-:-:S03]  /*187b0*/  LOP3.LUT R2, R0, R4, RZ, 0x3c, !PT ;  /* 0x0000000400027212 */ /* 0x000fc600078e3cff */
[----:B------:R-:W-:Y:S01]  /*187c0*/  IMAD.MOV.U32 R3, RZ, RZ, R8 ;  /* 0x000000ffff037224 */ /* 0x000fe200078e0008 */
[----:B------:R-:W-:Y:S02]  /*187d0*/  ISETP.GE.AND P2, PT, R2, RZ, PT ;  /* 0x000000ff0200720c */ /* 0x000fe40003f46270 */
[----:B------:R-:W-:-:S05]  /*187e0*/  IABS R8, R7 ;  /* 0x0000000700087213 */ /* 0x000fca0000000000 */
[----:B------:R-:W-:-:S06]  /*187f0*/  IMAD.MOV R8, RZ, RZ, -R8 ;  /* 0x000000ffff087224 */ /* 0x000fcc00078e0a08 */
        /* <DEDUP_REMOVED lines=9> */
[----:B------:R-:W-:Y:S01]  /*18890*/  ISETP.GE.U32.AND P0, PT, R2, R5, PT ;  /* 0x000000050200720c */ /* 0x000fe20003f06070 */
[----:B------:R-:W-:-:S04]  /*188a0*/  IMAD.MOV R2, RZ, RZ, -R3 ;  /* 0x000000ffff027224 */ /* 0x000fc800078e0a03 */
[----:B------:R-:W-:Y:S01]  /*188b0*/  IMAD R0, R4, R2, R0 ;  /* 0x0000000204007224 */ /* 0x000fe200078e0200 */
[----:B------:R-:W-:-:S04]  /*188c0*/  LOP3.LUT R2, R3, R7, RZ, 0x3c, !PT ;  /* 0x0000000703027212 */ /* 0x000fc800078e3cff */
[----:B------:R-:W-:-:S03]  /*188d0*/  ISETP.GE.AND P2, PT, R2, RZ, PT ;  /* 0x000000ff0200720c */ /* 0x000fc60003f46270 */
[----:B------:R-:W-:-:S10]  /*188e0*/  @P0 VIADD R6, R6, 0x1 ;  /* 0x0000000106060836 */ /* 0x000fd40000000000 */
[----:B------:R-:W-:Y:S01]  /*188f0*/  @!P2 IMAD.MOV R6, RZ, RZ, -R6 ;  /* 0x000000ffff06a224 */ /* 0x000fe200078e0a06 */
[----:B------:R-:W-:-:S05]  /*18900*/  @!P1 LOP3.LUT R6, RZ, R7, RZ, 0x33, !PT ;  /* 0x00000007ff069212 */ /* 0x000fca00078e33ff */
[----:B------:R-:W-:-:S04]  /*18910*/  IMAD.MOV R2, RZ, RZ, -R6 ;  /* 0x000000ffff027224 */ /* 0x000fc800078e0a06 */
[C---:B------:R-:W-:Y:S02]  /*18920*/  IMAD R2, R7.reuse, R2, R3 ;  /* 0x0000000207027224 */ /* 0x040fe400078e0203 */
[----:B------:R-:W-:-:S04]  /*18930*/  IMAD R7, R7, 0x1000000, R6 ;  /* 0x0100000007077824 */ /* 0x000fc800078e0206 */
[----:B------:R-:W-:-:S05]  /*18940*/  IMAD R2, R2, 0x10000, R7 ;  /* 0x0001000002027824 */ /* 0x000fca00078e0207 */
[----:B------:R0:W-:Y:S01]  /*18950*/  STL [R1+0x8], R2 ;  /* 0x0000080201007387 */ /* 0x0001e20000100800 */
[----:B------:R-:W-:Y:S05]  /*18960*/  BRA `(.L_x_1350) ;  /* 0x0000000400007947 */ /* 0x000fea0003800000 */
.L_x_1349:
[----:B---3--:R-:W2:Y:S01]  /*18970*/  LDL R5, [R1+0xc] ;  /* 0x00000c0001057983 */ /* 0x008ea20000100800 */
[----:B0-----:R-:W2:Y:S01]  /*18980*/  LDC.64 R2, c[0x0][0xc90] ;  /* 0x00032400ff027b82 */ /* 0x001ea20000000a00 */
[----:B------:R-:W-:Y:S01]  /*18990*/  ULDC.64 UR4, c[0x0][0x208] ;  /* 0x0000820000047ab9 */ /* 0x000fe20000000a00 */
[----:B--2---:R-:W-:-:S05]  /*189a0*/  IMAD.WIDE R2, R5, 0x4, R2 ;  /* 0x0000000405027825 */ /* 0x004fca00078e0202 */
[----:B------:R-:W2:Y:S02]  /*189b0*/  LDG.E R6, desc[UR4][R2.64] ;  /* 0x0000000402067981 */ /* 0x000ea4000c1e1900 */
[----:B--2---:R-:W-:-:S05]  /*189c0*/  IMAD R5, R4, R6, RZ ;  /* 0x0000000604057224 */ /* 0x004fca00078e02ff */
[----:B------:R-:W-:-:S04]  /*189d0*/  IABS R7, R5 ;  /* 0x0000000500077213 */ /* 0x000fc80000000000 */
[----:B------:R-:W0:Y:S08]  /*189e0*/  I2F.RP R2, R7 ;  /* 0x0000000700027306 */ /* 0x000e300000209400 */
        /* <DEDUP_REMOVED lines=22> */
[----:B------:R-:W-:Y:S02]  /*18b50*/  IMAD R7, R6, R2, RZ ;  /* 0x0000000206077224 */ /* 0x000fe400078e02ff */
[----:B------:R-:W-:Y:S02]  /*18b60*/  IMAD.MOV R2, RZ, RZ, -R2 ;  /* 0x000000ffff027224 */ /* 0x000fe400078e0a02 */
[----:B------:R-:W-:Y:S02]  /*18b70*/  IMAD.MOV R3, RZ, RZ, -R7 ;  /* 0x000000ffff037224 */ /* 0x000fe400078e0a07 */
[----:B------:R-:W-:-:S03]  /*18b80*/  IMAD R0, R5, R2, R0 ;  /* 0x0000000205007224 */ /* 0x000fc600078e0200 */
[----:B------:R-:W-:Y:S02]  /*18b90*/  VIADDMNMX R6, R3, R8, R6, PT ;  /* 0x0000000803067246 */ /* 0x000fe40003800106 */
[----:B------:R-:W-:Y:S02]  /*18ba0*/  IADD3 R7, R7, 0x1000000, R0 ;  /* 0x0100000007077810 */ /* 0x000fe40007ffe000 */
        /* <DEDUP_REMOVED lines=25> */
[----:B------:R-:W-:Y:S02]  /*18d40*/  IMAD R3, R2, R6, R7 ;  /* 0x0000000602037224 */ /* 0x000fe400078e0207 */
[----:B------:R-:W-:-:S03]  /*18d50*/  IMAD.MOV.U32 R0, RZ, RZ, R2 ;  /* 0x000000ffff007224 */ /* 0x000fc600078e0002 */
[----:B------:R1:W-:Y:S04]  /*18d60*/  STL [R1+0x8], R3 ;  /* 0x0000080301007387 */ /* 0x0003e80000100800 */
.L_x_1350:
[----:B-1----:R-:W-:-:S05]  /*18d70*/  LOP3.LUT R3, RZ, R0, RZ, 0x33, !PT ;  /* 0x00000000ff037212 */ /* 0x002fca00078e33ff */
[----:B------:R-:W-:-:S05]  /*18d80*/  IMAD.IADD R0, R4, 0x1, R3 ;  /* 0x0000000104007824 */ /* 0x000fca00078e0203 */
[----:B------:R2:W-:Y:S01]  /*18d90*/  STL [R1+0x4], R0 ;  /* 0x0000040001007387 */ /* 0x0005e20000100800 */
[----:B------:R-:W-:Y:S05]  /*18da0*/  BRA `(.L_x_1351) ;  /* 0x0000000000287947 */ /* 0x000fea0003800000 */
.L_x_1343:
[----:B------:R-:W-:Y:S01]  /*18db0*/  UMOV UR4, URZ ;  /* 0x0000003f00047c82 */ /* 0x000fe20008000000 */
[----:B------:R-:W-:Y:S01]  /*18dc0*/  ULDC UR6, c[0x0][0xc3c] ;  /* 0x00030f0000067ab9 */ /* 0x000fe20000000800 */
[----:B------:R-:W-:Y:S01]  /*18dd0*/  UMOV UR5, URZ ;  /* 0x0000003f00057c82 */ /* 0x000fe20008000000 */
[----:B------:R0:W-:Y:S01]  /*18de0*/  STL [R1], R0 ;  /* 0x0000000001007387 */ /* 0x0001e20000100800 */
[----:B------:R-:W-:Y:S02]  /*18df0*/  IMAD.U32 R3, RZ, RZ, UR4 ;  /* 0x00000004ff037e24 */ /* 0x000fe4000f8e00ff */
[----:B------:R-:W-:-:S03]  /*18e00*/  IMAD.U32 R2, RZ, RZ, UR5 ;  /* 0x00000005ff027e24 */ /* 0x000fc6000f8e00ff */
[----:B------:R1:W-:Y:S01]  /*18e10*/  STL [R1+0x4], R3 ;  /* 0x0000040301007387 */ /* 0x0003e20000100800 */
[----:B0-----:R-:W-:-:S05]  /*18e20*/  IMAD.U32 R0, RZ, RZ, UR6 ;  /* 0x00000006ff007e24 */ /* 0x001fca000f8e00ff */
[----:B------:R1:W-:Y:S04]  /*18e30*/  STL [R1+0xc], R0 ;  /* 0x00000c0001007387 */ /* 0x0003e80000100800 */
[----:B------:R1:W-:Y:S02]  /*18e40*/  STL [R1+0x8], R2 ;  /* 0x0000080201007387 */ /* 0x0003e40000100800 */
.L_x_1351:
[----:B-1----:R-:W3:Y:S04]  /*18e50*/  LDL R3, [R1+0x8] ;  /* 0x0000080001037983 */ /* 0x002ee80000100800 */
[----:B0-----:R-:W4:Y:S04]  /*18e60*/  LDL R2, [R1+0xc] ;  /* 0x00000c0001027983 */ /* 0x001f280000100800 */
[----:B------:R-:W5:Y:S04]  /*18e70*/  LDL R5, [R1+0x4] ;  /* 0x0000040001057983 */ /* 0x000f680000100800 */
[----:B------:R-:W5:Y:S01]  /*18e80*/  LDL R4, [R1] ;  /* 0x0000000001047983 */ /* 0x000f620000100800 */
[----:B--2---:R-:W0:Y:S01]  /*18e90*/  S2R R0, SR_TID.X ;  /* 0x0000000000007919 */ /* 0x004e220000002100 */
[----:B------:R-:W-:Y:S05]  /*18ea0*/  WARPSYNC.ALL ;  /* 0x0000000000007948 */ /* 0x000fea0003800000 */
[----:B0-----:R-:W-:Y:S01]  /*18eb0*/  LOP3.LUT R0, R0, 0x1f, RZ, 0xc0, !PT ;  /* 0x0000001f00007812 */ /* 0x001fe200078ec0ff */
[----:B------:R-:W-:Y:S03]  /*18ec0*/  BAR.SYNC.DEFER_BLOCKING 0x4, 0x180 ;  /* 0x0106000000007b1d */ /* 0x000fe60000010000 */
[----:B------:R-:W-:-:S13]  /*18ed0*/  ISETP.NE.AND P0, PT, R0, RZ, PT ;  /* 0x000000ff0000720c */ /* 0x000fda0003f05270 */
[----:B------:R-:W-:Y:S01]  /*18ee0*/  @!P0 MOV R0, 0x400 ;  /* 0x0000040000008802 */ /* 0x000fe20000000f00 */
[----:B---3--:R-:W-:Y:S02]  /*18ef0*/  IMAD.MOV.U32 R6, RZ, RZ, R3 ;  /* 0x000000ffff067224 */ /* 0x008fe400078e0003 */
[----:B------:R-:W0:Y:S01]  /*18f00*/  @!P0 S2R R3, SR_CgaCtaId ;  /* 0x0000000000038919 */ /* 0x000e220000008800 */
[----:B----4-:R-:W-:Y:S01]  /*18f10*/  IMAD.MOV.U32 R7, RZ, RZ, R2 ;  /* 0x000000ffff077224 */ /* 0x010fe200078e0002 */
[----:B0-----:R-:W-:-:S05]  /*18f20*/  @!P0 LEA R18, R3, R0, 0x18 ;  /* 0x0000000003128211 */ /* 0x001fca00078ec0ff */
[----:B-----5:R1:W-:Y:S01]  /*18f30*/  @!P0 STS.128 [R18+0x2a8d0], R4 ;  /* 0x02a8d00412008388 */ /* 0x0203e20000000c00 */
[----:B------:R-:W-:Y:S06]  /*18f40*/  BAR.ARV 0x5, 0x180 ;  /* 0x0146000000007b1d */ /* 0x000fec0000002000 */
.L_x_1340:
[----:B------:R-:W2:Y:S01]  /*18f50*/  LDL R0, [R1+0xc] ;  /* 0x00000c0001007983 */ /* 0x000ea20000100800 */
[----:B------:R-:W-:Y:S02]  /*18f60*/  ULDC UR4, c[0x0][0xc3c] ;  /* 0x00030f0000047ab9 */ /* 0x000fe40000000800 */
[----:B--2---:R-:W-:-:S13]  /*18f70*/  ISETP.GE.AND P0, PT, R0, UR4, PT ;  /* 0x0000000400007c0c */ /* 0x004fda000bf06270 */
[----:B------:R-:W-:Y:S05]  /*18f80*/  @!P0 BRA `(.L_x_1352) ;  /* 0xffffffa000188947 */ /* 0x000fea000383ffff */
[----:B------:R-:W-:Y:S05]  /*18f90*/  BSYNC B8 ;  /* 0x0000000000087941 */ /* 0x000fea0003800000 */
.L_x_1240:
        /* <DEDUP_REMOVED lines=12> */
.L_x_1424:
[----:B------:R-:W-:Y:S05]  /*19060*/  BSYNC B0 ;  /* 0x0000000000007941 */ /* 0x000fea0003800000 */
.L_x_1353:
[----:B------:R-:W-:-:S03]  /*19070*/  UMOV UR4, 0xffffffff ;  /* 0xffffffff00047882 */ /* 0x000fc60000000000 */
[----:B------:R-:W-:Y:S05]  /*19080*/  BRA.DIV UR4, `(.L_x_1355) ;  /* 0x0000002204707947 */ /* 0x000fea000b800000 */
[----:B------:R-:W1:Y:S02]  /*19090*/  S2R R2, SR_TID.X ;  /* 0x0000000000027919 */ /* 0x000e640000002100 */
[----:B-1----:R-:W-:-:S04]  /*190a0*/  SHF.R.U32.HI R2, RZ, 0x5, R2 ;  /* 0x00000005ff027819 */ /* 0x002fc80000011602 */
[----:B------:R-:W-:-:S05]  /*190b0*/  LOP3.LUT R2, R2, 0x3, RZ, 0xc0, !PT ;  /* 0x0000000302027812 */ /* 0x000fca00078ec0ff */
[----:B------:R1:W2:Y:S02]  /*190c0*/  SHFL.IDX PT, R14, R2, RZ, 0x1f ;  /* 0x00001fff020e7589 */ /* 0x0002a400000e0000 */
.L_x_1427:
[----:B--2---:R-:W-:Y:S01]  /*190d0*/  ISETP.NE.AND P0, PT, R14, RZ, PT ;  /* 0x000000ff0e00720c */ /* 0x004fe20003f05270 */
[----:B------:R-:W-:-:S12]  /*190e0*/  BSSY B0, `(.L_x_1356) ;  /* 0x0000027000007945 */ /* 0x000fd80003800000 */
[----:B------:R-:W-:Y:S05]  /*190f0*/  @P0 BRA `(.L_x_1357) ;  /* 0x0000000000940947 */ /* 0x000fea0003800000 */
[----:B------:R-:W-:-:S03]  /*19100*/  UMOV UR4, 0xffffffff ;  /* 0xffffffff00047882 */ /* 0x000fc60000000000 */
[----:B------:R-:W-:Y:S05]  /*19110*/  BRA.DIV UR4, `(.L_x_1358) ;  /* 0x0000002204807947 */ /* 0x000fea000b800000 */
[----:B------:R-:W-:-:S13]  /*19120*/  ELECT P6, URZ, PT ;  /* 0x00000000003f782f */ /* 0x000fda00038c0000 */
.L_x_1430:
        /* <DEDUP_REMOVED lines=8> */
.L_x_1359:
        /* <DEDUP_REMOVED lines=13> */
.L_x_1431:
[----:B------:R-:W1:Y:S02]  /*19280*/  SYNCS.PHASECHK.TRANS64.TRYWAIT P0, [R7+URZ], R2 ;  /* 0x00000002070075a7 */ /* 0x000e64000800017f */
[----:B-1----:R-:W-:Y:S05]  /*19290*/  @!P0 BRA `(.L_x_1361) ;  /* 0x0000002000548947 */ /* 0x002fea0003800000 */
.L_x_1432:
[----:B------:R-:W-:Y:S05]  /*192a0*/  @!P2 BRA `(.L_x_1362) ;  /* 0x000000000004a947 */ /* 0x000fea0003800000 */
[----:B------:R-:W-:Y:S01]  /*192b0*/  BPT.TRAP 0x1 ;  /* 0x000000040000795c */ /* 0x000fe20000300000 */
.L_x_1362:
[----:B------:R-:W-:-:S04]  /*192c0*/  VIADD R0, R0, 0x2a860 ;  /* 0x0002a86000007836 */ /* 0x000fc80000000000 */
[----:B------:R-:W-:-:S04]  /*192d0*/  IMAD R4, R19, 0x8, R0 ;  /* 0x0000000813047824 */ /* 0x000fc800078e0200 */
[----:B------:R-:W2:Y:S02]  /*192e0*/  SYNCS.PHASECHK.TRANS64.TRYWAIT P0, [R4+URZ], R5 ;  /* 0x00000005040075a7 */ /* 0x000ea4000800017f */
[----:B--2---:R-:W-:Y:S05]  /*192f0*/  @!P0 BRA `(.L_x_1363) ;  /* 0x0000002000508947 */ /* 0x004fea0003800000 */
.L_x_1433:
[----:B------:R-:W-:-:S07]  /*19300*/  IMAD R3, R3, 0x8, R0 ;  /* 0x0000000803037824 */ /* 0x000fce00078e0200 */
.L_x_1364:
[----:B----4-:R4:W0:Y:S02]  /*19310*/  SYNCS.PHASECHK.TRANS64.TRYWAIT P0, [R3+URZ], R2 ;  /* 0x00000002030075a7 */ /* 0x010824000800017f */
[----:B0-----:R-:W-:Y:S05]  /*19320*/  @!P0 NANOSLEEP.SYNCS 0x989680 ;  /* 0x009896800000895d */ /* 0x001fea0003900000 */
[----:B------:R-:W0:Y:S02]  /*19330*/  @!P0 SYNCS.PHASECHK.TRANS64 P0, [R3+URZ], R2 ;  /* 0x00000002030085a7 */ /* 0x000e24000800007f */
[----:B0-----:R-:W-:Y:S05]  /*19340*/  @!P0 BRA `(.L_x_1364) ;  /* 0xfffffffc00f08947 */ /* 0x001fea000383ffff */
.L_x_1357:
[----:B------:R-:W-:Y:S05]  /*19350*/  BSYNC B0 ;  /* 0x0000000000007941 */ /* 0x000fea0003800000 */
.L_x_1356:
[----:B------:R-:W-:Y:S05]  /*19360*/  EXIT ;  /* 0x000000000000794d */ /* 0x000fea0003800000 */
.L_x_1139:
[----:B0-----:R-:W-:-:S04]  /*19370*/  IMAD.U32 R3, RZ, RZ, UR38 ;  /* 0x00000026ff037e24 */ /* 0x001fc8000f8e00ff */
[----:B------:R0:W1:Y:S03]  /*19380*/  SYNCS.PHASECHK.TRANS64.TRYWAIT P1, [R3+URZ+0x2a800], R0 ;  /* 0x02a80000030075a7 */ /* 0x000066000802017f */
[----:B-1----:R-:W-:Y:S05]  /*19390*/  @!P1 NANOSLEEP.SYNCS 0x989680 ;  /* 0x009896800000995d */ /* 0x002fea0003900000 */
[----:B------:R-:W1:Y:S02]  /*193a0*/  @!P1 SYNCS.PHASECHK.TRANS64 P1, [R3+URZ+0x2a800], R0 ;  /* 0x02a80000030095a7 */ /* 0x000e64000802007f */
[----:B-1----:R-:W-:Y:S05]  /*193b0*/  @!P1 BRA `(.L_x_1139) ;  /* 0xfffffffc00ec9947 */ /* 0x002fea000383ffff */
[----:B------:R-:W-:Y:S05]  /*193c0*/  BRA `(.L_x_1365) ;  /* 0xfffffe8c00487947 */ /* 0x000fea000383ffff */
.L_x_1143:
[----:B-1----:R1:W2:Y:S02]  /*193d0*/  SYNCS.PHASECHK.TRANS64.TRYWAIT P2, [R21+URZ+0x2a830], R0 ;  /* 0x02a83000150075a7 */ /* 0x0022a4000804017f */
[----:B--2---:R-:W-:Y:S05]  /*193e0*/  @!P2 NANOSLEEP.SYNCS 0x989680 ;  /* 0x009896800000a95d */ /* 0x004fea0003900000 */
[----:B------:R-:W2:Y:S02]  /*193f0*/  @!P2 SYNCS.PHASECHK.TRANS64 P2, [R21+URZ+0x2a830], R0 ;  /* 0x02a830001500a5a7 */ /* 0x000ea4000804007f */
[----:B--2---:R-:W-:Y:S05]  /*19400*/  @!P2 BRA `(.L_x_1143) ;  /* 0xfffffffc00f0a947 */ /* 0x004fea000383ffff */
[----:B------:R-:W-:Y:S05]  /*19410*/  BRA `(.L_x_1142) ;  /* 0xfffffe8c00707947 */ /* 0x000fea000383ffff */
.L_x_1159:
[----:B-1----:R-:W-:-:S04]  /*19420*/  IMAD.U32 R11, RZ, RZ, UR7 ;  /* 0x00000007ff0b7e24 */ /* 0x002fc8000f8e00ff */
[----:B------:R1:W2:Y:S03]  /*19430*/  SYNCS.PHASECHK.TRANS64.TRYWAIT P2, [R11+URZ+0x2a830], R10 ;  /* 0x02a8300a0b0075a7 */ /* 0x0002a6000804017f */
[----:B--2---:R-:W-:Y:S05]  /*19440*/  @!P2 NANOSLEEP.SYNCS 0x989680 ;  /* 0x009896800000a95d */ /* 0x004fea0003900000 */
[----:B------:R-:W2:Y:S02]  /*19450*/  @!P2 SYNCS.PHASECHK.TRANS64 P2, [R11+URZ+0x2a830], R10 ;  /* 0x02a8300a0b00a5a7 */ /* 0x000ea4000804007f */
[----:B--2---:R-:W-:Y:S05]  /*19460*/  @!P2 BRA `(.L_x_1159) ;  /* 0xfffffffc00eca947 */ /* 0x004fea000383ffff */
[----:B------:R-:W-:Y:S05]  /*19470*/  BRA `(.L_x_1158) ;  /* 0xfffffebc00d07947 */ /* 0x000fea000383ffff */
.L_x_1163:
[----:B-1----:R-:W-:-:S04]  /*19480*/  IMAD.U32 R11, RZ, RZ, UR6 ;  /* 0x00000006ff0b7e24 */ /* 0x002fc8000f8e00ff */
[----:B------:R1:W3:Y:S03]  /*19490*/  SYNCS.PHASECHK.TRANS64.TRYWAIT P2, [R11+URZ+0x2a850], R0 ;  /* 0x02a850000b0075a7 */ /* 0x0002e6000804017f */
[----:B---3--:R-:W-:Y:S05]  /*194a0*/  @!P2 NANOSLEEP.SYNCS 0x989680 ;  /* 0x009896800000a95d */ /* 0x008fea0003900000 */
[----:B------:R-:W3:Y:S02]  /*194b0*/  @!P2 SYNCS.PHASECHK.TRANS64 P2, [R11+URZ+0x2a850], R0 ;  /* 0x02a850000b00a5a7 */ /* 0x000ee4000804007f */
[----:B---3--:R-:W-:Y:S05]  /*194c0*/  @!P2 BRA `(.L_x_1163) ;  /* 0xfffffffc00eca947 */ /* 0x008fea000383ffff */
[----:B------:R-:W-:Y:S05]  /*194d0*/  BRA `(.L_x_1162) ;  /* 0xfffffec400f87947 */ /* 0x000fea000383ffff */
.L_x_1180:
[----:B-1----:R-:W-:-:S04]  /*194e0*/  IMAD.U32 R8, RZ, RZ, UR6 ;  /* 0x00000006ff087e24 */ /* 0x002fc8000f8e00ff */
[----:B------:R1:W2:Y:S03]  /*194f0*/  SYNCS.PHASECHK.TRANS64.TRYWAIT P2, [R8+URZ+0x2a830], R7 ;  /* 0x02a83007080075a7 */ /* 0x0002a6000804017f */
[----:B--2---:R-:W-:Y:S05]  /*19500*/  @!P2 NANOSLEEP.SYNCS 0x989680 ;  /* 0x009896800000a95d */ /* 0x004fea0003900000 */
[----:B------:R-:W2:Y:S02]  /*19510*/  @!P2 SYNCS.PHASECHK.TRANS64 P2, [R8+URZ+0x2a830], R7 ;  /* 0x02a830070800a5a7 */ /* 0x000ea4000804007f */
[----:B--2---:R-:W-:Y:S05]  /*19520*/  @!P2 BRA `(.L_x_1180) ;  /* 0xfffffffc00eca947 */ /* 0x004fea000383ffff */
[----:B------:R-:W-:Y:S05]  /*19530*/  BRA `(.L_x_1179) ;  /* 0xfffffef400387947 */ /* 0x000fea000383ffff */
.L_x_1184:
[----:B01----:R-:W-:-:S04]  /*19540*/  IMAD.U32 R7, RZ, RZ, UR10 ;  /* 0x0000000aff077e24 */ /* 0x003fc8000f8e00ff */
[----:B------:R0:W1:Y:S03]  /*19550*/  SYNCS.PHASECHK.TRANS64.TRYWAIT P2, [R7+URZ+0x2a850], R0 ;  /* 0x02a85000070075a7 */ /* 0x000066000804017f */
[----:B-1----:R-:W-:Y:S05]  /*19560*/  @!P2 NANOSLEEP.SYNCS 0x989680 ;  /* 0x009896800000a95d */ /* 0x002fea0003900000 */
[----:B------:R-:W1:Y:S02]  /*19570*/  @!P2 SYNCS.PHASECHK.TRANS64 P2, [R7+URZ+0x2a850], R0 ;  /* 0x02a850000700a5a7 */ /* 0x000e64000804007f */
[----:B-1----:R-:W-:Y:S05]  /*19580*/  @!P2 BRA `(.L_x_1184) ;  /* 0xfffffffc00eca947 */ /* 0x002fea000383ffff */
[----:B------:R-:W-:Y:S05]  /*19590*/  BRA `(.L_x_1183) ;  /* 0xfffffefc00607947 */ /* 0x000fea000383ffff */
.L_x_1190:
[----:B-1----:R-:W-:-:S04]  /*195a0*/  IMAD.U32 R8, RZ, RZ, UR6 ;  /* 0x00000006ff087e24 */ /* 0x002fc8000f8e00ff */
[----:B------:R1:W2:Y:S03]  /*195b0*/  SYNCS.PHASECHK.TRANS64.TRYWAIT P2, [R8+URZ+0x2a830], R7 ;  /* 0x02a83007080075a7 */ /* 0x0002a6000804017f */
[----:B--2---:R-:W-:Y:S05]  /*195c0*/  @!P2 NANOSLEEP.SYNCS 0x989680 ;  /* 0x009896800000a95d */ /* 0x004fea0003900000 */
[----:B------:R-:W2:Y:S02]  /*195d0*/  @!P2 SYNCS.PHASECHK.TRANS64 P2, [R8+URZ+0x2a830], R7 ;  /* 0x02a830070800a5a7 */ /* 0x000ea4000804007f */
[----:B--2---:R-:W-:Y:S05]  /*195e0*/  @!P2 BRA `(.L_x_1190) ;  /* 0xfffffffc00eca947 */ /* 0x004fea000383ffff */
[----:B------:R-:W-:Y:S05]  /*195f0*/  BRA `(.L_x_1189) ;  /* 0xffffff1400a07947 */ /* 0x000fea000383ffff */
.L_x_1194:
[----:B01----:R-:W-:-:S04]  /*19600*/  IMAD.U32 R7, RZ, RZ, UR10 ;  /* 0x0000000aff077e24 */ /* 0x003fc8000f8e00ff */
[----:B------:R0:W1:Y:S03]  /*19610*/  SYNCS.PHASECHK.TRANS64.TRYWAIT P2, [R7+URZ+0x2a850], R0 ;  /* 0x02a85000070075a7 */ /* 0x000066000804017f */
[----:B-1----:R-:W-:Y:S05]  /*19620*/  @!P2 NANOSLEEP.SYNCS 0x989680 ;  /* 0x009896800000a95d */ /* 0x002fea0003900000 */
[----:B------:R-:W1:Y:S02]  /*19630*/  @!P2 SYNCS.PHASECHK.TRANS64 P2, [R7+URZ+0x2a850], R0 ;  /* 0x02a850000700a5a7 */ /* 0x000e64000804007f */
[----:B-1----:R-:W-:Y:S05]  /*19640*/  @!P2 BRA `(.L_x_1194) ;  /* 0xfffffffc00eca947 */ /* 0x002fea000383ffff */
[----:B------:R-:W-:Y:S05]  /*19650*/  BRA `(.L_x_1193) ;  /* 0xffffff1c00c87947 */ /* 0x000fea000383ffff */
.L_x_1207:
[----:B-1----:R-:W-:-:S04]  /*19660*/  IMAD.U32 R5, RZ, RZ, UR5 ;  /* 0x00000005ff057e24 */ /* 0x002fc8000f8e00ff */
[----:B------:R1:W2:Y:S03]  /*19670*/  SYNCS.PHASECHK.TRANS64.TRYWAIT P0, [R5+URZ+0x2a850], R0 ;  /* 0x02a85000050075a7 */ /* 0x0002a6000800017f */
[----:B--2---:R-:W-:Y:S05]  /*19680*/  @!P0 NANOSLEEP.SYNCS 0x989680 ;  /* 0x009896800000895d */ /* 0x004fea0003900000 */
[----:B------:R-:W2:Y:S02]  /*19690*/  @!P0 SYNCS.PHASECHK.TRANS64 P0, [R5+URZ+0x2a850], R0 ;  /* 0x02a85000050085a7 */ /* 0x000ea4000800007f */
[----:B--2---:R-:W-:Y:S05]  /*196a0*/  @!P0 BRA `(.L_x_1207) ;  /* 0xfffffffc00ec8947 */ /* 0x004fea000383ffff */
[----:B------:R-:W-:Y:S05]  /*196b0*/  BRA `(.L_x_1206) ;  /* 0xffffff4c00307947 */ /* 0x000fea000383ffff */
.L_x_1262:
[----:B-1----:R-:W1:Y:S01]  /*196c0*/  S2R R4, SR_TID.X ;  /* 0x0000000000047919 */ /* 0x002e620000002100 */
[----:B------:R-:W-:Y:S01]  /*196d0*/  BSSY B0, `(.L_x_1366) ;  /* 0x000000a000007945 */ /* 0x000fe20003800000 */
[----:B------:R-:W-:Y:S02]  /*196e0*/  IMAD.MOV.U32 R12, RZ, RZ, RZ ;  /* 0x000000ffff0c7224 */ /* 0x000fe400078e00ff */
[----:B------:R-:W-:Y:S02]  /*196f0*/  IMAD.MOV.U32 R11, RZ, RZ, 0x1f ;  /* 0x0000001fff0b7424 */ /* 0x000fe400078e00ff */
[----:B------:R-:W-:Y:S01]  /*19700*/  IMAD.MOV.U32 R15, RZ, RZ, -0x1 ;  /* 0xffffffffff0f7424 */ /* 0x000fe200078e00ff */
[----:B-1----:R-:W-:-:S04]  /*19710*/  SHF.R.U32.HI R4, RZ, 0x5, R4 ;  /* 0x00000005ff047819 */ /* 0x002fc80000011604 */
[----:B------:R-:W-:-:S05]  /*19720*/  LOP3.LUT R4, R4, 0x3, RZ, 0xc0, !PT ;  /* 0x0000000304047812 */ /* 0x000fca00078ec0ff */
[----:B------:R-:W-:-:S07]  /*19730*/  IMAD.MOV.U32 R13, RZ, RZ, R4 ;  /* 0x000000ffff0d7224 */ /* 0x000fce00078e0004 */
[----:B0-2---:R-:W-:Y:S05]  /*19740*/  WARPSYNC.COLLECTIVE R15, `(.L_x_1367) ;  /* 0x000000000f087348 */ /* 0x005fea0003c00000 */
[----:B------:R1:W3:Y:S02]  /*19750*/  SHFL.IDX P6, R14, R13, R12, R11 ;  /* 0x0000000c0d0e7389 */ /* 0x0002e400000c000b */
[----:B0123--:R-:W-:Y:S01]  /*19760*/  ENDCOLLECTIVE ;  /* 0x000000000000791b */ /* 0x00ffe20003800000 */
.L_x_1367:
[----:B------:R-:W-:Y:S05]  /*19770*/  BSYNC B0 ;  /* 0x0000000000007941 */ /* 0x000fea0003800000 */
.L_x_1366:
[----:B------:R-:W-:Y:S05]  /*19780*/  BRA `(.L_x_1368) ;  /* 0xffffffa800c07947 */ /* 0x000fea000383ffff */
.L_x_1264:
[----:B------:R-:W-:Y:S01]  /*19790*/  BSSY B0, `(.L_x_1369) ;  /* 0x0000006000007945 */ /* 0x000fe20003800000 */
[----:B------:R-:W-:-:S07]  /*197a0*/  IMAD.MOV.U32 R15, RZ, RZ, -0x1 ;  /* 0xffffffffff0f7424 */ /* 0x000fce00078e00ff */
[----:B012---:R-:W-:Y:S05]  /*197b0*/  WARPSYNC.COLLECTIVE R15, `(.L_x_1370) ;  /* 0x000000000f0c7348 */ /* 0x007fea0003c00000 */
[----:B------:R-:W-:Y:S02]  /*197c0*/  ELECT P6, UR62, PT ;  /* 0x00000000003e782f */ /* 0x000fe400038c0000 */
[----:B------:R-:W-:Y:S01]  /*197d0*/  MOV R14, UR62 ;  /* 0x0000003e000e7c02 */ /* 0x000fe20008000f00 */
[----:B012---:R-:W-:Y:S10]  /*197e0*/  ENDCOLLECTIVE ;  /* 0x000000000000791b */ /* 0x007ff40003800000 */
.L_x_1370:
[----:B------:R-:W-:Y:S05]  /*197f0*/  BSYNC B0 ;  /* 0x0000000000007941 */ /* 0x000fea0003800000 */
.L_x_1369:
[----:B------:R-:W-:Y:S05]  /*19800*/  BRA `(.L_x_1371) ;  /* 0xffffffa800cc7947 */ /* 0x000fea000383ffff */
.L_x_1266:
[----:B-1----:R1:W3:Y:S02]  /*19810*/  SYNCS.PHASECHK.TRANS64.TRYWAIT P0, [R0+URZ+0x2a840], R2 ;  /* 0x02a84002000075a7 */ /* 0x0022e4000800017f */
[----:B---3--:R-:W-:Y:S05]  /*19820*/  @!P0 NANOSLEEP.SYNCS 0x989680 ;  /* 0x009896800000895d */ /* 0x008fea0003900000 */
[----:B------:R-:W3:Y:S02]  /*19830*/  @!P0 SYNCS.PHASECHK.TRANS64 P0, [R0+URZ+0x2a840], R2 ;  /* 0x02a84002000085a7 */ /* 0x000ee4000800007f */
[----:B---3--:R-:W-:Y:S05]  /*19840*/  @!P0 BRA `(.L_x_1266) ;  /* 0xfffffffc00f08947 */ /* 0x008fea000383ffff */
[----:B------:R-:W-:Y:S05]  /*19850*/  BRA `(.L_x_1372) ;  /* 0xffffffac00307947 */ /* 0x000fea000383ffff */
.L_x_1270:
[----:B------:R-:W2:Y:S01]  /*19860*/  LDL.LU R11, [R1+0x2c] ;  /* 0x00002c00010b7983 */ /* 0x000ea20000300800 */
[----:B------:R-:W-:Y:S02]  /*19870*/  IMAD.MOV.U32 R13, RZ, RZ, R3 ;  /* 0x000000ffff0d7224 */ /* 0x000fe400078e0003 */
[----:B------:R-:W-:Y:S01]  /*19880*/  IMAD.MOV.U32 R12, RZ, RZ, RZ ;  /* 0x000000ffff0c7224 */ /* 0x000fe200078e00ff */
[----:B------:R-:W0:Y:S01]  /*19890*/  S2R R5, SR_TID.X ;  /* 0x0000000000057919 */ /* 0x000e220000002100 */
[----:B------:R-:W-:Y:S01]  /*198a0*/  IMAD.MOV.U32 R15, RZ, RZ, -0x1 ;  /* 0xffffffffff0f7424 */ /* 0x000fe200078e00ff */
[----:B0-----:R-:W-:-:S04]  /*198b0*/  LOP3.LUT R5, R5, 0x7f, RZ, 0xc0, !PT ;  /* 0x0000007f05057812 */ /* 0x001fc800078ec0ff */
[----:B------:R-:W-:-:S05]  /*198c0*/  SHF.R.U32.HI R5, RZ, 0x3, R5 ;  /* 0x00000003ff057819 */ /* 0x000fca0000011605 */
[----:B------:R-:W-:-:S04]  /*198d0*/  IMAD.IADD R0, R5, 0x1, R9 ;  /* 0x0000000105007824 */ /* 0x000fc800078e0209 */
[----:B------:R-:W-:Y:S02]  /*198e0*/  VIADD R5, R0, 0x10 ;  /* 0x0000001000057836 */ /* 0x000fe40000000000 */
[----:B--2---:R-:W-:Y:S02]  /*198f0*/  IMAD R2, R11, R7, RZ ;  /* 0x000000070b027224 */ /* 0x004fe400078e02ff */
[----:B------:R-:W-:-:S03]  /*19900*/  IMAD.MOV.U32 R11, RZ, RZ, 0x181f ;  /* 0x0000181fff0b7424 */ /* 0x000fc600078e00ff */
[----:B------:R-:W-:-:S13]  /*19910*/  ISETP.GE.AND P3, PT, R0, R2, PT ;  /* 0x000000020000720c */ /* 0x000fda0003f66270 */
[----:B-----5:R-:W-:Y:S05]  /*19920*/  WARPSYNC.COLLECTIVE R15, `(.L_x_1373) ;  /* 0x000000000f087348 */ /* 0x020fea0003c00000 */
[----:B------:R0:W1:Y:S02]  /*19930*/  SHFL.IDX P6, R14, R13, R12, R11 ;  /* 0x0000000c0d0e7389 */ /* 0x00006400000c000b */
[----:B01---5:R-:W-:Y:S01]  /*19940*/  ENDCOLLECTIVE ;  /* 0x000000000000791b */ /* 0x023fe20003800000 */
.L_x_1373:
[----:B------:R-:W-:Y:S02]  /*19950*/  IMAD.MOV.U32 R13, RZ, RZ, R4 ;  /* 0x000000ffff0d7224 */ /* 0x000fe400078e0004 */
[----:B------:R-:W-:-:S07]  /*19960*/  IMAD.MOV.U32 R6, RZ, RZ, R14 ;  /* 0x000000ffff067224 */ /* 0x000fce00078e000e */
[----:B------:R-:W-:Y:S05]  /*19970*/  WARPSYNC.COLLECTIVE R15, `(.L_x_1374) ;  /* 0x000000000f087348 */ /* 0x000fea0003c00000 */
[----:B------:R0:W1:Y:S02]  /*19980*/  SHFL.IDX P6, R14, R13, R12, R11 ;  /* 0x0000000c0d0e7389 */ /* 0x00006400000c000b */
[----:B01----:R-:W-:Y:S01]  /*19990*/  ENDCOLLECTIVE ;  /* 0x000000000000791b */ /* 0x003fe20003800000 */
.L_x_1374:
[----:B------:R-:W-:Y:S01]  /*199a0*/  ULDC.64 UR4, c[0x0][0x208] ;  /* 0x0000820000047ab9 */ /* 0x000fe20000000a00 */
[----:B------:R-:W-:Y:S02]  /*199b0*/  IMAD.MOV.U32 R13, RZ, RZ, R3 ;  /* 0x000000ffff0d7224 */ /* 0x000fe400078e0003 */
[----:B------:R-:W-:Y:S02]  /*199c0*/  IMAD.MOV.U32 R12, RZ, RZ, 0x1 ;  /* 0x00000001ff0c7424 */ /* 0x000fe400078e00ff */
[----:B------:R-:W-:-:S05]  /*199d0*/  IMAD.MOV.U32 R7, RZ, RZ, R14 ;  /* 0x000000ffff077224 */ /* 0x000fca00078e000e */
[----:B------:R-:W-:-:S05]  /*199e0*/  @!P3 LEA R7, P5, R8, R7, 0x1 ;  /* 0x000000070807b211 */ /* 0x000fca00078a08ff */
        /* <DEDUP_REMOVED lines=14> */
.L_x_1375:
[----:B------:R-:W-:Y:S02]  /*19ad0*/  IMAD.MOV.U32 R13, RZ, RZ, R4 ;  /* 0x000000ffff0d7224 */ /* 0x000fe400078e0004 */
[----:B------:R-:W-:-:S07]  /*19ae0*/  IMAD.MOV.U32 R9, RZ, RZ, R14 ;  /* 0x000000ffff097224 */ /* 0x000fce00078e000e */
[----:B------:R-:W-:Y:S05]  /*19af0*/  WARPSYNC.COLLECTIVE R15, `(.L_x_1376) ;  /* 0x000000000f087348 */ /* 0x000fea0003c00000 */
[----:B------:R0:W1:Y:S02]  /*19b00*/  SHFL.IDX P6, R14, R13, R12, R11 ;  /* 0x0000000c0d0e7389 */ /* 0x00006400000c000b */
[----:B01----:R-:W-:Y:S01]  /*19b10*/  ENDCOLLECTIVE ;  /* 0x000000000000791b */ /* 0x003fe20003800000 */
.L_x_1376:
[----:B------:R-:W-:Y:S01]  /*19b20*/  ULDC.64 UR4, c[0x0][0x208] ;  /* 0x0000820000047ab9 */ /* 0x000fe20000000a00 */
[----:B------:R-:W-:Y:S02]  /*19b30*/  IMAD.MOV.U32 R13, RZ, RZ, R3 ;  /* 0x000000ffff0d7224 */ /* 0x000fe400078e0003 */
[----:B------:R-:W-:Y:S02]  /*19b40*/  IMAD.MOV.U32 R12, RZ, RZ, 0x2 ;  /* 0x00000002ff0c7424 */ /* 0x000fe400078e00ff */
[----:B------:R-:W-:-:S05]  /*19b50*/  IMAD.MOV.U32 R5, RZ, RZ, R14 ;  /* 0x000000ffff057224 */ /* 0x000fca00078e000e */
[----:B------:R-:W-:-:S05]  /*19b60*/  @!P3 LEA R8, P5, R8, R5, 0x1 ;  /* 0x000000050808b211 */ /* 0x000fca00078a08ff */
[----:B------:R-:W-:Y:S02]  /*19b70*/  @!P3 IMAD.X R5, RZ, RZ, R9, P5 ;  /* 0x000000ffff05b224 */ /* 0x000fe400028e0609 */
[----:B------:R-:W-:Y:S01]  /*19b80*/  @!P3 IMAD.MOV.U32 R6, RZ, RZ, R8 ;  /* 0x000000ffff06b224 */ /* 0x000fe200078e0008 */
[----:B------:R-:W0:Y:S01]  /*19b90*/  S2R R9, SR_TID.X ;  /* 0x0000000000097919 */ /* 0x000e220000002100 */
[----:B------:R-:W-:Y:S02]  /*19ba0*/  @!P3 IMAD.MOV.U32 R7, RZ, RZ, R5 ;  /* 0x000000ffff07b224 */ /* 0x000fe400078e0005 */
[----:B------:R-:W-:-:S03]  /*19bb0*/  VIADD R5, R0, 0x20 ;  /* 0x0000002000057836 */ /* 0x000fc60000000000 */
[----:B------:R-:W-:Y:S01]  /*19bc0*/  @!PT LDS RZ, [RZ] ;  /* 0x00000000fffff984 */ /* 0x000fe20000000800 */
[----:B------:R-:W-:Y:S01]  /*19bd0*/  @!PT LDS RZ, [RZ] ;  /* 0x00000000fffff984 */ /* 0x000fe20000000800 */
[----:B------:R-:W-:Y:S01]  /*19be0*/  @!PT LDS RZ, [RZ] ;  /* 0x00000000fffff984 */ /* 0x000fe20000000800 */
[----:B------:R1:W-:Y:S04]  /*19bf0*/  @!P3 LDGSTS.E.BYPASS.LTC128B.128 [R10+0xcc00], desc[UR4][R6.64], !P2 ;  /* 0x0cc00000060abfae */ /* 0x0003e8000d101d44 */
[----:B------:R1:W-:Y:S04]  /*19c00*/  @!P3 LDGSTS.E.BYPASS.LTC128B.128 [R10+0x10c00], desc[UR4][R6.64+0x80], !P1 ;  /* 0x10c00080060abfae */ /* 0x0003e8000c901d44 */
[----:B------:R1:W-:Y:S01]  /*19c10*/  @!P3 LDGSTS.E.BYPASS.LTC128B.128 [R10+0x14c00], desc[UR4][R6.64+0x100], !P0 ;  /* 0x14c00100060abfae */ /* 0x0003e2000c101d44 */
[----:B------:R-:W-:-:S13]  /*19c20*/  ISETP.GE.AND P3, PT, R5, R2, PT ;  /* 0x000000020500720c */ /* 0x000fda0003f66270 */
[----:B01----:R-:W-:Y:S05]  /*19c30*/  WARPSYNC.COLLECTIVE R15, `(.L_x_1377) ;  /* 0x000000000f087348 */ /* 0x003fea0003c00000 */
[----:B------:R2:W3:Y:S02]  /*19c40*/  SHFL.IDX P6, R14, R13, R12, R11 ;  /* 0x0000000c0d0e7389 */ /* 0x0004e400000c000b */
[----:B0123--:R-:W-:Y:S01]  /*19c50*/  ENDCOLLECTIVE ;  /* 0x000000000000791b */ /* 0x00ffe20003800000 */
.L_x_1377:
[----:B------:R-:W-:Y:S02]  /*19c60*/  IMAD.MOV.U32 R13, RZ, RZ, R4 ;  /* 0x000000ffff0d7224 */ /* 0x000fe400078e0004 */
[----:B------:R-:W-:-:S05]  /*19c70*/  IMAD.SHL.U32 R9, R9, 0x8, RZ ;  /* 0x0000000809097824 */ /* 0x000fca00078e00ff */
[----:B------:R-:W-:Y:S01]  /*19c80*/  LOP3.LUT R9, R9, 0x38, RZ, 0xc0, !PT ;  /* 0x0000003809097812 */ /* 0x000fe200078ec0ff */
[----:B------:R-:W-:-:S07]  /*19c90*/  IMAD.MOV.U32 R8, RZ, RZ, R14 ;  /* 0x000000ffff087224 */ /* 0x000fce00078e000e */
[----:B------:R-:W-:Y:S05]  /*19ca0*/  WARPSYNC.COLLECTIVE R15, `(.L_x_1378) ;  /* 0x000000000f087348 */ /* 0x000fea0003c00000 */
[----:B------:R0:W1:Y:S02]  /*19cb0*/  SHFL.IDX P6, R14, R13, R12, R11 ;  /* 0x0000000c0d0e7389 */ /* 0x00006400000c000b */
[----:B01----:R-:W-:Y:S01]  /*19cc0*/  ENDCOLLECTIVE ;  /* 0x000000000000791b */ /* 0x003fe20003800000 */
.L_x_1378:
[----:B------:R-:W-:Y:S01]  /*19cd0*/  ULDC.64 UR4, c[0x0][0x208] ;  /* 0x0000820000047ab9 */ /* 0x000fe20000000a00 */
[----:B------:R-:W-:Y:S02]  /*19ce0*/  IMAD.MOV.U32 R13, RZ, RZ, R3 ;  /* 0x000000ffff0d7224 */ /* 0x000fe400078e0003 */
[----:B------:R-:W-:Y:S02]  /*19cf0*/  IMAD.MOV.U32 R12, RZ, RZ, 0x3 ;  /* 0x00000003ff0c7424 */ /* 0x000fe400078e00ff */
[----:B------:R-:W-:-:S05]  /*19d00*/  IMAD.MOV.U32 R5, RZ, RZ, R14 ;  /* 0x000000ffff057224 */ /* 0x000fca00078e000e */
[----:B------:R-:W-:-:S05]  /*19d10*/  @!P3 LEA R5, P4, R9, R5, 0x1 ;  /* 0x000000050905b211 */ /* 0x000fca00078808ff */
[----:B------:R-:W-:-:S04]  /*19d20*/  @!P3 IMAD.X R6, RZ, RZ, R8, P4 ;  /* 0x000000ffff06b224 */ /* 0x000fc800020e0608 */
[----:B------:R-:W-:Y:S02]  /*19d30*/  @!P3 IMAD.MOV.U32 R7, RZ, RZ, R6 ;  /* 0x000000ffff07b224 */ /* 0x000fe400078e0006 */
        /* <DEDUP_REMOVED lines=12> */
.L_x_1379:
[----:B------:R-:W-:Y:S02]  /*19e00*/  IMAD.MOV.U32 R13, RZ, RZ, R4 ;  /* 0x000000ffff0d7224 */ /* 0x000fe400078e0004 */
[----:B------:R-:W-:-:S07]  /*19e10*/  IMAD.MOV.U32 R6, RZ, RZ, R14 ;  /* 0x000000ffff067224 */ /* 0x000fce00078e000e */
[----:B------:R-:W-:Y:S05]  /*19e20*/  WARPSYNC.COLLECTIVE R15, `(.L_x_1380) ;  /* 0x000000000f087348 */ /* 0x000fea0003c00000 */
[----:B------:R0:W1:Y:S02]  /*19e30*/  SHFL.IDX P6, R14, R13, R12, R11 ;  /* 0x0000000c0d0e7389 */ /* 0x00006400000c000b */
[----:B01----:R-:W-:Y:S01]  /*19e40*/  ENDCOLLECTIVE ;  /* 0x000000000000791b */ /* 0x003fe20003800000 */
.L_x_1380:
        /* <DEDUP_REMOVED lines=19> */
.L_x_1381:
[----:B------:R-:W-:Y:S02]  /*19f80*/  IMAD.MOV.U32 R13, RZ, RZ, R4 ;  /* 0x000000ffff0d7224 */ /* 0x000fe400078e0004 */
[----:B------:R-:W-:-:S07]  /*19f90*/  IMAD.MOV.U32 R6, RZ, RZ, R14 ;  /* 0x000000ffff067224 */ /* 0x000fce00078e000e */
[----:B------:R-:W-:Y:S05]  /*19fa0*/  WARPSYNC.COLLECTIVE R15, `(.L_x_1382) ;  /* 0x000000000f087348 */ /* 0x000fea0003c00000 */
[----:B------:R0:W1:Y:S02]  /*19fb0*/  SHFL.IDX P6, R14, R13, R12, R11 ;  /* 0x0000000c0d0e7389 */ /* 0x00006400000c000b */
[----:B01----:R-:W-:Y:S01]  /*19fc0*/  ENDCOLLECTIVE ;  /* 0x000000000000791b */ /* 0x003fe20003800000 */
.L_x_1382:
        /* <DEDUP_REMOVED lines=19> */
.L_x_1383:
[----:B------:R-:W-:Y:S02]  /*1a100*/  IMAD.MOV.U32 R13, RZ, RZ, R4 ;  /* 0x000000ffff0d7224 */ /* 0x000fe400078e0004 */
[----:B------:R-:W-:-:S07]  /*1a110*/  IMAD.MOV.U32 R6, RZ, RZ, R14 ;  /* 0x000000ffff067224 */ /* 0x000fce00078e000e */
[----:B------:R-:W-:Y:S05]  /*1a120*/  WARPSYNC.COLLECTIVE R15, `(.L_x_1384) ;  /* 0x000000000f087348 */ /* 0x000fea0003c00000 */
[----:B------:R0:W1:Y:S02]  /*1a130*/  SHFL.IDX P6, R14, R13, R12, R11 ;  /* 0x0000000c0d0e7389 */ /* 0x00006400000c000b */
[----:B01----:R-:W-:Y:S01]  /*1a140*/  ENDCOLLECTIVE ;  /* 0x000000000000791b */ /* 0x003fe20003800000 */
.L_x_1384:
[----:B------:R-:W-:Y:S01]  /*1a150*/  ULDC.64 UR4, c[0x0][0x208] ;  /* 0x0000820000047ab9 */ /* 0x000fe20000000a00 */
[----:B------:R-:W-:Y:S02]  /*1a160*/  IMAD.MOV.U32 R13, RZ, RZ, R3 ;  /* 0x000000ffff0d7224 */ /* 0x000fe400078e0003 */
[----:B------:R-:W-:Y:S02]  /*1a170*/  IMAD.MOV.U32 R12, RZ, RZ, 0x6 ;  /* 0x00000006ff0c7424 */ /* 0x000fe400078e00ff */
[----:B------:R-:W-:-:S05]  /*1a180*/  IMAD.MOV.U32 R5, RZ, RZ, R14 ;  /* 0x000000ffff057224 */ /* 0x000fca00078e000e */
[----:B------:R-:W-:-:S05]  /*1a190*/  @!P3 LEA R5, P4, R9, R5, 0x1 ;  /* 0x000000050905b211 */ /* 0x000fca00078808ff */
[----:B------:R-:W-:-:S04]  /*1a1a0*/  @!P3 IMAD.X R6, RZ, RZ, R6, P4 ;  /* 0x000000ffff06b224 */ /* 0x000fc800020e0606 */
[----:B------:R-:W-:Y:S02]  /*1a1b0*/  @!P3 IMAD.MOV.U32 R7, RZ, RZ, R6 ;  /* 0x000000ffff07b224 */ /* 0x000fe400078e0006 */
[----:B------:R-:W-:-:S05]  /*1a1c0*/  @!P3 IMAD.MOV.U32 R6, RZ, RZ, R5 ;  /* 0x000000ffff06b224 */ /* 0x000fca00078e0005 */
        /* <DEDUP_REMOVED lines=9> */
.L_x_1385:
[----:B------:R-:W-:-:S05]  /*1a260*/  VIADD R7, R0, 0x60 ;  /* 0x0000006000077836 */ /* 0x000fca0000000000 */
[----:B------:R-:W-:Y:S01]  /*1a270*/  ISETP.GE.AND P4, PT, R7, R2, PT ;  /* 0x000000020700720c */ /* 0x000fe20003f86270 */
[----:B------:R-:W-:Y:S02]  /*1a280*/  IMAD.MOV.U32 R13, RZ, RZ, R4 ;  /* 0x000000ffff0d7224 */ /* 0x000fe400078e0004 */
[----:B------:R-:W-:-:S10]  /*1a290*/  IMAD.MOV.U32 R6, RZ, RZ, R14 ;  /* 0x000000ffff067224 */ /* 0x000fd400078e000e */
[----:B------:R-:W-:Y:S05]  /*1a2a0*/  WARPSYNC.COLLECTIVE R15, `(.L_x_1386) ;  /* 0x000000000f087348 */ /* 0x000fea0003c00000 */
[----:B------:R0:W1:Y:S02]  /*1a2b0*/  SHFL.IDX P6, R14, R13, R12, R11 ;  /* 0x0000000c0d0e7389 */ /* 0x00006400000c000b */
[----:B01----:R-:W-:Y:S01]  /*1a2c0*/  ENDCOLLECTIVE ;  /* 0x000000000000791b */ /* 0x003fe20003800000 */
.L_x_1386:
        /* <DEDUP_REMOVED lines=17> */
.L_x_1387:
[----:B------:R-:W-:Y:S02]  /*1a3e0*/  IMAD.MOV.U32 R13, RZ, RZ, R4 ;  /* 0x000000ffff0d7224 */ /* 0x000fe400078e0004 */
[----:B------:R-:W-:-:S07]  /*1a3f0*/  IMAD.MOV.U32 R5, RZ, RZ, R14 ;  /* 0x000000ffff057224 */ /* 0x000fce00078e000e */
[----:B------:R-:W-:Y:S05]  /*1a400*/  WARPSYNC.COLLECTIVE R15, `(.L_x_1388) ;  /* 0x000000000f087348 */ /* 0x000fea0003c00000 */
[----:B------:R0:W1:Y:S02]  /*1a410*/  SHFL.IDX P6, R14, R13, R12, R11 ;  /* 0x0000000c0d0e7389 */ /* 0x00006400000c000b */
[----:B01----:R-:W-:Y:S01]  /*1a420*/  ENDCOLLECTIVE ;  /* 0x000000000000791b */ /* 0x003fe20003800000 */
.L_x_1388:
[----:B------:R-:W-:Y:S01]  /*1a430*/  IMAD.MOV.U32 R3, RZ, RZ, R14 ;  /* 0x000000ffff037224 */ /* 0x000fe200078e000e */
[----:B------:R-:W-:Y:S06]  /*1a440*/  BRA `(.L_x_1389) ;  /* 0xffffffac00d87947 */ /* 0x000fec000383ffff */
.L_x_1275:
[----:B0-----:R0:W3:Y:S02]  /*1a450*/  SYNCS.PHASECHK.TRANS64.TRYWAIT P0, [R18+URZ+0x2a820], R0 ;  /* 0x02a82000120075a7 */ /* 0x0010e4000800017f */
[----:B---3--:R-:W-:Y:S05]  /*1a460*/  @!P0 NANOSLEEP.SYNCS 0x989680 ;  /* 0x009896800000895d */ /* 0x008fea0003900000 */
[----:B------:R-:W3:Y:S02]  /*1a470*/  @!P0 SYNCS.PHASECHK.TRANS64 P0, [R18+URZ+0x2a820], R0 ;  /* 0x02a82000120085a7 */ /* 0x000ee4000800007f */
[----:B---3--:R-:W-:Y:S05]  /*1a480*/  @!P0 BRA `(.L_x_1275) ;  /* 0xfffffffc00f08947 */ /* 0x008fea000383ffff */
[----:B------:R-:W-:Y:S05]  /*1a490*/  BRA `(.L_x_1390) ;  /* 0xffffffb0005c7947 */ /* 0x000fea000383ffff */
.L_x_1284:
[----:B-1----:R1:W2:Y:S02]  /*1a4a0*/  SYNCS.PHASECHK.TRANS64.TRYWAIT P0, [R3+URZ+0x2a840], R2 ;  /* 0x02a84002030075a7 */ /* 0x0022a4000800017f */
[----:B--2---:R-:W-:Y:S05]  /*1a4b0*/  @!P0 NANOSLEEP.SYNCS 0x989680 ;  /* 0x009896800000895d */ /* 0x004fea0003900000 */
[----:B------:R-:W2:Y:S02]  /*1a4c0*/  @!P0 SYNCS.PHASECHK.TRANS64 P0, [R3+URZ+0x2a840], R2 ;  /* 0x02a84002030085a7 */ /* 0x000ea4000800007f */
[----:B--2---:R-:W-:Y:S05]  /*1a4d0*/  @!P0 BRA `(.L_x_1284) ;  /* 0xfffffffc00f08947 */ /* 0x004fea000383ffff */
[----:B------:R-:W-:Y:S05]  /*1a4e0*/  BRA `(.L_x_1391) ;  /* 0xffffffb400547947 */ /* 0x000fea000383ffff */
.L_x_1291:
[----:B0-----:R0:W1:Y:S02]  /*1a4f0*/  SYNCS.PHASECHK.TRANS64.TRYWAIT P0, [R3+URZ+0x60], R2 ;  /* 0x00006002030075a7 */ /* 0x001064000800017f */
[----:B-1----:R-:W-:Y:S05]  /*1a500*/  @!P0 NANOSLEEP.SYNCS 0x989680 ;  /* 0x009896800000895d */ /* 0x002fea0003900000 */
[----:B------:R-:W1:Y:S02]  /*1a510*/  @!P0 SYNCS.PHASECHK.TRANS64 P0, [R3+URZ+0x60], R2 ;  /* 0x00006002030085a7 */ /* 0x000e64000800007f */
[----:B-1----:R-:W-:Y:S05]  /*1a520*/  @!P0 BRA `(.L_x_1291) ;  /* 0xfffffffc00f08947 */ /* 0x002fea000383ffff */
[----:B------:R-:W-:Y:S05]  /*1a530*/  BRA `(.L_x_1392) ;  /* 0xffffffb800647947 */ /* 0x000fea000383ffff */
.L_x_1300:
[----:B-1----:R1:W2:Y:S02]  /*1a540*/  SYNCS.PHASECHK.TRANS64.TRYWAIT P0, [R3+URZ+0x2a840], R2 ;  /* 0x02a84002030075a7 */ /* 0x0022a4000800017f */
[----:B--2---:R-:W-:Y:S05]  /*1a550*/  @!P0 NANOSLEEP.SYNCS 0x989680 ;  /* 0x009896800000895d */ /* 0x004fea0003900000 */
[----:B------:R-:W2:Y:S02]  /*1a560*/  @!P0 SYNCS.PHASECHK.TRANS64 P0, [R3+URZ+0x2a840], R2 ;  /* 0x02a84002030085a7 */ /* 0x000ea4000800007f */
[----:B--2---:R-:W-:Y:S05]  /*1a570*/  @!P0 BRA `(.L_x_1300) ;  /* 0xfffffffc00f08947 */ /* 0x004fea000383ffff */
[----:B------:R-:W-:Y:S05]  /*1a580*/  BRA `(.L_x_1393) ;  /* 0xffffffbc00f47947 */ /* 0x000fea000383ffff */
.L_x_1307:
[----:B0-----:R0:W1:Y:S02]  /*1a590*/  SYNCS.PHASECHK.TRANS64.TRYWAIT P0, [R2+URZ+0x60], R3 ;  /* 0x00006003020075a7 */ /* 0x001064000800017f */
[----:B-1----:R-:W-:Y:S05]  /*1a5a0*/  @!P0 NANOSLEEP.SYNCS 0x989680 ;  /* 0x009896800000895d */ /* 0x002fea0003900000 */
[----:B------:R-:W1:Y:S02]  /*1a5b0*/  @!P0 SYNCS.PHASECHK.TRANS64 P0, [R2+URZ+0x60], R3 ;  /* 0x00006003020085a7 */ /* 0x000e64000800007f */
[----:B-1----:R-:W-:Y:S05]  /*1a5c0*/  @!P0 BRA `(.L_x_1307) ;  /* 0xfffffffc00f08947 */ /* 0x002fea000383ffff */
[----:B------:R-:W-:Y:S05]  /*1a5d0*/  BRA `(.L_x_1394) ;  /* 0xffffffc400047947 */ /* 0x000fea000383ffff */
.L_x_1316:
[----:B--2---:R2:W3:Y:S02]  /*1a5e0*/  SYNCS.PHASECHK.TRANS64.TRYWAIT P0, [R2+URZ+0x2a840], R3 ;  /* 0x02a84003020075a7 */ /* 0x0044e4000800017f */
[----:B---3--:R-:W-:Y:S05]  /*1a5f0*/  @!P0 NANOSLEEP.SYNCS 0x989680 ;  /* 0x009896800000895d */ /* 0x008fea0003900000 */
[----:B------:R-:W3:Y:S02]  /*1a600*/  @!P0 SYNCS.PHASECHK.TRANS64 P0, [R2+URZ+0x2a840], R3 ;  /* 0x02a84003020085a7 */ /* 0x000ee4000800007f */
[----:B---3--:R-:W-:Y:S05]  /*1a610*/  @!P0 BRA `(.L_x_1316) ;  /* 0xfffffffc00f08947 */ /* 0x008fea000383ffff */
[----:B------:R-:W-:Y:S05]  /*1a620*/  BRA `(.L_x_1395) ;  /* 0xffffffc800687947 */ /* 0x000fea000383ffff */
.L_x_1323:
[----:B0-----:R0:W1:Y:S02]  /*1a630*/  SYNCS.PHASECHK.TRANS64.TRYWAIT P0, [R2+URZ+0x60], R5 ;  /* 0x00006005020075a7 */ /* 0x001064000800017f */
[----:B-1----:R-:W-:Y:S05]  /*1a640*/  @!P0 NANOSLEEP.SYNCS 0x989680 ;  /* 0x009896800000895d */ /* 0x002fea0003900000 */
[----:B------:R-:W1:Y:S02]  /*1a650*/  @!P0 SYNCS.PHASECHK.TRANS64 P0, [R2+URZ+0x60], R5 ;  /* 0x00006005020085a7 */ /* 0x000e64000800007f */
[----:B-1----:R-:W-:Y:S05]  /*1a660*/  @!P0 BRA `(.L_x_1323) ;  /* 0xfffffffc00f08947 */ /* 0x002fea000383ffff */
[----:B------:R-:W-:Y:S05]  /*1a670*/  BRA `(.L_x_1396) ;  /* 0xffffffcc00787947 */ /* 0x000fea000383ffff */
.L_x_1334:
[----:B--2---:R2:W3:Y:S02]  /*1a680*/  SYNCS.PHASECHK.TRANS64.TRYWAIT P0, [R0+URZ+0x2a860], R2 ;  /* 0x02a86002000075a7 */ /* 0x0044e4000800017f */
[----:B---3--:R-:W-:Y:S05]  /*1a690*/  @!P0 NANOSLEEP.SYNCS 0x989680 ;  /* 0x009896800000895d */ /* 0x008fea0003900000 */
[----:B------:R-:W3:Y:S02]  /*1a6a0*/  @!P0 SYNCS.PHASECHK.TRANS64 P0, [R0+URZ+0x2a860], R2 ;  /* 0x02a86002000085a7 */ /* 0x000ee4000800007f */
[----:B---3--:R-:W-:Y:S05]  /*1a6b0*/  @!P0 BRA `(.L_x_1334) ;  /* 0xfffffffc00f08947 */ /* 0x008fea000383ffff */
[----:B------:R-:W-:Y:S05]  /*1a6c0*/  BRA `(.L_x_1397) ;  /* 0xffffffd000c87947 */ /* 0x000fea000383ffff */
.L_x_1341:
[----:B------:R-:W3:Y:S01]  /*1a6d0*/  LDL R3, [R1] ;  /* 0x0000000001037983 */ /* 0x000ee20000100800 */
[----:B------:R-:W-:Y:S01]  /*1a6e0*/  BSSY B0, `(.L_x_1398) ;  /* 0x0000008000007945 */ /* 0x000fe20003800000 */
[----:B0-----:R-:W-:Y:S02]  /*1a6f0*/  IMAD.MOV.U32 R12, RZ, RZ, RZ ;  /* 0x000000ffff0c7224 */ /* 0x001fe400078e00ff */
[----:B------:R-:W-:Y:S02]  /*1a700*/  IMAD.MOV.U32 R11, RZ, RZ, 0x1f ;  /* 0x0000001fff0b7424 */ /* 0x000fe400078e00ff */
[----:B------:R-:W-:Y:S02]  /*1a710*/  IMAD.MOV.U32 R15, RZ, RZ, -0x1 ;  /* 0xffffffffff0f7424 */ /* 0x000fe400078e00ff */
[----:B---3--:R-:W-:-:S07]  /*1a720*/  IMAD.MOV.U32 R13, RZ, RZ, R3 ;  /* 0x000000ffff0d7224 */ /* 0x008fce00078e0003 */
[----:B-12---:R-:W-:Y:S05]  /*1a730*/  WARPSYNC.COLLECTIVE R15, `(.L_x_1399) ;  /* 0x000000000f087348 */ /* 0x006fea0003c00000 */
[----:B------:R0:W3:Y:S02]  /*1a740*/  SHFL.IDX P6, R14, R13, R12, R11 ;  /* 0x0000000c0d0e7389 */ /* 0x0000e400000c000b */
[----:B0123--:R-:W-:Y:S01]  /*1a750*/  ENDCOLLECTIVE ;  /* 0x000000000000791b */ /* 0x00ffe20003800000 */
.L_x_1399:
[----:B------:R-:W-:Y:S05]  /*1a760*/  BSYNC B0 ;  /* 0x0000000000007941 */ /* 0x000fea0003800000 */
.L_x_1398:
        /* <DEDUP_REMOVED lines=9> */
.L_x_1400:
[----:B------:R-:W-:Y:S01]  /*1a800*/  ULDC UR4, c[0x0][0xc3c] ;  /* 0x00030f0000047ab9 */ /* 0x000fe20000000800 */
[----:B------:R-:W-:Y:S01]  /*1a810*/  ULDC.64 UR6, c[0x0][0x208] ;  /* 0x0000820000067ab9 */ /* 0x000fe20000000a00 */
        /* <DEDUP_REMOVED lines=12> */
[C---:B------:R-:W-:Y:S02]  /*1a8e0*/  ISETP.GE.U32.AND P3, PT, R16.reuse, 0x4, PT ;  /* 0x000000041000780c */ /* 0x040fe40003f66070 */
[C---:B------:R-:W-:Y:S02]  /*1a8f0*/  ISETP.GE.U32.AND P4, PT, R16.reuse, 0x8, PT ;  /* 0x000000081000780c */ /* 0x040fe40003f86070 */
[----:B------:R-:W-:Y:S01]  /*1a900*/  ISETP.GE.U32.AND P5, PT, R16, 0x10, PT ;  /* 0x000000101000780c */ /* 0x000fe20003fa6070 */
[----:B--2---:R-:W-:Y:S01]  /*1a910*/  @!P1 IMAD.MOV.U32 R5, RZ, RZ, R6 ;  /* 0x000000ffff059224 */ /* 0x004fe200078e0006 */
[----:B------:R-:W-:-:S02]  /*1a920*/  CS2R R6, SRZ ;  /* 0x0000000000067805 */ /* 0x000fc4000001ff00 */
[----:B---3--:R-:W-:Y:S01]  /*1a930*/  @!P1 IMAD.MOV.U32 R7, RZ, RZ, R2 ;  /* 0x000000ffff079224 */ /* 0x008fe200078e0002 */
[----:B------:R-:W-:-:S03]  /*1a940*/  ISETP.NE.AND P1, PT, R16, RZ, PT ;  /* 0x000000ff1000720c */ /* 0x000fc60003f25270 */
[----:B------:R-:W-:-:S04]  /*1a950*/  IMAD R2, R7, R5, RZ ;  /* 0x0000000507027224 */ /* 0x000fc800078e02ff */
[----:B------:R-:W-:-:S07]  /*1a960*/  IMAD.MOV.U32 R13, RZ, RZ, R2 ;  /* 0x000000ffff0d7224 */ /* 0x000fce00078e0002 */
[----:B------:R-:W-:Y:S05]  /*1a970*/  WARPSYNC.COLLECTIVE R15, `(.L_x_1401) ;  /* 0x000000000f087348 */ /* 0x000fea0003c00000 */
[----:B------:R0:W1:Y:S02]  /*1a980*/  SHFL.UP P6, R14, R13, R12, R11 ;  /* 0x0400000c0d0e7389 */ /* 0x00006400000c000b */
[----:B01----:R-:W-:Y:S01]  /*1a990*/  ENDCOLLECTIVE ;  /* 0x000000000000791b */ /* 0x003fe20003800000 */
.L_x_1401:
        /* <DEDUP_REMOVED lines=8> */
.L_x_1402:
        /* <DEDUP_REMOVED lines=8> */
.L_x_1403:
        /* <DEDUP_REMOVED lines=8> */
.L_x_1404:
        /* <DEDUP_REMOVED lines=8> */
.L_x_1405:
        /* <DEDUP_REMOVED lines=9> */
.L_x_1406:
[----:B------:R-:W-:Y:S01]  /*1ac30*/  IMAD.MOV.U32 R10, RZ, RZ, R14 ;  /* 0x000000ffff0a7224 */ /* 0x000fe200078e000e */
[----:B------:R-:W-:Y:S06]  /*1ac40*/  BRA `(.L_x_1407) ;  /* 0xffffffd4003c7947 */ /* 0x000fec000383ffff */
.L_x_1344:
[----:B------:R-:W-:Y:S01]  /*1ac50*/  BSSY B0, `(.L_x_1408) ;  /* 0x0000008000007945 */ /* 0x000fe20003800000 */
[----:B------:R-:W-:Y:S02]  /*1ac60*/  IMAD.MOV.U32 R13, RZ, RZ, R2 ;  /* 0x000000ffff0d7224 */ /* 0x000fe400078e0002 */
[----:B------:R-:W-:Y:S02]  /*1ac70*/  IMAD.MOV.U32 R12, RZ, RZ, 0x1 ;  /* 0x00000001ff0c7424 */ /* 0x000fe400078e00ff */
[----:B------:R-:W-:Y:S02]  /*1ac80*/  IMAD.MOV.U32 R11, RZ, RZ, RZ ;  /* 0x000000ffff0b7224 */ /* 0x000fe400078e00ff */
[----:B------:R-:W-:-:S07]  /*1ac90*/  IMAD.MOV.U32 R15, RZ, RZ, -0x1 ;  /* 0xffffffffff0f7424 */ /* 0x000fce00078e00ff */
[----:B------:R-:W-:Y:S05]  /*1aca0*/  WARPSYNC.COLLECTIVE R15, `(.L_x_1409) ;  /* 0x000000000f087348 */ /* 0x000fea0003c00000 */
[----:B------:R0:W1:Y:S02]  /*1acb0*/  SHFL.UP P6, R14, R13, R12, R11 ;  /* 0x0400000c0d0e7389 */ /* 0x00006400000c000b */
[----:B01----:R-:W-:Y:S01]  /*1acc0*/  ENDCOLLECTIVE ;  /* 0x000000000000791b */ /* 0x003fe20003800000 */
.L_x_1409:
[----:B------:R-:W-:Y:S05]  /*1acd0*/  BSYNC B0 ;  /* 0x0000000000007941 */ /* 0x000fea0003800000 */
.L_x_1408:
        /* <DEDUP_REMOVED lines=10> */
.L_x_1410:
        /* <DEDUP_REMOVED lines=8> */
.L_x_1411:
        /* <DEDUP_REMOVED lines=8> */
.L_x_1412:
        /* <DEDUP_REMOVED lines=8> */
.L_x_1413:
        /* <DEDUP_REMOVED lines=9> */
.L_x_1414:
[----:B------:R-:W-:Y:S01]  /*1af90*/  IMAD.MOV.U32 R10, RZ, RZ, R14 ;  /* 0x000000ffff0a7224 */ /* 0x000fe200078e000e */
[----:B------:R-:W-:Y:S06]  /*1afa0*/  BRA `(.L_x_1415) ;  /* 0xffffffd400147947 */ /* 0x000fec000383ffff */
.L_x_1346:
[----:B------:R-:W-:Y:S01]  /*1afb0*/  BSSY B0, `(.L_x_1416) ;  /* 0x0000006000007945 */ /* 0x000fe20003800000 */
[----:B------:R-:W-:Y:S01]  /*1afc0*/  PLOP3.LUT P6, PT, P6, PT, PT, 0x8, 0x0 ;  /* 0x000000000000781c */ /* 0x000fe200037ce170 */
[----:B------:R-:W-:-:S12]  /*1afd0*/  IMAD.MOV.U32 R15, RZ, RZ, -0x1 ;  /* 0xffffffffff0f7424 */ /* 0x000fd800078e00ff */
[----:B0-----:R-:W-:Y:S05]  /*1afe0*/  WARPSYNC.COLLECTIVE R15, `(.L_x_1417) ;  /* 0x000000000f087348 */ /* 0x001fea0003c00000 */
[----:B------:R-:W-:Y:S01]  /*1aff0*/  VOTE.ANY R14, PT, P6 ;  /* 0x00000000000e7806 */ /* 0x000fe200030e0100 */
[----:B0-----:R-:W-:Y:S06]  /*1b000*/  ENDCOLLECTIVE ;  /* 0x000000000000791b */ /* 0x001fec0003800000 */
.L_x_1417:
[----:B------:R-:W-:Y:S05]  /*1b010*/  BSYNC B0 ;  /* 0x0000000000007941 */ /* 0x000fea0003800000 */
.L_x_1416:
[----:B------:R0:W5:Y:S01]  /*1b020*/  LDL.LU R16, [R1+0xc] ;  /* 0x00000c0001107983 */ /* 0x0001620000300800 */
[----:B------:R-:W-:Y:S02]  /*1b030*/  IMAD.MOV.U32 R3, RZ, RZ, R14 ;  /* 0x000000ffff037224 */ /* 0x000fe400078e000e */
[----:B------:R-:W-:Y:S02]  /*1b040*/  IMAD.MOV.U32 R13, RZ, RZ, R5 ;  /* 0x000000ffff0d7224 */ /* 0x000fe400078e0005 */
[----:B------:R-:W1:Y:S01]  /*1b050*/  POPC R9, R3 ;  /* 0x0000000300097309 */ /* 0x000e620000000000 */
[----:B------:R-:W-:Y:S02]  /*1b060*/  IMAD.MOV.U32 R11, RZ, RZ, 0x1f ;  /* 0x0000001fff0b7424 */ /* 0x000fe400078e00ff */
[----:B------:R-:W-:Y:S02]  /*1b070*/  IMAD.MOV.U32 R15, RZ, RZ, -0x1 ;  /* 0xffffffffff0f7424 */ /* 0x000fe400078e00ff */
[----:B01----:R-:W-:-:S07]  /*1b080*/  IMAD.MOV.U32 R12, RZ, RZ, R9 ;  /* 0x000000ffff0c7224 */ /* 0x003fce00078e0009 */
[----:B-----5:R-:W-:Y:S05]  /*1b090*/  WARPSYNC.COLLECTIVE R15, `(.L_x_1418) ;  /* 0x000000000f087348 */ /* 0x020fea0003c00000 */
[----:B------:R0:W1:Y:S02]  /*1b0a0*/  SHFL.IDX P6, R14, R13, R12, R11 ;  /* 0x0000000c0d0e7389 */ /* 0x00006400000c000b */
[----:B01---5:R-:W-:Y:S01]  /*1b0b0*/  ENDCOLLECTIVE ;  /* 0x000000000000791b */ /* 0x023fe20003800000 */
.L_x_1418:
[----:B------:R-:W-:Y:S02]  /*1b0c0*/  IMAD.MOV.U32 R13, RZ, RZ, R7 ;  /* 0x000000ffff0d7224 */ /* 0x000fe400078e0007 */
[----:B------:R-:W-:-:S07]  /*1b0d0*/  IMAD.MOV.U32 R4, RZ, RZ, R14 ;  /* 0x000000ffff047224 */ /* 0x000fce00078e000e */
[----:B------:R-:W-:Y:S05]  /*1b0e0*/  WARPSYNC.COLLECTIVE R15, `(.L_x_1419) ;  /* 0x000000000f087348 */ /* 0x000fea0003c00000 */
[----:B------:R0:W1:Y:S02]  /*1b0f0*/  SHFL.IDX P6, R14, R13, R12, R11 ;  /* 0x0000000c0d0e7389 */ /* 0x00006400000c000b */
[----:B01----:R-:W-:Y:S01]  /*1b100*/  ENDCOLLECTIVE ;  /* 0x000000000000791b */ /* 0x003fe20003800000 */
.L_x_1419:
[----:B------:R-:W-:Y:S02]  /*1b110*/  IMAD.MOV.U32 R7, RZ, RZ, R14 ;  /* 0x000000ffff077224 */ /* 0x000fe400078e000e */
[----:B------:R-:W-:-:S05]  /*1b120*/  IMAD.IADD R5, R9, 0x1, R16 ;  /* 0x0000000109057824 */ /* 0x000fca00078e0210 */
[----:B------:R0:W-:Y:S01]  /*1b130*/  STL [R1+0xc], R5 ;  /* 0x00000c0501007387 */ /* 0x0001e20000100800 */
[----:B------:R-:W-:Y:S05]  /*1b140*/  BRA `(.L_x_1420) ;  /* 0xffffffd000f47947 */ /* 0x000fea000383ffff */
.L_x_1348:
[----:B------:R-:W-:Y:S01]  /*1b150*/  BSSY B0, `(.L_x_1421) ;  /* 0x0000008000007945 */ /* 0x000fe20003800000 */
[----:B------:R-:W-:Y:S02]  /*1b160*/  IMAD.MOV.U32 R13, RZ, RZ, R2 ;  /* 0x000000ffff0d7224 */ /* 0x000fe400078e0002 */
[----:B------:R-:W-:Y:S02]  /*1b170*/  IMAD.MOV.U32 R12, RZ, RZ, R9 ;  /* 0x000000ffff0c7224 */ /* 0x000fe400078e0009 */
[----:B------:R-:W-:Y:S02]  /*1b180*/  IMAD.MOV.U32 R11, RZ, RZ, 0x1f ;  /* 0x0000001fff0b7424 */ /* 0x000fe400078e00ff */
[----:B------:R-:W-:-:S07]  /*1b190*/  IMAD.MOV.U32 R15, RZ, RZ, -0x1 ;  /* 0xffffffffff0f7424 */ /* 0x000fce00078e00ff */
[----:B0-----:R-:W-:Y:S05]  /*1b1a0*/  WARPSYNC.COLLECTIVE R15, `(.L_x_1422) ;  /* 0x000000000f087348 */ /* 0x001fea0003c00000 */
[----:B------:R1:W2:Y:S02]  /*1b1b0*/  SHFL.IDX P6, R14, R13, R12, R11 ;  /* 0x0000000c0d0e7389 */ /* 0x0002a400000c000b */
[----:B012---:R-:W-:Y:S01]  /*1b1c0*/  ENDCOLLECTIVE ;  /* 0x000000000000791b */ /* 0x007fe20003800000 */
.L_x_1422:
[----:B------:R-:W-:Y:S05]  /*1b1d0*/  BSYNC B0 ;  /* 0x0000000000007941 */ /* 0x000fea0003800000 */
.L_x_1421:
[----:B------:R-:W-:Y:S01]  /*1b1e0*/  IMAD.MOV.U32 R2, RZ, RZ, R14 ;  /* 0x000000ffff027224 */ /* 0x000fe200078e000e */
[----:B------:R-:W-:Y:S06]  /*1b1f0*/  BRA `(.L_x_1423) ;  /* 0xffffffd000e07947 */ /* 0x000fec000383ffff */
.L_x_1354:
[----:B0-----:R0:W1:Y:S02]  /*1b200*/  SYNCS.PHASECHK.TRANS64.TRYWAIT P0, [R0+URZ+0x2a820], R3 ;  /* 0x02a82003000075a7 */ /* 0x001064000800017f */
[----:B-1----:R-:W-:Y:S05]  /*1b210*/  @!P0 NANOSLEEP.SYNCS 0x989680 ;  /* 0x009896800000895d */ /* 0x002fea0003900000 */
[----:B------:R-:W1:Y:S02]  /*1b220*/  @!P0 SYNCS.PHASECHK.TRANS64 P0, [R0+URZ+0x2a820], R3 ;  /* 0x02a82003000085a7 */ /* 0x000e64000800007f */
[----:B-1----:R-:W-:Y:S05]  /*1b230*/  @!P0 BRA `(.L_x_1354) ;  /* 0xfffffffc00f08947 */ /* 0x002fea000383ffff */
[----:B------:R-:W-:Y:S05]  /*1b240*/  BRA `(.L_x_1424) ;  /* 0xffffffdc00847947 */ /* 0x000fea000383ffff */
.L_x_1355:
[----:B------:R-:W1:Y:S01]  /*1b250*/  S2R R2, SR_TID.X ;  /* 0x0000000000027919 */ /* 0x000e620000002100 */
[----:B------:R-:W-:Y:S01]  /*1b260*/  BSSY B0, `(.L_x_1425) ;  /* 0x000000a000007945 */ /* 0x000fe20003800000 */
[----:B------:R-:W-:Y:S02]  /*1b270*/  IMAD.MOV.U32 R12, RZ, RZ, RZ ;  /* 0x000000ffff0c7224 */ /* 0x000fe400078e00ff */
[----:B---3--:R-:W-:Y:S02]  /*1b280*/  IMAD.MOV.U32 R11, RZ, RZ, 0x1f ;  /* 0x0000001fff0b7424 */ /* 0x008fe400078e00ff */
[----:B------:R-:W-:Y:S01]  /*1b290*/  IMAD.MOV.U32 R15, RZ, RZ, -0x1 ;  /* 0xffffffffff0f7424 */ /* 0x000fe200078e00ff */
[----:B-1----:R-:W-:-:S04]  /*1b2a0*/  SHF.R.U32.HI R2, RZ, 0x5, R2 ;  /* 0x00000005ff027819 */ /* 0x002fc80000011602 */
[----:B------:R-:W-:-:S05]  /*1b2b0*/  LOP3.LUT R2, R2, 0x3, RZ, 0xc0, !PT ;  /* 0x0000000302027812 */ /* 0x000fca00078ec0ff */
[----:B------:R-:W-:-:S07]  /*1b2c0*/  IMAD.MOV.U32 R13, RZ, RZ, R2 ;  /* 0x000000ffff0d7224 */ /* 0x000fce00078e0002 */
[----:B0-----:R-:W-:Y:S05]  /*1b2d0*/  WARPSYNC.COLLECTIVE R15, `(.L_x_1426) ;  /* 0x000000000f087348 */ /* 0x001fea0003c00000 */
[----:B------:R1:W2:Y:S02]  /*1b2e0*/  SHFL.IDX P6, R14, R13, R12, R11 ;  /* 0x0000000c0d0e7389 */ /* 0x0002a400000c000b */
[----:B012---:R-:W-:Y:S01]  /*1b2f0*/  ENDCOLLECTIVE ;  /* 0x000000000000791b */ /* 0x007fe20003800000 */
.L_x_1426:
[----:B------:R-:W-:Y:S05]  /*1b300*/  BSYNC B0 ;  /* 0x0000000000007941 */ /* 0x000fea0003800000 */
.L_x_1425:
[----:B------:R-:W-:Y:S05]  /*1b310*/  BRA `(.L_x_1427) ;  /* 0xffffffdc006c7947 */ /* 0x000fea000383ffff */
.L_x_1358:
[----:B------:R-:W-:Y:S01]  /*1b320*/  BSSY B1, `(.L_x_1428) ;  /* 0x0000006000017945 */ /* 0x000fe20003800000 */
[----:B------:R-:W-:-:S07]  /*1b330*/  IMAD.MOV.U32 R15, RZ, RZ, -0x1 ;  /* 0xffffffffff0f7424 */ /* 0x000fce00078e00ff */
[----:B01-3--:R-:W-:Y:S05]  /*1b340*/  WARPSYNC.COLLECTIVE R15, `(.L_x_1429) ;  /* 0x000000000f0c7348 */ /* 0x00bfea0003c00000 */
[----:B------:R-:W-:Y:S02]  /*1b350*/  ELECT P6, UR62, PT ;  /* 0x00000000003e782f */ /* 0x000fe400038c0000 */
[----:B------:R-:W-:Y:S01]  /*1b360*/  MOV R14, UR62 ;  /* 0x0000003e000e7c02 */ /* 0x000fe20008000f00 */
[----:B01-3--:R-:W-:Y:S10]  /*1b370*/  ENDCOLLECTIVE ;  /* 0x000000000000791b */ /* 0x00bff40003800000 */
.L_x_1429:
[----:B------:R-:W-:Y:S05]  /*1b380*/  BSYNC B1 ;  /* 0x0000000000017941 */ /* 0x000fea0003800000 */
.L_x_1428:
[----:B------:R-:W-:Y:S05]  /*1b390*/  BRA `(.L_x_1430) ;  /* 0xffffffdc00647947 */ /* 0x000fea000383ffff */
.L_x_1360:
[----:B0-----:R0:W1:Y:S02]  /*1b3a0*/  SYNCS.PHASECHK.TRANS64.TRYWAIT P0, [R6+URZ], R5 ;  /* 0x00000005060075a7 */ /* 0x001064000800017f */
[----:B-1----:R-:W-:Y:S05]  /*1b3b0*/  @!P0 NANOSLEEP.SYNCS 0x989680 ;  /* 0x009896800000895d */ /* 0x002fea0003900000 */
[----:B------:R-:W1:Y:S02]  /*1b3c0*/  @!P0 SYNCS.PHASECHK.TRANS64 P0, [R6+URZ], R5 ;  /* 0x00000005060085a7 */ /* 0x000e64000800007f */
[----:B-1----:R-:W-:Y:S05]  /*1b3d0*/  @!P0 BRA `(.L_x_1360) ;  /* 0xfffffffc00f08947 */ /* 0x002fea000383ffff */
[----:B------:R-:W-:Y:S05]  /*1b3e0*/  BRA `(.L_x_1431) ;  /* 0xffffffdc00a47947 */ /* 0x000fea000383ffff */
.L_x_1361:
[----:B-1----:R1:W2:Y:S02]  /*1b3f0*/  SYNCS.PHASECHK.TRANS64.TRYWAIT P0, [R7+URZ], R2 ;  /* 0x00000002070075a7 */ /* 0x0022a4000800017f */
[----:B--2---:R-:W-:Y:S05]  /*1b400*/  @!P0 NANOSLEEP.SYNCS 0x989680 ;  /* 0x009896800000895d */ /* 0x004fea0003900000 */
[----:B------:R-:W2:Y:S02]  /*1b410*/  @!P0 SYNCS.PHASECHK.TRANS64 P0, [R7+URZ], R2 ;  /* 0x00000002070085a7 */ /* 0x000ea4000800007f */
[----:B--2---:R-:W-:Y:S05]  /*1b420*/  @!P0 BRA `(.L_x_1361) ;  /* 0xfffffffc00f08947 */ /* 0x004fea000383ffff */
[----:B------:R-:W-:Y:S05]  /*1b430*/  BRA `(.L_x_1432) ;  /* 0xffffffdc00987947 */ /* 0x000fea000383ffff */
.L_x_1363:
[----:B--2---:R2:W4:Y:S02]  /*1b440*/  SYNCS.PHASECHK.TRANS64.TRYWAIT P0, [R4+URZ], R5 ;  /* 0x00000005040075a7 */ /* 0x004524000800017f */
[----:B----4-:R-:W-:Y:S05]  /*1b450*/  @!P0 NANOSLEEP.SYNCS 0x989680 ;  /* 0x009896800000895d */ /* 0x010fea0003900000 */
[----:B------:R-:W4:Y:S02]  /*1b460*/  @!P0 SYNCS.PHASECHK.TRANS64 P0, [R4+URZ], R5 ;  /* 0x00000005040085a7 */ /* 0x000f24000800007f */
[----:B----4-:R-:W-:Y:S05]  /*1b470*/  @!P0 BRA `(.L_x_1363) ;  /* 0xfffffffc00f08947 */ /* 0x010fea000383ffff */
[----:B------:R-:W-:Y:S05]  /*1b480*/  BRA `(.L_x_1433) ;  /* 0xffffffdc009c7947 */ /* 0x000fea000383ffff */
.L_x_1434:
        /* <DEDUP_REMOVED lines=15> */
.L_x_2984:


//--------------------- .text._ZN7cutlass13device_kernelIN5flash11enable_sm90INS1_16FlashAttnFwdSm90INS1_25CollectiveMainloopFwdSm90ILi2EN4cute5tupleIJNS5_1CILi1EEES8_S8_EEENS6_IJNS7_ILi128EEENS7_ILi96EEENS7_ILi192EEEEEELi128ENS_10bfloat16_tEfNS_4arch4Sm90ELb0ELb1ELb1ELb1ELb0ELb1ELb0ELb1ELb1ELb1ELb1ELb0EEENS1_21CollectiveEpilogueFwdINS6_IJSA_SA_SB_EEES9_SE_SG_Li256ELb1ELb1ELb1ELb0EEENS1_36VarlenDynamicPersistentTileSchedulerILi128ELi96ELi256ELi128ELb1ELb1ELb1ELb1ELb0ELb1EEEEEEEEEvNT_6ParamsE --------------------------
	.section	.text._ZN7cutlass13device_kernelIN5flash11enable_sm90INS1_16FlashAttnFwdSm90INS1_25CollectiveMainloopFwdSm90ILi2EN4cute5tupleIJNS5_1CILi1EEES8_S8_EEENS6_IJNS7_ILi128EEENS7_ILi96EEENS7_ILi192EEEEEELi128ENS_10bfloat16_tEfNS_4arch4Sm90ELb0ELb1ELb1ELb1ELb0ELb1ELb0ELb1ELb1ELb1ELb1ELb0EEENS1_21CollectiveEpilogueFwdINS6_IJSA_SA_SB_EEES9_SE_SG_Li256ELb1ELb1ELb1ELb0EEENS1_36VarlenDynamicPersistentTileSchedulerILi128ELi96ELi256ELi128ELb1ELb1ELb1ELb1ELb0ELb1EEEEEEEEEvNT_6ParamsE,"ax",@progbits
	.align	128
.text._ZN7cutlass13device_kernelIN5flash11enable_sm90INS1_16FlashAttnFwdSm90INS1_25CollectiveMainloopFwdSm90ILi2EN4cute5tupleIJNS5_1CILi1EEES8_S8_EEENS6_IJNS7_ILi128EEENS7_ILi96EEENS7_ILi192EEEEEELi128ENS_10bfloat16_tEfNS_4arch4Sm90ELb0ELb1ELb1ELb1ELb0ELb1ELb0ELb1ELb1ELb1ELb1ELb0EEENS1_21CollectiveEpilogueFwdINS6_IJSA_SA_SB_EEES9_SE_SG_Li256ELb1ELb1ELb1ELb0EEENS1_36VarlenDynamicPersistentTileSchedulerILi128ELi96ELi256ELi128ELb1ELb1ELb1ELb1ELb0ELb1EEEEEEEEEvNT_6ParamsE:
        .type           _ZN7cutlass13device_kernelIN5flash11enable_sm90INS1_16FlashAttnFwdSm90INS1_25CollectiveMainloopFwdSm90ILi2EN4cute5tupleIJNS5_1CILi1EEES8_S8_EEENS6_IJNS7_ILi128EEENS7_ILi96EEENS7_ILi192EEEEEELi128ENS_10bfloat16_tEfNS_4arch4Sm90ELb0ELb1ELb1ELb1ELb0ELb1ELb0ELb1ELb1ELb1ELb1ELb0EEENS1_21CollectiveEpilogueFwdINS6_IJSA_SA_SB_EEES9_SE_SG_Li256ELb1ELb1ELb1ELb0EEENS1_36VarlenDynamicPersistentTileSchedulerILi128ELi96ELi256ELi128ELb1ELb1ELb1ELb1ELb0ELb1EEEEEEEEEvNT_6ParamsE,@function
        .size           _ZN7cutlass13device_kernelIN5flash11enable_sm90INS1_16FlashAttnFwdSm90INS1_25CollectiveMainloopFwdSm90ILi2EN4cute5tupleIJNS5_1CILi1EEES8_S8_EEENS6_IJNS7_ILi128EEENS7_ILi96EEENS7_ILi192EEEEEELi128ENS_10bfloat16_tEfNS_4arch4Sm90ELb0ELb1ELb1ELb1ELb0ELb1ELb0ELb1ELb1ELb1ELb1ELb0EEENS1_21CollectiveEpilogueFwdINS6_IJSA_SA_SB_EEES9_SE_SG_Li256ELb1ELb1ELb1ELb0EEENS1_36VarlenDynamicPersistentTileSchedulerILi128ELi96ELi256ELi128ELb1ELb1ELb1ELb1ELb0ELb1EEEEEEEEEvNT_6ParamsE,(.L_x_2985 - _ZN7cutlass13device_kernelIN5flash11enable_sm90INS1_16FlashAttnFwdSm90INS1_25CollectiveMainloopFwdSm90ILi2EN4cute5tupleIJNS5_1CILi1EEES8_S8_EEENS6_IJNS7_ILi128EEENS7_ILi96EEENS7_ILi192EEEEEELi128ENS_10bfloat16_tEfNS_4arch4Sm90ELb0ELb1ELb1ELb1ELb0ELb1ELb0ELb1ELb1ELb1ELb1ELb0EEENS1_21CollectiveEpilogueFwdINS6_IJSA_SA_SB_EEES9_SE_SG_Li256ELb1ELb1ELb1ELb0EEENS1_36VarlenDynamicPersistentTileSchedulerILi128ELi96ELi256ELi128ELb1ELb1ELb1ELb1ELb0ELb1EEEEEEEEEvNT_6ParamsE)
        .other          _ZN7cutlass13device_kernelIN5flash11enable_sm90INS1_16FlashAttnFwdSm90INS1_25CollectiveMainloopFwdSm90ILi2EN4cute5tupleIJNS5_1CILi1EEES8_S8_EEENS6_IJNS7_ILi128EEENS7_ILi96EEENS7_ILi192EEEEEELi128ENS_10bfloat16_tEfNS_4arch4Sm90ELb0ELb1ELb1ELb1ELb0ELb1ELb0ELb1ELb1ELb1ELb1ELb0EEENS1_21CollectiveEpilogueFwdINS6_IJSA_SA_SB_EEES9_SE_SG_Li256ELb1ELb1ELb1ELb0EEENS1_36VarlenDynamicPersistentTileSchedulerILi128ELi96ELi256ELi128ELb1ELb1ELb1ELb1ELb0ELb1EEEEEEEEEvNT_6ParamsE,@"STO_CUDA_ENTRY STV_DEFAULT"
_ZN7cutlass13device_kernelIN5flash11enable_sm90INS1_16FlashAttnFwdSm90INS1_25CollectiveMainloopFwdSm90ILi2EN4cute5tupleIJNS5_1CILi1EEES8_S8_EEENS6_IJNS7_ILi128EEENS7_ILi96EEENS7_ILi192EEEEEELi128ENS_10bfloat16_tEfNS_4arch4Sm90ELb0ELb1ELb1ELb1ELb0ELb1ELb0ELb1ELb1ELb1ELb1ELb0EEENS1_21CollectiveEpilogueFwdINS6_IJSA_SA_SB_EEES9_SE_SG_Li256ELb1ELb1ELb1ELb0EEENS1_36VarlenDynamicPersistentTileSchedulerILi128ELi96ELi256ELi128ELb1ELb1ELb1ELb1ELb0ELb1EEEEEEEEEvNT_6ParamsE:
        /* <DEDUP_REMOVED lines=24> */
.L_x_1436:
[----:B------:R-:W-:Y:S05]  /*0180*/  BSYNC B0 ;  /* 0x0000000000007941 */ /* 0x000fea0003800000 */
.L_x_1435:
        /* <DEDUP_REMOVED lines=41> */
.L_x_1437:
        /* <DEDUP_REMOVED lines=22> */
.L_x_1438:
        /* <DEDUP_REMOVED lines=18> */
.L_x_1439:
        /* <DEDUP_REMOVED lines=22> */
.L_x_1440:
        /* <DEDUP_REMOVED lines=22> */
.L_x_1441:
        /* <DEDUP_REMOVED lines=10> */
.L_x_1444:
        /* <DEDUP_REMOVED lines=18> */
[----:B------:R-:W-:Y:S01]  /*0b20*/  IMAD.MOV.U32 R188, RZ, RZ, RZ ;  /* 0x000000ffffbc7224 */ /* 0x000fe200078e00ff */
[----:B------:R-:W-:Y:S01]  /*0b30*/  CS2R R22, SRZ ;  /* 0x0000000000167805 */ /* 0x000fe2000001ff00 */
[----:B------:R-:W-:Y:S01]  /*0b40*/  IMAD.MOV.U32 R16, RZ, RZ, RZ ;  /* 0x000000ffff107224 */ /* 0x000fe200078e00ff */
[----:B------:R-:W-:Y:S01]  /*0b50*/  SHF.R.S32.HI R3, RZ, 0x1f, R6 ;  /* 0x0000001fff037819 */ /* 0x000fe20000011406 */
[----:B------:R-:W-:-:S03]  /*0b60*/  IMAD.MOV.U32 R167, RZ, RZ, RZ ;  /* 0x000000ffffa77224 */ /* 0x000fc600078e00ff */
[CC--:B------:R-:W-:Y:S02]  /*0b70*/  LEA.HI R4, R3.reuse, R6.reuse, RZ, 0x4 ;  /* 0x0000000603047211 */ /* 0x0c0fe400078f20ff */
[----:B------:R-:W-:-:S03]  /*0b80*/  LEA.HI R209, R3, R6, RZ, 0x3 ;  /* 0x0000000603d17211 */ /* 0x000fc600078f18ff */
[----:B------:R-:W-:Y:S01]  /*0b90*/  UIADD3 UR4, UR4, 0xc400, URZ ;  /* 0x0000c40004047890 */ /* 0x000fe2000fffe03f */
[----:B------:R-:W-:Y:S02]  /*0ba0*/  LOP3.LUT R185, R209, 0xfffffff8, RZ, 0xc0, !PT ;  /* 0xfffffff8d1b97812 */ /* 0x000fe400078ec0ff */
[----:B------:R-:W-:-:S03]  /*0bb0*/  SHF.R.S32.HI R209, RZ, 0x3, R209 ;  /* 0x00000003ffd17819 */ /* 0x000fc600000114d1 */
[----:B------:R-:W-:-:S04]  /*0bc0*/  IMAD.IADD R185, R6, 0x1, -R185 ;  /* 0x0000000106b97824 */ /* 0x000fc800078e0ab9 */
[----:B------:R-:W-:-:S04]  /*0bd0*/  IMAD.SHL.U32 R182, R185, 0x8, RZ ;  /* 0x00000008b9b67824 */ /* 0x000fc800078e00ff */
[----:B------:R-:W-:Y:S01]  /*0be0*/  VIADD R184, R182, 0x40 ;  /* 0x00000040b6b87836 */ /* 0x000fe20000000000 */
[----:B--2---:R-:W-:Y:S02]  /*0bf0*/  R2UR UR5, R0 ;  /* 0x00000000000572ca */ /* 0x004fe400000e0000 */
[----:B------:R-:W-:-:S04]  /*0c00*/  LEA.HI R0, R3, R6, RZ, 0x7 ;  /* 0x0000000603007211 */ /* 0x000fc800078f38ff */
[----:B------:R-:W-:Y:S02]  /*0c10*/  LOP3.LUT R5, R0, 0xffffff80, RZ, 0xc0, !PT ;  /* 0xffffff8000057812 */ /* 0x000fe400078ec0ff */
[----:B------:R-:W-:-:S03]  /*0c20*/  SHF.R.S32.HI R13, RZ, 0x7, R0 ;  /* 0x00000007ff0d7819 */ /* 0x000fc60000011400 */
[----:B------:R-:W-:Y:S01]  /*0c30*/  IMAD.IADD R230, R6, 0x1, -R5 ;  /* 0x0000000106e67824 */ /* 0x000fe200078e0a05 */
[----:B------:R-:W-:Y:S01]  /*0c40*/  SHF.R.S32.HI R5, RZ, 0x4, R4 ;  /* 0x00000004ff057819 */ /* 0x000fe20000011404 */
[----:B------:R0:W-:Y:S01]  /*0c50*/  STL [R1+0x7c], R13 ;  /* 0x00007c0d01007387 */ /* 0x0001e20000100800 */
[----:B------:R-:W-:Y:S01]  /*0c60*/  LEA.HI R0, R0, R13, RZ, 0x1 ;  /* 0x0000000d00007211 */ /* 0x000fe200078f08ff */
[----:B------:R-:W-:Y:S01]  /*0c70*/  ULOP3.LUT UR5, UR5, 0x1, URZ, 0xfc, !UPT ;  /* 0x0000000105057892 */ /* 0x000fe2000f8efc3f */
[----:B------:R-:W-:Y:S02]  /*0c80*/  SHF.R.S32.HI R9, RZ, 0x1f, R230 ;  /* 0x0000001fff097819 */ /* 0x000fe400000114e6 */
[----:B------:R-:W-:Y:S02]  /*0c90*/  LEA.HI R7, R4, R5, RZ, 0x1 ;  /* 0x0000000504077211 */ /* 0x000fe400078f08ff */
[CC--:B------:R-:W-:Y:S02]  /*0ca0*/  LEA.HI R10, R9.reuse, R230.reuse, RZ, 0x2 ;  /* 0x000000e6090a7211 */ /* 0x0c0fe400078f10ff */
[----:B------:R-:W-:-:S02]  /*0cb0*/  LEA.HI R9, R9, R230, RZ, 0x5 ;  /* 0x000000e609097211 */ /* 0x000fc400078f28ff */
[--C-:B------:R-:W-:Y:S02]  /*0cc0*/  SHF.R.S32.HI R11, RZ, 0x2, R10.reuse ;  /* 0x00000002ff0b7819 */ /* 0x100fe4000001140a */
[----:B------:R-:W-:Y:S02]  /*0cd0*/  SHF.R.S32.HI R8, RZ, 0x1f, R10 ;  /* 0x0000001fff087819 */ /* 0x000fe4000001140a */
[----:B------:R-:W-:Y:S02]  /*0ce0*/  SHF.R.S32.HI R9, RZ, 0x5, R9 ;  /* 0x00000005ff097819 */ /* 0x000fe40000011409 */
[----:B------:R-:W-:Y:S02]  /*0cf0*/  LEA.HI R8, R8, R11, RZ, 0x3 ;  /* 0x0000000b08087211 */ /* 0x000fe400078f18ff */
[----:B------:R-:W-:Y:S02]  /*0d00*/  LOP3.LUT R0, R0, 0x3fffffe, RZ, 0xc0, !PT ;  /* 0x03fffffe00007812 */ /* 0x000fe400078ec0ff */
[----:B------:R-:W-:-:S02]  /*0d10*/  LOP3.LUT R12, R8, 0xfffffff8, RZ, 0xc0, !PT ;  /* 0xfffffff8080c7812 */ /* 0x000fc400078ec0ff */
[----:B------:R-:W-:Y:S01]  /*0d20*/  LOP3.LUT R8, R7, 0x1ffffffe, RZ, 0xc0, !PT ;  /* 0x1ffffffe07087812 */ /* 0x000fe200078ec0ff */
[----:B------:R-:W-:Y:S01]  /*0d30*/  IMAD.IADD R0, R13, 0x1, -R0 ;  /* 0x000000010d007824 */ /* 0x000fe200078e0a00 */
[-C--:B------:R-:W-:Y:S01]  /*0d40*/  LEA.HI R7, R3, R6.reuse, RZ, 0x2 ;  /* 0x0000000603077211 */ /* 0x080fe200078f10ff */
[----:B------:R-:W-:Y:S02]  /*0d50*/  IMAD.IADD R12, R11, 0x1, -R12 ;  /* 0x000000010b0c7824 */ /* 0x000fe400078e0a0c */
[----:B------:R-:W-:Y:S01]  /*0d60*/  IMAD.IADD R8, R5, 0x1, -R8 ;  /* 0x0000000105087824 */ /* 0x000fe200078e0a08 */
[----:B------:R-:W-:Y:S01]  /*0d70*/  LOP3.LUT R191, R7, 0xfffffffc, RZ, 0xc0, !PT ;  /* 0xfffffffc07bf7812 */ /* 0x000fe200078ec0ff */
[----:B------:R-:W-:Y:S01]  /*0d80*/  IMAD R9, R9, 0x10, R12 ;  /* 0x0000001009097824 */ /* 0x000fe200078e020c */
[--C-:B------:R-:W-:Y:S02]  /*0d90*/  SHF.R.S32.HI R162, RZ, 0x2, R7.reuse ;  /* 0x00000002ffa27819 */ /* 0x100fe40000011407 */
[----:B------:R-:W-:Y:S01]  /*0da0*/  SHF.R.S32.HI R7, RZ, 0x1f, R7 ;  /* 0x0000001fff077819 */ /* 0x000fe20000011407 */
[----:B------:R-:W-:Y:S01]  /*0db0*/  IMAD.IADD R191, R6, 0x1, -R191 ;  /* 0x0000000106bf7824 */ /* 0x000fe200078e0abf */
[----:B------:R-:W-:Y:S01]  /*0dc0*/  LEA.HI R5, R3, R6, RZ, 0x5 ;  /* 0x0000000603057211 */ /* 0x000fe200078f28ff */
[----:B------:R-:W-:Y:S01]  /*0dd0*/  VIADD R189, R162, 0x40 ;  /* 0x00000040a2bd7836 */ /* 0x000fe20000000000 */
[----:B------:R-:W-:Y:S01]  /*0de0*/  LOP3.LUT R3, R4, 0x3fffff0, RZ, 0xc0, !PT ;  /* 0x03fffff004037812 */ /* 0x000fe200078ec0ff */
[----:B------:R-:W-:Y:S01]  /*0df0*/  IMAD.SHL.U32 R160, R191, 0x4, RZ ;  /* 0x00000004bfa07824 */ /* 0x000fe200078e00ff */
[----:B------:R-:W-:Y:S01]  /*0e00*/  LEA.HI R7, R7, R162, RZ, 0x3 ;  /* 0x000000a207077211 */ /* 0x000fe200078f18ff */
[----:B0-----:R-:W-:Y:S01]  /*0e10*/  IMAD R13, R0, 0x40, R9 ;  /* 0x00000040000d7824 */ /* 0x001fe200078e0209 */
[----:B------:R-:W-:Y:S01]  /*0e20*/  SHF.R.S32.HI R0, RZ, 0x1f, R189 ;  /* 0x0000001fff007819 */ /* 0x000fe200000114bd */
[----:B------:R-:W-:Y:S01]  /*0e30*/  VIADD R169, R160, 0x20 ;  /* 0x00000020a0a97836 */ /* 0x000fe20000000000 */
[----:B------:R-:W-:Y:S01]  /*0e40*/  SHF.R.S32.HI R4, RZ, 0x5, R5 ;  /* 0x00000005ff047819 */ /* 0x000fe20000011405 */
[----:B------:R-:W-:Y:S01]  /*0e50*/  IMAD.IADD R3, R6, 0x1, -R3 ;  /* 0x0000000106037824 */ /* 0x000fe200078e0a03 */
[----:B------:R-:W-:Y:S01]  /*0e60*/  LOP3.LUT R7, R7, 0xfffffff8, RZ, 0xc0, !PT ;  /* 0xfffffff807077812 */ /* 0x000fe200078ec0ff */
[----:B------:R-:W-:Y:S01]  /*0e70*/  VIADD R168, R160, 0x40 ;  /* 0x00000040a0a87836 */ /* 0x000fe20000000000 */
[----:B------:R-:W-:Y:S01]  /*0e80*/  LEA.HI R0, R0, R189, RZ, 0x3 ;  /* 0x000000bd00007211 */ /* 0x000fe200078f18ff */
[----:B------:R-:W-:Y:S01]  /*0e90*/  IMAD.IADD R165, R160, 0x1, R169 ;  /* 0x00000001a0a57824 */ /* 0x000fe200078e02a9 */
[----:B------:R-:W-:Y:S01]  /*0ea0*/  STL [R1+0x80], R13 ;  /* 0x0000800d01007387 */ /* 0x000fe20000100800 */
[----:B------:R-:W-:Y:S01]  /*0eb0*/  IMAD R3, R4, 0x10, R3 ;  /* 0x0000001004037824 */ /* 0x000fe200078e0203 */
[----:B------:R-:W-:Y:S01]  /*0ec0*/  SHF.R.S32.HI R227, RZ, 0x1f, R169 ;  /* 0x0000001fffe37819 */ /* 0x000fe200000114a9 */
[----:B------:R-:W-:Y:S01]  /*0ed0*/  IMAD.IADD R229, R162, 0x1, -R7 ;  /* 0x00000001a2e57824 */ /* 0x000fe200078e0a07 */
[--C-:B------:R-:W-:Y:S01]  /*0ee0*/  SHF.R.S32.HI R225, RZ, 0x1f, R168.reuse ;  /* 0x0000001fffe17819 */ /* 0x100fe200000114a8 */
[----:B------:R-:W-:-:S02]  /*0ef0*/  IMAD.IADD R166, R160, 0x1, R168 ;  /* 0x00000001a0a67824 */ /* 0x000fc400078e02a8 */
[----:B------:R-:W-:Y:S02]  /*0f00*/  IMAD.SHL.U32 R0, R0, 0x40, RZ ;  /* 0x0000004000007824 */ /* 0x000fe400078e00ff */
[----:B------:R-:W-:Y:S01]  /*0f10*/  IMAD.SHL.U32 R177, R4, 0x200, RZ ;  /* 0x0000020004b17824 */ /* 0x000fe200078e00ff */
[----:B------:R-:W-:Y:S01]  /*0f20*/  SHF.R.S32.HI R4, RZ, 0x1f, R165 ;  /* 0x0000001fff047819 */ /* 0x000fe200000114a5 */
[----:B------:R-:W-:Y:S01]  /*0f30*/  IMAD R12, R3, 0x8, R8 ;  /* 0x00000008030c7824 */ /* 0x000fe200078e0208 */
[----:B------:R-:W-:Y:S01]  /*0f40*/  SHF.R.S32.HI R3, RZ, 0x1f, R166 ;  /* 0x0000001fff037819 */ /* 0x000fe200000114a6 */
[----:B------:R-:W-:Y:S01]  /*0f50*/  IMAD.SHL.U32 R173, R189, 0x40, RZ ;  /* 0x00000040bdad7824 */ /* 0x000fe200078e00ff */
[----:B------:R-:W-:Y:S01]  /*0f60*/  LOP3.LUT R179, R0, 0xfffffe00, RZ, 0xc0, !PT ;  /* 0xfffffe0000b37812 */ /* 0x000fe200078ec0ff */
[----:B------:R-:W-:Y:S01]  /*0f70*/  IMAD.SHL.U32 R175, R229, 0x40, RZ ;  /* 0x00000040e5af7824 */ /* 0x000fe200078e00ff */
[-C--:B------:R-:W-:Y:S01]  /*0f80*/  LEA.HI R0, R4, R165.reuse, RZ, 0x6 ;  /* 0x000000a504007211 */ /* 0x080fe200078f30ff */
[----:B------:R-:W-:Y:S01]  /*0f90*/  IMAD.SHL.U32 R18, R191, 0x8, RZ ;  /* 0x00000008bf127824 */ /* 0x000fe200078e00ff */
[----:B------:R-:W-:Y:S01]  /*0fa0*/  LOP3.LUT R173, R173, 0x1c0, RZ, 0xc0, !PT ;  /* 0x000001c0adad7812 */ /* 0x000fe200078ec0ff */
[----:B------:R-:W-:Y:S01]  /*0fb0*/  VIADD R171, R160, 0x10 ;  /* 0x00000010a0ab7836 */ /* 0x000fe20000000000 */
[----:B------:R-:W-:Y:S01]  /*0fc0*/  LOP3.LUT R175, R175, 0x1c0, RZ, 0xc0, !PT ;  /* 0x000001c0afaf7812 */ /* 0x000fe200078ec0ff */
[----:B------:R-:W-:Y:S01]  /*0fd0*/  IMAD.SHL.U32 R0, R0, 0x80, RZ ;  /* 0x0000008000007824 */ /* 0x000fe200078e00ff */
[----:B------:R-:W-:Y:S01]  /*0fe0*/  LEA.HI R6, R4, R165, RZ, 0x3 ;  /* 0x000000a504067211 */ /* 0x000fe200078f18ff */
[C---:B------:R-:W-:Y:S01]  /*0ff0*/  VIADD R170, R160.reuse, 0x30 ;  /* 0x00000030a0aa7836 */ /* 0x040fe20000000000 */
[CC--:B------:R-:W-:Y:S01]  /*1000*/  LEA.HI R5, R3.reuse, R166.reuse, RZ, 0x6 ;  /* 0x000000a603057211 */ /* 0x0c0fe200078f30ff */
[----:B------:R-:W-:Y:S01]  /*1010*/  VIADD R172, R160, 0x50 ;  /* 0x00000050a0ac7836 */ /* 0x000fe20000000000 */
[----:B------:R-:W-:-:S02]  /*1020*/  LEA.HI R4, R3, R166, RZ, 0x3 ;  /* 0x000000a603047211 */ /* 0x000fc400078f18ff */
[----:B------:R-:W-:Y:S01]  /*1030*/  SHF.R.U32.HI R14, RZ, 0x3, R173 ;  /* 0x00000003ff0e7819 */ /* 0x000fe200000116ad */
[----:B------:R-:W-:Y:S01]  /*1040*/  IMAD.SHL.U32 R7, R5, 0x80, RZ ;  /* 0x0000008005077824 */ /* 0x000fe200078e00ff */
[----:B------:R-:W-:Y:S02]  /*1050*/  SHF.R.U32.HI R176, RZ, 0x3, R175 ;  /* 0x00000003ffb07819 */ /* 0x000fe400000116af */
[--C-:B------:R-:W-:Y:S02]  /*1060*/  LOP3.LUT R3, R175, 0x38, R6.reuse, 0xf8, !PT ;  /* 0x00000038af037812 */ /* 0x100fe400078ef806 */
[----:B------:R-:W-:Y:S02]  /*1070*/  LOP3.LUT R8, R173, 0x38, R6, 0xf8, !PT ;  /* 0x00000038ad087812 */ /* 0x000fe400078ef806 */
[----:B------:R-:W-:Y:S02]  /*1080*/  LOP3.LUT R5, R175, 0x38, R4, 0xf8, !PT ;  /* 0x00000038af057812 */ /* 0x000fe400078ef804 */
[----:B------:R-:W-:-:S02]  /*1090*/  LOP3.LUT R0, R0, 0xffffe000, RZ, 0xc0, !PT ;  /* 0xffffe00000007812 */ /* 0x000fc400078ec0ff */
[----:B------:R-:W-:Y:S02]  /*10a0*/  LOP3.LUT R3, R3, R176, RZ, 0x3c, !PT ;  /* 0x000000b003037212 */ /* 0x000fe400078e3cff */
[----:B------:R-:W-:Y:S02]  /*10b0*/  LOP3.LUT R9, R8, R14, RZ, 0x3c, !PT ;  /* 0x0000000e08097212 */ /* 0x000fe400078e3cff */
[----:B------:R-:W-:Y:S02]  /*10c0*/  LOP3.LUT R8, R7, 0xffffe000, RZ, 0xc0, !PT ;  /* 0xffffe00007087812 */ /* 0x000fe400078ec0ff */
[----:B------:R-:W-:Y:S02]  /*10d0*/  LOP3.LUT R7, R5, R176, RZ, 0x3c, !PT ;  /* 0x000000b005077212 */ /* 0x000fe400078e3cff */
[-C--:B------:R-:W-:Y:S01]  /*10e0*/  IADD3 R5, R3, R0.reuse, R177 ;  /* 0x0000000003057210 */ /* 0x080fe20007ffe0b1 */
[----:B------:R-:W-:Y:S01]  /*10f0*/  IMAD.U32 R3, RZ, RZ, UR4 ;  /* 0x00000004ff037e24 */ /* 0x000fe2000f8e00ff */
[----:B------:R-:W-:Y:S01]  /*1100*/  IADD3 R9, R9, R0, R179 ;  /* 0x0000000009097210 */ /* 0x000fe20007ffe0b3 */
[----:B------:R-:W-:Y:S01]  /*1110*/  IMAD.U32 R0, RZ, RZ, UR5 ;  /* 0x00000005ff007e24 */ /* 0x000fe2000f8e00ff */
[----:B------:R-:W-:-:S02]  /*1120*/  LOP3.LUT R11, R173, 0x38, R4, 0xf8, !PT ;  /* 0x00000038ad0b7812 */ /* 0x000fc400078ef804 */
[----:B------:R-:W-:Y:S02]  /*1130*/  IADD3 R7, R7, R8, R177 ;  /* 0x0000000807077210 */ /* 0x000fe40007ffe0b1 */
[----:B------:R0:W-:Y:S01]  /*1140*/  STL [R1+0x3c], R0 ;  /* 0x00003c0001007387 */ /* 0x0001e20000100800 */
[----:B------:R-:W-:Y:S02]  /*1150*/  LOP3.LUT R11, R11, R14, RZ, 0x3c, !PT ;  /* 0x0000000e0b0b7212 */ /* 0x000fe400078e3cff */
[----:B------:R-:W-:Y:S01]  /*1160*/  SHF.R.S32.HI R223, RZ, 0x3, R4 ;  /* 0x00000003ffdf7819 */ /* 0x000fe20000011404 */
[----:B------:R1:W-:Y:S01]  /*1170*/  STL [R1+0x74], R3 ;  /* 0x0000740301007387 */ /* 0x0003e20000100800 */
[----:B------:R-:W-:Y:S02]  /*1180*/  IADD3 R11, R11, R8, R179 ;  /* 0x000000080b0b7210 */ /* 0x000fe40007ffe0b3 */
[----:B------:R-:W-:Y:S02]  /*1190*/  LOP3.LUT R8, R173, 0x38, R18, 0xf8, !PT ;  /* 0x00000038ad087812 */ /* 0x000fe400078ef812 */
[----:B------:R-:W-:-:S02]  /*11a0*/  SHF.R.S32.HI R221, RZ, 0x3, R6 ;  /* 0x00000003ffdd7819 */ /* 0x000fc40000011406 */
[----:B------:R-:W-:Y:S02]  /*11b0*/  LOP3.LUT R8, R179, R8, R14, 0xf6, !PT ;  /* 0x00000008b3087212 */ /* 0x000fe400078ef60e */
[----:B0-----:R-:W-:Y:S02]  /*11c0*/  LEA.HI R0, R191, R191, RZ, 0x1 ;  /* 0x000000bfbf007211 */ /* 0x001fe400078f08ff */
[----:B-1----:R-:W-:Y:S02]  /*11d0*/  SHF.R.S32.HI R3, RZ, 0x1f, R182 ;  /* 0x0000001fff037819 */ /* 0x002fe400000114b6 */
[----:B------:R-:W-:Y:S02]  /*11e0*/  LOP3.LUT R3, R10, 0x7ffffffc, RZ, 0xc0, !PT ;  /* 0x7ffffffc0a037812 */ /* 0x000fe400078ec0ff */
[----:B------:R-:W-:Y:S01]  /*11f0*/  SHF.R.S32.HI R10, RZ, 0x1f, R184 ;  /* 0x0000001fff0a7819 */ /* 0x000fe200000114b8 */
[----:B------:R-:W-:Y:S01]  /*1200*/  IMAD.SHL.U32 R10, R12, 0x8, RZ ;  /* 0x000000080c0a7824 */ /* 0x000fe200078e00ff */
[----:B------:R-:W-:Y:S01]  /*1210*/  LOP3.LUT R0, R0, 0x1ffffffe, RZ, 0xc0, !PT ;  /* 0x1ffffffe00007812 */ /* 0x000fe200078ec0ff */
[----:B------:R-:W-:Y:S01]  /*1220*/  IMAD.IADD R3, R230, 0x1, -R3 ;  /* 0x00000001e6037824 */ /* 0x000fe200078e0a03 */
[----:B------:R-:W-:-:S02]  /*1230*/  SHF.R.S32.HI R228, RZ, 0x1f, R171 ;  /* 0x0000001fffe47819 */ /* 0x000fc400000114ab */
[----:B------:R-:W-:Y:S01]  /*1240*/  STL [R1+0x84], R10 ;  /* 0x0000840a01007387 */ /* 0x000fe20000100800 */
[----:B------:R-:W-:Y:S01]  /*1250*/  IMAD.SHL.U32 R174, R3, 0x2, RZ ;  /* 0x0000000203ae7824 */ /* 0x000fe200078e00ff */
[----:B------:R-:W-:Y:S01]  /*1260*/  LEA R3, R8, UR4, 0x1 ;  /* 0x0000000408037c11 */ /* 0x000fe2000f8e08ff */
[----:B------:R-:W-:Y:S01]  /*1270*/  IMAD.IADD R0, R191, 0x1, -R0 ;  /* 0x00000001bf007824 */ /* 0x000fe200078e0a00 */
[----:B------:R-:W-:Y:S01]  /*1280*/  SHF.R.S32.HI R226, RZ, 0x1f, R170 ;  /* 0x0000001fffe27819 */ /* 0x000fe200000114aa */
[C---:B------:R-:W-:Y:S01]  /*1290*/  VIADD R206, R174.reuse, 0x10 ;  /* 0x00000010aece7836 */ /* 0x040fe20000000000 */
[----:B------:R-:W-:Y:S01]  /*12a0*/  SHF.R.S32.HI R224, RZ, 0x1f, R172 ;  /* 0x0000001fffe07819 */ /* 0x000fe200000114ac */
[C---:B------:R-:W-:Y:S01]  /*12b0*/  VIADD R202, R174.reuse, 0x28 ;  /* 0x00000028aeca7836 */ /* 0x040fe20000000000 */
[----:B------:R0:W-:Y:S01]  /*12c0*/  STL [R1+0x6c], R3 ;  /* 0x00006c0301007387 */ /* 0x0001e20000100800 */
[C---:B------:R-:W-:Y:S02]  /*12d0*/  VIADD R199, R174.reuse, 0x40 ;  /* 0x00000040aec77836 */ /* 0x040fe40000000000 */
[----:B------:R-:W-:-:S02]  /*12e0*/  VIADD R208, R174, 0x8 ;  /* 0x00000008aed07836 */ /* 0x000fc40000000000 */
[C---:B------:R-:W-:Y:S02]  /*12f0*/  VIADD R203, R174.reuse, 0x20 ;  /* 0x00000020aecb7836 */ /* 0x040fe40000000000 */
[C---:B------:R-:W-:Y:S01]  /*1300*/  VIADD R200, R174.reuse, 0x38 ;  /* 0x00000038aec87836 */ /* 0x040fe20000000000 */
[----:B------:R-:W-:Y:S01]  /*1310*/  SHF.R.S32.HI R4, RZ, 0x1f, R208 ;  /* 0x0000001fff047819 */ /* 0x000fe200000114d0 */
[C---:B------:R-:W-:Y:S01]  /*1320*/  VIADD R204, R174.reuse, 0x18 ;  /* 0x00000018aecc7836 */ /* 0x040fe20000000000 */
[----:B0-----:R-:W-:Y:S01]  /*1330*/  SHF.R.S32.HI R3, RZ, 0x1f, R206 ;  /* 0x0000001fff037819 */ /* 0x001fe200000114ce */
[C---:B------:R-:W-:Y:S01]  /*1340*/  VIADD R201, R174.reuse, 0x30 ;  /* 0x00000030aec97836 */ /* 0x040fe20000000000 */
[----:B------:R-:W-:Y:S01]  /*1350*/  SHF.R.S32.HI R3, RZ, 0x1f, R202 ;  /* 0x0000001fff037819 */ /* 0x000fe200000114ca */
[C---:B------:R-:W-:Y:S01]  /*1360*/  VIADD R198, R174.reuse, 0x48 ;  /* 0x00000048aec67836 */ /* 0x040fe20000000000 */
[----:B------:R-:W-:Y:S01]  /*1370*/  SHF.R.S32.HI R3, RZ, 0x1f, R199 ;  /* 0x0000001fff037819 */ /* 0x000fe200000114c7 */
[C---:B------:R-:W-:Y:S01]  /*1380*/  VIADD R197, R174.reuse, 0x50 ;  /* 0x00000050aec57836 */ /* 0x040fe20000000000 */
[----:B------:R-:W-:Y:S01]  /*1390*/  LEA R3, R5, UR4, 0x1 ;  /* 0x0000000405037c11 */ /* 0x000fe2000f8e08ff */
[C---:B------:R-:W-:Y:S01]  /*13a0*/  VIADD R196, R174.reuse, 0x58 ;  /* 0x00000058aec47836 */ /* 0x040fe20000000000 */
[----:B------:R-:W-:Y:S01]  /*13b0*/  SHF.R.S32.HI R4, RZ, 0x1f, R203 ;  /* 0x0000001fff047819 */ /* 0x000fe200000114cb */
[C---:B------:R-:W-:Y:S01]  /*13c0*/  VIADD R195, R174.reuse, 0x60 ;  /* 0x00000060aec37836 */ /* 0x040fe20000000000 */
[----:B------:R-:W-:Y:S01]  /*13d0*/  SHF.R.S32.HI R4, RZ, 0x1f, R200 ;  /* 0x0000001fff047819 */ /* 0x000fe200000114c8 */
[----:B------:R0:W-:Y:S01]  /*13e0*/  STL [R1+0x70], R3 ;  /* 0x0000700301007387 */ /* 0x0001e20000100800 */
[----:B------:R-:W-:Y:S01]  /*13f0*/  LEA R5, R9, UR4, 0x1 ;  /* 0x0000000409057c11 */ /* 0x000fe2000f8e08ff */
[C---:B------:R-:W-:Y:S01]  /*1400*/  VIADD R194, R174.reuse, 0x68 ;  /* 0x00000068aec27836 */ /* 0x040fe20000000000 */
[----:B------:R-:W-:Y:S01]  /*1410*/  LEA R4, R7, UR4, 0x1 ;  /* 0x0000000407047c11 */ /* 0x000fe2000f8e08ff */
[C---:B------:R-:W-:Y:S01]  /*1420*/  VIADD R193, R174.reuse, 0x70 ;  /* 0x00000070aec17836 */ /* 0x040fe20000000000 */
[----:B------:R-:W-:Y:S01]  /*1430*/  SHF.R.S32.HI R6, RZ, 0x1f, R204 ;  /* 0x0000001fff067819 */ /* 0x000fe200000114cc */
[----:B------:R1:W-:Y:S01]  /*1440*/  STL [R1+0x64], R5 ;  /* 0x0000640501007387 */ /* 0x0003e20000100800 */
[----:B------:R-:W-:Y:S01]  /*1450*/  VIADD R192, R174, 0x78 ;  /* 0x00000078aec07836 */ /* 0x000fe20000000000 */
[----:B------:R-:W-:Y:S01]  /*1460*/  SHF.R.S32.HI R6, RZ, 0x1f, R201 ;  /* 0x0000001fff067819 */ /* 0x000fe200000114c9 */
[----:B------:R-:W-:Y:S01]  /*1470*/  IMAD R181, R0, 0x8, R13 ;  /* 0x0000000800b57824 */ /* 0x000fe200078e020d */
[----:B0-----:R-:W-:Y:S01]  /*1480*/  LEA R3, R11, UR4, 0x1 ;  /* 0x000000040b037c11 */ /* 0x001fe2000f8e08ff */
[----:B------:R1:W-:Y:S01]  /*1490*/  STL [R1+0x68], R4 ;  /* 0x0000680401007387 */ /* 0x0003e20000100800 */
[----:B------:R-:W-:-:S02]  /*14a0*/  SHF.R.S32.HI R237, RZ, 0x1f, R198 ;  /* 0x0000001fffed7819 */ /* 0x000fc400000114c6 */
[----:B------:R-:W-:Y:S01]  /*14b0*/  SHF.R.S32.HI R236, RZ, 0x1f, R197 ;  /* 0x0000001fffec7819 */ /* 0x000fe200000114c5 */
[----:B------:R1:W-:Y:S01]  /*14c0*/  STL [R1+0x60], R3 ;  /* 0x0000600301007387 */ /* 0x0003e20000100800 */
[----:B------:R-:W-:Y:S02]  /*14d0*/  SHF.R.S32.HI R235, RZ, 0x1f, R196 ;  /* 0x0000001fffeb7819 */ /* 0x000fe400000114c4 */
[----:B------:R-:W-:Y:S02]  /*14e0*/  SHF.R.S32.HI R234, RZ, 0x1f, R195 ;  /* 0x0000001fffea7819 */ /* 0x000fe400000114c3 */
[----:B------:R-:W-:Y:S02]  /*14f0*/  SHF.R.S32.HI R233, RZ, 0x1f, R194 ;  /* 0x0000001fffe97819 */ /* 0x000fe400000114c2 */
[----:B------:R-:W-:Y:S02]  /*1500*/  SHF.R.S32.HI R232, RZ, 0x1f, R193 ;  /* 0x0000001fffe87819 */ /* 0x000fe400000114c1 */
[----:B------:R-:W-:-:S07]  /*1510*/  SHF.R.S32.HI R231, RZ, 0x1f, R192 ;  /* 0x0000001fffe77819 */ /* 0x000fce00000114c0 */
.L_x_1738:
[----:B------:R-:W-:Y:S01]  /*1520*/  ULDC.64 UR4, c[0x0][0xa28] ;  /* 0x00028a0000047ab9 */ /* 0x000fe20000000a00 */
[----:B0123--:R-:W0:Y:S01]  /*1530*/  LDC.64 R6, c[0x0][0xa08] ;  /* 0x00028200ff067b82 */ /* 0x00fe220000000a00 */
[----:B------:R-:W-:Y:S01]  /*1540*/  ISETP.NE.U32.AND P0, PT, RZ, UR4, PT ;  /* 0x00000004ff007c0c */ /* 0x000fe2000bf05070 */
[----:B------:R-:W-:Y:S01]  /*1550*/  IMAD.MOV.U32 R12, RZ, RZ, RZ ;  /* 0x000000ffff0c7224 */ /* 0x000fe200078e00ff */
[----:B------:R-:W-:Y:S01]  /*1560*/  ULDC.64 UR6, c[0x0][0xa20] ;  /* 0x0002880000067ab9 */ /* 0x000fe20000000a00 */
[----:B------:R-:W-:Y:S01]  /*1570*/  IMAD.MOV.U32 R26, RZ, RZ, RZ ;  /* 0x000000ffff1a7224 */ /* 0x000fe200078e00ff */
[----:B------:R-:W-:Y:S01]  /*1580*/  ISETP.NE.AND.EX P0, PT, RZ, UR5, PT, P0 ;  /* 0x00000005ff007c0c */ /* 0x000fe2000bf05300 */
[----:B------:R-:W-:Y:S02]  /*1590*/  ULDC.64 UR4, c[0x0][0xa18] ;  /* 0x0002860000047ab9 */ /* 0x000fe40000000a00 */
[----:B------:R-:W-:-:S04]  /*15a0*/  ISETP.NE.U32.AND P1, PT, RZ, UR4, PT ;  /* 0x00000004ff007c0c */ /* 0x000fc8000bf25070 */
[----:B------:R-:W-:Y:S01]  /*15b0*/  ISETP.NE.AND.EX P1, PT, RZ, UR5, PT, P1 ;  /* 0x00000005ff007c0c */ /* 0x000fe2000bf25310 */
[----:B------:R-:W-:Y:S02]  /*15c0*/  ULDC.64 UR4, c[0x0][0xa08] ;  /* 0x0002820000047ab9 */ /* 0x000fe40000000a00 */
[----:B------:R-:W-:-:S03]  /*15d0*/  ISETP.NE.U32.AND P3, PT, RZ, UR4, PT ;  /* 0x00000004ff007c0c */ /* 0x000fc6000bf65070 */
[----:B-1--4-:R-:W1:Y:S01]  /*15e0*/  @P0 LDC.64 R4, c[0x0][0xa28] ;  /* 0x00028a00ff040b82 */ /* 0x012e620000000a00 */
[----:B------:R-:W-:Y:S01]  /*15f0*/  ISETP.NE.AND.EX P3, PT, RZ, UR5, PT, P3 ;  /* 0x00000005ff007c0c */ /* 0x000fe2000bf65330 */
[----:B0-----:R-:W-:-:S06]  /*1600*/  IMAD.WIDE R10, R31, 0x4, R6 ;  /* 0x000000041f0a7825 */ /* 0x001fcc00078e0206 */
[----:B------:R-:W0:Y:S01]  /*1610*/  @P1 LDC.64 R8, c[0x0][0xa18] ;  /* 0x00028600ff081b82 */ /* 0x000e220000000a00 */
[----:B------:R-:W-:Y:S02]  /*1620*/  ULDC UR4, c[0x0][0x288] ;  /* 0x0000a20000047ab9 */ /* 0x000fe40000000800 */
[----:B------:R-:W-:Y:S01]  /*1630*/  IMAD.U32 R163, RZ, RZ, UR4 ;  /* 0x00000004ffa37e24 */ /* 0x000fe2000f8e00ff */
[----:B------:R-:W-:Y:S02]  /*1640*/  ULDC.64 UR4, c[0x0][0x418] ;  /* 0x0001060000047ab9 */ /* 0x000fe40000000a00 */
[----:B------:R2:W5:Y:S01]  /*1650*/  @P3 LDG.E R26, desc[UR46][R10.64] ;  /* 0x0000002e0a1a3981 */ /* 0x000562000c1e1900 */
[----:B-1----:R-:W-:-:S05]  /*1660*/  @P0 IMAD.WIDE R4, R31, 0x4, R4 ;  /* 0x000000041f040825 */ /* 0x002fca00078e0204 */
[----:B------:R2:W5:Y:S01]  /*1670*/  @P0 LDG.E R12, desc[UR46][R4.64] ;  /* 0x0000002e040c0981 */ /* 0x000562000c1e1900 */
[----:B0-----:R-:W-:-:S05]  /*1680*/  @P1 IMAD.WIDE R6, R31, 0x4, R8 ;  /* 0x000000041f061825 */ /* 0x001fca00078e0208 */
[----:B------:R2:W5:Y:S01]  /*1690*/  @P1 LDG.E R163, desc[UR46][R6.64] ;  /* 0x0000002e06a31981 */ /* 0x000562000c1e1900 */
[----:B------:R-:W-:Y:S01]  /*16a0*/  UISETP.NE.U32.AND UP0, UPT, UR4, URZ, UPT ;  /* 0x0000003f0400728c */ /* 0x000fe2000bf05070 */
[----:B------:R-:W-:Y:S01]  /*16b0*/  ISETP.NE.U32.AND P2, PT, RZ, UR6, PT ;  /* 0x00000006ff007c0c */ /* 0x000fe2000bf45070 */
[----:B------:R-:W-:Y:S01]  /*16c0*/  ULDC UR6, c[0x0][0x2f0] ;  /* 0x0000bc0000067ab9 */ /* 0x000fe20000000800 */
[----:B------:R-:W-:Y:S01]  /*16d0*/  ULDC UR4, c[0x0][0x424] ;  /* 0x0001090000047ab9 */ /* 0x000fe20000000800 */
[----:B------:R-:W-:Y:S01]  /*16e0*/  UISETP.NE.AND.EX UP0, UPT, UR5, URZ, UPT, UP0 ;  /* 0x0000003f0500728c */ /* 0x000fe2000bf05300 */
[----:B------:R-:W-:-:S03]  /*16f0*/  LOP3.LUT R3, R30, 0xff000000, RZ, 0xc0, !PT ;  /* 0xff0000001e037812 */ /* 0x000fc600078ec0ff */
[----:B------:R-:W-:Y:S01]  /*1700*/  USEL UR4, UR4, 0x1, UP0 ;  /* 0x0000000104047887 */ /* 0x000fe20008000000 */
[----:B------:R-:W-:Y:S01]  /*1710*/  ISETP.NE.AND.EX P2, PT, RZ, UR7, PT, P2 ;  /* 0x00000007ff007c0c */ /* 0x000fe2000bf45320 */
[----:B------:R-:W-:Y:S01]  /*1720*/  ULDC UR7, c[0x0][0x348] ;  /* 0x0000d20000077ab9 */ /* 0x000fe20000000800 */
[C---:B------:R-:W-:Y:S01]  /*1730*/  LOP3.LUT R0, R30.reuse, 0xff0000, RZ, 0xc0, !PT ;  /* 0x00ff00001e007812 */ /* 0x040fe200078ec0ff */
[----:B------:R-:W-:Y:S01]  /*1740*/  UIMAD UR6, UR4, UR6, URZ ;  /* 0x00000006040672a4 */ /* 0x000fe2000f8e023f */
[----:B------:R-:W-:Y:S01]  /*1750*/  SHF.R.U32.HI R3, RZ, 0x8, R3 ;  /* 0x00000008ff037819 */ /* 0x000fe20000011603 */
[----:B------:R-:W-:Y:S01]  /*1760*/  IMAD.MOV.U32 R187, RZ, RZ, R31 ;  /* 0x000000ffffbb7224 */ /* 0x000fe200078e001f */
[----:B------:R-:W-:Y:S02]  /*1770*/  LOP3.LUT R183, R30, 0xffff, RZ, 0xc0, !PT ;  /* 0x0000ffff1eb77812 */ /* 0x000fe400078ec0ff */
[----:B------:R-:W-:Y:S01]  /*1780*/  LEA.HI R186, R0, R3, RZ, 0x10 ;  /* 0x0000000300ba7211 */ /* 0x000fe200078f80ff */
[----:B--2---:R-:W-:Y:S06]  /*1790*/  @P1 BRA `(.L_x_1446) ;  /* 0x0000000000241947 */ /* 0x004fec0003800000 */
        /* <DEDUP_REMOVED lines=9> */
.L_x_1446:
[----:B------:R-:W-:Y:S02]  /*1830*/  IMAD.U32 R25, RZ, RZ, UR7 ;  /* 0x00000007ff197e24 */ /* 0x000fe4000f8e00ff */
[----:B------:R-:W-:Y:S01]  /*1840*/  IMAD.U32 R27, RZ, RZ, UR6 ;  /* 0x00000006ff1b7e24 */ /* 0x000fe2000f8e00ff */
[----:B------:R-:W-:Y:S06]  /*1850*/  @!P2 BRA `(.L_x_1447) ;  /* 0x000000000010a947 */ /* 0x000fec0003800000 */
[----:B------:R-:W0:Y:S02]  /*1860*/  LDC.64 R4, c[0x0][0xa20] ;  /* 0x00028800ff047b82 */ /* 0x000e240000000a00 */
[----:B0-----:R-:W-:-:S05]  /*1870*/  IMAD.WIDE R4, R31, 0x4, R4 ;  /* 0x000000041f047825 */ /* 0x001fca00078e0204 */
[----:B------:R0:W5:Y:S01]  /*1880*/  LDG.E R27, desc[UR46][R4.64] ;  /* 0x0000002e041b7981 */ /* 0x000162000c1e1900 */
[----:B------:R-:W-:Y:S05]  /*1890*/  BRA `(.L_x_1448) ;  /* 0x0000000000107947 */ /* 0x000fea0003800000 */
.L_x_1447:
[----:B------:R-:W-:Y:S05]  /*18a0*/  @!P3 BRA `(.L_x_1448) ;  /* 0x00000000000cb947 */ /* 0x000fea0003800000 */
[----:B------:R-:W2:Y:S04]  /*18b0*/  LDG.E R0, desc[UR46][R10.64] ;  /* 0x0000002e0a007981 */ /* 0x000ea8000c1e1900 */
[----:B------:R-:W2:Y:S02]  /*18c0*/  LDG.E R27, desc[UR46][R10.64+0x4] ;  /* 0x0000042e0a1b7981 */ /* 0x000ea4000c1e1900 */
[----:B--2---:R-:W-:-:S07]  /*18d0*/  IMAD.IADD R27, R27, 0x1, -R0 ;  /* 0x000000011b1b7824 */ /* 0x004fce00078e0a00 */
.L_x_1448:
[----:B------:R-:W-:Y:S01]  /*18e0*/  ULDC.64 UR4, c[0x0][0xa10] ;  /* 0x0002840000047ab9 */ /* 0x000fe20000000a00 */
[----:B0-----:R-:W0:Y:S01]  /*18f0*/  LDC R4, c[0x0][0x448] ;  /* 0x00011200ff047b82 */ /* 0x001e220000000800 */
[----:B------:R-:W-:-:S04]  /*1900*/  ISETP.NE.U32.AND P0, PT, RZ, UR4, PT ;  /* 0x00000004ff007c0c */ /* 0x000fc8000bf05070 */
[----:B------:R-:W-:Y:S01]  /*1910*/  ISETP.NE.AND.EX P0, PT, RZ, UR5, PT, P0 ;  /* 0x00000005ff007c0c */ /* 0x000fe2000bf05300 */
[----:B------:R-:W-:Y:S02]  /*1920*/  ULDC.64 UR4, c[0x0][0xa30] ;  /* 0x00028c0000047ab9 */ /* 0x000fe40000000a00 */
[----:B------:R-:W-:-:S04]  /*1930*/  ISETP.NE.U32.AND P1, PT, RZ, UR4, PT ;  /* 0x00000004ff007c0c */ /* 0x000fc8000bf25070 */
[----:B------:R-:W-:-:S06]  /*1940*/  ISETP.NE.AND.EX P1, PT, RZ, UR5, PT, P1 ;  /* 0x00000005ff007c0c */ /* 0x000fcc000bf25310 */
[----:B------:R-:W1:Y:S08]  /*1950*/  @P0 LDC.64 R6, c[0x0][0xa10] ;  /* 0x00028400ff060b82 */ /* 0x000e700000000a00 */
[----:B------:R-:W2:Y:S01]  /*1960*/  @P1 LDC.64 R8, c[0x0][0xa30] ;  /* 0x00028c00ff081b82 */ /* 0x000ea20000000a00 */
[----:B-1----:R-:W-:-:S05]  /*1970*/  @P0 IMAD.WIDE R6, R31, 0x4, R6 ;  /* 0x000000041f060825 */ /* 0x002fca00078e0206 */
[----:B------:R-:W3:Y:S04]  /*1980*/  @P0 LDG.E R0, desc[UR46][R6.64] ;  /* 0x0000002e06000981 */ /* 0x000ee8000c1e1900 */
[----:B------:R-:W3:Y:S01]  /*1990*/  @P0 LDG.E R3, desc[UR46][R6.64+0x4] ;  /* 0x0000042e06030981 */ /* 0x000ee2000c1e1900 */
[----:B-----5:R-:W-:Y:S02]  /*19a0*/  IMAD.MOV.U32 R145, RZ, RZ, R27 ;  /* 0x000000ffff917224 */ /* 0x020fe400078e001b */
[----:B--2---:R-:W-:-:S05]  /*19b0*/  @P1 IMAD.WIDE R8, R31, 0x4, R8 ;  /* 0x000000041f081825 */ /* 0x004fca00078e0208 */
[----:B------:R1:W5:Y:S01]  /*19c0*/  @P1 LDG.E R145, desc[UR46][R8.64] ;  /* 0x0000002e08911981 */ /* 0x000362000c1e1900 */
[----:B0-----:R-:W-:Y:S01]  /*19d0*/  ISETP.NE.AND P1, PT, R4, 0x1, PT ;  /* 0x000000010400780c */ /* 0x001fe20003f25270 */
[----:B------:R-:W-:Y:S01]  /*19e0*/  IMAD.SHL.U32 R178, R29, 0x80, RZ ;  /* 0x000000801db27824 */ /* 0x000fe200078e00ff */
[----:B------:R-:W0:Y:S01]  /*19f0*/  LDC.64 R4, c[0x0][0x9e0] ;  /* 0x00027800ff047b82 */ /* 0x000e220000000a00 */
[----:B------:R-:W-:-:S10]  /*1a00*/  IMAD.IADD R12, R27, 0x1, -R12 ;  /* 0x000000011b0c7824 */ /* 0x000fd400078e0a0c */
[----:B------:R-:W2:Y:S08]  /*1a10*/  @P1 LDC R10, c[0x0][0x44c] ;  /* 0x00011300ff0a1b82 */ /* 0x000eb00000000800 */
[----:B------:R-:W4:Y:S01]  /*1a20*/  @P1 LDC R11, c[0x0][0x450] ;  /* 0x00011400ff0b1b82 */ /* 0x000f220000000800 */
[----:B0-----:R-:W-:Y:S01]  /*1a30*/  ISETP.GE.AND P2, PT, R5, 0x1, PT ;  /* 0x000000010500780c */ /* 0x001fe20003f46270 */
[----:B---3--:R-:W-:-:S02]  /*1a40*/  @P0 IMAD.IADD R25, R3, 0x1, -R0 ;  /* 0x0000000103190824 */ /* 0x008fc400078e0a00 */
[----:B------:R-:W-:Y:S02]  /*1a50*/  VIADD R3, R178, 0x7f ;  /* 0x0000007fb2037836 */ /* 0x000fe40000000000 */
[----:B------:R-:W-:Y:S02]  /*1a60*/  IMAD.IADD R164, R12, 0x1, R25 ;  /* 0x000000010ca47824 */ /* 0x000fe400078e0219 */
[----:B--2---:R-:W-:-:S04]  /*1a70*/  @P1 IMAD.HI.U32 R6, R3, R10, RZ ;  /* 0x0000000a03061227 */ /* 0x004fc800078e00ff */
[C---:B------:R-:W-:Y:S01]  /*1a80*/  VIADD R0, R164.reuse, 0x5f ;  /* 0x0000005fa4007836 */ /* 0x040fe20000000000 */
[----:B----4-:R-:W-:Y:S02]  /*1a90*/  @P1 SHF.R.U32.HI R3, RZ, R11, R6 ;  /* 0x0000000bff031219 */ /* 0x010fe40000011606 */
[----:B------:R-:W-:Y:S01]  /*1aa0*/  IADD3 R6, R164, 0x1, -R163 ;  /* 0x00000001a4067810 */ /* 0x000fe20007ffe8a3 */
[----:B------:R-:W-:-:S04]  /*1ab0*/  IMAD.HI R0, R0, 0x2aaaaaab, RZ ;  /* 0x2aaaaaab00007827 */ /* 0x000fc800078e02ff */
[----:B------:R-:W-:Y:S01]  /*1ac0*/  IMAD.IADD R3, R6, 0x1, R3 ;  /* 0x0000000106037824 */ /* 0x000fe200078e0203 */
[----:B------:R-:W-:-:S03]  /*1ad0*/  SHF.R.U32.HI R149, RZ, 0x1f, R0 ;  /* 0x0000001fff957819 */ /* 0x000fc60000011600 */
[----:B------:R-:W-:Y:S01]  /*1ae0*/  IMAD.IADD R4, R3, 0x1, R4 ;  /* 0x0000000103047824 */ /* 0x000fe200078e0204 */
[----:B------:R-:W-:Y:S01]  /*1af0*/  LEA.HI.SX32 R149, R0, R149, 0x1c ;  /* 0x0000009500957211 */ /* 0x000fe200078fe2ff */
[----:B-1----:R-:W-:Y:S06]  /*1b00*/  @!P2 BRA `(.L_x_1449) ;  /* 0x000000000048a947 */ /* 0x002fec0003800000 */
[C---:B------:R-:W-:Y:S01]  /*1b10*/  ISETP.GT.AND P0, PT, R3.reuse, RZ, PT ;  /* 0x000000ff0300720c */ /* 0x040fe20003f04270 */
[----:B------:R-:W-:Y:S01]  /*1b20*/  BSSY B0, `(.L_x_1450) ;  /* 0x000000e000007945 */ /* 0x000fe20003800000 */
[----:B------:R-:W-:-:S11]  /*1b30*/  VIADD R0, R3, 0xffffffff ;  /* 0xffffffff03007836 */ /* 0x000fd60000000000 */
        /* <DEDUP_REMOVED lines=8> */
.L_x_1451:
[----:B------:R-:W-:-:S13]  /*1bc0*/  ISETP.NE.AND P0, PT, R5, 0x1, PT ;  /* 0x000000010500780c */ /* 0x000fda0003f05270 */
[----:B------:R-:W0:Y:S02]  /*1bd0*/  @P0 LDC.64 R6, c[0x0][0x9e8] ;  /* 0x00027a00ff060b82 */ /* 0x000e240000000a00 */
[----:B0-----:R-:W-:-:S05]  /*1be0*/  @P0 IMAD.HI.U32 R6, R0, R6, RZ ;  /* 0x0000000600060227 */ /* 0x001fca00078e00ff */
[----:B------:R-:W-:-:S07]  /*1bf0*/  @P0 SHF.R.U32.HI R0, RZ, R7, R6 ;  /* 0x00000007ff000219 */ /* 0x000fce0000011606 */
.L_x_1452:
[----:B------:R-:W-:Y:S05]  /*1c00*/  BSYNC B0 ;  /* 0x0000000000007941 */ /* 0x000fea0003800000 */
.L_x_1450:
[----:B------:R-:W-:-:S05]  /*1c10*/  IMAD R3, R0, R5, R5 ;  /* 0x0000000500037224 */ /* 0x000fca00078e0205 */
[----:B------:R-:W-:-:S07]  /*1c20*/  VIMNMX R4, R4, R3, PT ;  /* 0x0000000304047248 */ /* 0x000fce0003fe0100 */
.L_x_1449:
[----:B------:R-:W0:Y:S01]  /*1c30*/  @P1 LDC R3, c[0x0][0x44c] ;  /* 0x00011300ff031b82 */ /* 0x000e220000000800 */
[----:B------:R-:W-:Y:S01]  /*1c40*/  VIADD R4, R4, 0x5f ;  /* 0x0000005f04047836 */ /* 0x000fe20000000000 */
[----:B------:R-:W-:Y:S01]  /*1c50*/  ULDC UR4, c[0x0][0x9dc] ;  /* 0x0002770000047ab9 */ /* 0x000fe20000000800 */
[----:B------:R-:W-:Y:S02]  /*1c60*/  IMAD.MOV.U32 R7, RZ, RZ, R178 ;  /* 0x000000ffff077224 */ /* 0x000fe400078e00b2 */
[----:B------:R-:W-:-:S03]  /*1c70*/  IMAD.HI R4, R4, 0x2aaaaaab, RZ ;  /* 0x2aaaaaab04047827 */ /* 0x000fc600078e02ff */
[----:B------:R-:W1:Y:S01]  /*1c80*/  @P1 LDC R9, c[0x0][0x450] ;  /* 0x00011400ff091b82 */ /* 0x000e620000000800 */
[----:B------:R-:W-:Y:S02]  /*1c90*/  IMAD.IADD R150, R164, 0x1, -R163 ;  /* 0x00000001a4967824 */ /* 0x000fe400078e0aa3 */
        /* <DEDUP_REMOVED lines=8> */
[----:B------:R-:W-:Y:S01]  /*1d20*/  ISETP.GT.AND P0, PT, R0, -0x1, PT ;  /* 0xffffffff0000780c */ /* 0x000fe20003f04270 */
[----:B------:R-:W-:-:S12]  /*1d30*/  BSSY B0, `(.L_x_1454) ;  /* 0x000000d000007945 */ /* 0x000fd80003800000 */
        /* <DEDUP_REMOVED lines=8> */
.L_x_1455:
[----:B------:R-:W-:-:S13]  /*1dc0*/  ISETP.NE.AND P0, PT, R5, 0x1, PT ;  /* 0x000000010500780c */ /* 0x000fda0003f05270 */
[----:B------:R-:W0:Y:S02]  /*1dd0*/  @P0 LDC.64 R6, c[0x0][0x9e8] ;  /* 0x00027a00ff060b82 */ /* 0x000e240000000a00 */
[----:B0-----:R-:W-:-:S05]  /*1de0*/  @P0 IMAD.HI.U32 R4, R0, R6, RZ ;  /* 0x0000000600040227 */ /* 0x001fca00078e00ff */
[----:B------:R-:W-:-:S07]  /*1df0*/  @P0 SHF.R.U32.HI R0, RZ, R7, R4 ;  /* 0x00000007ff000219 */ /* 0x000fce0000011604 */
.L_x_1456:
[----:B------:R-:W-:Y:S05]  /*1e00*/  BSYNC B0 ;  /* 0x0000000000007941 */ /* 0x000fea0003800000 */
.L_x_1454:
[----:B------:R-:W-:-:S05]  /*1e10*/  IMAD R0, R0, R5, RZ ;  /* 0x0000000500007224 */ /* 0x000fca00078e02ff */
[----:B------:R-:W-:-:S07]  /*1e20*/  VIMNMX R3, R3, R0, !PT ;  /* 0x0000000003037248 */ /* 0x000fce0007fe0100 */
.L_x_1453:
[----:B------:R-:W-:Y:S01]  /*1e30*/  IMAD.HI R3, R3, 0x2aaaaaab, RZ ;  /* 0x2aaaaaab03037827 */ /* 0x000fe200078e02ff */
[----:B------:R-:W-:Y:S01]  /*1e40*/  BSSY B0, `(.L_x_1457) ;  /* 0x0000028000007945 */ /* 0x000fe20003800000 */
[----:B------:R-:W-:Y:S02]  /*1e50*/  LOP3.LUT R190, R186, 0xff, RZ, 0xc0, !PT ;  /* 0x000000ffbabe7812 */ /* 0x000fe400078ec0ff */
[----:B------:R-:W-:Y:S02]  /*1e60*/  SHF.R.U32.HI R186, RZ, 0x10, R186 ;  /* 0x00000010ffba7819 */ /* 0x000fe400000116ba */
[----:B------:R-:W-:-:S04]  /*1e70*/  SHF.R.U32.HI R0, RZ, 0x1f, R3 ;  /* 0x0000001fff007819 */ /* 0x000fc80000011603 */
[----:B------:R-:W-:Y:S01]  /*1e80*/  LEA.HI.SX32 R0, R3, R0, 0x1c ;  /* 0x0000000003007211 */ /* 0x000fe200078fe2ff */
[----:B------:R-:W-:-:S03]  /*1e90*/  IMAD.MOV.U32 R3, RZ, RZ, RZ ;  /* 0x000000ffff037224 */ /* 0x000fc600078e00ff */
[----:B------:R-:W-:-:S04]  /*1ea0*/  VIMNMX R9, RZ, R0, !PT ;  /* 0x00000000ff097248 */ /* 0x000fc80007fe0100 */
[----:B------:R-:W-:-:S13]  /*1eb0*/  ISETP.GT.AND P0, PT, R8, R9, PT ;  /* 0x000000090800720c */ /* 0x000fda0003f04270 */
[----:B------:R-:W-:Y:S05]  /*1ec0*/  @!P0 BRA `(.L_x_1458) ;  /* 0x00000000007c8947 */ /* 0x000fea0003800000 */
[----:B------:R-:W-:Y:S01]  /*1ed0*/  ISETP.NE.AND P0, PT, R186, RZ, PT ;  /* 0x000000ffba00720c */ /* 0x000fe20003f05270 */
[----:B------:R-:W-:-:S03]  /*1ee0*/  ULDC UR4, c[0x0][0x9f0] ;  /* 0x00027c0000047ab9 */ /* 0x000fc60000000800 */
[----:B------:R-:W-:-:S04]  /*1ef0*/  SEL R11, R186, UR4, P0 ;  /* 0x00000004ba0b7c07 */ /* 0x000fc80008000000 */
[-C--:B------:R-:W-:Y:S02]  /*1f00*/  IABS R6, R11.reuse ;  /* 0x0000000b00067213 */ /* 0x080fe40000000000 */
[----:B------:R-:W-:Y:S02]  /*1f10*/  IADD3 R0, R11, -0x1, R8 ;  /* 0xffffffff0b007810 */ /* 0x000fe40007ffe008 */
[----:B------:R-:W0:Y:S01]  /*1f20*/  I2F.RP R3, R6 ;  /* 0x0000000600037306 */ /* 0x000e220000209400 */
[----:B------:R-:W-:Y:S02]  /*1f30*/  IABS R13, R11 ;  /* 0x0000000b000d7213 */ /* 0x000fe40000000000 */
[----:B------:R-:W-:-:S05]  /*1f40*/  IMAD.IADD R0, R0, 0x1, -R9 ;  /* 0x0000000100007824 */ /* 0x000fca00078e0a09 */
        /* <DEDUP_REMOVED lines=23> */
.L_x_1458:
[----:B------:R-:W-:Y:S05]  /*20c0*/  BSYNC B0 ;  /* 0x0000000000007941 */ /* 0x000fea0003800000 */
.L_x_1457:
[----:B------:R-:W-:Y:S01]  /*20d0*/  IMAD R0, R190, R3, R9 ;  /* 0x00000003be007224 */ /* 0x000fe200078e0209 */
[----:B------:R-:W-:-:S04]  /*20e0*/  PLOP3.LUT P2, PT, PT, PT, PT, 0x80, 0x0 ;  /* 0x000000000000781c */ /* 0x000fc80003f4f070 */
[C---:B------:R-:W-:Y:S01]  /*20f0*/  VIADDMNMX R3, R0.reuse, R3, R8, PT ;  /* 0x0000000300037246 */ /* 0x040fe20003800108 */
[----:B------:R-:W-:-:S04]  /*2100*/  IMAD R0, R0, 0x60, -R12 ;  /* 0x0000006000007824 */ /* 0x000fc800078e0a0c */
[----:B------:R-:W-:Y:S01]  /*2110*/  IMAD R4, R3, 0x60, -R12 ;  /* 0x0000006003047824 */ /* 0x000fe200078e0a0c */
[----:B------:R-:W-:-:S04]  /*2120*/  VIMNMX R0, RZ, R0, !PT ;  /* 0x00000000ff007248 */ /* 0x000fc80007fe0100 */
[----:B------:R-:W-:Y:S01]  /*2130*/  VIMNMX R3, R4, R25, PT ;  /* 0x0000001904037248 */ /* 0x000fe20003fe0100 */
[----:B------:R-:W-:-:S03]  /*2140*/  IMAD.WIDE.U32 R128, R0, -0x55555555, RZ ;  /* 0xaaaaaaab00807825 */ /* 0x000fc600078e00ff */
[----:B------:R-:W-:Y:S02]  /*2150*/  ISETP.GT.AND P0, PT, R3, R0, PT ;  /* 0x000000000300720c */ /* 0x000fe40003f04270 */
[----:B------:R-:W-:-:S05]  /*2160*/  SHF.R.U32.HI R128, RZ, 0x6, R129 ;  /* 0x00000006ff807819 */ /* 0x000fca0000011681 */
[----:B------:R-:W-:-:S06]  /*2170*/  IMAD.MOV.U32 R24, RZ, RZ, R128 ;  /* 0x000000ffff187224 */ /* 0x000fcc00078e0080 */
[----:B------:R-:W-:-:S04]  /*2180*/  @P0 VIADD R0, R3, 0x5f ;  /* 0x0000005f03000836 */ /* 0x000fc80000000000 */
[----:B------:R-:W-:-:S05]  /*2190*/  @P0 IMAD.HI R0, R0, 0x2aaaaaab, RZ ;  /* 0x2aaaaaab00000827 */ /* 0x000fca00078e02ff */
[----:B------:R-:W-:-:S04]  /*21a0*/  @P0 SHF.R.U32.HI R3, RZ, 0x1f, R0 ;  /* 0x0000001fff030819 */ /* 0x000fc80000011600 */
[----:B------:R-:W-:-:S04]  /*21b0*/  @P0 LEA.HI.SX32 R24, R0, R3, 0x1c ;  /* 0x0000000300180211 */ /* 0x000fc800078fe2ff */
        /* <DEDUP_REMOVED lines=22> */
.L_x_1461:
[----:B------:R-:W-:Y:S05]  /*2320*/  BSYNC B6 ;  /* 0x0000000000067941 */ /* 0x000fea0003800000 */
.L_x_1460:
        /* <DEDUP_REMOVED lines=20> */
.L_x_1463:
[----:B------:R-:W-:Y:S05]  /*2470*/  BSYNC B6 ;  /* 0x0000000000067941 */ /* 0x000fea0003800000 */
.L_x_1462:
[----:B------:R-:W-:Y:S01]  /*2480*/  ULDC.64 UR4, c[0x0][0x9f8] ;  /* 0x00027e0000047ab9 */ /* 0x000fe20000000a00 */
[----:B------:R-:W0:Y:S01]  /*2490*/  LDC.64 R90, c[0x0][0x300] ;  /* 0x0000c000ff5a7b82 */ /* 0x000e220000000a00 */
[----:B------:R-:W-:Y:S01]  /*24a0*/  ISETP.NE.U32.AND P0, PT, RZ, UR4, PT ;  /* 0x00000004ff007c0c */ /* 0x000fe2000bf05070 */
[----:B------:R-:W-:-:S03]  /*24b0*/  ULDC UR6, c[0x0][0x2f4] ;  /* 0x0000bd0000067ab9 */ /* 0x000fc60000000800 */
[----:B------:R-:W-:Y:S01]  /*24c0*/  ISETP.NE.AND.EX P0, PT, RZ, UR5, PT, P0 ;  /* 0x00000005ff007c0c */ /* 0x000fe2000bf05300 */
[----:B------:R-:W-:Y:S01]  /*24d0*/  IMAD.IADD R121, R26, 0x1, R27 ;  /* 0x000000011a797824 */ /* 0x000fe200078e021b */
[----:B------:R-:W-:Y:S01]  /*24e0*/  ISETP.GE.AND P1, PT, R165, UR6, PT ;  /* 0x00000006a5007c0c */ /* 0x000fe2000bf26270 */
[C---:B------:R-:W-:Y:S01]  /*24f0*/  VIADD R104, R18.reuse, 0x60 ;  /* 0x0000006012687836 */ /* 0x040fe20000000000 */
[----:B------:R-:W-:Y:S01]  /*2500*/  SHF.R.S32.HI R19, RZ, 0x1f, R18 ;  /* 0x0000001fff137819 */ /* 0x000fe20000011412 */
[C---:B------:R-:W-:Y:S01]  /*2510*/  VIADD R3, R18.reuse, 0x80 ;  /* 0x0000008012037836 */ /* 0x040fe20000000000 */
[----:B------:R-:W-:Y:S01]  /*2520*/  ULDC.64 UR4, c[0x0][0x330] ;  /* 0x0000cc0000047ab9 */ /* 0x000fe20000000a00 */
[----:B------:R-:W-:Y:S01]  /*2530*/  VIADD R8, R18, 0xa0 ;  /* 0x000000a012087836 */ /* 0x000fe20000000000 */
[----:B------:R-:W1:Y:S08]  /*2540*/  LDC.64 R96, c[0x0][0x3f8] ;  /* 0x0000fe00ff607b82 */ /* 0x000e700000000a00 */
[----:B------:R-:W2:Y:S01]  /*2550*/  @P0 LDC.64 R4, c[0x0][0x9f8] ;  /* 0x00027e00ff040b82 */ /* 0x000ea20000000a00 */
[----:B------:R-:W-:-:S07]  /*2560*/  SHF.R.S32.HI R147, RZ, 0x1f, R162 ;  /* 0x0000001fff937819 */ /* 0x000fce00000114a2 */
[----:B------:R-:W3:Y:S08]  /*2570*/  LDC R123, c[0x0][0x3f4] ;  /* 0x0000fd00ff7b7b82 */ /* 0x000ef00000000800 */
[----:B------:R-:W4:Y:S01]  /*2580*/  LDC.64 R102, c[0x0][0x408] ;  /* 0x00010200ff667b82 */ /* 0x000f220000000a00 */
[----:B--2---:R-:W-:-:S05]  /*2590*/  @P0 IMAD.WIDE R4, R31, 0x4, R4 ;  /* 0x000000041f040825 */ /* 0x004fca00078e0204 */
[----:B------:R2:W3:Y:S01]  /*25a0*/  @P0 LDG.E R31, desc[UR46][R4.64] ;  /* 0x0000002e041f0981 */ /* 0x0004e2000c1e1900 */
[----:B------:R-:W-:Y:S01]  /*25b0*/  SEL R6, RZ, 0xffffffff, P1 ;  /* 0xffffffffff067807 */ /* 0x000fe20000800000 */
[C---:B------:R-:W-:Y:S01]  /*25c0*/  IMAD.WIDE.U32 R88, R183.reuse, UR4, R18 ;  /* 0x00000004b7587c25 */ /* 0x040fe2000f8e0012 */
[----:B------:R-:W-:Y:S01]  /*25d0*/  ISETP.GE.AND P0, PT, R18, UR6, PT ;  /* 0x0000000612007c0c */ /* 0x000fe2000bf06270 */
[----:B------:R-:W3:Y:S01]  /*25e0*/  S2R R222, SR_TID.X ;  /* 0x0000000000de7919 */ /* 0x000ee20000002100 */
[----:B------:R-:W-:Y:S01]  /*25f0*/  SHF.R.S32.HI R0, RZ, 0x1f, R121 ;  /* 0x0000001fff007819 */ /* 0x000fe20000011479 */
[----:B------:R-:W-:Y:S01]  /*2600*/  IMAD R89, R183, UR5, R89 ;  /* 0x00000005b7597c24 */ /* 0x000fe2000f8e0259 */
[----:B------:R-:W-:Y:S01]  /*2610*/  ISETP.GE.AND P1, PT, R104, UR6, PT ;  /* 0x0000000668007c0c */ /* 0x000fe2000bf26270 */
[----:B------:R-:W-:Y:S01]  /*2620*/  ULDC.64 UR4, c[0x0][0xa08] ;  /* 0x0002820000047ab9 */ /* 0x000fe20000000a00 */
[----:B------:R-:W-:Y:S01]  /*2630*/  ISETP.GE.AND P3, PT, R3, UR6, PT ;  /* 0x0000000603007c0c */ /* 0x000fe2000bf66270 */
[----:B--2---:R-:W-:Y:S01]  /*2640*/  IMAD.SHL.U32 R5, R6, 0x2, RZ ;  /* 0x0000000206057824 */ /* 0x004fe200078e00ff */
[----:B------:R-:W-:Y:S01]  /*2650*/  SEL R4, RZ, 0x1, P0 ;  /* 0x00000001ff047807 */ /* 0x000fe20000000000 */
[----:B0-----:R-:W-:Y:S01]  /*2660*/  IMAD R6, R0, R90, RZ ;  /* 0x0000005a00067224 */ /* 0x001fe200078e02ff */
[----:B------:R-:W-:Y:S01]  /*2670*/  ISETP.GE.AND P0, PT, R166, UR6, PT ;  /* 0x00000006a6007c0c */ /* 0x000fe2000bf06270 */
[----:B-1----:R-:W-:Y:S01]  /*2680*/  IMAD.WIDE.U32 R94, R162, R96, R18 ;  /* 0x00000060a25e7225 */ /* 0x002fe200078e0012 */
[----:B------:R-:W-:-:S02]  /*2690*/  LOP3.LUT R3, R5, 0x2, R4, 0xe2, !PT ;  /* 0x0000000205037812 */ /* 0x000fc400078ee204 */
[----:B------:R-:W-:Y:S01]  /*26a0*/  SEL R7, RZ, 0x8, P1 ;  /* 0x00000008ff077807 */ /* 0x000fe20000800000 */
[C---:B------:R-:W-:Y:S01]  /*26b0*/  IMAD.WIDE.U32 R4, R121.reuse, R90, RZ ;  /* 0x0000005a79047225 */ /* 0x040fe200078e00ff */
[----:B------:R-:W-:Y:S01]  /*26c0*/  ISETP.GE.AND P2, PT, R8, UR6, PT ;  /* 0x0000000608007c0c */ /* 0x000fe2000bf46270 */
[----:B------:R-:W-:Y:S01]  /*26d0*/  ULDC.64 UR6, c[0x0][0x308] ;  /* 0x0000c20000067ab9 */ /* 0x000fe20000000a00 */
[----:B------:R-:W-:Y:S01]  /*26e0*/  SHF.R.S32.HI R161, RZ, 0x1f, R160 ;  /* 0x0000001fffa17819 */ /* 0x000fe200000114a0 */
[----:B------:R-:W-:Y:S01]  /*26f0*/  IMAD R9, R121, R91, R6 ;  /* 0x0000005b79097224 */ /* 0x000fe200078e0206 */
[----:B------:R-:W-:Y:S01]  /*2700*/  SEL R6, RZ, 0x4, P0 ;  /* 0x00000004ff067807 */ /* 0x000fe20000000000 */
[C---:B----4-:R-:W-:Y:S01]  /*2710*/  IMAD.WIDE.U32 R100, R162.reuse, R102, R18 ;  /* 0x00000066a2647225 */ /* 0x050fe200078e0012 */
[----:B------:R-:W-:Y:S02]  /*2720*/  ISETP.NE.U32.AND P0, PT, RZ, UR4, PT ;  /* 0x00000004ff007c0c */ /* 0x000fe4000bf05070 */
[----:B------:R-:W-:Y:S01]  /*2730*/  LOP3.LUT R3, R7, R3, R6, 0xfe, !PT ;  /* 0x0000000307037212 */ /* 0x000fe200078efe06 */
[----:B------:R-:W-:Y:S01]  /*2740*/  IMAD.IADD R5, R5, 0x1, R9 ;  /* 0x0000000105057824 */ /* 0x000fe200078e0209 */
[----:B------:R-:W-:Y:S01]  /*2750*/  SEL R6, RZ, 0x10, P3 ;  /* 0x00000010ff067807 */ /* 0x000fe20001800000 */
[----:B------:R-:W-:Y:S01]  /*2760*/  IMAD.WIDE.U32 R92, R162, R96, R160 ;  /* 0x00000060a25c7225 */ /* 0x000fe200078e00a0 */
[----:B------:R-:W-:Y:S01]  /*2770*/  ISETP.NE.AND.EX P0, PT, RZ, UR5, PT, P0 ;  /* 0x00000005ff007c0c */ /* 0x000fe2000bf05300 */
[----:B------:R-:W-:Y:S01]  /*2780*/  ULDC.64 UR4, c[0x0][0x310] ;  /* 0x0000c40000047ab9 */ /* 0x000fe20000000a00 */
[----:B------:R-:W-:Y:S01]  /*2790*/  LOP3.LUT R11, R3, R6, RZ, 0xfc, !PT ;  /* 0x00000006030b7212 */ /* 0x000fe200078efcff */
[----:B------:R-:W-:Y:S01]  /*27a0*/  IMAD.WIDE.U32 R4, R183, UR6, R4 ;  /* 0x00000006b7047c25 */ /* 0x000fe2000f8e0004 */
[----:B---3--:R-:W-:-:S02]  /*27b0*/  ISETP.GE.AND P1, PT, R165, R123, PT ;  /* 0x0000007ba500720c */ /* 0x008fc40003f26270 */
[----:B------:R-:W-:Y:S01]  /*27c0*/  ISETP.GE.AND P4, PT, R166, R123, PT ;  /* 0x0000007ba600720c */ /* 0x000fe20003f86270 */
[----:B------:R-:W-:Y:S01]  /*27d0*/  IMAD R5, R183, UR7, R5 ;  /* 0x00000007b7057c24 */ /* 0x000fe2000f8e0205 */
[----:B------:R-:W-:Y:S01]  /*27e0*/  SHF.R.U32.HI R20, RZ, 0x3, R173 ;  /* 0x00000003ff147819 */ /* 0x000fe200000116ad */
[----:B------:R-:W-:Y:S01]  /*27f0*/  IMAD R6, R147, R96, RZ ;  /* 0x0000006093067224 */ /* 0x000fe200078e02ff */
[----:B------:R-:W-:Y:S01]  /*2800*/  LOP3.LUT R17, R17, 0xfffffffe, RZ, 0xc0, !PT ;  /* 0xfffffffe11117812 */ /* 0x000fe200078ec0ff */
[----:B------:R-:W-:Y:S01]  /*2810*/  IMAD.WIDE.U32 R98, R162, R102, R160 ;  /* 0x00000066a2627225 */ /* 0x000fe200078e00a0 */
[----:B------:R-:W-:Y:S02]  /*2820*/  LOP3.LUT P3, RZ, R229, 0x4, RZ, 0xc0, !PT ;  /* 0x00000004e5ff7812 */ /* 0x000fe4000786c0ff */
[----:B------:R-:W-:Y:S01]  /*2830*/  SHF.L.U64.HI R135, R90, 0x6, R91 ;  /* 0x000000065a877819 */ /* 0x000fe2000001025b */
[----:B------:R-:W-:Y:S01]  /*2840*/  IMAD R9, R162, R97, R6 ;  /* 0x00000061a2097224 */ /* 0x000fe200078e0206 */
[----:B------:R-:W-:Y:S01]  /*2850*/  SHF.L.U64.HI R106, R102, 0x6, R103 ;  /* 0x00000006666a7819 */ /* 0x000fe20000010267 */
[----:B------:R-:W-:Y:S01]  /*2860*/  IMAD.MOV.U32 R129, RZ, RZ, 0x20 ;  /* 0x00000020ff817424 */ /* 0x000fe200078e00ff */
[----:B------:R-:W-:Y:S01]  /*2870*/  SHF.L.U64.HI R108, R96, 0x6, R97 ;  /* 0x00000006606c7819 */ /* 0x000fe20000010261 */
[----:B------:R-:W-:Y:S01]  /*2880*/  IMAD.IADD R93, R93, 0x1, R9 ;  /* 0x000000015d5d7824 */ /* 0x000fe200078e0209 */
[----:B------:R-:W-:Y:S01]  /*2890*/  @P4 LOP3.LUT R17, R17, 0x1, RZ, 0xfc, !PT ;  /* 0x0000000111114812 */ /* 0x000fe200078efcff */
[----:B------:R-:W-:Y:S01]  /*28a0*/  IMAD.IADD R95, R9, 0x1, R95 ;  /* 0x00000001095f7824 */ /* 0x000fe200078e025f */
[----:B------:R-:W-:Y:S01]  /*28b0*/  SEL R129, R129, 0xffffffe0, !P3 ;  /* 0xffffffe081817807 */ /* 0x000fe20005800000 */
[----:B------:R-:W-:Y:S01]  /*28c0*/  IMAD.SHL.U32 R136, R90, 0x40, RZ ;  /* 0x000000405a887824 */ /* 0x000fe200078e00ff */
[----:B------:R-:W-:Y:S01]  /*28d0*/  SHF.R.S32.HI R148, RZ, 0x1f, R189 ;  /* 0x0000001fff947819 */ /* 0x000fe200000114bd */
[----:B------:R-:W-:Y:S01]  /*28e0*/  IMAD.SHL.U32 R107, R102, 0x40, RZ ;  /* 0x00000040666b7824 */ /* 0x000fe200078e00ff */
[----:B------:R-:W-:Y:S01]  /*28f0*/  LEA.HI R222, R222, 0x8, RZ, 0x19 ;  /* 0x00000008dede7811 */ /* 0x000fe200078fc8ff */
[----:B------:R-:W-:-:S02]  /*2900*/  IMAD R133, R97, 0x60, RZ ;  /* 0x0000006061857824 */ /* 0x000fc400078e02ff */
[----:B------:R-:W-:Y:S02]  /*2910*/  IMAD.SHL.U32 R109, R96, 0x40, RZ ;  /* 0x00000040606d7824 */ /* 0x000fe400078e00ff */
[----:B-----5:R-:W-:-:S04]  /*2920*/  IMAD.WIDE.U32 R92, R145, R96, R92 ;  /* 0x00000060915c7225 */ /* 0x020fc800078e005c */
[----:B------:R-:W-:Y:S01]  /*2930*/  IMAD.WIDE.U32 R94, R145, R96, R94 ;  /* 0x00000060915e7225 */ /* 0x000fe200078e005e */
[----:B------:R-:W-:Y:S02]  /*2940*/  SHF.R.S32.HI R7, RZ, 0x1f, R31 ;  /* 0x0000001fff077819 */ /* 0x000fe4000001141f */
[----:B------:R-:W-:Y:S02]  /*2950*/  SEL R3, R31, RZ, !P0 ;  /* 0x000000ff1f037207 */ /* 0x000fe40004000000 */
[----:B------:R-:W-:-:S03]  /*2960*/  SEL R7, R7, RZ, !P0 ;  /* 0x000000ff07077207 */ /* 0x000fc60004000000 */
[----:B------:R-:W-:-:S04]  /*2970*/  IMAD.WIDE.U32 R86, R3, UR4, R4 ;  /* 0x0000000403567c25 */ /* 0x000fc8000f8e0004 */
[-C--:B------:R-:W-:Y:S02]  /*2980*/  IMAD R4, R147, R90.reuse, RZ ;  /* 0x0000005a93047224 */ /* 0x080fe400078e02ff */
[----:B------:R-:W-:Y:S02]  /*2990*/  IMAD R8, R7, UR4, RZ ;  /* 0x0000000407087c24 */ /* 0x000fe4000f8e02ff */
[C---:B------:R-:W-:Y:S02]  /*29a0*/  IMAD R27, R162.reuse, R91, R4 ;  /* 0x0000005ba21b7224 */ /* 0x040fe400078e0204 */
[----:B------:R-:W-:Y:S01]  /*29b0*/  IMAD R85, R3, UR5, R8 ;  /* 0x0000000503557c24 */ /* 0x000fe2000f8e0208 */
[----:B------:R-:W-:Y:S01]  /*29c0*/  ULDC.64 UR4, c[0x0][0x338] ;  /* 0x0000ce0000047ab9 */ /* 0x000fe20000000a00 */
[----:B------:R-:W-:-:S04]  /*29d0*/  IMAD.WIDE.U32 R4, R162, R90, R18 ;  /* 0x0000005aa2047225 */ /* 0x000fc800078e0012 */
[----:B------:R-:W-:Y:S01]  /*29e0*/  IMAD.IADD R85, R87, 0x1, R85 ;  /* 0x0000000157557824 */ /* 0x000fe200078e0255 */
[----:B------:R-:W-:Y:S01]  /*29f0*/  IADD3 R84, P0, R86, R4, RZ ;  /* 0x0000000456547210 */ /* 0x000fe20007f1e0ff */
[----:B------:R-:W-:Y:S02]  /*2a00*/  IMAD R4, R147, R102, RZ ;  /* 0x0000006693047224 */ /* 0x000fe400078e02ff */
[----:B------:R-:W-:Y:S01]  /*2a10*/  IMAD R6, R7, UR4, RZ ;  /* 0x0000000407067c24 */ /* 0x000fe2000f8e02ff */
[----:B------:R-:W-:Y:S01]  /*2a20*/  IADD3.X R27, R85, R5, R27, P0, !PT ;  /* 0x00000005551b7210 */ /* 0x000fe200007fe41b */
[----:B------:R-:W-:Y:S01]  /*2a30*/  IMAD R9, R162, R103, R4 ;  /* 0x00000067a2097224 */ /* 0x000fe200078e0204 */
[----:B------:R-:W-:Y:S01]  /*2a40*/  ISETP.GE.AND P0, PT, R18, R123, PT ;  /* 0x0000007b1200720c */ /* 0x000fe20003f06270 */
[----:B------:R-:W-:Y:S01]  /*2a50*/  IMAD.WIDE.U32 R88, R3, UR4, R88 ;  /* 0x0000000403587c25 */ /* 0x000fe2000f8e0058 */
[C---:B------:R-:W-:Y:S02]  /*2a60*/  SEL R4, R123.reuse, RZ, P1 ;  /* 0x000000ff7b047207 */ /* 0x040fe40000800000 */
[----:B------:R-:W-:Y:S01]  /*2a70*/  SEL R5, R123, RZ, P0 ;  /* 0x000000ff7b057207 */ /* 0x000fe20000000000 */
[----:B------:R-:W-:Y:S01]  /*2a80*/  IMAD R3, R3, UR5, R6 ;  /* 0x0000000503037c24 */ /* 0x000fe2000f8e0206 */
[----:B------:R-:W-:Y:S01]  /*2a90*/  SEL R7, R123, RZ, P4 ;  /* 0x000000ff7b077207 */ /* 0x000fe20002000000 */
[----:B------:R-:W-:Y:S01]  /*2aa0*/  IMAD.IADD R6, R165, 0x1, R4 ;  /* 0x00000001a5067824 */ /* 0x000fe200078e0204 */
[----:B------:R-:W-:Y:S01]  /*2ab0*/  IADD3 R120, P4, R162, R121, RZ ;  /* 0x00000079a2787210 */ /* 0x000fe20007f9e0ff */
[----:B------:R-:W-:-:S02]  /*2ac0*/  IMAD.IADD R5, R18, 0x1, R5 ;  /* 0x0000000112057824 */ /* 0x000fc400078e0205 */
[----:B------:R-:W-:Y:S01]  /*2ad0*/  IMAD.IADD R12, R166, 0x1, R7 ;  /* 0x00000001a60c7824 */ /* 0x000fe200078e0207 */
[----:B------:R-:W-:Y:S01]  /*2ae0*/  SHF.R.S32.HI R7, RZ, 0x1f, R6 ;  /* 0x0000001fff077819 */ /* 0x000fe20000011406 */
[----:B------:R-:W-:Y:S01]  /*2af0*/  IMAD.IADD R99, R99, 0x1, R9 ;  /* 0x0000000163637824 */ /* 0x000fe200078e0209 */
[----:B------:R-:W-:Y:S01]  /*2b00*/  SHF.R.S32.HI R4, RZ, 0x1f, R5 ;  /* 0x0000001fff047819 */ /* 0x000fe20000011405 */
[----:B------:R-:W-:Y:S01]  /*2b10*/  IMAD.IADD R101, R9, 0x1, R101 ;  /* 0x0000000109657824 */ /* 0x000fe200078e0265 */
[----:B------:R-:W-:Y:S01]  /*2b20*/  SHF.R.S32.HI R13, RZ, 0x1f, R12 ;  /* 0x0000001fff0d7819 */ /* 0x000fe2000001140c */
[----:B------:R-:W-:Y:S01]  /*2b30*/  IMAD.X R121, R0, 0x1, R147, P4 ;  /* 0x0000000100797824 */ /* 0x000fe200020e0693 */
[CC--:B------:R-:W-:Y:S01]  /*2b40*/  LEA.HI R14, R4.reuse, R5.reuse, RZ, 0x3 ;  /* 0x00000005040e7211 */ /* 0x0c0fe200078f18ff */
[----:B------:R-:W-:Y:S01]  /*2b50*/  IMAD.WIDE.U32 R98, R145, R102, R98 ;  /* 0x0000006691627225 */ /* 0x000fe200078e0062 */
[----:B------:R-:W-:Y:S02]  /*2b60*/  LEA.HI R4, R4, R5, RZ, 0x6 ;  /* 0x0000000504047211 */ /* 0x000fe400078f30ff */
[----:B------:R-:W-:Y:S01]  /*2b70*/  LEA.HI R5, R7, R6, RZ, 0x6 ;  /* 0x0000000607057211 */ /* 0x000fe200078f30ff */
[----:B------:R-:W-:Y:S01]  /*2b80*/  IMAD.WIDE.U32 R100, R145, R102, R100 ;  /* 0x0000006691647225 */ /* 0x000fe200078e0064 */
[----:B------:R-:W-:-:S02]  /*2b90*/  SHF.R.S32.HI R4, RZ, 0x6, R4 ;  /* 0x00000006ff047819 */ /* 0x000fc40000011404 */
[----:B------:R-:W-:Y:S01]  /*2ba0*/  SHF.R.S32.HI R8, RZ, 0x6, R5 ;  /* 0x00000006ff087819 */ /* 0x000fe20000011405 */
[----:B------:R-:W-:Y:S01]  /*2bb0*/  IMAD.SHL.U32 R123, R123, 0x2, RZ ;  /* 0x000000027b7b7824 */ /* 0x000fe200078e00ff */
[----:B------:R-:W-:Y:S01]  /*2bc0*/  LOP3.LUT R5, R175, 0x38, R14, 0xf8, !PT ;  /* 0x00000038af057812 */ /* 0x000fe200078ef80e */
[C---:B------:R-:W-:Y:S01]  /*2bd0*/  IMAD R143, R4.reuse, 0x1800, R177 ;  /* 0x00001800048f7824 */ /* 0x040fe200078e02b1 */
[----:B------:R-:W-:Y:S01]  /*2be0*/  LEA.HI R6, R7, R6, RZ, 0x3 ;  /* 0x0000000607067211 */ /* 0x000fe200078f18ff */
[----:B------:R-:W-:Y:S01]  /*2bf0*/  IMAD R141, R4, 0x1800, R179 ;  /* 0x00001800048d7824 */ /* 0x000fe200078e02b3 */
[----:B------:R-:W-:Y:S01]  /*2c00*/  LOP3.LUT R4, R5, R176, RZ, 0x3c, !PT ;  /* 0x000000b005047212 */ /* 0x000fe200078e3cff */
[C---:B------:R-:W-:Y:S01]  /*2c10*/  IMAD R142, R8.reuse, 0x1800, R177 ;  /* 0x00001800088e7824 */ /* 0x040fe200078e02b1 */
[CC--:B------:R-:W-:Y:S01]  /*2c20*/  LEA.HI R28, R13.reuse, R12.reuse, RZ, 0x3 ;  /* 0x0000000c0d1c7211 */ /* 0x0c0fe200078f18ff */
[----:B------:R-:W-:Y:S01]  /*2c30*/  IMAD R139, R8, 0x1800, R179 ;  /* 0x00001800088b7824 */ /* 0x000fe200078e02b3 */
[----:B------:R-:W-:Y:S01]  /*2c40*/  LEA.HI R12, R13, R12, RZ, 0x6 ;  /* 0x0000000c0d0c7211 */ /* 0x000fe200078f30ff */
[----:B------:R-:W-:Y:S01]  /*2c50*/  IMAD.IADD R143, R143, 0x1, R4 ;  /* 0x000000018f8f7824 */ /* 0x000fe200078e0204 */
[----:B------:R-:W-:-:S02]  /*2c60*/  LOP3.LUT R7, R175, 0x38, R6, 0xf8, !PT ;  /* 0x00000038af077812 */ /* 0x000fc400078ef806 */
[C---:B------:R-:W-:Y:S02]  /*2c70*/  LOP3.LUT R9, R173.reuse, 0x38, R14, 0xf8, !PT ;  /* 0x00000038ad097812 */ /* 0x040fe400078ef80e */
[----:B------:R-:W-:Y:S02]  /*2c80*/  LOP3.LUT R4, R173, 0x38, R6, 0xf8, !PT ;  /* 0x00000038ad047812 */ /* 0x000fe400078ef806 */
[----:B------:R-:W-:Y:S02]  /*2c90*/  SHF.R.S32.HI R12, RZ, 0x6, R12 ;  /* 0x00000006ff0c7819 */ /* 0x000fe4000001140c */
[----:B------:R-:W-:Y:S02]  /*2ca0*/  LOP3.LUT R5, R175, 0x38, R28, 0xf8, !PT ;  /* 0x00000038af057812 */ /* 0x000fe400078ef81c */
[----:B------:R-:W-:Y:S01]  /*2cb0*/  LOP3.LUT R7, R7, R176, RZ, 0x3c, !PT ;  /* 0x000000b007077212 */ /* 0x000fe200078e3cff */
[C---:B------:R-:W-:Y:S01]  /*2cc0*/  IMAD R140, R12.reuse, 0x1800, R177 ;  /* 0x000018000c8c7824 */ /* 0x040fe200078e02b1 */
[-C--:B------:R-:W-:Y:S01]  /*2cd0*/  LOP3.LUT R10, R9, R20.reuse, RZ, 0x3c, !PT ;  /* 0x00000014090a7212 */ /* 0x080fe200078e3cff */
[----:B------:R-:W-:Y:S01]  /*2ce0*/  IMAD R138, R12, 0x1800, R179 ;  /* 0x000018000c8a7824 */ /* 0x000fe200078e02b3 */
[----:B------:R-:W-:Y:S01]  /*2cf0*/  LOP3.LUT R4, R4, R20, RZ, 0x3c, !PT ;  /* 0x0000001404047212 */ /* 0x000fe200078e3cff */
[----:B------:R-:W-:Y:S01]  /*2d00*/  IMAD.IADD R142, R142, 0x1, R7 ;  /* 0x000000018e8e7824 */ /* 0x000fe200078e0207 */
[----:B------:R-:W-:Y:S01]  /*2d10*/  SHF.R.S32.HI R9, RZ, 0x1f, R145 ;  /* 0x0000001fff097819 */ /* 0x000fe20000011491 */
[----:B------:R-:W-:Y:S01]  /*2d20*/  IMAD.IADD R141, R141, 0x1, R10 ;  /* 0x000000018d8d7824 */ /* 0x000fe200078e020a */
[----:B------:R-:W-:Y:S01]  /*2d30*/  LOP3.LUT R5, R5, R176, RZ, 0x3c, !PT ;  /* 0x000000b005057212 */ /* 0x000fe200078e3cff */
[----:B------:R-:W-:Y:S01]  /*2d40*/  IMAD.IADD R139, R139, 0x1, R4 ;  /* 0x000000018b8b7824 */ /* 0x000fe200078e0204 */
[----:B------:R-:W-:Y:S01]  /*2d50*/  LOP3.LUT R7, R173, 0x38, R28, 0xf8, !PT ;  /* 0x00000038ad077812 */ /* 0x000fe200078ef81c */
[----:B------:R-:W-:Y:S01]  /*2d60*/  IMAD R4, R9, R96, RZ ;  /* 0x0000006009047224 */ /* 0x000fe200078e02ff */
[----:B------:R-:W-:Y:S01]  /*2d70*/  SEL R0, RZ, 0x20, P2 ;  /* 0x00000020ff007807 */ /* 0x000fe20001000000 */
[----:B------:R-:W-:Y:S01]  /*2d80*/  IMAD.IADD R140, R140, 0x1, R5 ;  /* 0x000000018c8c7824 */ /* 0x000fe200078e0205 */
[----:B------:R-:W-:Y:S01]  /*2d90*/  LOP3.LUT R5, R175, 0x18, R18, 0xf8, !PT ;  /* 0x00000018af057812 */ /* 0x000fe200078ef812 */
[----:B------:R-:W-:Y:S01]  /*2da0*/  IMAD R21, R145, R97, R4 ;  /* 0x0000006191157224 */ /* 0x000fe200078e0204 */
[----:B------:R-:W-:Y:S01]  /*2db0*/  LOP3.LUT R7, R7, R20, RZ, 0x3c, !PT ;  /* 0x0000001407077212 */ /* 0x000fe200078e3cff */
[----:B------:R-:W-:Y:S01]  /*2dc0*/  IMAD R4, R9, R102, RZ ;  /* 0x0000006609047224 */ /* 0x000fe200078e02ff */
[----:B------:R-:W-:Y:S01]  /*2dd0*/  LOP3.LUT R26, R5, R176, RZ, 0x3c, !PT ;  /* 0x000000b0051a7212 */ /* 0x000fe200078e3cff */
[----:B------:R-:W-:Y:S01]  /*2de0*/  IMAD R9, R103, 0x60, RZ ;  /* 0x0000006067097824 */ /* 0x000fe200078e02ff */
[----:B------:R-:W-:Y:S01]  /*2df0*/  SHF.R.S32.HI R117, RZ, 0x3, R14 ;  /* 0x00000003ff757819 */ /* 0x000fe2000001140e */
[----:B------:R-:W-:Y:S01]  /*2e00*/  IMAD.IADD R138, R138, 0x1, R7 ;  /* 0x000000018a8a7824 */ /* 0x000fe200078e0207 */
[----:B------:R-:W-:Y:S01]  /*2e10*/  LOP3.LUT R14, R14, 0xfffffff8, RZ, 0xc0, !PT ;  /* 0xfffffff80e0e7812 */ /* 0x000fe200078ec0ff */
[----:B------:R-:W-:Y:S01]  /*2e20*/  IMAD R7, R91, 0x60, RZ ;  /* 0x000000605b077824 */ /* 0x000fe200078e02ff */
[----:B------:R-:W-:Y:S01]  /*2e30*/  LOP3.LUT R13, R6, 0xfffffff8, RZ, 0xc0, !PT ;  /* 0xfffffff8060d7812 */ /* 0x000fe200078ec0ff */
[----:B------:R-:W-:Y:S01]  /*2e40*/  IMAD R15, R145, R103, R4 ;  /* 0x00000067910f7224 */ /* 0x000fe200078e0204 */
[----:B------:R-:W-:Y:S01]  /*2e50*/  LOP3.LUT R12, R28, 0xfffffff8, RZ, 0xc0, !PT ;  /* 0xfffffff81c0c7812 */ /* 0x000fe200078ec0ff */
[----:B------:R-:W-:Y:S01]  /*2e60*/  IMAD.WIDE.U32 R90, R90, 0x60, RZ ;  /* 0x000000605a5a7825 */ /* 0x000fe200078e00ff */
[----:B------:R-:W-:-:S02]  /*2e70*/  LOP3.LUT R0, R11, R0, RZ, 0xfc, !PT ;  /* 0x000000000b007212 */ /* 0x000fc400078efcff */
[----:B------:R-:W-:Y:S01]  /*2e80*/  SHF.R.S32.HI R116, RZ, 0x3, R6 ;  /* 0x00000003ff747819 */ /* 0x000fe20000011406 */
[----:B------:R-:W-:Y:S01]  /*2e90*/  IMAD.WIDE.U32 R102, R102, 0x60, RZ ;  /* 0x0000006066667825 */ /* 0x000fe200078e00ff */
[----:B------:R-:W-:Y:S02]  /*2ea0*/  SHF.R.S32.HI R113, RZ, 0x3, R28 ;  /* 0x00000003ff717819 */ /* 0x000fe4000001141c */
[----:B------:R-:W-:Y:S01]  /*2eb0*/  LOP3.LUT R11, R11, 0x1, RZ, 0xc0, !PT ;  /* 0x000000010b0b7812 */ /* 0x000fe200078ec0ff */
[----:B------:R-:W-:Y:S01]  /*2ec0*/  IMAD.WIDE.U32 R96, R96, 0x60, RZ ;  /* 0x0000006060607825 */ /* 0x000fe200078e00ff */
[----:B------:R-:W-:Y:S02]  /*2ed0*/  SHF.R.S32.HI R112, RZ, 0x1f, R14 ;  /* 0x0000001fff707819 */ /* 0x000fe4000001140e */
[----:B------:R-:W-:Y:S01]  /*2ee0*/  SHF.R.S32.HI R111, RZ, 0x1f, R13 ;  /* 0x0000001fff6f7819 */ /* 0x000fe2000001140d */
[----:B------:R-:W-:Y:S01]  /*2ef0*/  IMAD.IADD R26, R177, 0x1, R26 ;  /* 0x00000001b11a7824 */ /* 0x000fe200078e021a */
[----:B------:R-:W-:Y:S01]  /*2f00*/  SHF.R.S32.HI R110, RZ, 0x1f, R12 ;  /* 0x0000001fff6e7819 */ /* 0x000fe2000001140c */
[----:B------:R-:W-:Y:S01]  /*2f10*/  IMAD.IADD R132, R91, 0x1, R7 ;  /* 0x000000015b847824 */ /* 0x000fe200078e0207 */
[C---:B------:R-:W-:Y:S01]  /*2f20*/  LOP3.LUT R10, R0.reuse, 0x2, RZ, 0xc0, !PT ;  /* 0x00000002000a7812 */ /* 0x040fe200078ec0ff */
[----:B------:R-:W-:Y:S01]  /*2f30*/  IMAD.IADD R134, R103, 0x1, R9 ;  /* 0x0000000167867824 */ /* 0x000fe200078e0209 */
[C---:B------:R-:W-:Y:S01]  /*2f40*/  LOP3.LUT R9, R0.reuse, 0x4, RZ, 0xc0, !PT ;  /* 0x0000000400097812 */ /* 0x040fe200078ec0ff */
[----:B------:R-:W-:Y:S01]  /*2f50*/  IMAD.IADD R105, R93, 0x1, R21 ;  /* 0x000000015d697824 */ /* 0x000fe200078e0215 */
[C---:B------:R-:W-:Y:S01]  /*2f60*/  LOP3.LUT R8, R0.reuse, 0x8, RZ, 0xc0, !PT ;  /* 0x0000000800087812 */ /* 0x040fe200078ec0ff */
[----:B------:R-:W-:Y:S01]  /*2f70*/  IMAD.IADD R20, R99, 0x1, R15 ;  /* 0x0000000163147824 */ /* 0x000fe200078e020f */
[C---:B------:R-:W-:Y:S01]  /*2f80*/  LOP3.LUT R7, R0.reuse, 0x10, RZ, 0xc0, !PT ;  /* 0x0000001000077812 */ /* 0x040fe200078ec0ff */
[----:B------:R-:W-:Y:S01]  /*2f90*/  IMAD.IADD R133, R97, 0x1, R133 ;  /* 0x0000000161857824 */ /* 0x000fe200078e0285 */
[----:B------:R-:W-:Y:S01]  /*2fa0*/  LOP3.LUT R6, R0, 0x20, RZ, 0xc0, !PT ;  /* 0x0000002000067812 */ /* 0x000fe200078ec0ff */
[----:B------:R-:W-:-:S02]  /*2fb0*/  IMAD.IADD R137, R129, 0x1, R26 ;  /* 0x0000000181897824 */ /* 0x000fc400078e021a */
[----:B------:R-:W-:Y:S02]  /*2fc0*/  IMAD.IADD R21, R21, 0x1, R95 ;  /* 0x0000000115157824 */ /* 0x000fe400078e025f */
[----:B------:R-:W-:Y:S02]  /*2fd0*/  IMAD.IADD R15, R15, 0x1, R101 ;  /* 0x000000010f0f7824 */ /* 0x000fe400078e0265 */
[----:B------:R-:W-:-:S07]  /*2fe0*/  IMAD.IADD R5, R89, 0x1, R3 ;  /* 0x0000000159057824 */ /* 0x000fce00078e0203 */
.L_x_1563:
[----:B0-----:R-:W0:Y:S01]  /*2ff0*/  LDC.64 R114, c[0x0][0x2e8] ;  /* 0x0000ba00ff727b82 */ /* 0x001e220000000a00 */
[----:B--2---:R-:W-:Y:S01]  /*3000*/  VIADD R31, R24, 0xffffffff ;  /* 0xffffffff181f7836 */ /* 0x004fe20000000000 */
[----:B------:R-:W-:Y:S05]  /*3010*/  YIELD ;  /* 0x0000000000007946 */ /* 0x000fea0003800000 */
[----:B------:R-:W-:Y:S01]  /*3020*/  SHF.R.S32.HI R28, RZ, 0x1f, R31 ;  /* 0x0000001fff1c7819 */ /* 0x000fe2000001141f */
[----:B-1----:R-:W1:Y:S01]  /*3030*/  LDC R122, c[0x0][0x3f4] ;  /* 0x0000fd00ff7a7b82 */ /* 0x002e620000000800 */
[-C--:B------:R-:W-:Y:S01]  /*3040*/  IMAD R3, R132, R31.reuse, RZ ;  /* 0x0000001f84037224 */ /* 0x080fe200078e02ff */
[----:B------:R-:W-:Y:S01]  /*3050*/  LOP3.LUT R17, R17, 0xfffffffd, RZ, 0xc0, !PT ;  /* 0xfffffffd11117812 */ /* 0x000fe200078ec0ff */
[----:B------:R-:W-:Y:S01]  /*3060*/  IMAD.WIDE.U32 R124, R90, R31, RZ ;  /* 0x0000001f5a7c7225 */ /* 0x000fe200078e00ff */
[----:B------:R-:W-:Y:S03]  /*3070*/  BSSY B0, `(.L_x_1464) ;  /* 0x00007b4000007945 */ /* 0x000fe60003800000 */
[----:B------:R-:W-:Y:S01]  /*3080*/  IMAD R3, R28, R90, R3 ;  /* 0x0000005a1c037224 */ /* 0x000fe200078e0203 */
[-C--:B------:R-:W-:Y:S01]  /*3090*/  IADD3 R4, P5, R84, R124.reuse, RZ ;  /* 0x0000007c54047210 */ /* 0x080fe20007fbe0ff */
[----:B------:R-:W-:Y:S01]  /*30a0*/  IMAD R38, R16, 0x4800, R137 ;  /* 0x0000480010267824 */ /* 0x000fe200078e0289 */
[----:B------:R-:W-:Y:S01]  /*30b0*/  IADD3 R0, P3, P4, R84, R124, R136 ;  /* 0x0000007c54007210 */ /* 0x000fe20007c7e088 */
[----:B------:R-:W-:-:S02]  /*30c0*/  IMAD.IADD R80, R125, 0x1, R3 ;  /* 0x000000017d507824 */ /* 0x000fc400078e0203 */
[----:B------:R-:W-:Y:S02]  /*30d0*/  IMAD R38, R38, 0x2, R119 ;  /* 0x0000000226267824 */ /* 0x000fe400078e0277 */
[----:B------:R-:W-:Y:S01]  /*30e0*/  IMAD.X R24, R80, 0x1, R27, P5 ;  /* 0x0000000150187824 */ /* 0x000fe200028e061b */
[C---:B0-----:R-:W-:Y:S02]  /*30f0*/  LEA R40, P2, R4.reuse, R114, 0x1 ;  /* 0x0000007204287211 */ /* 0x041fe400078408ff */
[----:B------:R-:W-:Y:S02]  /*3100*/  IADD3.X R3, R27, R80, R135, P3, P4 ;  /* 0x000000501b037210 */ /* 0x000fe40001fe8487 */
[----:B------:R-:W-:Y:S01]  /*3110*/  LEA.HI.X R41, R4, R115, R24, 0x1, P2 ;  /* 0x0000007304297211 */ /* 0x000fe200010f0c18 */
[----:B------:R-:W-:Y:S01]  /*3120*/  IMAD.MOV.U32 R24, RZ, RZ, R31 ;  /* 0x000000ffff187224 */ /* 0x000fe200078e001f */
[----:B------:R-:W-:Y:S02]  /*3130*/  ISETP.GT.AND P3, PT, R31, R128, PT ;  /* 0x000000801f00720c */ /* 0x000fe40003f64270 */
[----:B-1----:R-:W-:-:S02]  /*3140*/  ISETP.GE.AND P2, PT, R122, 0x1, PT ;  /* 0x000000017a00780c */ /* 0x002fc40003f46270 */
[----:B------:R-:W-:-:S04]  /*3150*/  LEA R36, P5, R0, R114, 0x1 ;  /* 0x0000007200247211 */ /* 0x000fc800078a08ff */
[----:B------:R-:W-:Y:S01]  /*3160*/  LEA.HI.X R37, R0, R115, R3, 0x1, P5 ;  /* 0x0000007300257211 */ /* 0x000fe200028f0c03 */
[----:B------:R-:W-:-:S04]  /*3170*/  IMAD R0, R16, 0x4800, R26 ;  /* 0x0000480010007824 */ /* 0x000fc800078e021a */
[----:B------:R-:W-:Y:S01]  /*3180*/  @P3 LOP3.LUT R17, R17, 0x2, RZ, 0xfc, !PT ;  /* 0x0000000211113812 */ /* 0x000fe200078efcff */
[----:B------:R-:W-:Y:S01]  /*3190*/  IMAD R39, R0, 0x2, R119 ;  /* 0x0000000200277824 */ /* 0x000fe200078e0277 */
[----:B------:R-:W-:Y:S06]  /*31a0*/  @!P2 BRA `(.L_x_1465) ;  /* 0x0000007400a0a947 */ /* 0x000fec0003800000 */
[----:B------:R-:W-:Y:S01]  /*31b0*/  ULDC.U8 UR4, c[0x0][0x410] ;  /* 0x0001040000047ab9 */ /* 0x000fe20000000000 */
[-C--:B------:R-:W-:Y:S01]  /*31c0*/  IMAD R3, R133, R31.reuse, RZ ;  /* 0x0000001f85037224 */ /* 0x080fe200078e02ff */
[----:B------:R-:W-:Y:S01]  /*31d0*/  ISETP.NE.AND P2, PT, RZ, UR4, PT ;  /* 0x00000004ff007c0c */ /* 0x000fe2000bf45270 */
[-C--:B------:R-:W-:Y:S02]  /*31e0*/  IMAD R29, R134, R31.reuse, RZ ;  /* 0x0000001f861d7224 */ /* 0x080fe400078e02ff */
[----:B------:R-:W-:Y:S02]  /*31f0*/  IMAD R3, R28, R96, R3 ;  /* 0x000000601c037224 */ /* 0x000fe400078e0203 */
[----:B------:R-:W-:Y:S02]  /*3200*/  IMAD R4, R24, -0x60, R25 ;  /* 0xffffffa018047824 */ /* 0x000fe400078e0219 */
[----:B------:R-:W-:-:S03]  /*3210*/  IMAD.WIDE.U32 R78, R96, R31, RZ ;  /* 0x0000001f604e7225 */ /* 0x000fc600078e00ff */
[----:B------:R-:W-:Y:S01]  /*3220*/  VIMNMX R4, R4, 0x60, PT ;  /* 0x0000006004047848 */ /* 0x000fe20003fe0100 */
[----:B------:R-:W-:Y:S02]  /*3230*/  IMAD R29, R28, R102, R29 ;  /* 0x000000661c1d7224 */ /* 0x000fe400078e021d */
        /* <DEDUP_REMOVED lines=22> */
[----:B------:R-:W-:Y:S01]  /*33a0*/  IADD3 R31, P2, R98, R76, RZ ;  /* 0x0000004c621f7210 */ /* 0x000fe20007f5e0ff */
[----:B------:R-:W-:Y:S01]  /*33b0*/  ULDC.64 UR6, c[0x0][0x400] ;  /* 0x0001000000067ab9 */ /* 0x000fe20000000a00 */
[----:B------:R-:W-:Y:S01]  /*33c0*/  CS2R R124, SRZ ;  /* 0x00000000007c7805 */ /* 0x000fe2000001ff00 */
[----:B------:R-:W-:Y:S01]  /*33d0*/  IMAD.X R30, R0, 0x1, R105, P4 ;  /* 0x00000001001e7824 */ /* 0x000fe200020e0669 */
[----:B------:R-:W-:Y:S01]  /*33e0*/  LEA R28, P4, R29, UR4, 0x1 ;  /* 0x000000041d1c7c11 */ /* 0x000fe2000f8808ff */
[----:B------:R-:W-:Y:S01]  /*33f0*/  IMAD.X R34, R3, 0x1, R20, P2 ;  /* 0x0000000103227824 */ /* 0x000fe200010e0614 */
[----:B------:R-:W-:Y:S02]  /*3400*/  ISETP.GE.AND P2, PT, R160, R122, PT ;  /* 0x0000007aa000720c */ /* 0x000fe40003f46270 */
[----:B------:R-:W-:-:S02]  /*3410*/  CS2R R82, SRZ ;  /* 0x0000000000527805 */ /* 0x000fc4000001ff00 */
[----:B------:R-:W-:Y:S02]  /*3420*/  LEA.HI.X R29, R29, UR5, R30, 0x1, P4 ;  /* 0x000000051d1d7c11 */ /* 0x000fe4000a0f0c1e */
[----:B------:R-:W-:Y:S02]  /*3430*/  CS2R R126, SRZ ;  /* 0x00000000007e7805 */ /* 0x000fe4000001ff00 */
[C---:B------:R-:W-:Y:S02]  /*3440*/  LEA R30, P4, R31.reuse, UR6, 0x1 ;  /* 0x000000061f1e7c11 */ /* 0x040fe4000f8808ff */
[----:B------:R-:W-:Y:S02]  /*3450*/  CS2R R114, SRZ ;  /* 0x0000000000727805 */ /* 0x000fe4000001ff00 */
[----:B------:R-:W-:Y:S02]  /*3460*/  LEA.HI.X R31, R31, UR7, R34, 0x1, P4 ;  /* 0x000000071f1f7c11 */ /* 0x000fe4000a0f0c22 */
[-C--:B------:R-:W-:Y:S01]  /*3470*/  ISETP.GE.AND P4, PT, R171, R122.reuse, PT ;  /* 0x0000007aab00720c */ /* 0x080fe20003f86270 */
[----:B------:R0:W5:Y:S04]  /*3480*/  @!P2 LDG.E.64 R124, desc[UR46][R28.64] ;  /* 0x0000002e1c7ca981 */ /* 0x000168000c1e1b00 */
[----:B------:R0:W5:Y:S01]  /*3490*/  @!P2 LDG.E.64 R126, desc[UR46][R30.64] ;  /* 0x0000002e1e7ea981 */ /* 0x000162000c1e1b00 */
[----:B------:R-:W-:-:S07]  /*34a0*/  ISETP.GE.AND P2, PT, R169, R122, PT ;  /* 0x0000007aa900720c */ /* 0x000fce0003f46270 */
[----:B------:R0:W5:Y:S04]  /*34b0*/  @!P4 LDG.E.64 R82, desc[UR46][R28.64+0x20] ;  /* 0x0000202e1c52c981 */ /* 0x000168000c1e1b00 */
[----:B------:R0:W5:Y:S01]  /*34c0*/  @!P4 LDG.E.64 R114, desc[UR46][R30.64+0x20] ;  /* 0x0000202e1e72c981 */ /* 0x000162000c1e1b00 */
[----:B------:R-:W-:Y:S02]  /*34d0*/  ISETP.GE.AND P4, PT, R170, R122, PT ;  /* 0x0000007aaa00720c */ /* 0x000fe40003f86270 */
[----:B------:R-:W-:Y:S02]  /*34e0*/  CS2R R74, SRZ ;  /* 0x00000000004a7805 */ /* 0x000fe4000001ff00 */
[----:B------:R-:W-:Y:S02]  /*34f0*/  CS2R R80, SRZ ;  /* 0x0000000000507805 */ /* 0x000fe4000001ff00 */
[----:B------:R-:W-:-:S02]  /*3500*/  CS2R R70, SRZ ;  /* 0x0000000000467805 */ /* 0x000fc4000001ff00 */
[----:B------:R-:W-:Y:S01]  /*3510*/  CS2R R72, SRZ ;  /* 0x0000000000487805 */ /* 0x000fe2000001ff00 */
[----:B------:R0:W5:Y:S04]  /*3520*/  @!P2 LDG.E.64 R74, desc[UR46][R28.64+0x40] ;  /* 0x0000402e1c4aa981 */ /* 0x000168000c1e1b00 */
[----:B------:R0:W5:Y:S01]  /*3530*/  @!P2 LDG.E.64 R80, desc[UR46][R30.64+0x40] ;  /* 0x0000402e1e50a981 */ /* 0x000162000c1e1b00 */
[----:B------:R-:W-:-:S03]  /*3540*/  ISETP.GE.AND P2, PT, R168, R122, PT ;  /* 0x0000007aa800720c */ /* 0x000fc60003f46270 */
        /* <DEDUP_REMOVED lines=8> */
[----:B------:R0:W5:Y:S04]  /*35d0*/  @!P2 LDG.E.64 R68, desc[UR46][R30.64+0x80] ;  /* 0x0000802e1e44a981 */ /* 0x000168000c1e1b00 */
[----:B------:R0:W5:Y:S04]  /*35e0*/  @!P4 LDG.E.64 R62, desc[UR46][R28.64+0xa0] ;  /* 0x0000a02e1c3ec981 */ /* 0x000168000c1e1b00 */
[----:B------:R0:W5:Y:S02]  /*35f0*/  @!P4 LDG.E.64 R64, desc[UR46][R30.64+0xa0] ;  /* 0x0000a02e1e40c981 */ /* 0x000164000c1e1b00 */
.L_x_1468:
[----:B------:R-:W-:Y:S05]  /*3600*/  BSYNC B1 ;  /* 0x0000000000017941 */ /* 0x000fea0003800000 */
.L_x_1467:
        /* <DEDUP_REMOVED lines=16> */
[----:B------:R-:W-:Y:S01]  /*3710*/  ULDC.64 UR6, c[0x0][0x400] ;  /* 0x0001000000067ab9 */ /* 0x000fe20000000a00 */
[----:B------:R-:W-:Y:S02]  /*3720*/  CS2R R58, SRZ ;  /* 0x00000000003a7805 */ /* 0x000fe4000001ff00 */
[----:B0-----:R-:W-:Y:S02]  /*3730*/  IADD3.X R29, R105, R0, R108, P2, P5 ;  /* 0x00000000691d7210 */ /* 0x001fe400017ea46c */
[----:B------:R-:W-:Y:S02]  /*3740*/  CS2R R60, SRZ ;  /* 0x00000000003c7805 */ /* 0x000fe4000001ff00 */
[----:B------:R-:W-:-:S04]  /*3750*/  IADD3 R76, P2, P5, R98, R76, R107 ;  /* 0x0000004c624c7210 */ /* 0x000fc80007d5e06b */
[----:B------:R-:W-:Y:S02]  /*3760*/  IADD3.X R3, R20, R3, R106, P2, P5 ;  /* 0x0000000314037210 */ /* 0x000fe400017ea46a */
[----:B------:R-:W-:-:S04]  /*3770*/  LEA R28, P2, R78, UR4, 0x1 ;  /* 0x000000044e1c7c11 */ /* 0x000fc8000f8408ff */
[----:B------:R-:W-:Y:S02]  /*3780*/  LEA.HI.X R29, R78, UR5, R29, 0x1, P2 ;  /* 0x000000054e1d7c11 */ /* 0x000fe400090f0c1d */
        /* <DEDUP_REMOVED lines=30> */
.L_x_1470:
[----:B------:R-:W-:Y:S05]  /*3970*/  BSYNC B1 ;  /* 0x0000000000017941 */ /* 0x000fea0003800000 */
.L_x_1469:
[----:B------:R-:W2:Y:S01]  /*3980*/  LDL R0, [R1+0x3c] ;  /* 0x00003c0001007983 */ /* 0x000ea20000100800 */
[----:B-----5:R-:W-:Y:S02]  /*3990*/  IMAD.MOV.U32 R3, RZ, RZ, R62 ;  /* 0x000000ffff037224 */ /* 0x020fe400078e003e */
[----:B01----:R-:W-:Y:S02]  /*39a0*/  IMAD.MOV.U32 R29, RZ, RZ, R66 ;  /* 0x000000ffff1d7224 */ /* 0x003fe400078e0042 */
[----:B------:R-:W-:-:S03]  /*39b0*/  IMAD.MOV.U32 R28, RZ, RZ, R67 ;  /* 0x000000ffff1c7224 */ /* 0x000fc600078e0043 */
[----:B------:R-:W-:Y:S01]  /*39c0*/  PRMT R210, R210, 0x5410, R29 ;  /* 0x00005410d2d27816 */ /* 0x000fe2000000001d */
[----:B------:R-:W-:Y:S01]  /*39d0*/  IMAD.MOV.U32 R29, RZ, RZ, R83 ;  /* 0x000000ffff1d7224 */ /* 0x000fe200078e0053 */
[----:B------:R-:W-:Y:S01]  /*39e0*/  PRMT R207, R207, 0x5410, R28 ;  /* 0x00005410cfcf7816 */ /* 0x000fe2000000001c */
[----:B------:R-:W-:-:S03]  /*39f0*/  IMAD.MOV.U32 R28, RZ, RZ, R82 ;  /* 0x000000ffff1c7224 */ /* 0x000fc600078e0052 */
[----:B------:R-:W-:Y:S02]  /*3a00*/  PRMT R215, R215, 0x5410, R29 ;  /* 0x00005410d7d77816 */ /* 0x000fe4000000001d */
[----:B------:R-:W-:Y:S02]  /*3a10*/  PRMT R214, R214, 0x5410, R28 ;  /* 0x00005410d6d67816 */ /* 0x000fe4000000001c */
[----:B--2---:R-:W-:Y:S01]  /*3a20*/  R2UR UR4, R0 ;  /* 0x00000000000472ca */ /* 0x004fe200000e0000 */
[----:B------:R-:W-:-:S05]  /*3a30*/  IMAD.MOV.U32 R0, RZ, RZ, R63 ;  /* 0x000000ffff007224 */ /* 0x000fca00078e003f */
[----:B------:R-:W-:Y:S01]  /*3a40*/  PRMT R180, R0, 0x5410, R3 ;  /* 0x0000541000b47816 */ /* 0x000fe20000000003 */
[----:B------:R-:W-:Y:S02]  /*3a50*/  IMAD.MOV.U32 R0, RZ, RZ, R70 ;  /* 0x000000ffff007224 */ /* 0x000fe400078e0046 */
[----:B------:R-:W-:-:S04]  /*3a60*/  IMAD.MOV.U32 R3, RZ, RZ, R71 ;  /* 0x000000ffff037224 */ /* 0x000fc800078e0047 */
[----:B------:R-:W-:Y:S01]  /*3a70*/  UISETP.NE.AND UP0, UPT, UR4, 0x3, UPT ;  /* 0x000000030400788c */ /* 0x000fe2000bf05270 */
[----:B------:R-:W-:Y:S01]  /*3a80*/  PRMT R211, R3, 0x5410, R0 ;  /* 0x0000541003d37816 */ /* 0x000fe20000000000 */
[----:B------:R-:W-:Y:S02]  /*3a90*/  IMAD.MOV.U32 R0, RZ, RZ, R74 ;  /* 0x000000ffff007224 */ /* 0x000fe400078e004a */
[----:B------:R-:W-:Y:S02]  /*3aa0*/  IMAD.MOV.U32 R3, RZ, RZ, R75 ;  /* 0x000000ffff037224 */ /* 0x000fe400078e004b */
[----:B------:R-:W-:Y:S02]  /*3ab0*/  PLOP3.LUT P2, PT, PT, PT, UP0, 0x80, 0x0 ;  /* 0x000000000000781c */ /* 0x000fe40003f4f008 */
        /* <DEDUP_REMOVED lines=69> */
.L_x_1471:
[----:B------:R-:W-:Y:S01]  /*3f10*/  IMAD R3, R16, 0x8, R2 ;  /* 0x0000000810037824 */ /* 0x000fe200078e0202 */
[----:B------:R-:W-:Y:S01]  /*3f20*/  SHF.L.U32 R0, R167, 0x1f, RZ ;  /* 0x0000001fa7007819 */ /* 0x000fe200000006ff */
[----:B------:R-:W-:Y:S03]  /*3f30*/  BSSY B1, `(.L_x_1472) ;  /* 0x0000003000017945 */ /* 0x000fe60003800000 */
[----:B------:R-:W0:Y:S02]  /*3f40*/  SYNCS.PHASECHK.TRANS64.TRYWAIT P5, [R3+URZ+0x2a890], R0 ;  /* 0x02a89000030075a7 */ /* 0x000e2400080a017f */
[----:B0-----:R-:W-:Y:S05]  /*3f50*/  @!P5 BRA `(.L_x_1473) ;  /* 0x0000028800ecd947 */ /* 0x001fea0003800000 */
.L_x_1919:
[----:B------:R-:W-:Y:S05]  /*3f60*/  BSYNC B1 ;  /* 0x0000000000017941 */ /* 0x000fea0003800000 */
.L_x_1472:
        /* <DEDUP_REMOVED lines=9> */
[----:B------:R-:W-:Y:S02]  /*4000*/  SHF.R.U64 R126, R126, 0x10, R127 ;  /* 0x000000107e7e7819 */ /* 0x000fe4000000127f */
[--C-:B------:R-:W-:Y:S02]  /*4010*/  SHF.R.U64 R124, R124, 0x10, R125.reuse ;  /* 0x000000107c7c7819 */ /* 0x100fe4000000127d */
[----:B------:R-:W-:Y:S02]  /*4020*/  PRMT R126, R131, 0x5432, R126 ;  /* 0x00005432837e7816 */ /* 0x000fe4000000007e */
[----:B------:R-:W-:Y:S02]  /*4030*/  SHF.R.U32.HI R125, RZ, 0x10, R125 ;  /* 0x00000010ff7d7819 */ /* 0x000fe4000001167d */
[----:B------:R-:W-:Y:S02]  /*4040*/  SHF.R.U32.HI R127, RZ, 0x10, R127 ;  /* 0x00000010ff7f7819 */ /* 0x000fe4000001167f */
[----:B------:R-:W-:-:S02]  /*4050*/  PRMT R124, R130, 0x5432, R124 ;  /* 0x00005432827c7816 */ /* 0x000fc4000000007c */
[----:B--2---:R-:W-:Y:S02]  /*4060*/  LOP3.LUT R146, R29, 0xffff0000, RZ, 0xc0, !PT ;  /* 0xffff00001d927812 */ /* 0x004fe400078ec0ff */
[C---:B------:R-:W-:Y:S01]  /*4070*/  LOP3.LUT R144, R126.reuse, 0xffff0000, RZ, 0xc0, !PT ;  /* 0xffff00007e907812 */ /* 0x040fe200078ec0ff */
[----:B------:R-:W-:Y:S01]  /*4080*/  IMAD.U32 R126, R126, 0x10000, RZ ;  /* 0x000100007e7e7824 */ /* 0x000fe200078e00ff */
[----:B------:R-:W-:Y:S02]  /*4090*/  PRMT R125, R130, 0x5410, R125 ;  /* 0x00005410827d7816 */ /* 0x000fe4000000007d */
[----:B------:R-:W-:Y:S01]  /*40a0*/  PRMT R127, R131, 0x5410, R127 ;  /* 0x00005410837f7816 */ /* 0x000fe2000000007f */
[----:B------:R-:W-:Y:S01]  /*40b0*/  IMAD.U32 R131, R29, 0x10000, RZ ;  /* 0x000100001d837824 */ /* 0x000fe200078e00ff */
[----:B------:R-:W-:Y:S01]  /*40c0*/  LOP3.LUT R130, R124, 0xffff0000, RZ, 0xc0, !PT ;  /* 0xffff00007c827812 */ /* 0x000fe200078ec0ff */
[----:B------:R-:W-:Y:S01]  /*40d0*/  FMUL.FTZ R29, R146, R144 ;  /* 0x00000090921d7220 */ /* 0x000fe20000410000 */
[----:B------:R-:W-:-:S03]  /*40e0*/  IMAD.U32 R124, R124, 0x10000, RZ ;  /* 0x000100007c7c7824 */ /* 0x000fc600078e00ff */
[-C--:B------:R-:W-:Y:S01]  /*40f0*/  FFMA.FTZ R29, R131, R130.reuse, -R29 ;  /* 0x00000082831d7223 */ /* 0x080fe2000001081d */
        /* <DEDUP_REMOVED lines=31> */
.L_x_1479:
[----:B------:R-:W-:Y:S05]  /*42f0*/  BSYNC B3 ;  /* 0x0000000000037941 */ /* 0x000fea0003800000 */
.L_x_1478:
[----:B--2---:R1:W-:Y:S02]  /*4300*/  STG.E.128 desc[UR46][R40.64], R28 ;  /* 0x0000001c28007986 */ /* 0x0043e4000c101d2e */
.L_x_1477:
[----:B------:R-:W-:Y:S05]  /*4310*/  BSYNC B2 ;  /* 0x0000000000027941 */ /* 0x000fea0003800000 */
.L_x_1476:
        /* <DEDUP_REMOVED lines=18> */
[C---:B------:R-:W-:Y:S01]  /*4440*/  LOP3.LUT R29, R82.reuse, 0xffff0000, RZ, 0xc0, !PT ;  /* 0xffff0000521d7812 */ /* 0x040fe200078ec0ff */
        /* <DEDUP_REMOVED lines=35> */
.L_x_1483:
[----:B------:R-:W-:Y:S05]  /*4680*/  BSYNC B3 ;  /* 0x0000000000037941 */ /* 0x000fea0003800000 */
.L_x_1482:
[----:B--2---:R2:W-:Y:S02]  /*4690*/  STG.E.128 desc[UR46][R40.64+0x40], R28 ;  /* 0x0000401c28007986 */ /* 0x0045e4000c101d2e */
.L_x_1481:
[----:B------:R-:W-:Y:S05]  /*46a0*/  BSYNC B2 ;  /* 0x0000000000027941 */ /* 0x000fea0003800000 */
.L_x_1480:
        /* <DEDUP_REMOVED lines=54> */
.L_x_1487:
[----:B------:R-:W-:Y:S05]  /*4a10*/  BSYNC B3 ;  /* 0x0000000000037941 */ /* 0x000fea0003800000 */
.L_x_1486:
[----:B--2---:R3:W-:Y:S02]  /*4a20*/  STG.E.128 desc[UR46][R40.64+0x80], R28 ;  /* 0x0000801c28007986 */ /* 0x0047e4000c101d2e */
.L_x_1485:
[----:B------:R-:W-:Y:S05]  /*4a30*/  BSYNC B2 ;  /* 0x0000000000027941 */ /* 0x000fea0003800000 */
.L_x_1484:
        /* <DEDUP_REMOVED lines=25> */
[----:B------:R-:W-:Y:S02]  /*4bd0*/  PRMT R29, R211, 0x5410, R74 ;  /* 0x00005410d31d7816 */ /* 0x000fe4000000004a */
        /* <DEDUP_REMOVED lines=29> */
.L_x_1491:
[----:B------:R-:W-:Y:S05]  /*4db0*/  BSYNC B3 ;  /* 0x0000000000037941 */ /* 0x000fea0003800000 */
.L_x_1490:
[----:B--2---:R4:W-:Y:S02]  /*4dc0*/  STG.E.128 desc[UR46][R40.64+0xc0], R28 ;  /* 0x0000c01c28007986 */ /* 0x0049e4000c101d2e */
.L_x_1489:
[----:B------:R-:W-:Y:S05]  /*4dd0*/  BSYNC B2 ;  /* 0x0000000000027941 */ /* 0x000fea0003800000 */
.L_x_1488:
        /* <DEDUP_REMOVED lines=11> */
[C---:B------:R-:W-:Y:S01]  /*4e90*/  PRMT R69, R210.reuse, 0x5410, R67 ;  /* 0x00005410d2457816 */ /* 0x040fe20000000043 */
        /* <DEDUP_REMOVED lines=43> */
.L_x_1495:
[----:B------:R-:W-:Y:S05]  /*5150*/  BSYNC B3 ;  /* 0x0000000000037941 */ /* 0x000fea0003800000 */
.L_x_1494:
[----:B--2---:R1:W-:Y:S02]  /*5160*/  STG.E.128 desc[UR46][R40.64+0x100], R28 ;  /* 0x0001001c28007986 */ /* 0x0043e4000c101d2e */
.L_x_1493:
[----:B------:R-:W-:Y:S05]  /*5170*/  BSYNC B2 ;  /* 0x0000000000027941 */ /* 0x000fea0003800000 */
.L_x_1492:
        /* <DEDUP_REMOVED lines=13> */
[----:B------:R-:W-:-:S02]  /*5250*/  LOP3.LUT R65, R62, 0xffff0000, RZ, 0xc0, !PT ;  /* 0xffff00003e417812 */ /* 0x000fc400078ec0ff */
[C---:B------:R-:W-:Y:S01]  /*5260*/  LOP3.LUT R68, R66.reuse, 0xffff0000, RZ, 0xc0, !PT ;  /* 0xffff000042447812 */ /* 0x040fe200078ec0ff */
[----:B------:R-:W-:Y:S01]  /*5270*/  IMAD.U32 R66, R66, 0x10000, RZ ;  /* 0x0001000042427824 */ /* 0x000fe200078e00ff */
[----:B------:R-:W-:Y:S01]  /*5280*/  SHF.R.U32.HI R63, RZ, 0x10, R63 ;  /* 0x00000010ff3f7819 */ /* 0x000fe2000001163f */
[-C--:B------:R-:W-:Y:S01]  /*5290*/  FMUL.FTZ R69, R67, R65.reuse ;  /* 0x0000004143457220 */ /* 0x080fe20000410000 */
        /* <DEDUP_REMOVED lines=16> */
[----:B------:R-:W-:Y:S01]  /*53a0*/  LOP3.LUT R29, R31, 0xffff0000, RZ, 0xc0, !PT ;  /* 0xffff00001f1d7812 */ /* 0x000fe200078ec0ff */
[----:B------:R-:W-:Y:S02]  /*53b0*/  IMAD.U32 R69, R62, 0x10000, RZ ;  /* 0x000100003e457824 */ /* 0x000fe400078e00ff */
[C---:B------:R-:W-:Y:S01]  /*53c0*/  IMAD.U32 R67, R28.reuse, 0x10000, RZ ;  /* 0x000100001c437824 */ /* 0x040fe200078e00ff */
[----:B------:R-:W-:Y:S01]  /*53d0*/  LOP3.LUT R28, R28, 0xffff0000, RZ, 0xc0, !PT ;  /* 0xffff00001c1c7812 */ /* 0x000fe200078ec0ff */
[----:B------:R-:W-:Y:S01]  /*53e0*/  FMUL.FTZ R62, R29, R64 ;  /* 0x000000401d3e7220 */ /* 0x000fe20000410000 */
[----:B------:R-:W-:-:S02]  /*53f0*/  IMAD.U32 R31, R31, 0x10000, RZ ;  /* 0x000100001f1f7824 */ /* 0x000fc400078e00ff */
[-C--:B------:R-:W-:Y:S01]  /*5400*/  FMUL.FTZ R29, R29, R63.reuse ;  /* 0x0000003f1d1d7220 */ /* 0x080fe20000410000 */
[----:B------:R-:W-:Y:S01]  /*5410*/  F2FP.BF16.F32.PACK_AB R30, R70, R30 ;  /* 0x0000001e461e723e */ /* 0x000fe200000010ff */
[C---:B------:R-:W-:Y:S02]  /*5420*/  FFMA.FTZ R63, R31.reuse, R63, -R62 ;  /* 0x0000003f1f3f7223 */ /* 0x040fe4000001083e */
[----:B------:R-:W-:Y:S01]  /*5430*/  FFMA.FTZ R29, R31, R64, R29 ;  /* 0x000000401f1d7223 */ /* 0x000fe2000001001d */
[C---:B------:R-:W-:Y:S01]  /*5440*/  FMUL.FTZ R62, R28.reuse, R69 ;  /* 0x000000451c3e7220 */ /* 0x040fe20000410000 */
[----:B------:R-:W-:-:S03]  /*5450*/  FMUL.FTZ R28, R28, R66 ;  /* 0x000000421c1c7220 */ /* 0x000fc60000410000 */
[----:B------:R-:W-:Y:S01]  /*5460*/  F2FP.BF16.F32.PACK_AB R29, R29, R63 ;  /* 0x0000003f1d1d723e */ /* 0x000fe200000010ff */
[C---:B------:R-:W-:Y:S01]  /*5470*/  FFMA.FTZ R62, R67.reuse, R66, -R62 ;  /* 0x00000042433e7223 */ /* 0x040fe2000001083e */
[----:B------:R-:W-:-:S03]  /*5480*/  FFMA.FTZ R28, R67, R69, R28 ;  /* 0x00000045431c7223 */ /* 0x000fc6000001001c */
[----:B------:R-:W-:Y:S02]  /*5490*/  IMAD.MOV.U32 R31, RZ, RZ, R29 ;  /* 0x000000ffff1f7224 */ /* 0x000fe400078e001d */
[----:B------:R-:W-:Y:S01]  /*54a0*/  F2FP.BF16.F32.PACK_AB R28, R28, R62 ;  /* 0x0000003e1c1c723e */ /* 0x000fe200000010ff */
[----:B------:R-:W-:-:S07]  /*54b0*/  IMAD.MOV.U32 R29, RZ, RZ, R65 ;  /* 0x000000ffff1d7224 */ /* 0x000fce00078e0041 */
.L_x_1497:
[----:B------:R-:W-:Y:S05]  /*54c0*/  BSYNC B2 ;  /* 0x0000000000027941 */ /* 0x000fea0003800000 */
.L_x_1496:
[----:B--2---:R1:W-:Y:S02]  /*54d0*/  STG.E.128 desc[UR46][R40.64+0x140], R28 ;  /* 0x0001401c28007986 */ /* 0x0043e4000c101d2e */
.L_x_1475:
[----:B------:R-:W-:Y:S05]  /*54e0*/  BSYNC B1 ;  /* 0x0000000000017941 */ /* 0x000fea0003800000 */
.L_x_1474:
        /* <DEDUP_REMOVED lines=53> */
.L_x_1502:
[----:B------:R-:W-:Y:S05]  /*5840*/  BSYNC B2 ;  /* 0x0000000000027941 */ /* 0x000fea0003800000 */
.L_x_1501:
[----:B--2---:R1:W-:Y:S02]  /*5850*/  STG.E.128 desc[UR46][R36.64], R28 ;  /* 0x0000001c24007986 */ /* 0x0043e4000c101d2e */
.L_x_1500:
[----:B------:R-:W-:Y:S05]  /*5860*/  BSYNC B1 ;  /* 0x0000000000017941 */ /* 0x000fea0003800000 */
.L_x_1499:
        /* <DEDUP_REMOVED lines=12> */
[----:B------:R-:W-:Y:S02]  /*5930*/  PRMT R41, R157, 0x5410, R41 ;  /* 0x000054109d297816 */ /* 0x000fe40000000029 */
[----:B------:R-:W-:Y:S02]  /*5940*/  PRMT R40, R156, 0x5410, R40 ;  /* 0x000054109c287816 */ /* 0x000fe40000000028 */
[----:B------:R-:W-:-:S02]  /*5950*/  SHF.R.U32.HI R54, RZ, 0x10, R55 ;  /* 0x00000010ff367819 */ /* 0x000fc40000011637 */
[----:B------:R-:W-:Y:S01]  /*5960*/  PRMT R158, R158, 0x5432, R57 ;  /* 0x000054329e9e7816 */ /* 0x000fe20000000039 */
[C---:B------:R-:W-:Y:S01]  /*5970*/  IMAD.U32 R57, R29.reuse, 0x10000, RZ ;  /* 0x000100001d397824 */ /* 0x040fe200078e00ff */
[----:B------:R-:W-:Y:S02]  /*5980*/  LOP3.LUT R63, R29, 0xffff0000, RZ, 0xc0, !PT ;  /* 0xffff00001d3f7812 */ /* 0x000fe400078ec0ff */
[C---:B------:R-:W-:Y:S01]  /*5990*/  LOP3.LUT R29, R41.reuse, 0xffff0000, RZ, 0xc0, !PT ;  /* 0xffff0000291d7812 */ /* 0x040fe200078ec0ff */
[----:B------:R-:W-:Y:S01]  /*59a0*/  IMAD.U32 R60, R158, 0x10000, RZ ;  /* 0x000100009e3c7824 */ /* 0x000fe200078e00ff */
[----:B------:R-:W-:Y:S01]  /*59b0*/  LOP3.LUT R58, R40, 0xffff0000, RZ, 0xc0, !PT ;  /* 0xffff0000283a7812 */ /* 0x000fe200078ec0ff */
[----:B------:R-:W-:Y:S01]  /*59c0*/  IMAD.U32 R41, R41, 0x10000, RZ ;  /* 0x0001000029297824 */ /* 0x000fe200078e00ff */
[----:B------:R-:W-:Y:S01]  /*59d0*/  PRMT R54, R156, 0x5432, R54 ;  /* 0x000054329c367816 */ /* 0x000fe20000000036 */
[CC--:B------:R-:W-:Y:S01]  /*59e0*/  FMUL.FTZ R62, R63.reuse, R29.reuse ;  /* 0x0000001d3f3e7220 */ /* 0x0c0fe20000410000 */
[----:B------:R-:W-:Y:S01]  /*59f0*/  LOP3.LUT R30, R30, 0xffff0000, RZ, 0xc0, !PT ;  /* 0xffff00001e1e7812 */ /* 0x000fe200078ec0ff */
[----:B------:R-:W-:Y:S01]  /*5a00*/  FMUL.FTZ R63, R63, R58 ;  /* 0x0000003a3f3f7220 */ /* 0x000fe20000410000 */
[----:B------:R-:W-:Y:S01]  /*5a10*/  LOP3.LUT R55, R31, 0xffff0000, RZ, 0xc0, !PT ;  /* 0xffff00001f377812 */ /* 0x000fe200078ec0ff */
[----:B------:R-:W-:Y:S01]  /*5a20*/  IMAD.U32 R61, R54, 0x10000, RZ ;  /* 0x00010000363d7824 */ /* 0x000fe200078e00ff */
[----:B------:R-:W-:Y:S01]  /*5a30*/  LOP3.LUT R158, R158, 0xffff0000, RZ, 0xc0, !PT ;  /* 0xffff00009e9e7812 */ /* 0x000fe200078ec0ff */
[----:B------:R-:W-:Y:S01]  /*5a40*/  FFMA.FTZ R63, R57, R29, R63 ;  /* 0x0000001d393f7223 */ /* 0x000fe2000001003f */
[----:B------:R-:W-:Y:S01]  /*5a50*/  LOP3.LUT R54, R54, 0xffff0000, RZ, 0xc0, !PT ;  /* 0xffff000036367812 */ /* 0x000fe200078ec0ff */
[----:B------:R-:W-:Y:S01]  /*5a60*/  FMUL.FTZ R64, R30, R60 ;  /* 0x0000003c1e407220 */ /* 0x000fe20000410000 */
[----:B------:R-:W-:Y:S01]  /*5a70*/  LOP3.LUT R28, R28, 0xffff0000, RZ, 0xc0, !PT ;  /* 0xffff00001c1c7812 */ /* 0x000fe200078ec0ff */
[----:B------:R-:W-:Y:S01]  /*5a80*/  FMUL.FTZ R29, R30, R61 ;  /* 0x0000003d1e1d7220 */ /* 0x000fe20000410000 */
[----:B------:R-:W-:-:S02]  /*5a90*/  IMAD.U32 R40, R40, 0x10000, RZ ;  /* 0x0001000028287824 */ /* 0x000fc400078e00ff */
[----:B------:R-:W-:Y:S01]  /*5aa0*/  FMUL.FTZ R30, R55, R158 ;  /* 0x0000009e371e7220 */ /* 0x000fe20000410000 */
[----:B------:R-:W-:Y:S02]  /*5ab0*/  IMAD.U32 R31, R31, 0x10000, RZ ;  /* 0x000100001f1f7824 */ /* 0x000fe400078e00ff */
[C---:B------:R-:W-:Y:S01]  /*5ac0*/  FFMA.FTZ R64, R56.reuse, R61, -R64 ;  /* 0x0000003d38407223 */ /* 0x040fe20000010840 */
[----:B------:R-:W-:Y:S01]  /*5ad0*/  FFMA.FTZ R29, R56, R60, R29 ;  /* 0x0000003c381d7223 */ /* 0x000fe2000001001d */
        /* <DEDUP_REMOVED lines=12> */
[----:B------:R-:W-:-:S07]  /*5ba0*/  F2FP.BF16.F32.PACK_AB R28, R41, R56 ;  /* 0x00000038291c723e */ /* 0x000fce00000010ff */
.L_x_1506:
[----:B------:R-:W-:Y:S05]  /*5bb0*/  BSYNC B2 ;  /* 0x0000000000027941 */ /* 0x000fea0003800000 */
.L_x_1505:
[----:B--2---:R1:W-:Y:S02]  /*5bc0*/  STG.E.128 desc[UR46][R36.64+0x40], R28 ;  /* 0x0000401c24007986 */ /* 0x0043e4000c101d2e */
.L_x_1504:
[----:B------:R-:W-:Y:S05]  /*5bd0*/  BSYNC B1 ;  /* 0x0000000000017941 */ /* 0x000fea0003800000 */
.L_x_1503:
        /* <DEDUP_REMOVED lines=13> */
[----:B------:R-:W-:Y:S01]  /*5cb0*/  PRMT R50, R154, 0x5410, R55 ;  /* 0x000054109a327816 */ /* 0x000fe20000000037 */
[----:B------:R-:W-:Y:S01]  /*5cc0*/  IMAD.U32 R55, R29, 0x10000, RZ ;  /* 0x000100001d377824 */ /* 0x000fe200078e00ff */
[----:B------:R-:W-:-:S02]  /*5cd0*/  PRMT R155, R155, 0x5432, R54 ;  /* 0x000054329b9b7816 */ /* 0x000fc40000000036 */
        /* <DEDUP_REMOVED lines=9> */
[----:B------:R-:W-:Y:S01]  /*5d70*/  LOP3.LUT R30, R31, 0xffff0000, RZ, 0xc0, !PT ;  /* 0xffff00001f1e7812 */ /* 0x000fe200078ec0ff */
[----:B------:R-:W-:Y:S01]  /*5d80*/  FMUL.FTZ R60, R53, R58 ;  /* 0x0000003a353c7220 */ /* 0x000fe20000410000 */
[----:B------:R-:W-:Y:S01]  /*5d90*/  LOP3.LUT R155, R155, 0xffff0000, RZ, 0xc0, !PT ;  /* 0xffff00009b9b7812 */ /* 0x000fe200078ec0ff */
[----:B------:R-:W-:Y:S01]  /*5da0*/  FMUL.FTZ R57, R53, R56 ;  /* 0x0000003835397220 */ /* 0x000fe20000410000 */
[----:B------:R-:W-:Y:S01]  /*5db0*/  LOP3.LUT R154, R154, 0xffff0000, RZ, 0xc0, !PT ;  /* 0xffff00009a9a7812 */ /* 0x000fe200078ec0ff */
[----:B------:R-:W-:Y:S01]  /*5dc0*/  IMAD.U32 R52, R52, 0x10000, RZ ;  /* 0x0001000034347824 */ /* 0x000fe200078e00ff */
[C---:B------:R-:W-:Y:S01]  /*5dd0*/  LOP3.LUT R53, R28.reuse, 0xffff0000, RZ, 0xc0, !PT ;  /* 0xffff00001c357812 */ /* 0x040fe200078ec0ff */
[----:B------:R-:W-:-:S02]  /*5de0*/  IMAD.U32 R29, R28, 0x10000, RZ ;  /* 0x000100001c1d7824 */ /* 0x000fc400078e00ff */
[----:B------:R-:W-:Y:S01]  /*5df0*/  FFMA.FTZ R28, R55, R56, -R60 ;  /* 0x00000038371c7223 */ /* 0x000fe2000001083c */
[----:B------:R-:W-:Y:S02]  /*5e00*/  IMAD.U32 R50, R50, 0x10000, RZ ;  /* 0x0001000032327824 */ /* 0x000fe400078e00ff */
[C---:B------:R-:W-:Y:S01]  /*5e10*/  FFMA.FTZ R54, R40.reuse, R54, -R59 ;  /* 0x0000003628367223 */ /* 0x040fe2000001083b */
[----:B------:R-:W-:Y:S01]  /*5e20*/  FFMA.FTZ R41, R40, R51, R41 ;  /* 0x0000003328297223 */ /* 0x000fe20000010029 */
[CC--:B------:R-:W-:Y:S01]  /*5e30*/  FMUL.FTZ R40, R30.reuse, R155.reuse ;  /* 0x0000009b1e287220 */ /* 0x0c0fe20000410000 */
[----:B------:R-:W-:Y:S01]  /*5e40*/  FMUL.FTZ R56, R30, R154 ;  /* 0x0000009a1e387220 */ /* 0x000fe20000410000 */
[----:B------:R-:W-:Y:S01]  /*5e50*/  FMUL.FTZ R30, R53, R52 ;  /* 0x00000034351e7220 */ /* 0x000fe20000410000 */
[----:B------:R-:W-:Y:S02]  /*5e60*/  IMAD.U32 R31, R31, 0x10000, RZ ;  /* 0x000100001f1f7824 */ /* 0x000fe400078e00ff */
[----:B------:R-:W-:Y:S01]  /*5e70*/  FMUL.FTZ R53, R53, R50 ;  /* 0x0000003235357220 */ /* 0x000fe20000410000 */
[----:B------:R-:W-:Y:S01]  /*5e80*/  FFMA.FTZ R55, R55, R58, R57 ;  /* 0x0000003a37377223 */ /* 0x000fe20000010039 */
[----:B------:R-:W-:Y:S01]  /*5e90*/  FFMA.FTZ R30, R29, R50, -R30 ;  /* 0x000000321d1e7223 */ /* 0x000fe2000001081e */
[----:B------:R-:W-:Y:S01]  /*5ea0*/  FFMA.FTZ R40, R31, R154, -R40 ;  /* 0x0000009a1f287223 */ /* 0x000fe20000010828 */
[----:B------:R-:W-:Y:S01]  /*5eb0*/  FFMA.FTZ R53, R29, R52, R53 ;  /* 0x000000341d357223 */ /* 0x000fe20000010035 */
[----:B------:R-:W-:Y:S01]  /*5ec0*/  FFMA.FTZ R31, R31, R155, R56 ;  /* 0x0000009b1f1f7223 */ /* 0x000fe20000010038 */
[----:B------:R-:W-:-:S02]  /*5ed0*/  F2FP.BF16.F32.PACK_AB R54, R41, R54 ;  /* 0x000000362936723e */ /* 0x000fc400000010ff */
[----:B------:R-:W-:Y:S02]  /*5ee0*/  F2FP.BF16.F32.PACK_AB R29, R55, R28 ;  /* 0x0000001c371d723e */ /* 0x000fe400000010ff */
[----:B------:R-:W-:Y:S01]  /*5ef0*/  F2FP.BF16.F32.PACK_AB R28, R53, R30 ;  /* 0x0000001e351c723e */ /* 0x000fe200000010ff */
[----:B------:R-:W-:Y:S01]  /*5f00*/  IMAD.MOV.U32 R30, RZ, RZ, R54 ;  /* 0x000000ffff1e7224 */ /* 0x000fe200078e0036 */
[----:B------:R-:W-:-:S07]  /*5f10*/  F2FP.BF16.F32.PACK_AB R31, R31, R40 ;  /* 0x000000281f1f723e */ /* 0x000fce00000010ff */
.L_x_1510:
[----:B------:R-:W-:Y:S05]  /*5f20*/  BSYNC B2 ;  /* 0x0000000000027941 */ /* 0x000fea0003800000 */
.L_x_1509:
[----:B--2---:R1:W-:Y:S02]  /*5f30*/  STG.E.128 desc[UR46][R36.64+0x80], R28 ;  /* 0x0000801c24007986 */ /* 0x0043e4000c101d2e */
.L_x_1508:
[----:B------:R-:W-:Y:S05]  /*5f40*/  BSYNC B1 ;  /* 0x0000000000017941 */ /* 0x000fea0003800000 */
.L_x_1507:
        /* <DEDUP_REMOVED lines=52> */
.L_x_1514:
[----:B------:R-:W-:Y:S05]  /*6290*/  BSYNC B2 ;  /* 0x0000000000027941 */ /* 0x000fea0003800000 */
.L_x_1513:
[----:B--2---:R1:W-:Y:S02]  /*62a0*/  STG.E.128 desc[UR46][R36.64+0xc0], R28 ;  /* 0x0000c01c24007986 */ /* 0x0043e4000c101d2e */
.L_x_1512:
[----:B------:R-:W-:Y:S05]  /*62b0*/  BSYNC B1 ;  /* 0x0000000000017941 */ /* 0x000fea0003800000 */
.L_x_1511:
        /* <DEDUP_REMOVED lines=52> */
.L_x_1518:
[----:B------:R-:W-:Y:S05]  /*6600*/  BSYNC B2 ;  /* 0x0000000000027941 */ /* 0x000fea0003800000 */
.L_x_1517:
[----:B--2---:R1:W-:Y:S02]  /*6610*/  STG.E.128 desc[UR46][R36.64+0x100], R28 ;  /* 0x0001001c24007986 */ /* 0x0043e4000c101d2e */
.L_x_1516:
[----:B------:R-:W-:Y:S05]  /*6620*/  BSYNC B1 ;  /* 0x0000000000017941 */ /* 0x000fea0003800000 */
.L_x_1515:
        /* <DEDUP_REMOVED lines=8> */
[--C-:B------:R-:W-:Y:S01]  /*66b0*/  SHF.R.U64 R42, R34, 0x10, R35.reuse ;  /* 0x00000010222a7819 */ /* 0x100fe20000001223 */
        /* <DEDUP_REMOVED lines=15> */
[----:B------:R-:W-:-:S02]  /*67b0*/  IMAD.U32 R30, R29, 0x10000, RZ ;  /* 0x000100001d1e7824 */ /* 0x000fc400078e00ff */
[C---:B------:R-:W-:Y:S01]  /*67c0*/  FMUL.FTZ R45, R31.reuse, R42 ;  /* 0x0000002a1f2d7220 */ /* 0x040fe20000410000 */
[C---:B------:R-:W-:Y:S02]  /*67d0*/  IMAD.U32 R29, R28.reuse, 0x10000, RZ ;  /* 0x000100001c1d7824 */ /* 0x040fe400078e00ff */
        /* <DEDUP_REMOVED lines=25> */
.L_x_1520:
[----:B------:R-:W-:Y:S05]  /*6970*/  BSYNC B1 ;  /* 0x0000000000017941 */ /* 0x000fea0003800000 */
.L_x_1519:
[----:B--2---:R1:W-:Y:S01]  /*6980*/  STG.E.128 desc[UR46][R36.64+0x140], R28 ;  /* 0x0001401c24007986 */ /* 0x0043e2000c101d2e */
[----:B------:R-:W-:Y:S05]  /*6990*/  BRA `(.L_x_1498) ;  /* 0x0000004000847947 */ /* 0x000fea0003800000 */
.L_x_1466:
        /* <DEDUP_REMOVED lines=18> */
[----:B------:R-:W-:Y:S02]  /*6ac0*/  IADD3 R28, P3, R100, R76, RZ ;  /* 0x0000004c641c7210 */ /* 0x000fe40007f7e0ff */
[----:B------:R-:W-:Y:S02]  /*6ad0*/  CS2R R38, SRZ ;  /* 0x0000000000267805 */ /* 0x000fe4000001ff00 */
[----:B------:R-:W-:Y:S01]  /*6ae0*/  CS2R R36, SRZ ;  /* 0x0000000000247805 */ /* 0x000fe2000001ff00 */
[----:B------:R-:W-:Y:S01]  /*6af0*/  IMAD.X R30, R0, 0x1, R21, P2 ;  /* 0x00000001001e7824 */ /* 0x000fe200010e0615 */
[----:B------:R-:W-:Y:S02]  /*6b00*/  LEA R52, P2, R29, UR4, 0x1 ;  /* 0x000000041d347c11 */ /* 0x000fe4000f8408ff */
[----:B------:R-:W-:-:S02]  /*6b10*/  CS2R R50, SRZ ;  /* 0x0000000000327805 */ /* 0x000fc4000001ff00 */
[----:B------:R-:W-:Y:S02]  /*6b20*/  CS2R R48, SRZ ;  /* 0x0000000000307805 */ /* 0x000fe4000001ff00 */
[----:B------:R-:W-:Y:S01]  /*6b30*/  LEA.HI.X R53, R29, UR5, R30, 0x1, P2 ;  /* 0x000000051d357c11 */ /* 0x000fe200090f0c1e */
[----:B------:R-:W-:Y:S01]  /*6b40*/  ULDC.64 UR4, c[0x0][0x400] ;  /* 0x0001000000047ab9 */ /* 0x000fe20000000a00 */
[----:B------:R-:W-:Y:S01]  /*6b50*/  ISETP.GE.AND P2, PT, R18, R122, PT ;  /* 0x0000007a1200720c */ /* 0x000fe20003f46270 */
[----:B------:R-:W-:Y:S01]  /*6b60*/  IMAD.X R29, R3, 0x1, R15, P3 ;  /* 0x00000001031d7824 */ /* 0x000fe200018e060f */
[----:B------:R-:W-:-:S04]  /*6b70*/  LEA R56, P3, R28, UR4, 0x1 ;  /* 0x000000041c387c11 */ /* 0x000fc8000f8608ff */
[----:B------:R-:W-:Y:S02]  /*6b80*/  LEA.HI.X R57, R28, UR5, R29, 0x1, P3 ;  /* 0x000000051c397c11 */ /* 0x000fe400098f0c1d */
[----:B------:R-:W-:-:S05]  /*6b90*/  ISETP.GE.AND P3, PT, R165, R122, PT ;  /* 0x0000007aa500720c */ /* 0x000fca0003f66270 */
[----:B------:R0:W5:Y:S04]  /*6ba0*/  @!P2 LDG.E.128 R36, desc[UR46][R52.64] ;  /* 0x0000002e3424a981 */ /* 0x000168000c1e1d00 */
[----:B------:R0:W5:Y:S01]  /*6bb0*/  @!P2 LDG.E.128 R48, desc[UR46][R56.64] ;  /* 0x0000002e3830a981 */ /* 0x000162000c1e1d00 */
[----:B------:R-:W-:Y:S02]  /*6bc0*/  ISETP.GE.AND P2, PT, R166, R122, PT ;  /* 0x0000007aa600720c */ /* 0x000fe40003f46270 */
        /* <DEDUP_REMOVED lines=8> */
[----:B------:R0:W5:Y:S04]  /*6c50*/  @!P3 LDG.E.128 R32, desc[UR46][R52.64+0x40] ;  /* 0x0000402e3420b981 */ /* 0x000168000c1e1d00 */
[----:B------:R0:W5:Y:S04]  /*6c60*/  @!P2 LDG.E.128 R28, desc[UR46][R52.64+0x80] ;  /* 0x0000802e341ca981 */ /* 0x000168000c1e1d00 */
[----:B------:R0:W5:Y:S04]  /*6c70*/  @!P3 LDG.E.128 R44, desc[UR46][R56.64+0x40] ;  /* 0x0000402e382cb981 */ /* 0x000168000c1e1d00 */
[----:B------:R0:W5:Y:S02]  /*6c80*/  @!P2 LDG.E.128 R40, desc[UR46][R56.64+0x80] ;  /* 0x0000802e3828a981 */ /* 0x000164000c1e1d00 */
.L_x_1522:
[----:B------:R-:W-:Y:S05]  /*6c90*/  BSYNC B1 ;  /* 0x0000000000017941 */ /* 0x000fea0003800000 */
.L_x_1521:
        /* <DEDUP_REMOVED lines=18> */
[----:B------:R-:W-:Y:S02]  /*6dc0*/  IADD3.X R53, R21, R0, R108, P2, P5 ;  /* 0x0000000015357210 */ /* 0x000fe400017ea46c */
[----:B------:R-:W-:Y:S02]  /*6dd0*/  CS2R R60, SRZ ;  /* 0x00000000003c7805 */ /* 0x000fe4000001ff00 */
[----:B------:R-:W-:Y:S02]  /*6de0*/  IADD3 R0, P2, P5, R100, R76, R107 ;  /* 0x0000004c64007210 */ /* 0x000fe40007d5e06b */
[----:B------:R-:W-:-:S02]  /*6df0*/  CS2R R74, SRZ ;  /* 0x00000000004a7805 */ /* 0x000fc4000001ff00 */
[----:B------:R-:W-:Y:S02]  /*6e00*/  CS2R R72, SRZ ;  /* 0x0000000000487805 */ /* 0x000fe4000001ff00 */
[----:B------:R-:W-:Y:S02]  /*6e10*/  IADD3.X R3, R15, R3, R106, P2, P5 ;  /* 0x000000030f037210 */ /* 0x000fe400017ea46a */
[----:B------:R-:W-:-:S04]  /*6e20*/  LEA R76, P2, R78, UR4, 0x1 ;  /* 0x000000044e4c7c11 */ /* 0x000fc8000f8408ff */
[----:B------:R-:W-:Y:S02]  /*6e30*/  LEA.HI.X R77, R78, UR5, R53, 0x1, P2 ;  /* 0x000000054e4d7c11 */ /* 0x000fe400090f0c35 */
        /* <DEDUP_REMOVED lines=19> */
.L_x_1524:
[----:B------:R-:W-:Y:S05]  /*6f70*/  BSYNC B1 ;  /* 0x0000000000017941 */ /* 0x000fea0003800000 */
.L_x_1523:
[----:B------:R-:W2:Y:S01]  /*6f80*/  LDL R0, [R1+0x3c] ;  /* 0x00003c0001007983 */ /* 0x000ea20000100800 */
[----:B-----5:R-:W-:Y:S02]  /*6f90*/  IMAD.MOV.U32 R3, RZ, RZ, R30 ;  /* 0x000000ffff037224 */ /* 0x020fe400078e001e */
[----:B0-----:R-:W-:Y:S02]  /*6fa0*/  IMAD.MOV.U32 R77, RZ, RZ, R28 ;  /* 0x000000ffff4d7224 */ /* 0x001fe400078e001c */
[----:B------:R-:W-:-:S05]  /*6fb0*/  IMAD.MOV.U32 R76, RZ, RZ, R29 ;  /* 0x000000ffff4c7224 */ /* 0x000fca00078e001d */
[----:B------:R-:W-:Y:S01]  /*6fc0*/  PRMT R218, R77, 0x5410, R76 ;  /* 0x000054104dda7816 */ /* 0x000fe2000000004c */
[----:B------:R-:W-:Y:S02]  /*6fd0*/  IMAD.MOV.U32 R76, RZ, RZ, R38 ;  /* 0x000000ffff4c7224 */ /* 0x000fe400078e0026 */
[----:B------:R-:W-:-:S05]  /*6fe0*/  IMAD.MOV.U32 R77, RZ, RZ, R39 ;  /* 0x000000ffff4d7224 */ /* 0x000fca00078e0027 */
[----:B------:R-:W-:Y:S02]  /*6ff0*/  PRMT R207, R77, 0x5410, R76 ;  /* 0x000054104dcf7816 */ /* 0x000fe4000000004c */
[----:B--2---:R-:W-:Y:S01]  /*7000*/  R2UR UR4, R0 ;  /* 0x00000000000472ca */ /* 0x004fe200000e0000 */
[----:B------:R-:W-:-:S05]  /*7010*/  IMAD.MOV.U32 R0, RZ, RZ, R31 ;  /* 0x000000ffff007224 */ /* 0x000fca00078e001f */
[----:B------:R-:W-:Y:S01]  /*7020*/  PRMT R217, R3, 0x5410, R0 ;  /* 0x0000541003d97816 */ /* 0x000fe20000000000 */
[----:B------:R-:W-:Y:S02]  /*7030*/  IMAD.MOV.U32 R3, RZ, RZ, R34 ;  /* 0x000000ffff037224 */ /* 0x000fe400078e0022 */
[----:B------:R-:W-:-:S03]  /*7040*/  IMAD.MOV.U32 R0, RZ, RZ, R35 ;  /* 0x000000ffff007224 */ /* 0x000fc600078e0023 */
[----:B------:R0:W-:Y:S01]  /*7050*/  STL.S16 [R1+0x7a], R3 ;  /* 0x00007a0301007387 */ /* 0x0001e20000100600 */
[----:B------:R-:W-:-:S03]  /*7060*/  UISETP.NE.AND UP0, UPT, UR4, 0x3, UPT ;  /* 0x000000030400788c */ /* 0x000fc6000bf05270 */
[----:B------:R1:W-:Y:S03]  /*7070*/  STL.S16 [R1+0x78], R0 ;  /* 0x0000780001007387 */ /* 0x0003e60000100600 */
[----:B------:R-:W-:Y:S01]  /*7080*/  PLOP3.LUT P2, PT, PT, PT, UP0, 0x80, 0x0 ;  /* 0x000000000000781c */ /* 0x000fe20003f4f008 */
[----:B0-----:R-:W-:Y:S02]  /*7090*/  IMAD.MOV.U32 R3, RZ, RZ, R33 ;  /* 0x000000ffff037224 */ /* 0x001fe400078e0021 */
[----:B-1----:R-:W-:-:S05]  /*70a0*/  IMAD.MOV.U32 R0, RZ, RZ, R32 ;  /* 0x000000ffff007224 */ /* 0x002fca00078e0020 */
[----:B------:R0:W-:Y:S04]  /*70b0*/  STL.S16 [R1+0x8e], R0 ;  /* 0x00008e0001007387 */ /* 0x0001e80000100600 */
[----:B------:R1:W-:Y:S01]  /*70c0*/  STL.S16 [R1+0x8c], R3 ;  /* 0x00008c0301007387 */ /* 0x0003e20000100600 */
[----:B0-----:R-:W-:Y:S02]  /*70d0*/  IMAD.MOV.U32 R0, RZ, RZ, R36 ;  /* 0x000000ffff007224 */ /* 0x001fe400078e0024 */
[----:B-1----:R-:W-:-:S05]  /*70e0*/  IMAD.MOV.U32 R3, RZ, RZ, R37 ;  /* 0x000000ffff037224 */ /* 0x002fca00078e0025 */
        /* <DEDUP_REMOVED lines=9> */
[----:B------:R0:W-:Y:S04]  /*7180*/  STL.S16 [R1+0x88], R0 ;  /* 0x0000880001007387 */ /* 0x0001e80000100600 */
[----:B------:R1:W-:Y:S01]  /*7190*/  STL.S16 [R1+0x8a], R3 ;  /* 0x00008a0301007387 */ /* 0x0003e20000100600 */
[----:B0-----:R-:W-:Y:S02]  /*71a0*/  IMAD.MOV.U32 R0, RZ, RZ, R44 ;  /* 0x000000ffff007224 */ /* 0x001fe400078e002c */
[----:B-1----:R-:W-:-:S03]  /*71b0*/  IMAD.MOV.U32 R3, RZ, RZ, R45 ;  /* 0x000000ffff037224 */ /* 0x002fc600078e002d */
[----:B------:R0:W-:Y:S04]  /*71c0*/  STL.S16 [R1+0x90], R0 ;  /* 0x0000900001007387 */ /* 0x0001e80000100600 */
[----:B------:R1:W-:Y:S01]  /*71d0*/  STL.S16 [R1+0x92], R3 ;  /* 0x0000920301007387 */ /* 0x0003e20000100600 */
[----:B0-----:R-:W-:Y:S02]  /*71e0*/  IMAD.MOV.U32 R0, RZ, RZ, R50 ;  /* 0x000000ffff007224 */ /* 0x001fe400078e0032 */
[----:B-1----:R-:W-:-:S03]  /*71f0*/  IMAD.MOV.U32 R3, RZ, RZ, R51 ;  /* 0x000000ffff037224 */ /* 0x002fc600078e0033 */
        /* <DEDUP_REMOVED lines=47> */
.L_x_1525:
[----:B------:R-:W-:Y:S01]  /*74f0*/  IMAD R3, R16, 0x8, R2 ;  /* 0x0000000810037824 */ /* 0x000fe200078e0202 */
[----:B------:R-:W-:Y:S01]  /*7500*/  SHF.L.U32 R0, R167, 0x1f, RZ ;  /* 0x0000001fa7007819 */ /* 0x000fe200000006ff */
[----:B------:R-:W0:Y:S01]  /*7510*/  LDC R144, c[0x0][0x2f4] ;  /* 0x0000bd00ff907b82 */ /* 0x000e220000000800 */
[----:B------:R-:W-:Y:S01]  /*7520*/  BSSY B1, `(.L_x_1526) ;  /* 0x0000004000017945 */ /* 0x000fe20003800000 */
[----:B------:R-:W-:Y:S01]  /*7530*/  IMAD.MOV.U32 R125, RZ, RZ, R80 ;  /* 0x000000ffff7d7224 */ /* 0x000fe200078e0050 */
[----:B------:R-:W1:Y:S02]  /*7540*/  SYNCS.PHASECHK.TRANS64.TRYWAIT P5, [R3+URZ+0x2a890], R0 ;  /* 0x02a89000030075a7 */ /* 0x000e6400080a017f */
[----:B-1----:R-:W-:Y:S05]  /*7550*/  @!P5 BRA `(.L_x_1527) ;  /* 0x000002540080d947 */ /* 0x002fea0003800000 */
.L_x_1920:
[----:B------:R-:W-:Y:S05]  /*7560*/  BSYNC B1 ;  /* 0x0000000000017941 */ /* 0x000fea0003800000 */
.L_x_1526:
        /* <DEDUP_REMOVED lines=19> */
[----:B------:R-:W-:-:S03]  /*76a0*/  IMAD.SHL.U32 R180, R180, 0x8, RZ ;  /* 0x00000008b4b47824 */ /* 0x000fc600078e00ff */
[----:B------:R-:W-:Y:S02]  /*76b0*/  SHF.R.S32.HI R77, RZ, 0x3, R77 ;  /* 0x00000003ff4d7819 */ /* 0x000fe4000001144d */
[----:B------:R-:W-:-:S03]  /*76c0*/  LOP3.LUT R76, R175, 0x38, R180, 0xf8, !PT ;  /* 0x00000038af4c7812 */ /* 0x000fc600078ef8b4 */
[----:B------:R-:W-:Y:S01]  /*76d0*/  IMAD R77, R77, 0x1800, R177 ;  /* 0x000018004d4d7824 */ /* 0x000fe200078e02b1 */
[----:B------:R-:W-:-:S05]  /*76e0*/  LOP3.LUT R76, R76, R176, RZ, 0x3c, !PT ;  /* 0x000000b04c4c7212 */ /* 0x000fca00078e3cff */
        /* <DEDUP_REMOVED lines=8> */
[--C-:B------:R-:W-:Y:S02]  /*7770*/  SHF.R.U64 R36, R36, 0x10, R37.reuse ;  /* 0x0000001024247819 */ /* 0x100fe40000001225 */
        /* <DEDUP_REMOVED lines=10> */
[----:B0-----:R-:W-:Y:S01]  /*7820*/  IMAD.U32 R212, R81, 0x10000, RZ ;  /* 0x0001000051d47824 */ /* 0x001fe200078e00ff */
[----:B------:R-:W-:Y:S01]  /*7830*/  SHF.R.U32.HI R39, RZ, 0x10, R39 ;  /* 0x00000010ff277819 */ /* 0x000fe20000011627 */
[----:B------:R-:W-:Y:S01]  /*7840*/  IMAD.U32 R205, R37, 0x10000, RZ ;  /* 0x0001000025cd7824 */ /* 0x000fe200078e00ff */
[----:B------:R-:W-:Y:S01]  /*7850*/  PRMT R51, R211, 0x5410, R51 ;  /* 0x00005410d3337816 */ /* 0x000fe20000000033 */
[----:B------:R-:W-:Y:S01]  /*7860*/  IMAD.U32 R211, R38, 0x10000, RZ ;  /* 0x0001000026d37824 */ /* 0x000fe200078e00ff */
[----:B------:R-:W-:-:S02]  /*7870*/  PRMT R39, R207, 0x5410, R39 ;  /* 0x00005410cf277816 */ /* 0x000fc40000000027 */
[----:B------:R-:W-:Y:S01]  /*7880*/  PRMT R48, R210, 0x5432, R48 ;  /* 0x00005432d2307816 */ /* 0x000fe20000000030 */
[----:B------:R-:W-:Y:S01]  /*7890*/  FMUL.FTZ R207, R212, R211 ;  /* 0x000000d3d4cf7220 */ /* 0x000fe20000410000 */
        /* <DEDUP_REMOVED lines=56> */
[-C--:B------:R-:W-:Y:S01]  /*7c20*/  FMUL.FTZ R81, R81, R76.reuse ;  /* 0x0000004c51517220 */ /* 0x080fe20000410000 */
        /* <DEDUP_REMOVED lines=17> */
.L_x_1533:
[----:B------:R-:W-:Y:S05]  /*7d40*/  BSYNC B3 ;  /* 0x0000000000037941 */ /* 0x000fea0003800000 */
.L_x_1532:
        /* <DEDUP_REMOVED lines=12> */
.L_x_1531:
[----:B------:R-:W-:Y:S05]  /*7e10*/  BSYNC B2 ;  /* 0x0000000000027941 */ /* 0x000fea0003800000 */
.L_x_1530:
        /* <DEDUP_REMOVED lines=24> */
[----:B------:R-:W3:Y:S04]  /*7fa0*/  LDL.S16 R180, [R1+0x8e] ;  /* 0x00008e0001b47983 */ /* 0x000ee80000100600 */
[----:B------:R-:W4:Y:S04]  /*7fb0*/  LDL.LU.S16 R77, [R1+0x8c] ;  /* 0x00008c00014d7983 */ /* 0x000f280000300600 */
[----:B------:R-:W5:Y:S04]  /*7fc0*/  LDL.S16 R83, [R1+0x7a] ;  /* 0x00007a0001537983 */ /* 0x000f680000100600 */
[----:B------:R-:W2:Y:S04]  /*7fd0*/  LDL.LU.S16 R82, [R1+0x78] ;  /* 0x0000780001527983 */ /* 0x000ea80000300600 */
[----:B------:R-:W2:Y:S04]  /*7fe0*/  LDL.S16 R81, [R1+0x90] ;  /* 0x0000900001517983 */ /* 0x000ea80000100600 */
[----:B------:R-:W2:Y:S04]  /*7ff0*/  LDL.LU.S16 R80, [R1+0x92] ;  /* 0x0000920001507983 */ /* 0x000ea80000300600 */
[----:B------:R-:W2:Y:S04]  /*8000*/  LDL.S16 R79, [R1+0x88] ;  /* 0x00008800014f7983 */ /* 0x000ea80000100600 */
[----:B------:R-:W2:Y:S01]  /*8010*/  LDL.LU.S16 R78, [R1+0x8a] ;  /* 0x00008a00014e7983 */ /* 0x000ea20000300600 */
[----:B------:R-:W-:-:S02]  /*8020*/  SHF.R.U64 R32, R32, 0x10, R33 ;  /* 0x0000001020207819 */ /* 0x000fc40000001221 */
[----:B------:R-:W-:Y:S02]  /*8030*/  SHF.R.U32.HI R33, RZ, 0x10, R33 ;  /* 0x00000010ff217819 */ /* 0x000fe40000011621 */
[----:B------:R-:W-:Y:S02]  /*8040*/  SHF.R.U64 R34, R34, 0x10, R35 ;  /* 0x0000001022227819 */ /* 0x000fe40000001223 */
[----:B------:R-:W-:Y:S02]  /*8050*/  SHF.R.U64 R44, R44, 0x10, R45 ;  /* 0x000000102c2c7819 */ /* 0x000fe4000000122d */
[----:B------:R-:W-:Y:S02]  /*8060*/  SHF.R.U32.HI R35, RZ, 0x10, R35 ;  /* 0x00000010ff237819 */ /* 0x000fe40000011623 */
[----:B---3--:R-:W-:Y:S02]  /*8070*/  PRMT R32, R180, 0x5410, R32 ;  /* 0x00005410b4207816 */ /* 0x008fe40000000020 */
[----:B----4-:R-:W-:-:S02]  /*8080*/  PRMT R33, R77, 0x5410, R33 ;  /* 0x000054104d217816 */ /* 0x010fc40000000021 */
[----:B------:R-:W-:Y:S02]  /*8090*/  SHF.R.U32.HI R77, RZ, 0x10, R45 ;  /* 0x00000010ff4d7819 */ /* 0x000fe4000001162d */
[--C-:B------:R-:W-:Y:S02]  /*80a0*/  SHF.R.U64 R45, R46, 0x10, R47.reuse ;  /* 0x000000102e2d7819 */ /* 0x100fe4000000122f */
[----:B-----5:R-:W-:Y:S02]  /*80b0*/  PRMT R46, R83, 0x5410, R34 ;  /* 0x00005410532e7816 */ /* 0x020fe40000000022 */
[----:B------:R-:W-:Y:S02]  /*80c0*/  SHF.R.U32.HI R47, RZ, 0x10, R47 ;  /* 0x00000010ff2f7819 */ /* 0x000fe4000001162f */
[----:B--2---:R-:W-:Y:S02]  /*80d0*/  PRMT R35, R82, 0x5410, R35 ;  /* 0x0000541052237816 */ /* 0x004fe40000000023 */
[----:B------:R-:W-:Y:S01]  /*80e0*/  PRMT R44, R81, 0x5410, R44 ;  /* 0x00005410512c7816 */ /* 0x000fe2000000002c */
[C---:B0-----:R-:W-:Y:S01]  /*80f0*/  IMAD.U32 R81, R49.reuse, 0x10000, RZ ;  /* 0x0001000031517824 */ /* 0x041fe200078e00ff */
[----:B------:R-:W-:-:S02]  /*8100*/  LOP3.LUT R49, R49, 0xffff0000, RZ, 0xc0, !PT ;  /* 0xffff000031317812 */ /* 0x000fc400078ec0ff */
[----:B------:R-:W-:Y:S01]  /*8110*/  PRMT R34, R80, 0x5410, R77 ;  /* 0x0000541050227816 */ /* 0x000fe2000000004d */
[----:B------:R-:W-:Y:S01]  /*8120*/  IMAD.U32 R77, R33, 0x10000, RZ ;  /* 0x00010000214d7824 */ /* 0x000fe200078e00ff */
[----:B------:R-:W-:-:S03]  /*8130*/  PRMT R45, R79, 0x5410, R45 ;  /* 0x000054104f2d7816 */ /* 0x000fc6000000002d */
[C---:B------:R-:W-:Y:S01]  /*8140*/  IMAD.U32 R80, R34.reuse, 0x10000, RZ ;  /* 0x0001000022507824 */ /* 0x040fe200078e00ff */
[----:B------:R-:W-:Y:S01]  /*8150*/  LOP3.LUT R34, R34, 0xffff0000, RZ, 0xc0, !PT ;  /* 0xffff000022227812 */ /* 0x000fe200078ec0ff */
[----:B------:R-:W-:Y:S01]  /*8160*/  IMAD.U32 R79, R37, 0x10000, RZ ;  /* 0x00010000254f7824 */ /* 0x000fe200078e00ff */
[----:B------:R-:W-:Y:S01]  /*8170*/  PRMT R47, R78, 0x5410, R47 ;  /* 0x000054104e2f7816 */ /* 0x000fe2000000002f */
[----:B------:R-:W-:Y:S01]  /*8180*/  FMUL.FTZ R78, R81, R80 ;  /* 0x00000050514e7220 */ /* 0x000fe20000410000 */
[----:B------:R-:W-:-:S03]  /*8190*/  LOP3.LUT R37, R37, 0xffff0000, RZ, 0xc0, !PT ;  /* 0xffff000025257812 */ /* 0x000fc600078ec0ff */
[-C--:B------:R-:W-:Y:S01]  /*81a0*/  FFMA.FTZ R78, R79, R77.reuse, -R78 ;  /* 0x0000004d4f4e7223 */ /* 0x080fe2000001084e */
[----:B------:R-:W-:Y:S01]  /*81b0*/  FMUL.FTZ R77, R81, R77 ;  /* 0x0000004d514d7220 */ /* 0x000fe20000410000 */
[C---:B------:R-:W-:Y:S01]  /*81c0*/  IMAD.U32 R81, R51.reuse, 0x10000, RZ ;  /* 0x0001000033517824 */ /* 0x040fe200078e00ff */
[----:B------:R-:W-:Y:S02]  /*81d0*/  LOP3.LUT R51, R51, 0xffff0000, RZ, 0xc0, !PT ;  /* 0xffff000033337812 */ /* 0x000fe400078ec0ff */
[----:B------:R-:W-:Y:S01]  /*81e0*/  FFMA.FTZ R77, R79, R80, R77 ;  /* 0x000000504f4d7223 */ /* 0x000fe2000001004d */
[----:B------:R-:W-:Y:S01]  /*81f0*/  LOP3.LUT R79, R33, 0xffff0000, RZ, 0xc0, !PT ;  /* 0xffff0000214f7812 */ /* 0x000fe200078ec0ff */
[----:B------:R-:W-:Y:S01]  /*8200*/  FMUL.FTZ R33, R49, R34 ;  /* 0x0000002231217220 */ /* 0x000fe20000410000 */
[C---:B------:R-:W-:Y:S01]  /*8210*/  IMAD.U32 R80, R47.reuse, 0x10000, RZ ;  /* 0x000100002f507824 */ /* 0x040fe200078e00ff */
[----:B------:R-:W-:Y:S02]  /*8220*/  LOP3.LUT R47, R47, 0xffff0000, RZ, 0xc0, !PT ;  /* 0xffff00002f2f7812 */ /* 0x000fe400078ec0ff */
[-C--:B------:R-:W-:Y:S01]  /*8230*/  FMUL.FTZ R49, R49, R79.reuse ;  /* 0x0000004f31317220 */ /* 0x080fe20000410000 */
[----:B------:R-:W-:Y:S01]  /*8240*/  FFMA.FTZ R33, R37, R79, -R33 ;  /* 0x0000004f25217223 */ /* 0x000fe20000010821 */
[----:B------:R-:W-:-:S02]  /*8250*/  IMAD.U32 R79, R39, 0x10000, RZ ;  /* 0x00010000274f7824 */ /* 0x000fc400078e00ff */
        /* <DEDUP_REMOVED lines=10> */
[C---:B------:R-:W-:Y:S02]  /*8300*/  FMUL.FTZ R39, R51.reuse, R47 ;  /* 0x0000002f33277220 */ /* 0x040fe40000410000 */
        /* <DEDUP_REMOVED lines=45> */
.L_x_1537:
[----:B------:R-:W-:Y:S05]  /*85e0*/  BSYNC B3 ;  /* 0x0000000000037941 */ /* 0x000fea0003800000 */
.L_x_1536:
        /* <DEDUP_REMOVED lines=12> */
.L_x_1535:
[----:B------:R-:W-:Y:S05]  /*86b0*/  BSYNC B2 ;  /* 0x0000000000027941 */ /* 0x000fea0003800000 */
.L_x_1534:
[----:B------:R-:W-:-:S13]  /*86c0*/  ISETP.NE.AND P4, PT, R9, RZ, PT ;  /* 0x000000ff0900720c */ /* 0x000fda0003f85270 */
[----:B------:R-:W-:Y:S05]  /*86d0*/  @!P4 BRA `(.L_x_1529) ;  /* 0x000000080004c947 */ /* 0x000fea0003800000 */
[----:B------:R-:W-:Y:S01]  /*86e0*/  LOP3.LUT P5, RZ, R17, 0x1, RZ, 0xc0, !PT ;  /* 0x0000000111ff7812 */ /* 0x000fe200078ac0ff */
[----:B------:R-:W-:Y:S03]  /*86f0*/  BSSY B2, `(.L_x_1538) ;  /* 0x000007d000027945 */ /* 0x000fe60003800000 */
[----:B---3--:R-:W-:-:S04]  /*8700*/  SEL R32, R123, R146, !P5 ;  /* 0x000000927b207207 */ /* 0x008fc80006800000 */
[----:B------:R-:W-:-:S04]  /*8710*/  SHF.R.S32.HI R33, RZ, 0x1f, R32 ;  /* 0x0000001fff217819 */ /* 0x000fc80000011420 */
[----:B------:R-:W-:-:S04]  /*8720*/  LEA.HI R32, R33, R32, RZ, 0x4 ;  /* 0x0000002021207211 */ /* 0x000fc800078f20ff */
[----:B------:R-:W-:-:S05]  /*8730*/  LEA.HI.SX32 R32, R32, R113, 0x1c ;  /* 0x0000007120207211 */ /* 0x000fca00078fe2ff */
[----:B------:R-:W-:-:S05]  /*8740*/  IMAD.SHL.U32 R33, R32, 0x8, RZ ;  /* 0x0000000820217824 */ /* 0x000fca00078e00ff */
[----:B------:R-:W-:-:S13]  /*8750*/  ISETP.GE.AND P4, PT, R33, R144, PT ;  /* 0x000000902100720c */ /* 0x000fda0003f86270 */
[--C-:B------:R-:W-:Y:S02]  /*8760*/  @!P4 SHF.R.S32.HI R35, RZ, 0x1f, R33.reuse ;  /* 0x0000001fff23c819 */ /* 0x100fe40000011421 */
[CCC-:B------:R-:W-:Y:S02]  /*8770*/  @!P4 IADD3 R34, P5, P6, R86.reuse, R130.reuse, R33.reuse ;  /* 0x000000825622c210 */ /* 0x1c0fe40007ebe021 */
[----:B------:R-:W-:Y:S02]  /*8780*/  LOP3.LUT R33, R175, 0x38, R33, 0xf8, !PT ;  /* 0x00000038af217812 */ /* 0x000fe400078ef821 */
[----:B------:R-:W-:Y:S02]  /*8790*/  @!P4 IADD3.X R35, R85, R155, R35, P5, P6 ;  /* 0x0000009b5523c210 */ /* 0x000fe40002fec423 */
[----:B------:R-:W-:Y:S02]  /*87a0*/  IADD3 R130, P5, P6, R86, R130, R12 ;  /* 0x0000008256827210 */ /* 0x000fe40007ebe00c */
[----:B------:R-:W-:-:S02]  /*87b0*/  LOP3.LUT R33, R33, R176, RZ, 0x3c, !PT ;  /* 0x000000b021217212 */ /* 0x000fc400078e3cff */
[----:B------:R-:W-:Y:S02]  /*87c0*/  IADD3.X R155, R85, R155, R110, P5, P6 ;  /* 0x0000009b559b7210 */ /* 0x000fe40002fec46e */
[----:B------:R-:W-:-:S04]  /*87d0*/  LEA R44, P5, R130, R114, 0x1 ;  /* 0x00000072822c7211 */ /* 0x000fc800078a08ff */
[----:B------:R-:W-:Y:S02]  /*87e0*/  LEA.HI.X R45, R130, R115, R155, 0x1, P5 ;  /* 0x00000073822d7211 */ /* 0x000fe400028f0c9b */
[----:B------:R-:W-:-:S04]  /*87f0*/  @!P4 LEA R46, P5, R34, R114, 0x1 ;  /* 0x00000072222ec211 */ /* 0x000fc800078a08ff */
[----:B------:R-:W-:Y:S02]  /*8800*/  @!P4 LEA.HI.X R47, R34, R115, R35, 0x1, P5 ;  /* 0x00000073222fc211 */ /* 0x000fe400028f0c23 */
[----:B------:R-:W-:Y:S02]  /*8810*/  SHF.R.S32.HI R34, RZ, 0x1f, R32 ;  /* 0x0000001fff227819 */ /* 0x000fe40000011420 */
[----:B------:R-:W-:Y:S02]  /*8820*/  ISETP.GE.AND P5, PT, R166, R122, PT ;  /* 0x0000007aa600720c */ /* 0x000fe40003fa6270 */
[----:B------:R-:W-:-:S04]  /*8830*/  LEA.HI R32, R34, R32, RZ, 0x3 ;  /* 0x0000002022207211 */ /* 0x000fc800078f18ff */
[----:B------:R-:W-:-:S05]  /*8840*/  SHF.R.S32.HI R32, RZ, 0x3, R32 ;  /* 0x00000003ff207819 */ /* 0x000fca0000011420 */
        /* <DEDUP_REMOVED lines=12> */
[----:B------:R-:W-:Y:S01]  /*8910*/  IMAD.U32 R51, R39, 0x10000, RZ ;  /* 0x0001000027337824 */ /* 0x000fe200078e00ff */
[----:B------:R-:W-:Y:S02]  /*8920*/  SHF.R.U64 R29, R30, 0x10, R31 ;  /* 0x000000101e1d7819 */ /* 0x000fe4000000121f */
[--C-:B------:R-:W-:Y:S02]  /*8930*/  SHF.R.U64 R30, R40, 0x10, R41.reuse ;  /* 0x00000010281e7819 */ /* 0x100fe40000001229 */
[----:B------:R-:W-:Y:S02]  /*8940*/  SHF.R.U32.HI R40, RZ, 0x10, R41 ;  /* 0x00000010ff287819 */ /* 0x000fe40000011629 */
[----:B------:R-:W-:-:S02]  /*8950*/  PRMT R30, R220, 0x5410, R30 ;  /* 0x00005410dc1e7816 */ /* 0x000fc4000000001e */
[--C-:B------:R-:W-:Y:S02]  /*8960*/  SHF.R.U64 R41, R42, 0x10, R43.reuse ;  /* 0x000000102a297819 */ /* 0x100fe4000000122b */
[----:B------:R-:W-:Y:S01]  /*8970*/  PRMT R220, R220, 0x5432, R40 ;  /* 0x00005432dcdc7816 */ /* 0x000fe20000000028 */
[----:B--2---:R-:W-:Y:S01]  /*8980*/  IMAD.U32 R40, R33, 0x10000, RZ ;  /* 0x0001000021287824 */ /* 0x004fe200078e00ff */
[----:B------:R-:W-:Y:S02]  /*8990*/  SHF.R.U32.HI R42, RZ, 0x10, R43 ;  /* 0x00000010ff2a7819 */ /* 0x000fe4000001162b */
[----:B------:R-:W-:Y:S01]  /*89a0*/  PRMT R48, R218, 0x5432, R48 ;  /* 0x00005432da307816 */ /* 0x000fe20000000030 */
[----:B------:R-:W-:Y:S01]  /*89b0*/  IMAD.U32 R43, R220, 0x10000, RZ ;  /* 0x00010000dc2b7824 */ /* 0x000fe200078e00ff */
[C---:B------:R-:W-:Y:S02]  /*89c0*/  PRMT R41, R219.reuse, 0x5410, R41 ;  /* 0x00005410db297816 */ /* 0x040fe40000000029 */
[----:B------:R-:W-:Y:S01]  /*89d0*/  PRMT R219, R219, 0x5432, R42 ;  /* 0x00005432dbdb7816 */ /* 0x000fe2000000002a */
[----:B------:R-:W-:-:S02]  /*89e0*/  IMAD.U32 R42, R48, 0x10000, RZ ;  /* 0x00010000302a7824 */ /* 0x000fc400078e00ff */
[CC--:B------:R-:W-:Y:S01]  /*89f0*/  FMUL.FTZ R50, R49.reuse, R43.reuse ;  /* 0x0000002b31327220 */ /* 0x0c0fe20000410000 */
[----:B------:R-:W-:Y:S01]  /*8a00*/  LOP3.LUT R220, R220, 0xffff0000, RZ, 0xc0, !PT ;  /* 0xffff0000dcdc7812 */ /* 0x000fe200078ec0ff */
[-C--:B------:R-:W-:Y:S02]  /*8a10*/  FMUL.FTZ R49, R49, R42.reuse ;  /* 0x0000002a31317220 */ /* 0x080fe40000410000 */
[----:B------:R-:W-:Y:S01]  /*8a20*/  FFMA.FTZ R42, R40, R42, -R50 ;  /* 0x0000002a282a7223 */ /* 0x000fe20000010832 */
[----:B------:R-:W-:Y:S01]  /*8a30*/  LOP3.LUT R48, R48, 0xffff0000, RZ, 0xc0, !PT ;  /* 0xffff000030307812 */ /* 0x000fe200078ec0ff */
[----:B------:R-:W-:Y:S02]  /*8a40*/  IMAD.U32 R50, R219, 0x10000, RZ ;  /* 0x00010000db327824 */ /* 0x000fe400078e00ff */
[----:B------:R-:W-:Y:S01]  /*8a50*/  FFMA.FTZ R40, R40, R43, R49 ;  /* 0x0000002b28287223 */ /* 0x000fe20000010031 */
[----:B------:R-:W-:Y:S01]  /*8a60*/  LOP3.LUT R43, R37, 0xffff0000, RZ, 0xc0, !PT ;  /* 0xffff0000252b7812 */ /* 0x000fe200078ec0ff */
[----:B------:R-:W-:Y:S01]  /*8a70*/  IMAD.U32 R49, R35, 0x10000, RZ ;  /* 0x0001000023317824 */ /* 0x000fe200078e00ff */
[----:B------:R-:W-:-:S02]  /*8a80*/  SHF.R.U32.HI R31, RZ, 0x10, R31 ;  /* 0x00000010ff1f7819 */ /* 0x000fc4000001161f */
[----:B------:R-:W-:Y:S01]  /*8a90*/  LOP3.LUT R33, R33, 0xffff0000, RZ, 0xc0, !PT ;  /* 0xffff000021217812 */ /* 0x000fe200078ec0ff */
[----:B------:R-:W-:Y:S01]  /*8aa0*/  FMUL.FTZ R37, R43, R220 ;  /* 0x000000dc2b257220 */ /* 0x000fe20000410000 */
[----:B------:R-:W-:Y:S01]  /*8ab0*/  PRMT R31, R217, 0x5432, R31 ;  /* 0x00005432d91f7816 */ /* 0x000fe2000000001f */
[-C--:B------:R-:W-:Y:S01]  /*8ac0*/  FMUL.FTZ R43, R43, R48.reuse ;  /* 0x000000302b2b7220 */ /* 0x080fe20000410000 */
[----:B------:R-:W-:Y:S01]  /*8ad0*/  LOP3.LUT R219, R219, 0xffff0000, RZ, 0xc0, !PT ;  /* 0xffff0000dbdb7812 */ /* 0x000fe200078ec0ff */
[----:B------:R-:W-:Y:S01]  /*8ae0*/  FFMA.FTZ R37, R33, R48, -R37 ;  /* 0x0000003021257223 */ /* 0x000fe20000010825 */
[----:B------:R-:W-:Y:S01]  /*8af0*/  FMUL.FTZ R48, R51, R50 ;  /* 0x0000003233307220 */ /* 0x000fe20000410000 */
[----:B------:R-:W-:Y:S01]  /*8b00*/  FFMA.FTZ R33, R33, R220, R43 ;  /* 0x000000dc21217223 */ /* 0x000fe2000001002b */
[----:B------:R-:W-:Y:S01]  /*8b10*/  IMAD.U32 R43, R31, 0x10000, RZ ;  /* 0x000100001f2b7824 */ /* 0x000fe200078e00ff */
[----:B------:R-:W-:Y:S02]  /*8b20*/  LOP3.LUT R39, R39, 0xffff0000, RZ, 0xc0, !PT ;  /* 0xffff000027277812 */ /* 0x000fe400078ec0ff */
[----:B------:R-:W-:Y:S01]  /*8b30*/  LOP3.LUT R31, R31, 0xffff0000, RZ, 0xc0, !PT ;  /* 0xffff00001f1f7812 */ /* 0x000fe200078ec0ff */
[-C--:B------:R-:W-:Y:S01]  /*8b40*/  FFMA.FTZ R48, R49, R43.reuse, -R48 ;  /* 0x0000002b31307223 */ /* 0x080fe20000010830 */
[----:B------:R-:W-:Y:S01]  /*8b50*/  FMUL.FTZ R43, R51, R43 ;  /* 0x0000002b332b7220 */ /* 0x000fe20000410000 */
[----:B------:R-:W-:-:S02]  /*8b60*/  PRMT R28, R218, 0x5410, R28 ;  /* 0x00005410da1c7816 */ /* 0x000fc4000000001c */
[----:B------:R-:W-:Y:S01]  /*8b70*/  PRMT R29, R217, 0x5410, R29 ;  /* 0x00005410d91d7816 */ /* 0x000fe2000000001d */
[----:B------:R-:W-:Y:S01]  /*8b80*/  FFMA.FTZ R43, R49, R50, R43 ;  /* 0x00000032312b7223 */ /* 0x000fe2000001002b */
[----:B------:R-:W-:Y:S01]  /*8b90*/  LOP3.LUT R49, R35, 0xffff0000, RZ, 0xc0, !PT ;  /* 0xffff000023317812 */ /* 0x000fe200078ec0ff */
[----:B------:R-:W-:Y:S01]  /*8ba0*/  FMUL.FTZ R35, R39, R219 ;  /* 0x000000db27237220 */ /* 0x000fe20000410000 */
[C---:B------:R-:W-:Y:S01]  /*8bb0*/  IMAD.U32 R50, R36.reuse, 0x10000, RZ ;  /* 0x0001000024327824 */ /* 0x040fe200078e00ff */
[----:B------:R-:W-:Y:S01]  /*8bc0*/  LOP3.LUT R36, R36, 0xffff0000, RZ, 0xc0, !PT ;  /* 0xffff000024247812 */ /* 0x000fe200078ec0ff */
[----:B------:R-:W-:Y:S02]  /*8bd0*/  IMAD.U32 R51, R28, 0x10000, RZ ;  /* 0x000100001c337824 */ /* 0x000fe400078e00ff */
[-C--:B------:R-:W-:Y:S01]  /*8be0*/  FFMA.FTZ R35, R49, R31.reuse, -R35 ;  /* 0x0000001f31237223 */ /* 0x080fe20000010823 */
[----:B------:R-:W-:Y:S01]  /*8bf0*/  FMUL.FTZ R31, R39, R31 ;  /* 0x0000001f271f7220 */ /* 0x000fe20000410000 */
[----:B------:R-:W-:Y:S01]  /*8c00*/  IMAD.U32 R39, R32, 0x10000, RZ ;  /* 0x0001000020277824 */ /* 0x000fe200078e00ff */
[----:B------:R-:W-:-:S02]  /*8c10*/  LOP3.LUT R28, R28, 0xffff0000, RZ, 0xc0, !PT ;  /* 0xffff00001c1c7812 */ /* 0x000fc400078ec0ff */
[----:B------:R-:W-:Y:S01]  /*8c20*/  FFMA.FTZ R31, R49, R219, R31 ;  /* 0x000000db311f7223 */ /* 0x000fe2000001001f */
[C---:B------:R-:W-:Y:S01]  /*8c30*/  IMAD.U32 R49, R30.reuse, 0x10000, RZ ;  /* 0x000100001e317824 */ /* 0x040fe200078e00ff */
[----:B------:R-:W-:Y:S02]  /*8c40*/  LOP3.LUT R30, R30, 0xffff0000, RZ, 0xc0, !PT ;  /* 0xffff00001e1e7812 */ /* 0x000fe400078ec0ff */
[----:B------:R-:W-:Y:S01]  /*8c50*/  LOP3.LUT R32, R32, 0xffff0000, RZ, 0xc0, !PT ;  /* 0xffff000020207812 */ /* 0x000fe200078ec0ff */
[C---:B------:R-:W-:Y:S01]  /*8c60*/  FMUL.FTZ R76, R50.reuse, R49 ;  /* 0x00000031324c7220 */ /* 0x040fe20000410000 */
[-C--:B------:R-:W-:Y:S01]  /*8c70*/  FMUL.FTZ R50, R50, R51.reuse ;  /* 0x0000003332327220 */ /* 0x080fe20000410000 */
[----:B------:R-:W-:Y:S02]  /*8c80*/  F2FP.BF16.F32.PACK_AB R37, R37, R42 ;  /* 0x0000002a2525723e */ /* 0x000fe400000010ff */
[C---:B------:R-:W-:Y:S01]  /*8c90*/  FFMA.FTZ R76, R39.reuse, R51, -R76 ;  /* 0x00000033274c7223 */ /* 0x040fe2000001084c */
[----:B------:R-:W-:Y:S01]  /*8ca0*/  FFMA.FTZ R50, R39, R49, R50 ;  /* 0x0000003127327223 */ /* 0x000fe20000010032 */
[C---:B------:R-:W-:Y:S01]  /*8cb0*/  FMUL.FTZ R39, R36.reuse, R30 ;  /* 0x0000001e24277220 */ /* 0x040fe20000410000 */
[-C--:B------:R-:W-:Y:S01]  /*8cc0*/  FMUL.FTZ R36, R36, R28.reuse ;  /* 0x0000001c24247220 */ /* 0x080fe20000410000 */
[C---:B------:R-:W-:Y:S01]  /*8cd0*/  IMAD.U32 R49, R29.reuse, 0x10000, RZ ;  /* 0x000100001d317824 */ /* 0x040fe200078e00ff */
[----:B------:R-:W-:Y:S01]  /*8ce0*/  LOP3.LUT R29, R29, 0xffff0000, RZ, 0xc0, !PT ;  /* 0xffff00001d1d7812 */ /* 0x000fe200078ec0ff */
[C---:B------:R-:W-:Y:S01]  /*8cf0*/  FFMA.FTZ R28, R32.reuse, R28, -R39 ;  /* 0x0000001c201c7223 */ /* 0x040fe20000010827 */
[----:B------:R-:W-:Y:S01]  /*8d00*/  FFMA.FTZ R30, R32, R30, R36 ;  /* 0x0000001e201e7223 */ /* 0x000fe20000010024 */
[C---:B------:R-:W-:Y:S01]  /*8d10*/  IMAD.U32 R39, R38.reuse, 0x10000, RZ ;  /* 0x0001000026277824 */ /* 0x040fe200078e00ff */
[----:B------:R-:W-:Y:S01]  /*8d20*/  LOP3.LUT R38, R38, 0xffff0000, RZ, 0xc0, !PT ;  /* 0xffff000026267812 */ /* 0x000fe200078ec0ff */
[C---:B------:R-:W-:Y:S01]  /*8d30*/  IMAD.U32 R36, R41.reuse, 0x10000, RZ ;  /* 0x0001000029247824 */ /* 0x040fe200078e00ff */
[----:B------:R-:W-:Y:S01]  /*8d40*/  LOP3.LUT R41, R41, 0xffff0000, RZ, 0xc0, !PT ;  /* 0xffff000029297812 */ /* 0x000fe200078ec0ff */
[C---:B------:R-:W-:Y:S01]  /*8d50*/  IMAD.U32 R32, R34.reuse, 0x10000, RZ ;  /* 0x0001000022207824 */ /* 0x040fe200078e00ff */
[----:B------:R-:W-:Y:S01]  /*8d60*/  LOP3.LUT R34, R34, 0xffff0000, RZ, 0xc0, !PT ;  /* 0xffff000022227812 */ /* 0x000fe200078ec0ff */
[C---:B------:R-:W-:Y:S01]  /*8d70*/  FMUL.FTZ R51, R39.reuse, R36 ;  /* 0x0000002427337220 */ /* 0x040fe20000410000 */
[----:B------:R-:W-:Y:S01]  /*8d80*/  FMUL.FTZ R39, R39, R49 ;  /* 0x0000003127277220 */ /* 0x000fe20000410000 */
[----:B------:R-:W-:Y:S01]  /*8d90*/  F2FP.BF16.F32.PACK_AB R40, R33, R40 ;  /* 0x000000282128723e */ /* 0x000fe200000010ff */
[----:B------:R-:W-:-:S02]  /*8da0*/  IMAD.MOV.U32 R33, RZ, RZ, R37 ;  /* 0x000000ffff217224 */ /* 0x000fc400078e0025 */
[C---:B------:R-:W-:Y:S01]  /*8db0*/  FFMA.FTZ R51, R32.reuse, R49, -R51 ;  /* 0x0000003120337223 */ /* 0x040fe20000010833 */
[----:B------:R-:W-:Y:S01]  /*8dc0*/  FFMA.FTZ R39, R32, R36, R39 ;  /* 0x0000002420277223 */ /* 0x000fe20000010027 */
[C---:B------:R-:W-:Y:S01]  /*8dd0*/  FMUL.FTZ R32, R38.reuse, R41 ;  /* 0x0000002926207220 */ /* 0x040fe20000410000 */
[----:B------:R-:W-:Y:S01]  /*8de0*/  FMUL.FTZ R38, R38, R29 ;  /* 0x0000001d26267220 */ /* 0x000fe20000410000 */
[----:B------:R-:W-:Y:S01]  /*8df0*/  F2FP.BF16.F32.PACK_AB R31, R31, R43 ;  /* 0x0000002b1f1f723e */ /* 0x000fe200000010ff */
[----:B------:R-:W-:Y:S02]  /*8e00*/  IMAD.MOV.U32 R37, RZ, RZ, R40 ;  /* 0x000000ffff257224 */ /* 0x000fe400078e0028 */
[C---:B------:R-:W-:Y:S01]  /*8e10*/  FFMA.FTZ R32, R34.reuse, R29, -R32 ;  /* 0x0000001d22207223 */ /* 0x040fe20000010820 */
[----:B------:R-:W-:Y:S01]  /*8e20*/  FFMA.FTZ R38, R34, R41, R38 ;  /* 0x0000002922267223 */ /* 0x000fe20000010026 */
[----:B------:R-:W-:Y:S02]  /*8e30*/  F2FP.BF16.F32.PACK_AB R28, R28, R76 ;  /* 0x0000004c1c1c723e */ /* 0x000fe400000010ff */
[----:B------:R-:W-:-:S02]  /*8e40*/  F2FP.BF16.F32.PACK_AB R30, R30, R50 ;  /* 0x000000321e1e723e */ /* 0x000fc400000010ff */
[----:B------:R-:W-:Y:S01]  /*8e50*/  F2FP.BF16.F32.PACK_AB R51, R32, R51 ;  /* 0x000000332033723e */ /* 0x000fe200000010ff */
[----:B------:R-:W-:Y:S01]  /*8e60*/  IMAD.MOV.U32 R32, RZ, RZ, R28 ;  /* 0x000000ffff207224 */ /* 0x000fe200078e001c */
[----:B------:R-:W-:Y:S01]  /*8e70*/  F2FP.BF16.F32.PACK_AB R38, R38, R39 ;  /* 0x000000272626723e */ /* 0x000fe200000010ff */
[----:B------:R-:W-:Y:S01]  /*8e80*/  IMAD.MOV.U32 R36, RZ, RZ, R30 ;  /* 0x000000ffff247224 */ /* 0x000fe200078e001e */
[----:B------:R-:W-:Y:S01]  /*8e90*/  F2FP.BF16.F32.PACK_AB R35, R35, R48 ;  /* 0x000000302323723e */ /* 0x000fe200000010ff */
[----:B------:R-:W-:Y:S02]  /*8ea0*/  IMAD.MOV.U32 R34, RZ, RZ, R51 ;  /* 0x000000ffff227224 */ /* 0x000fe400078e0033 */
[----:B------:R-:W-:-:S07]  /*8eb0*/  IMAD.MOV.U32 R39, RZ, RZ, R31 ;  /* 0x000000ffff277224 */ /* 0x000fce00078e001f */
.L_x_1539:
[----:B------:R-:W-:Y:S05]  /*8ec0*/  BSYNC B2 ;  /* 0x0000000000027941 */ /* 0x000fea0003800000 */
.L_x_1538:
[----:B--2---:R4:W-:Y:S04]  /*8ed0*/  STG.E.128 desc[UR46][R44.64], R32 ;  /* 0x000000202c007986 */ /* 0x0049e8000c101d2e */
[----:B0-----:R4:W-:Y:S02]  /*8ee0*/  @!P4 STG.E.128 desc[UR46][R46.64], R36 ;  /* 0x000000242e00c986 */ /* 0x0019e4000c101d2e */
.L_x_1529:
[----:B------:R-:W-:Y:S05]  /*8ef0*/  BSYNC B1 ;  /* 0x0000000000017941 */ /* 0x000fea0003800000 */
.L_x_1528:
[-C--:B--2---:R-:W-:Y:S02]  /*8f00*/  IMAD R28, R148, R126.reuse, RZ ;  /* 0x0000007e941c7224 */ /* 0x084fe400078e02ff */
        /* <DEDUP_REMOVED lines=9> */
[----:B------:R-:W-:Y:S02]  /*8fa0*/  IADD3 R31, P3, P4, R86, R124, R14 ;  /* 0x0000007c561f7210 */ /* 0x000fe40007c7e00e */
[----:B------:R-:W-:Y:S02]  /*8fb0*/  SHF.R.S32.HI R29, RZ, 0x1f, R28 ;  /* 0x0000001fff1d7819 */ /* 0x000fe4000001141c */
[----:B---34-:R-:W-:Y:S02]  /*8fc0*/  IADD3.X R33, R85, R40, R112, P3, P4 ;  /* 0x0000002855217210 */ /* 0x018fe40001fe8470 */
[----:B------:R-:W-:Y:S02]  /*8fd0*/  LEA.HI R29, R29, R28, RZ, 0x4 ;  /* 0x0000001c1d1d7211 */ /* 0x000fe400078f20ff */
[----:B------:R-:W-:-:S02]  /*8fe0*/  SHF.R.U32.HI R35, RZ, 0x3, R173 ;  /* 0x00000003ff237819 */ /* 0x000fc400000116ad */
[----:B------:R-:W-:-:S04]  /*8ff0*/  LEA.HI.SX32 R30, R29, R117, 0x1c ;  /* 0x000000751d1e7211 */ /* 0x000fc800078fe2ff */
[----:B------:R-:W-:Y:S01]  /*9000*/  SHF.R.S32.HI R34, RZ, 0x1f, R30 ;  /* 0x0000001fff227819 */ /* 0x000fe2000001141e */
[----:B------:R-:W-:-:S03]  /*9010*/  IMAD.SHL.U32 R32, R30, 0x8, RZ ;  /* 0x000000081e207824 */ /* 0x000fc600078e00ff */
[----:B------:R-:W-:Y:S02]  /*9020*/  LEA.HI R30, R34, R30, RZ, 0x3 ;  /* 0x0000001e221e7211 */ /* 0x000fe400078f18ff */
[----:B------:R-:W-:Y:S02]  /*9030*/  ISETP.GE.AND P3, PT, R32, R144, PT ;  /* 0x000000902000720c */ /* 0x000fe40003f66270 */
[----:B------:R-:W-:-:S05]  /*9040*/  SHF.R.S32.HI R30, RZ, 0x3, R30 ;  /* 0x00000003ff1e7819 */ /* 0x000fca000001141e */
[----:B------:R-:W-:-:S06]  /*9050*/  IMAD R30, R30, 0x1800, R179 ;  /* 0x000018001e1e7824 */ /* 0x000fcc00078e02b3 */
[--C-:B------:R-:W-:Y:S02]  /*9060*/  @!P3 SHF.R.S32.HI R28, RZ, 0x1f, R32.reuse ;  /* 0x0000001fff1cb819 */ /* 0x100fe40000011420 */
[--C-:B------:R-:W-:Y:S02]  /*9070*/  @!P3 IADD3 R29, P4, P5, R86, R124, R32.reuse ;  /* 0x0000007c561db210 */ /* 0x100fe40007d9e020 */
[----:B------:R-:W-:Y:S02]  /*9080*/  LOP3.LUT R32, R173, 0x38, R32, 0xf8, !PT ;  /* 0x00000038ad207812 */ /* 0x000fe400078ef820 */
[----:B------:R-:W-:Y:S02]  /*9090*/  @!P3 IADD3.X R28, R85, R40, R28, P4, P5 ;  /* 0x00000028551cb210 */ /* 0x000fe400027ea41c */
[----:B------:R-:W-:Y:S02]  /*90a0*/  LOP3.LUT R32, R32, R35, RZ, 0x3c, !PT ;  /* 0x0000002320207212 */ /* 0x000fe400078e3cff */
[----:B------:R-:W-:-:S03]  /*90b0*/  LEA R36, P4, R31, R114, 0x1 ;  /* 0x000000721f247211 */ /* 0x000fc600078808ff */
[----:B------:R-:W-:Y:S01]  /*90c0*/  IMAD.IADD R32, R30, 0x1, R32 ;  /* 0x000000011e207824 */ /* 0x000fe200078e0220 */
[-C--:B------:R-:W-:Y:S01]  /*90d0*/  LEA.HI.X R37, R31, R115.reuse, R33, 0x1, P4 ;  /* 0x000000731f257211 */ /* 0x080fe200020f0c21 */
[C---:B------:R-:W-:Y:S01]  /*90e0*/  IMAD R30, R16.reuse, 0x4800, R141 ;  /* 0x00004800101e7824 */ /* 0x040fe200078e028d */
[C---:B------:R-:W-:Y:S01]  /*90f0*/  @!P3 LEA R38, P4, R29.reuse, R114, 0x1 ;  /* 0x000000721d26b211 */ /* 0x040fe200078808ff */
[----:B------:R-:W-:Y:S02]  /*9100*/  IMAD R32, R16, 0x4800, R32 ;  /* 0x0000480010207824 */ /* 0x000fe400078e0220 */
[----:B------:R-:W-:Y:S01]  /*9110*/  IMAD R30, R30, 0x2, R2 ;  /* 0x000000021e1e7824 */ /* 0x000fe200078e0202 */
[----:B------:R-:W-:Y:S01]  /*9120*/  @!P3 LEA.HI.X R39, R29, R115, R28, 0x1, P4 ;  /* 0x000000731d27b211 */ /* 0x000fe200020f0c1c */
[----:B------:R-:W-:Y:S01]  /*9130*/  IMAD R32, R32, 0x2, R2 ;  /* 0x0000000220207824 */ /* 0x000fe200078e0202 */
[----:B------:R-:W-:-:S03]  /*9140*/  ISETP.GE.AND P4, PT, R18, R122, PT ;  /* 0x0000007a1200720c */ /* 0x000fc60003f86270 */
[----:B------:R-:W0:Y:S04]  /*9150*/  LDS.128 R28, [R30+0x18400] ;  /* 0x018400001e1c7984 */ /* 0x000e280000000c00 */
[----:B------:R-:W2:Y:S06]  /*9160*/  LDS.128 R32, [R32+0x18400] ;  /* 0x0184000020207984 */ /* 0x000eac0000000c00 */
        /* <DEDUP_REMOVED lines=18> */
[C---:B------:R-:W-:Y:S01]  /*9290*/  FFMA.FTZ R42, R41.reuse, R42, -R47 ;  /* 0x0000002a292a7223 */ /* 0x040fe2000001082f */
        /* <DEDUP_REMOVED lines=20> */
[----:B------:R-:W-:Y:S01]  /*93e0*/  FMUL.FTZ R48, R49, R46 ;  /* 0x0000002e31307220 */ /* 0x000fe20000410000 */
        /* <DEDUP_REMOVED lines=55> */
.L_x_1543:
[----:B------:R-:W-:Y:S05]  /*9760*/  BSYNC B2 ;  /* 0x0000000000027941 */ /* 0x000fea0003800000 */
.L_x_1542:
[----:B0-----:R0:W-:Y:S04]  /*9770*/  STG.E.128 desc[UR46][R36.64], R28 ;  /* 0x0000001c24007986 */ /* 0x0011e8000c101d2e */
[----:B--2---:R0:W-:Y:S02]  /*9780*/  @!P3 STG.E.128 desc[UR46][R38.64], R32 ;  /* 0x000000202600b986 */ /* 0x0041e4000c101d2e */
.L_x_1541:
[----:B------:R-:W-:Y:S05]  /*9790*/  BSYNC B1 ;  /* 0x0000000000017941 */ /* 0x000fea0003800000 */
.L_x_1540:
        /* <DEDUP_REMOVED lines=9> */
[----:B---34-:R-:W-:-:S02]  /*9830*/  SHF.R.U32.HI R36, RZ, 0x3, R173 ;  /* 0x00000003ff247819 */ /* 0x018fc400000116ad */
[----:B------:R-:W-:-:S04]  /*9840*/  LEA.HI.SX32 R32, R29, R116, 0x1c ;  /* 0x000000741d207211 */ /* 0x000fc800078fe2ff */
[----:B------:R-:W-:Y:S01]  /*9850*/  SHF.R.S32.HI R35, RZ, 0x1f, R32 ;  /* 0x0000001fff237819 */ /* 0x000fe20000011420 */
[----:B------:R-:W-:-:S03]  /*9860*/  IMAD.SHL.U32 R33, R32, 0x8, RZ ;  /* 0x0000000820217824 */ /* 0x000fc600078e00ff */
[----:B------:R-:W-:Y:S02]  /*9870*/  LEA.HI R35, R35, R32, RZ, 0x3 ;  /* 0x0000002023237211 */ /* 0x000fe400078f18ff */
[----:B------:R-:W-:Y:S02]  /*9880*/  ISETP.GE.AND P3, PT, R33, R144, PT ;  /* 0x000000902100720c */ /* 0x000fe40003f66270 */
[----:B------:R-:W-:Y:S02]  /*9890*/  SHF.R.S32.HI R34, RZ, 0x3, R35 ;  /* 0x00000003ff227819 */ /* 0x000fe40000011423 */
[----:B------:R-:W-:-:S04]  /*98a0*/  LOP3.LUT R32, R173, 0x38, R33, 0xf8, !PT ;  /* 0x00000038ad207812 */ /* 0x000fc800078ef821 */
[----:B------:R-:W-:-:S05]  /*98b0*/  LOP3.LUT R32, R32, R36, RZ, 0x3c, !PT ;  /* 0x0000002420207212 */ /* 0x000fca00078e3cff */
[--C-:B------:R-:W-:Y:S02]  /*98c0*/  @!P3 SHF.R.S32.HI R28, RZ, 0x1f, R33.reuse ;  /* 0x0000001fff1cb819 */ /* 0x100fe40000011421 */
[----:B------:R-:W-:Y:S01]  /*98d0*/  @!P3 IADD3 R29, P4, P5, R86, R124, R33 ;  /* 0x0000007c561db210 */ /* 0x000fe20007d9e021 */
[----:B------:R-:W-:-:S03]  /*98e0*/  IMAD R33, R34, 0x1800, R179 ;  /* 0x0000180022217824 */ /* 0x000fc600078e02b3 */
[----:B------:R-:W-:Y:S01]  /*98f0*/  @!P3 IADD3.X R28, R85, R40, R28, P4, P5 ;  /* 0x00000028551cb210 */ /* 0x000fe200027ea41c */
[----:B------:R-:W-:Y:S01]  /*9900*/  IMAD.IADD R35, R33, 0x1, R32 ;  /* 0x0000000121237824 */ /* 0x000fe200078e0220 */
[-C--:B------:R-:W-:Y:S01]  /*9910*/  LEA R36, P4, R30, R114.reuse, 0x1 ;  /* 0x000000721e247211 */ /* 0x080fe200078808ff */
[C---:B------:R-:W-:Y:S02]  /*9920*/  IMAD R33, R16.reuse, 0x4800, R139 ;  /* 0x0000480010217824 */ /* 0x040fe400078e028b */
[----:B------:R-:W-:Y:S01]  /*9930*/  IMAD R35, R16, 0x4800, R35 ;  /* 0x0000480010237824 */ /* 0x000fe200078e0223 */
[----:B------:R-:W-:Y:S01]  /*9940*/  LEA.HI.X R37, R30, R115, R31, 0x1, P4 ;  /* 0x000000731e257211 */ /* 0x000fe200020f0c1f */
[--C-:B------:R-:W-:Y:S01]  /*9950*/  IMAD R30, R33, 0x2, R2.reuse ;  /* 0x00000002211e7824 */ /* 0x100fe200078e0202 */
[----:B------:R-:W-:Y:S01]  /*9960*/  @!P3 LEA R38, P4, R29, R114, 0x1 ;  /* 0x000000721d26b211 */ /* 0x000fe200078808ff */
[----:B------:R-:W-:-:S03]  /*9970*/  IMAD R35, R35, 0x2, R2 ;  /* 0x0000000223237824 */ /* 0x000fc600078e0202 */
[----:B------:R-:W-:Y:S02]  /*9980*/  @!P3 LEA.HI.X R39, R29, R115, R28, 0x1, P4 ;  /* 0x000000731d27b211 */ /* 0x000fe400020f0c1c */
[----:B------:R-:W0:Y:S01]  /*9990*/  LDS.128 R28, [R30+0x18400] ;  /* 0x018400001e1c7984 */ /* 0x000e220000000c00 */
[----:B------:R-:W-:-:S03]  /*99a0*/  ISETP.GE.AND P4, PT, R165, R122, PT ;  /* 0x0000007aa500720c */ /* 0x000fc60003f86270 */
[----:B------:R-:W2:Y:S10]  /*99b0*/  LDS.128 R32, [R35+0x18400] ;  /* 0x0184000023207984 */ /* 0x000eb40000000c00 */
        /* <DEDUP_REMOVED lines=91> */
[----:B------:R-:W-:Y:S01]  /*9f70*/  F2FP.BF16.F32.PACK_AB R35, R70, R51 ;  /* 0x000000334623723e */ /* 0x000fe200000010ff */
[----:B------:R-:W-:-:S02]  /*9f80*/  IMAD.MOV.U32 R29, RZ, RZ, R44 ;  /* 0x000000ffff1d7224 */ /* 0x000fc400078e002c */
[----:B------:R-:W-:-:S07]  /*9f90*/  IMAD.MOV.U32 R34, RZ, RZ, R46 ;  /* 0x000000ffff227224 */ /* 0x000fce00078e002e */
.L_x_1547:
[----:B------:R-:W-:Y:S05]  /*9fa0*/  BSYNC B2 ;  /* 0x0000000000027941 */ /* 0x000fea0003800000 */
.L_x_1546:
[----:B0-----:R0:W-:Y:S04]  /*9fb0*/  STG.E.128 desc[UR46][R36.64], R28 ;  /* 0x0000001c24007986 */ /* 0x0011e8000c101d2e */
[----:B--2---:R0:W-:Y:S02]  /*9fc0*/  @!P3 STG.E.128 desc[UR46][R38.64], R32 ;  /* 0x000000202600b986 */ /* 0x0041e4000c101d2e */
.L_x_1545:
[----:B------:R-:W-:Y:S05]  /*9fd0*/  BSYNC B1 ;  /* 0x0000000000017941 */ /* 0x000fea0003800000 */
.L_x_1544:
[----:B------:R-:W-:-:S13]  /*9fe0*/  ISETP.NE.AND P3, PT, R9, RZ, PT ;  /* 0x000000ff0900720c */ /* 0x000fda0003f65270 */
[----:B------:R-:W-:Y:S05]  /*9ff0*/  @!P3 BRA `(.L_x_1498) ;  /* 0x0000000800ecb947 */ /* 0x000fea0003800000 */
[----:B------:R-:W-:Y:S01]  /*a000*/  LOP3.LUT P4, RZ, R17, 0x1, RZ, 0xc0, !PT ;  /* 0x0000000111ff7812 */ /* 0x000fe2000788c0ff */
[----:B------:R-:W-:Y:S01]  /*a010*/  BSSY B1, `(.L_x_1548) ;  /* 0x0000077000017945 */ /* 0x000fe20003800000 */
[----:B0-----:R-:W-:Y:S02]  /*a020*/  SHF.R.U32.HI R31, RZ, 0x3, R173 ;  /* 0x00000003ff1f7819 */ /* 0x001fe400000116ad */
[----:B------:R-:W-:Y:S02]  /*a030*/  SEL R146, R123, R146, !P4 ;  /* 0x000000927b927207 */ /* 0x000fe40006000000 */
[----:B---34-:R-:W-:Y:S02]  /*a040*/  IADD3 R37, P3, P4, R86, R124, R12 ;  /* 0x0000007c56257210 */ /* 0x018fe40007c7e00c */
[----:B------:R-:W-:Y:S02]  /*a050*/  SHF.R.S32.HI R29, RZ, 0x1f, R146 ;  /* 0x0000001fff1d7819 */ /* 0x000fe40000011492 */
[----:B------:R-:W-:-:S02]  /*a060*/  IADD3.X R38, R85, R40, R110, P3, P4 ;  /* 0x0000002855267210 */ /* 0x000fc40001fe846e */
[----:B------:R-:W-:Y:S02]  /*a070*/  LEA.HI R146, R29, R146, RZ, 0x4 ;  /* 0x000000921d927211 */ /* 0x000fe400078f20ff */
[----:B------:R-:W-:Y:S02]  /*a080*/  ISETP.GE.AND P4, PT, R166, R122, PT ;  /* 0x0000007aa600720c */ /* 0x000fe40003f86270 */
[----:B------:R-:W-:Y:S02]  /*a090*/  LEA.HI.SX32 R146, R146, R113, 0x1c ;  /* 0x0000007192927211 */ /* 0x000fe400078fe2ff */
[C---:B------:R-:W-:Y:S02]  /*a0a0*/  LEA R36, P3, R37.reuse, R114, 0x1 ;  /* 0x0000007225247211 */ /* 0x040fe400078608ff */
[----:B------:R-:W-:Y:S01]  /*a0b0*/  SHF.R.S32.HI R29, RZ, 0x1f, R146 ;  /* 0x0000001fff1d7819 */ /* 0x000fe20000011492 */
[----:B------:R-:W-:Y:S01]  /*a0c0*/  IMAD.SHL.U32 R39, R146, 0x8, RZ ;  /* 0x0000000892277824 */ /* 0x000fe200078e00ff */
[----:B------:R-:W-:-:S02]  /*a0d0*/  LEA.HI.X R37, R37, R115, R38, 0x1, P3 ;  /* 0x0000007325257211 */ /* 0x000fc400018f0c26 */
[----:B------:R-:W-:Y:S02]  /*a0e0*/  LEA.HI R29, R29, R146, RZ, 0x3 ;  /* 0x000000921d1d7211 */ /* 0x000fe400078f18ff */
[----:B------:R-:W-:Y:S02]  /*a0f0*/  LOP3.LUT R28, R173, 0x38, R39, 0xf8, !PT ;  /* 0x00000038ad1c7812 */ /* 0x000fe400078ef827 */
[----:B------:R-:W-:Y:S02]  /*a100*/  SHF.R.S32.HI R30, RZ, 0x3, R29 ;  /* 0x00000003ff1e7819 */ /* 0x000fe4000001141d */
[----:B------:R-:W-:-:S03]  /*a110*/  LOP3.LUT R28, R28, R31, RZ, 0x3c, !PT ;  /* 0x0000001f1c1c7212 */ /* 0x000fc600078e3cff */
[----:B------:R-:W-:-:S04]  /*a120*/  IMAD R29, R30, 0x1800, R179 ;  /* 0x000018001e1d7824 */ /* 0x000fc800078e02b3 */
[----:B------:R-:W-:Y:S02]  /*a130*/  IMAD.IADD R31, R29, 0x1, R28 ;  /* 0x000000011d1f7824 */ /* 0x000fe400078e021c */
        /* <DEDUP_REMOVED lines=8> */
[----:B--2---:R-:W-:Y:S01]  /*a1c0*/  IMAD.U32 R50, R33, 0x10000, RZ ;  /* 0x0001000021327824 */ /* 0x004fe200078e00ff */
[----:B------:R-:W-:Y:S01]  /*a1d0*/  SHF.R.U32.HI R65, RZ, 0x10, R65 ;  /* 0x00000010ff417819 */ /* 0x000fe20000011641 */
[----:B------:R-:W-:Y:S01]  /*a1e0*/  IMAD.U32 R51, R35, 0x10000, RZ ;  /* 0x0001000023337824 */ /* 0x000fe200078e00ff */
[--C-:B------:R-:W-:Y:S01]  /*a1f0*/  SHF.R.U64 R41, R52, 0x10, R53.reuse ;  /* 0x0000001034297819 */ /* 0x100fe20000001235 */
[----:B0-----:R-:W-:Y:S01]  /*a200*/  IMAD.U32 R48, R31, 0x10000, RZ ;  /* 0x000100001f307824 */ /* 0x001fe200078e00ff */
[----:B------:R-:W-:Y:S01]  /*a210*/  SHF.R.U32.HI R53, RZ, 0x10, R53 ;  /* 0x00000010ff357819 */ /* 0x000fe20000011635 */
[----:B------:R-:W-:Y:S01]  /*a220*/  IMAD.U32 R44, R29, 0x10000, RZ ;  /* 0x000100001d2c7824 */ /* 0x000fe200078e00ff */
[----:B------:R-:W-:Y:S01]  /*a230*/  PRMT R65, R154, 0x5432, R65 ;  /* 0x000054329a417816 */ /* 0x000fe20000000041 */
[----:B------:R-:W-:Y:S01]  /*a240*/  IMAD.U32 R47, R30, 0x10000, RZ ;  /* 0x000100001e2f7824 */ /* 0x000fe200078e00ff */
[----:B------:R-:W-:-:S02]  /*a250*/  SHF.R.U64 R42, R66, 0x10, R67 ;  /* 0x00000010422a7819 */ /* 0x000fc40000001243 */
[----:B------:R-:W-:Y:S02]  /*a260*/  SHF.R.U64 R38, R54, 0x10, R55 ;  /* 0x0000001036267819 */ /* 0x000fe40000001237 */
[----:B------:R-:W-:Y:S02]  /*a270*/  SHF.R.U32.HI R66, RZ, 0x10, R67 ;  /* 0x00000010ff427819 */ /* 0x000fe40000011643 */
[----:B------:R-:W-:Y:S02]  /*a280*/  PRMT R53, R152, 0x5432, R53 ;  /* 0x0000543298357816 */ /* 0x000fe40000000035 */
[----:B------:R-:W-:Y:S01]  /*a290*/  SHF.R.U32.HI R54, RZ, 0x10, R55 ;  /* 0x00000010ff367819 */ /* 0x000fe20000011637 */
[----:B------:R-:W-:Y:S01]  /*a2a0*/  IMAD.U32 R55, R65, 0x10000, RZ ;  /* 0x0001000041377824 */ /* 0x000fe200078e00ff */
[----:B------:R-:W-:Y:S01]  /*a2b0*/  LOP3.LUT R46, R33, 0xffff0000, RZ, 0xc0, !PT ;  /* 0xffff0000212e7812 */ /* 0x000fe200078ec0ff */
[----:B------:R-:W-:Y:S01]  /*a2c0*/  IMAD.U32 R33, R32, 0x10000, RZ ;  /* 0x0001000020217824 */ /* 0x000fe200078e00ff */
[----:B------:R-:W-:Y:S01]  /*a2d0*/  LOP3.LUT R65, R65, 0xffff0000, RZ, 0xc0, !PT ;  /* 0xffff000041417812 */ /* 0x000fe200078ec0ff */
[----:B------:R-:W-:Y:S01]  /*a2e0*/  FMUL.FTZ R57, R50, R55 ;  /* 0x0000003732397220 */ /* 0x000fe20000410000 */
[----:B------:R-:W-:Y:S01]  /*a2f0*/  PRMT R154, R154, 0x5410, R43 ;  /* 0x000054109a9a7816 */ /* 0x000fe2000000002b */
[----:B------:R-:W-:Y:S01]  /*a300*/  IMAD.U32 R43, R53, 0x10000, RZ ;  /* 0x00010000352b7824 */ /* 0x000fe200078e00ff */
[----:B------:R-:W-:Y:S01]  /*a310*/  PRMT R66, R153, 0x5432, R66 ;  /* 0x0000543299427816 */ /* 0x000fe20000000042 */
[----:B------:R-:W-:Y:S01]  /*a320*/  FMUL.FTZ R56, R46, R65 ;  /* 0x000000412e387220 */ /* 0x000fe20000410000 */
[----:B------:R-:W-:Y:S01]  /*a330*/  PRMT R54, R151, 0x5432, R54 ;  /* 0x0000543297367816 */ /* 0x000fe20000000036 */
[----:B------:R-:W-:Y:S01]  /*a340*/  FMUL.FTZ R59, R50, R43 ;  /* 0x0000002b323b7220 */ /* 0x000fe20000410000 */
[----:B------:R-:W-:Y:S01]  /*a350*/  LOP3.LUT R53, R53, 0xffff0000, RZ, 0xc0, !PT ;  /* 0xffff000035357812 */ /* 0x000fe200078ec0ff */
[----:B------:R-:W-:Y:S01]  /*a360*/  IMAD.U32 R52, R66, 0x10000, RZ ;  /* 0x0001000042347824 */ /* 0x000fe200078e00ff */
[----:B------:R-:W-:Y:S01]  /*a370*/  LOP3.LUT R45, R29, 0xffff0000, RZ, 0xc0, !PT ;  /* 0xffff00001d2d7812 */ /* 0x000fe200078ec0ff */
[----:B------:R-:W-:Y:S01]  /*a380*/  IMAD.U32 R50, R54, 0x10000, RZ ;  /* 0x0001000036327824 */ /* 0x000fe200078e00ff */
[----:B------:R-:W-:Y:S01]  /*a390*/  LOP3.LUT R35, R35, 0xffff0000, RZ, 0xc0, !PT ;  /* 0xffff000023237812 */ /* 0x000fe200078ec0ff */
[-C--:B------:R-:W-:Y:S01]  /*a3a0*/  FMUL.FTZ R58, R46, R53.reuse ;  /* 0x000000352e3a7220 */ /* 0x080fe20000410000 */
[----:B------:R-:W-:Y:S01]  /*a3b0*/  LOP3.LUT R66, R66, 0xffff0000, RZ, 0xc0, !PT ;  /* 0xffff000042427812 */ /* 0x000fe200078ec0ff */
[----:B------:R-:W-:Y:S01]  /*a3c0*/  FFMA.FTZ R46, R45, R53, -R56 ;  /* 0x000000352d2e7223 */ /* 0x000fe20000010838 */
[C---:B------:R-:W-:Y:S01]  /*a3d0*/  FMUL.FTZ R53, R51.reuse, R52 ;  /* 0x0000003433357220 */ /* 0x040fe20000410000 */
[----:B------:R-:W-:Y:S01]  /*a3e0*/  PRMT R41, R152, 0x5410, R41 ;  /* 0x0000541098297816 */ /* 0x000fe20000000029 */
[-C--:B------:R-:W-:Y:S01]  /*a3f0*/  FMUL.FTZ R51, R51, R50.reuse ;  /* 0x0000003233337220 */ /* 0x080fe20000410000 */
[----:B------:R-:W-:Y:S01]  /*a400*/  LOP3.LUT R54, R54, 0xffff0000, RZ, 0xc0, !PT ;  /* 0xffff000036367812 */ /* 0x000fe200078ec0ff */
[----:B------:R-:W-:Y:S01]  /*a410*/  FFMA.FTZ R45, R45, R65, R58 ;  /* 0x000000412d2d7223 */ /* 0x000fe2000001003a */
[----:B------:R-:W-:Y:S01]  /*a420*/  LOP3.LUT R31, R31, 0xffff0000, RZ, 0xc0, !PT ;  /* 0xffff00001f1f7812 */ /* 0x000fe200078ec0ff */
[C---:B------:R-:W-:Y:S01]  /*a430*/  FFMA.FTZ R50, R48.reuse, R50, -R53 ;  /* 0x0000003230327223 */ /* 0x040fe20000010835 */
[----:B------:R-:W-:Y:S01]  /*a440*/  FMUL.FTZ R58, R35, R66 ;  /* 0x00000042233a7220 */ /* 0x000fe20000410000 */
[----:B------:R-:W-:Y:S01]  /*a450*/  FFMA.FTZ R48, R48, R52, R51 ;  /* 0x0000003430307223 */ /* 0x000fe20000010033 */
[----:B------:R-:W-:-:S02]  /*a460*/  IMAD.U32 R56, R154, 0x10000, RZ ;  /* 0x000100009a387824 */ /* 0x000fc400078e00ff */
[-C--:B------:R-:W-:Y:S01]  /*a470*/  FMUL.FTZ R60, R35, R54.reuse ;  /* 0x00000036233c7220 */ /* 0x080fe20000410000 */
[----:B------:R-:W-:Y:S01]  /*a480*/  IMAD.U32 R52, R41, 0x10000, RZ ;  /* 0x0001000029347824 */ /* 0x000fe200078e00ff */
[----:B------:R-:W-:Y:S01]  /*a490*/  LOP3.LUT R32, R32, 0xffff0000, RZ, 0xc0, !PT ;  /* 0xffff000020207812 */ /* 0x000fe200078ec0ff */
[----:B------:R-:W-:Y:S01]  /*a4a0*/  FFMA.FTZ R35, R31, R54, -R58 ;  /* 0x000000361f237223 */ /* 0x000fe2000001083a */
[----:B------:R-:W-:Y:S01]  /*a4b0*/  LOP3.LUT R51, R154, 0xffff0000, RZ, 0xc0, !PT ;  /* 0xffff00009a337812 */ /* 0x000fe200078ec0ff */
[----:B------:R-:W-:Y:S01]  /*a4c0*/  FMUL.FTZ R54, R33, R56 ;  /* 0x0000003821367220 */ /* 0x000fe20000410000 */
[----:B------:R-:W-:Y:S01]  /*a4d0*/  LOP3.LUT R41, R41, 0xffff0000, RZ, 0xc0, !PT ;  /* 0xffff000029297812 */ /* 0x000fe200078ec0ff */
[----:B------:R-:W-:Y:S01]  /*a4e0*/  IMAD.U32 R29, R28, 0x10000, RZ ;  /* 0x000100001c1d7824 */ /* 0x000fe200078e00ff */
[----:B------:R-:W-:Y:S01]  /*a4f0*/  PRMT R42, R153, 0x5410, R42 ;  /* 0x00005410992a7816 */ /* 0x000fe2000000002a */
[----:B------:R-:W-:Y:S01]  /*a500*/  FMUL.FTZ R33, R33, R52 ;  /* 0x0000003421217220 */ /* 0x000fe20000410000 */
[----:B------:R-:W-:Y:S01]  /*a510*/  PRMT R38, R151, 0x5410, R38 ;  /* 0x0000541097267816 */ /* 0x000fe20000000026 */
[C---:B------:R-:W-:Y:S01]  /*a520*/  FFMA.FTZ R43, R44.reuse, R43, -R57 ;  /* 0x0000002b2c2b7223 */ /* 0x040fe20000010839 */
[----:B------:R-:W-:Y:S01]  /*a530*/  FFMA.FTZ R44, R44, R55, R59 ;  /* 0x000000372c2c7223 */ /* 0x000fe2000001003b */
[----:B------:R-:W-:Y:S01]  /*a540*/  LOP3.LUT R28, R28, 0xffff0000, RZ, 0xc0, !PT ;  /* 0xffff00001c1c7812 */ /* 0x000fe200078ec0ff */
[----:B------:R-:W-:Y:S01]  /*a550*/  FMUL.FTZ R53, R32, R51 ;  /* 0x0000003320357220 */ /* 0x000fe20000410000 */
[----:B------:R-:W-:Y:S01]  /*a560*/  LOP3.LUT R49, R30, 0xffff0000, RZ, 0xc0, !PT ;  /* 0xffff00001e317812 */ /* 0x000fe200078ec0ff */
[----:B------:R-:W-:Y:S01]  /*a570*/  FMUL.FTZ R55, R32, R41 ;  /* 0x0000002920377220 */ /* 0x000fe20000410000 */
[----:B------:R-:W-:-:S02]  /*a580*/  IMAD.U32 R30, R34, 0x10000, RZ ;  /* 0x00010000221e7824 */ /* 0x000fc400078e00ff */
[C---:B------:R-:W-:Y:S01]  /*a590*/  FFMA.FTZ R54, R29.reuse, R52, -R54 ;  /* 0x000000341d367223 */ /* 0x040fe20000010836 */
[----:B------:R-:W-:Y:S01]  /*a5a0*/  FFMA.FTZ R33, R29, R56, R33 ;  /* 0x000000381d217223 */ /* 0x000fe20000010021 */
[----:B------:R-:W-:Y:S01]  /*a5b0*/  IMAD.U32 R32, R42, 0x10000, RZ ;  /* 0x000100002a207824 */ /* 0x000fe200078e00ff */
[----:B------:R-:W-:Y:S01]  /*a5c0*/  LOP3.LUT R34, R34, 0xffff0000, RZ, 0xc0, !PT ;  /* 0xffff000022227812 */ /* 0x000fe200078ec0ff */
[----:B------:R-:W-:Y:S01]  /*a5d0*/  IMAD.U32 R29, R38, 0x10000, RZ ;  /* 0x00010000261d7824 */ /* 0x000fe200078e00ff */
[----:B------:R-:W-:Y:S01]  /*a5e0*/  LOP3.LUT R42, R42, 0xffff0000, RZ, 0xc0, !PT ;  /* 0xffff00002a2a7812 */ /* 0x000fe200078ec0ff */
[----:B------:R-:W-:Y:S01]  /*a5f0*/  FFMA.FTZ R53, R28, R41, -R53 ;  /* 0x000000291c357223 */ /* 0x000fe20000010835 */
[----:B------:R-:W-:Y:S01]  /*a600*/  LOP3.LUT R38, R38, 0xffff0000, RZ, 0xc0, !PT ;  /* 0xffff000026267812 */ /* 0x000fe200078ec0ff */
[C---:B------:R-:W-:Y:S01]  /*a610*/  FMUL.FTZ R52, R30.reuse, R32 ;  /* 0x000000201e347220 */ /* 0x040fe20000410000 */
[----:B------:R-:W-:Y:S01]  /*a620*/  FMUL.FTZ R41, R30, R29 ;  /* 0x0000001d1e297220 */ /* 0x000fe20000410000 */
[----:B------:R-:W-:Y:S01]  /*a630*/  FFMA.FTZ R31, R31, R66, R60 ;  /* 0x000000421f1f7223 */ /* 0x000fe2000001003c */
[----:B------:R-:W-:Y:S01]  /*a640*/  FFMA.FTZ R28, R28, R51, R55 ;  /* 0x000000331c1c7223 */ /* 0x000fe20000010037 */
[C---:B------:R-:W-:Y:S01]  /*a650*/  FMUL.FTZ R30, R34.reuse, R42 ;  /* 0x0000002a221e7220 */ /* 0x040fe20000410000 */
[----:B------:R-:W-:Y:S01]  /*a660*/  FMUL.FTZ R51, R34, R38 ;  /* 0x0000002622337220 */ /* 0x000fe20000410000 */
[----:B------:R-:W-:Y:S01]  /*a670*/  FFMA.FTZ R52, R47, R29, -R52 ;  /* 0x0000001d2f347223 */ /* 0x000fe20000010834 */
[----:B------:R-:W-:Y:S01]  /*a680*/  F2FP.BF16.F32.PACK_AB R35, R35, R50 ;  /* 0x000000322323723e */ /* 0x000fe200000010ff */
[----:B------:R-:W-:Y:S01]  /*a690*/  FFMA.FTZ R29, R49, R38, -R30 ;  /* 0x00000026311d7223 */ /* 0x000fe2000001081e */
[----:B------:R-:W-:Y:S01]  /*a6a0*/  FFMA.FTZ R41, R47, R32, R41 ;  /* 0x000000202f297223 */ /* 0x000fe20000010029 */
[----:B------:R-:W-:Y:S01]  /*a6b0*/  FFMA.FTZ R42, R49, R42, R51 ;  /* 0x0000002a312a7223 */ /* 0x000fe20000010033 */
[----:B------:R-:W-:-:S02]  /*a6c0*/  F2FP.BF16.F32.PACK_AB R43, R46, R43 ;  /* 0x0000002b2e2b723e */ /* 0x000fc400000010ff */
[----:B------:R-:W-:Y:S02]  /*a6d0*/  F2FP.BF16.F32.PACK_AB R44, R45, R44 ;  /* 0x0000002c2d2c723e */ /* 0x000fe400000010ff */
[----:B------:R-:W-:Y:S01]  /*a6e0*/  F2FP.BF16.F32.PACK_AB R48, R31, R48 ;  /* 0x000000301f30723e */ /* 0x000fe200000010ff */
[----:B------:R-:W-:Y:S01]  /*a6f0*/  IMAD.MOV.U32 R31, RZ, RZ, R35 ;  /* 0x000000ffff1f7224 */ /* 0x000fe200078e0023 */
[----:B------:R-:W-:Y:S02]  /*a700*/  F2FP.BF16.F32.PACK_AB R54, R53, R54 ;  /* 0x000000363536723e */ /* 0x000fe400000010ff */
[----:B------:R-:W-:Y:S01]  /*a710*/  F2FP.BF16.F32.PACK_AB R32, R28, R33 ;  /* 0x000000211c20723e */ /* 0x000fe200000010ff */
[----:B------:R-:W-:Y:S01]  /*a720*/  IMAD.MOV.U32 R33, RZ, RZ, R44 ;  /* 0x000000ffff217224 */ /* 0x000fe200078e002c */
[----:B------:R-:W-:Y:S01]  /*a730*/  F2FP.BF16.F32.PACK_AB R30, R29, R52 ;  /* 0x000000341d1e723e */ /* 0x000fe200000010ff */
[----:B------:R-:W-:Y:S01]  /*a740*/  IMAD.MOV.U32 R28, RZ, RZ, R54 ;  /* 0x000000ffff1c7224 */ /* 0x000fe200078e0036 */
[----:B------:R-:W-:Y:S01]  /*a750*/  F2FP.BF16.F32.PACK_AB R34, R42, R41 ;  /* 0x000000292a22723e */ /* 0x000fe200000010ff */
[----:B------:R-:W-:-:S02]  /*a760*/  IMAD.MOV.U32 R29, RZ, RZ, R43 ;  /* 0x000000ffff1d7224 */ /* 0x000fc400078e002b */
[----:B------:R-:W-:-:S07]  /*a770*/  IMAD.MOV.U32 R35, RZ, RZ, R48 ;  /* 0x000000ffff237224 */ /* 0x000fce00078e0030 */
.L_x_1549:
[----:B------:R-:W-:Y:S05]  /*a780*/  BSYNC B1 ;  /* 0x0000000000017941 */ /* 0x000fea0003800000 */
.L_x_1548:
[----:B0-----:R0:W-:Y:S01]  /*a790*/  STG.E.128 desc[UR46][R36.64], R28 ;  /* 0x0000001c24007986 */ /* 0x0011e2000c101d2e */
[----:B------:R-:W-:-:S13]  /*a7a0*/  ISETP.GE.AND P3, PT, R39, R144, PT ;  /* 0x000000902700720c */ /* 0x000fda0003f66270 */
[----:B------:R-:W-:Y:S05]  /*a7b0*/  @P3 BRA `(.L_x_1498) ;  /* 0x0000000000fc3947 */ /* 0x000fea0003800000 */
[--C-:B------:R-:W-:Y:S02]  /*a7c0*/  IADD3 R124, P3, P4, R86, R124, R39.reuse ;  /* 0x0000007c567c7210 */ /* 0x100fe40007c7e027 */
[----:B------:R-:W-:-:S04]  /*a7d0*/  SHF.R.S32.HI R39, RZ, 0x1f, R39 ;  /* 0x0000001fff277819 */ /* 0x000fc80000011427 */
[----:B------:R-:W-:Y:S02]  /*a7e0*/  IADD3.X R40, R85, R40, R39, P3, P4 ;  /* 0x0000002855287210 */ /* 0x000fe40001fe8427 */
[----:B------:R-:W-:-:S04]  /*a7f0*/  LEA R114, P3, R124, R114, 0x1 ;  /* 0x000000727c727211 */ /* 0x000fc800078608ff */
[----:B------:R-:W-:-:S05]  /*a800*/  LEA.HI.X R115, R124, R115, R40, 0x1, P3 ;  /* 0x000000737c737211 */ /* 0x000fca00018f0c28 */
[----:B--2---:R2:W-:Y:S01]  /*a810*/  STG.E.128 desc[UR46][R114.64], R32 ;  /* 0x0000002072007986 */ /* 0x0045e2000c101d2e */
[----:B------:R-:W-:Y:S05]  /*a820*/  BRA `(.L_x_1498) ;  /* 0x0000000000e07947 */ /* 0x000fea0003800000 */
.L_x_1465:
[----:B------:R-:W2:Y:S02]  /*a830*/  LDL R28, [R1+0x3c] ;  /* 0x00003c00011c7983 */ /* 0x000ea40000100800 */
[----:B--2---:R-:W-:-:S13]  /*a840*/  R2UR UR4, R28 ;  /* 0x000000001c0472ca */ /* 0x004fda00000e0000 */
[----:B------:R-:W-:-:S06]  /*a850*/  UISETP.NE.AND UP0, UPT, UR4, 0x3, UPT ;  /* 0x000000030400788c */ /* 0x000fcc000bf05270 */
[----:B------:R-:W-:-:S13]  /*a860*/  PLOP3.LUT P2, PT, PT, PT, UP0, 0x80, 0x0 ;  /* 0x000000000000781c */ /* 0x000fda0003f4f008 */
[----:B------:R-:W-:Y:S05]  /*a870*/  @!P2 BRA `(.L_x_1550) ;  /* 0x000000000004a947 */ /* 0x000fea0003800000 */
[----:B------:R-:W-:Y:S01]  /*a880*/  BPT.TRAP 0x1 ;  /* 0x000000040000795c */ /* 0x000fe20000300000 */
.L_x_1550:
[----:B------:R-:W-:Y:S01]  /*a890*/  IMAD R3, R16, 0x8, R2 ;  /* 0x0000000810037824 */ /* 0x000fe200078e0202 */
[----:B------:R-:W-:Y:S01]  /*a8a0*/  SHF.L.U32 R0, R167, 0x1f, RZ ;  /* 0x0000001fa7007819 */ /* 0x000fe200000006ff */
[----:B------:R-:W-:Y:S01]  /*a8b0*/  IMAD R4, R24, -0x60, R25 ;  /* 0xffffffa018047824 */ /* 0x000fe200078e0219 */
[----:B------:R-:W-:Y:S02]  /*a8c0*/  BSSY B1, `(.L_x_1551) ;  /* 0x0000005000017945 */ /* 0x000fe40003800000 */
[----:B------:R-:W0:Y:S02]  /*a8d0*/  SYNCS.PHASECHK.TRANS64.TRYWAIT P4, [R3+URZ+0x2a890], R0 ;  /* 0x02a89000030075a7 */ /* 0x000e24000808017f */
[----:B------:R-:W-:-:S04]  /*a8e0*/  VIMNMX R4, R4, 0x60, PT ;  /* 0x0000006004047848 */ /* 0x000fc80003fe0100 */
[----:B------:R-:W-:Y:S01]  /*a8f0*/  ISETP.GE.AND P3, PT, R162, R4, PT ;  /* 0x00000004a200720c */ /* 0x000fe20003f66270 */
[----:B0-----:R-:W-:-:S12]  /*a900*/  @!P4 BRA `(.L_x_1552) ;  /* 0x0000022000a8c947 */ /* 0x001fd80003800000 */
.L_x_1921:
[----:B------:R-:W-:Y:S05]  /*a910*/  BSYNC B1 ;  /* 0x0000000000017941 */ /* 0x000fea0003800000 */
.L_x_1551:
[----:B------:R-:W-:Y:S04]  /*a920*/  BSSY B1, `(.L_x_1553) ;  /* 0x0000014000017945 */ /* 0x000fe80003800000 */
[----:B------:R-:W-:Y:S05]  /*a930*/  @P3 BRA `(.L_x_1554) ;  /* 0x0000000000483947 */ /* 0x000fea0003800000 */
[----:B------:R-:W-:Y:S02]  /*a940*/  ISETP.NE.AND P4, PT, R11, RZ, PT ;  /* 0x000000ff0b00720c */ /* 0x000fe40003f85270 */
[----:B------:R-:W-:-:S11]  /*a950*/  ISETP.NE.AND P3, PT, R10, RZ, PT ;  /* 0x000000ff0a00720c */ /* 0x000fd60003f65270 */
[----:B------:R-:W1:Y:S04]  /*a960*/  @P4 LDS.128 R28, [R39] ;  /* 0x00000000271c4984 */ /* 0x000e680000000c00 */
[----:B------:R-:W2:Y:S04]  /*a970*/  @P3 LDS.128 R32, [R38] ;  /* 0x0000000026203984 */ /* 0x000ea80000000c00 */
[----:B-1----:R-:W-:Y:S01]  /*a980*/  @P4 STG.E.128 desc[UR46][R40.64], R28 ;  /* 0x0000001c28004986 */ /* 0x002fe2000c101d2e */
[----:B------:R-:W-:-:S03]  /*a990*/  ISETP.NE.AND P4, PT, R9, RZ, PT ;  /* 0x000000ff0900720c */ /* 0x000fc60003f85270 */
[----:B--2---:R-:W-:Y:S01]  /*a9a0*/  @P3 STG.E.128 desc[UR46][R40.64+0x40], R32 ;  /* 0x0000402028003986 */ /* 0x004fe2000c101d2e */
[----:B------:R-:W-:-:S09]  /*a9b0*/  ISETP.NE.AND P3, PT, R8, RZ, PT ;  /* 0x000000ff0800720c */ /* 0x000fd20003f65270 */
[----:B------:R-:W1:Y:S04]  /*a9c0*/  @P4 LDS.128 R28, [R39+0x3000] ;  /* 0x00300000271c4984 */ /* 0x000e680000000c00 */
[----:B------:R-:W2:Y:S04]  /*a9d0*/  @P3 LDS.128 R32, [R38+0x3000] ;  /* 0x0030000026203984 */ /* 0x000ea80000000c00 */
[----:B-1----:R-:W-:Y:S01]  /*a9e0*/  @P4 STG.E.128 desc[UR46][R40.64+0x80], R28 ;  /* 0x0000801c28004986 */ /* 0x002fe2000c101d2e */
[----:B------:R-:W-:-:S03]  /*a9f0*/  ISETP.NE.AND P4, PT, R6, RZ, PT ;  /* 0x000000ff0600720c */ /* 0x000fc60003f85270 */
[----:B--2---:R-:W-:Y:S01]  /*aa00*/  @P3 STG.E.128 desc[UR46][R40.64+0xc0], R32 ;  /* 0x0000c02028003986 */ /* 0x004fe2000c101d2e */
[----:B------:R-:W-:-:S09]  /*aa10*/  ISETP.NE.AND P3, PT, R7, RZ, PT ;  /* 0x000000ff0700720c */ /* 0x000fd20003f65270 */
[----:B------:R-:W1:Y:S04]  /*aa20*/  @P4 LDS.128 R32, [R38+0x6000] ;  /* 0x0060000026204984 */ /* 0x000e680000000c00 */
[----:B------:R-:W2:Y:S04]  /*aa30*/  @P3 LDS.128 R28, [R39+0x6000] ;  /* 0x00600000271c3984 */ /* 0x000ea80000000c00 */
[----:B-1----:R1:W-:Y:S04]  /*aa40*/  @P4 STG.E.128 desc[UR46][R40.64+0x140], R32 ;  /* 0x0001402028004986 */ /* 0x0023e8000c101d2e */
[----:B--2---:R1:W-:Y:S02]  /*aa50*/  @P3 STG.E.128 desc[UR46][R40.64+0x100], R28 ;  /* 0x0001001c28003986 */ /* 0x0043e4000c101d2e */
.L_x_1554:
[----:B------:R-:W-:Y:S05]  /*aa60*/  BSYNC B1 ;  /* 0x0000000000017941 */ /* 0x000fea0003800000 */
.L_x_1553:
[----:B------:R-:W-:-:S13]  /*aa70*/  ISETP.GE.AND P3, PT, R189, R4, PT ;  /* 0x00000004bd00720c */ /* 0x000fda0003f66270 */
[----:B------:R-:W-:Y:S05]  /*aa80*/  @P3 BRA `(.L_x_1498) ;  /* 0x0000000000483947 */ /* 0x000fea0003800000 */
[----:B------:R-:W-:Y:S02]  /*aa90*/  ISETP.NE.AND P4, PT, R11, RZ, PT ;  /* 0x000000ff0b00720c */ /* 0x000fe40003f85270 */
[----:B------:R-:W-:-:S11]  /*aaa0*/  ISETP.NE.AND P3, PT, R9, RZ, PT ;  /* 0x000000ff0900720c */ /* 0x000fd60003f65270 */
[----:B-1----:R-:W1:Y:S04]  /*aab0*/  @P4 LDS.128 R28, [R39+0x2000] ;  /* 0x00200000271c4984 */ /* 0x002e680000000c00 */
[----:B------:R-:W2:Y:S04]  /*aac0*/  @P3 LDS.128 R32, [R39+0x5000] ;  /* 0x0050000027203984 */ /* 0x000ea80000000c00 */
        /* <DEDUP_REMOVED lines=14> */
.L_x_1498:
[----:B------:R-:W-:Y:S05]  /*abb0*/  BSYNC B0 ;  /* 0x0000000000007941 */ /* 0x000fea0003800000 */
.L_x_1464:
        /* <DEDUP_REMOVED lines=17> */
.L_x_1556:
[----:B------:R-:W-:Y:S05]  /*acd0*/  BSYNC B0 ;  /* 0x0000000000007941 */ /* 0x000fea0003800000 */
.L_x_1555:
[----:B------:R-:W1:Y:S01]  /*ace0*/  SYNCS.PHASECHK.TRANS64.TRYWAIT P4, [R3+URZ+0x2a8b0], R0 ;  /* 0x02a8b000030075a7 */ /* 0x000e62000808017f */
[----:B0-----:R-:W-:Y:S01]  /*acf0*/  IMAD R28, R16, 0x3000, R26 ;  /* 0x00003000101c7824 */ /* 0x001fe200078e021a */
[----:B------:R-:W-:Y:S01]  /*ad00*/  ULDC.64 UR44, c[0x0][0x328] ;  /* 0x0000ca00002c7ab9 */ /* 0x000fe20000000a00 */
[----:B------:R-:W-:Y:S01]  /*ad10*/  ULDC.64 UR60, c[0x0][0x318] ;  /* 0x0000c600003c7ab9 */ /* 0x000fe20000000a00 */
[----:B------:R-:W-:Y:S01]  /*ad20*/  BSSY B0, `(.L_x_1557) ;  /* 0x0000004000007945 */ /* 0x000fe20003800000 */
[----:B------:R-:W-:Y:S01]  /*ad30*/  ISETP.GE.AND P2, PT, R162, R4, PT ;  /* 0x00000004a200720c */ /* 0x000fe20003f46270 */
[----:B------:R-:W-:Y:S02]  /*ad40*/  IMAD.IADD R29, R129, 0x1, R28 ;  /* 0x00000001811d7824 */ /* 0x000fe400078e021c */
[----:B-1----:R-:W-:Y:S10]  /*ad50*/  @!P4 BRA `(.L_x_1558) ;  /* 0x0000021c00a8c947 */ /* 0x002ff40003800000 */
.L_x_1922:
[----:B------:R-:W-:Y:S05]  /*ad60*/  BSYNC B0 ;  /* 0x0000000000007941 */ /* 0x000fea0003800000 */
.L_x_1557:
[----:B------:R-:W-:Y:S01]  /*ad70*/  BSSY B0, `(.L_x_1559) ;  /* 0x000001a000007945 */ /* 0x000fe20003800000 */
[----:B0-----:R-:W-:Y:S02]  /*ad80*/  IMAD R0, R28, 0x2, R118 ;  /* 0x000000021c007824 */ /* 0x001fe400078e0276 */
[----:B------:R-:W-:-:S04]  /*ad90*/  IMAD.WIDE R36, R24, 0x60, R120 ;  /* 0x0000006018247825 */ /* 0x000fc800078e0278 */
[----:B------:R-:W-:Y:S01]  /*ada0*/  IMAD R40, R29, 0x2, R118 ;  /* 0x000000021d287824 */ /* 0x000fe200078e0276 */
[----:B------:R-:W-:Y:S06]  /*adb0*/  @P2 BRA `(.L_x_1560) ;  /* 0x0000000000542947 */ /* 0x000fec0003800000 */
[----:B------:R-:W-:Y:S01]  /*adc0*/  IMAD R31, R37, UR44, RZ ;  /* 0x0000002c251f7c24 */ /* 0x000fe2000f8e02ff */
[----:B------:R-:W-:Y:S01]  /*add0*/  ULDC UR4, c[0x0][0x320] ;  /* 0x0000c80000047ab9 */ /* 0x000fe20000000800 */
[----:B------:R-:W-:Y:S01]  /*ade0*/  IMAD.MOV.U32 R28, RZ, RZ, R88 ;  /* 0x000000ffff1c7224 */ /* 0x000fe200078e0058 */
[----:B------:R-:W-:Y:S01]  /*adf0*/  ISETP.GE.AND P4, PT, R18, UR4, PT ;  /* 0x0000000412007c0c */ /* 0x000fe2000bf86270 */
[----:B------:R-:W-:Y:S02]  /*ae00*/  IMAD.MOV.U32 R29, RZ, RZ, R5 ;  /* 0x000000ffff1d7224 */ /* 0x000fe400078e0005 */
[C---:B------:R-:W-:Y:S02]  /*ae10*/  IMAD R31, R36.reuse, UR45, R31 ;  /* 0x0000002d241f7c24 */ /* 0x040fe4000f8e021f */
[----:B------:R-:W-:-:S04]  /*ae20*/  IMAD.WIDE.U32 R28, R36, UR44, R28 ;  /* 0x0000002c241c7c25 */ /* 0x000fc8000f8e001c */
[----:B------:R-:W-:Y:S01]  /*ae30*/  IMAD.IADD R29, R29, 0x1, R31 ;  /* 0x000000011d1d7824 */ /* 0x000fe200078e021f */
[----:B------:R-:W-:-:S04]  /*ae40*/  LEA R38, P2, R28, UR60, 0x1 ;  /* 0x0000003c1c267c11 */ /* 0x000fc8000f8408ff */
[----:B------:R-:W-:Y:S02]  /*ae50*/  LEA.HI.X R39, R28, UR61, R29, 0x1, P2 ;  /* 0x0000003d1c277c11 */ /* 0x000fe400090f0c1d */
[----:B------:R-:W-:Y:S01]  /*ae60*/  ISETP.GE.AND P2, PT, R165, UR4, PT ;  /* 0x00000004a5007c0c */ /* 0x000fe2000bf46270 */
[----:B------:R-:W0:-:S12]  /*ae70*/  @!P4 LDS.128 R28, [R0] ;  /* 0x00000000001cc984 */ /* 0x000e180000000c00 */
[----:B------:R-:W1:Y:S04]  /*ae80*/  @!P2 LDS.128 R32, [R40] ;  /* 0x000000002820a984 */ /* 0x000e680000000c00 */
[----:B0-----:R-:W-:Y:S01]  /*ae90*/  @!P4 STG.E.128 desc[UR46][R38.64], R28 ;  /* 0x0000001c2600c986 */ /* 0x001fe2000c101d2e */
[----:B------:R-:W-:-:S03]  /*aea0*/  ISETP.GE.AND P4, PT, R166, UR4, PT ;  /* 0x00000004a6007c0c */ /* 0x000fc6000bf86270 */
[----:B-1----:R-:W-:Y:S01]  /*aeb0*/  @!P2 STG.E.128 desc[UR46][R38.64+0x40], R32 ;  /* 0x000040202600a986 */ /* 0x002fe2000c101d2e */
[----:B------:R-:W-:-:S09]  /*aec0*/  ISETP.GE.AND P2, PT, R104, UR4, PT ;  /* 0x0000000468007c0c */ /* 0x000fd2000bf46270 */
[----:B------:R-:W0:Y:S04]  /*aed0*/  @!P4 LDS.128 R28, [R0+0x3000] ;  /* 0x00300000001cc984 */ /* 0x000e280000000c00 */
[----:B------:R-:W1:Y:S04]  /*aee0*/  @!P2 LDS.128 R32, [R40+0x3000] ;  /* 0x003000002820a984 */ /* 0x000e680000000c00 */
[----:B0-----:R0:W-:Y:S04]  /*aef0*/  @!P4 STG.E.128 desc[UR46][R38.64+0x80], R28 ;  /* 0x0000801c2600c986 */ /* 0x0011e8000c101d2e */
[----:B-1----:R0:W-:Y:S02]  /*af00*/  @!P2 STG.E.128 desc[UR46][R38.64+0xc0], R32 ;  /* 0x0000c0202600a986 */ /* 0x0021e4000c101d2e */
.L_x_1560:
[----:B------:R-:W-:Y:S05]  /*af10*/  BSYNC B0 ;  /* 0x0000000000007941 */ /* 0x000fea0003800000 */
.L_x_1559:
[----:B------:R-:W-:Y:S01]  /*af20*/  ISETP.GE.AND P2, PT, R189, R4, PT ;  /* 0x00000004bd00720c */ /* 0x000fe20003f46270 */
[----:B------:R-:W-:-:S12]  /*af30*/  BSSY B0, `(.L_x_1561) ;  /* 0x0000018000007945 */ /* 0x000fd80003800000 */
[----:B------:R-:W-:Y:S05]  /*af40*/  @P2 BRA `(.L_x_1562) ;  /* 0x0000000000582947 */ /* 0x000fea0003800000 */
[----:B0-----:R-:W-:Y:S01]  /*af50*/  IADD3 R31, P2, R36, 0x40, RZ ;  /* 0x00000040241f7810 */ /* 0x001fe20007f5e0ff */
[----:B------:R-:W-:Y:S01]  /*af60*/  IMAD.MOV.U32 R4, RZ, RZ, R88 ;  /* 0x000000ffff047224 */ /* 0x000fe200078e0058 */
[----:B------:R-:W-:Y:S02]  /*af70*/  ULDC UR4, c[0x0][0x320] ;  /* 0x0000c80000047ab9 */ /* 0x000fe40000000800 */
[----:B------:R-:W-:Y:S01]  /*af80*/  ISETP.GE.AND P4, PT, R18, UR4, PT ;  /* 0x0000000412007c0c */ /* 0x000fe2000bf86270 */
[----:B------:R-:W-:Y:S02]  /*af90*/  IMAD.X R36, RZ, RZ, R37, P2 ;  /* 0x000000ffff247224 */ /* 0x000fe400010e0625 */
[----:B------:R-:W-:-:S04]  /*afa0*/  IMAD.WIDE.U32 R28, R31, UR44, R4 ;  /* 0x0000002c1f1c7c25 */ /* 0x000fc8000f8e0004 */
[----:B------:R-:W-:-:S04]  /*afb0*/  IMAD R36, R36, UR44, RZ ;  /* 0x0000002c24247c24 */ /* 0x000fc8000f8e02ff */
[----:B------:R-:W-:Y:S01]  /*afc0*/  IMAD R31, R31, UR45, R36 ;  /* 0x0000002d1f1f7c24 */ /* 0x000fe2000f8e0224 */
[----:B------:R-:W-:-:S03]  /*afd0*/  LEA R36, P2, R28, UR60, 0x1 ;  /* 0x0000003c1c247c11 */ /* 0x000fc6000f8408ff */
[----:B------:R-:W-:-:S05]  /*afe0*/  IMAD.IADD R29, R29, 0x1, R31 ;  /* 0x000000011d1d7824 */ /* 0x000fca00078e021f */
[----:B------:R-:W-:Y:S02]  /*aff0*/  LEA.HI.X R37, R28, UR61, R29, 0x1, P2 ;  /* 0x0000003d1c257c11 */ /* 0x000fe400090f0c1d */
[----:B------:R-:W-:Y:S01]  /*b000*/  ISETP.GE.AND P2, PT, R166, UR4, PT ;  /* 0x00000004a6007c0c */ /* 0x000fe2000bf46270 */
[----:B------:R-:W0:-:S12]  /*b010*/  @!P4 LDS.128 R28, [R0+0x2000] ;  /* 0x00200000001cc984 */ /* 0x000e180000000c00 */
[----:B------:R-:W1:Y:S04]  /*b020*/  @!P2 LDS.128 R32, [R0+0x5000] ;  /* 0x005000000020a984 */ /* 0x000e680000000c00 */
        /* <DEDUP_REMOVED lines=8> */
.L_x_1562:
[----:B------:R-:W-:Y:S05]  /*b0b0*/  BSYNC B0 ;  /* 0x0000000000007941 */ /* 0x000fea0003800000 */
.L_x_1561:
[----:B------:R-:W-:Y:S01]  /*b0c0*/  @!PT LDS RZ, [RZ] ;  /* 0x00000000fffff984 */ /* 0x000fe20000000800 */
[----:B------:R-:W-:Y:S01]  /*b0d0*/  @!PT LDS RZ, [RZ] ;  /* 0x00000000fffff984 */ /* 0x000fe20000000800 */
[----:B------:R-:W-:Y:S01]  /*b0e0*/  @!PT LDS RZ, [RZ] ;  /* 0x00000000fffff984 */ /* 0x000fe20000000800 */
[----:B------:R-:W-:Y:S01]  /*b0f0*/  @!PT LDS RZ, [RZ] ;  /* 0x00000000fffff984 */ /* 0x000fe20000000800 */
[----:B------:R1:W-:Y:S06]  /*b100*/  MEMBAR.ALL.CTA ;  /* 0x0000000000007992 */ /* 0x0003ec0000008000 */
[----:B-1----:R-:W1:Y:S01]  /*b110*/  FENCE.VIEW.ASYNC.S ;  /* 0x00000000000073c6 */ /* 0x002e620000000000 */
[----:B------:R-:W-:Y:S01]  /*b120*/  @!P3 VIADD R3, R3, 0x2a8c0 ;  /* 0x0002a8c00303b836 */ /* 0x000fe20000000000 */
[----:B-1----:R1:W-:Y:S01]  /*b130*/  BAR.SYNC.DEFER_BLOCKING R222, 0x80 ;  /* 0x000200de0000751d */ /* 0x0023e20000010000 */
[----:B------:R-:W-:Y:S01]  /*b140*/  LOP3.LUT P4, RZ, R17, 0x2, RZ, 0xc0, !PT ;  /* 0x0000000211ff7812 */ /* 0x000fe2000788c0ff */
[----:B------:R-:W-:-:S02]  /*b150*/  VIADD R16, R16, 0x1 ;  /* 0x0000000110107836 */ /* 0x000fc40000000000 */
[----:B------:R-:W-:Y:S02]  /*b160*/  @!P3 PRMT R3, RZ, 0x654, R3 ;  /* 0x00000654ff03b816 */ /* 0x000fe40000000003 */
[----:B------:R-:W-:Y:S02]  /*b170*/  PLOP3.LUT P2, PT, PT, PT, PT, 0x8, 0x0 ;  /* 0x000000000000781c */ /* 0x000fe40003f4e170 */
[----:B------:R1:W-:Y:S01]  /*b180*/  @!P3 SYNCS.ARRIVE.TRANS64.RED.A1T0 RZ, [R3+URZ], RZ ;  /* 0x000000ff03ffb9a7 */ /* 0x0003e2000810043f */
[----:B------:R-:W-:-:S04]  /*b190*/  ISETP.NE.AND P3, PT, R16, 0x2, PT ;  /* 0x000000021000780c */ /* 0x000fc80003f65270 */
[----:B------:R-:W-:Y:S02]  /*b1a0*/  SEL R0, RZ, 0x1, P3 ;  /* 0x00000001ff007807 */ /* 0x000fe40001800000 */
[----:B------:R-:W-:Y:S02]  /*b1b0*/  SEL R16, R16, RZ, P3 ;  /* 0x000000ff10107207 */ /* 0x000fe40001800000 */
[----:B------:R-:W-:Y:S01]  /*b1c0*/  LOP3.LUT R167, R167, R0, RZ, 0x3c, !PT ;  /* 0x00000000a7a77212 */ /* 0x000fe200078e3cff */
[----:B------:R-:W-:Y:S06]  /*b1d0*/  @P4 BRA `(.L_x_1563) ;  /* 0xffffff7c00844947 */ /* 0x000fec000383ffff */
.L_x_1459:
[----:B------:R-:W3:Y:S01]  /*b1e0*/  LDC R0, c[0x0][0x448] ;  /* 0x00011200ff007b82 */ /* 0x000ee20000000800 */
[----:B------:R-:W-:Y:S01]  /*b1f0*/  IADD3 R7, R164, 0x1, -R163 ;  /* 0x00000001a4077810 */ /* 0x000fe20007ffe8a3 */
[----:B------:R-:W-:Y:S06]  /*b200*/  BSSY B0, `(.L_x_1564) ;  /* 0x000000d000007945 */ /* 0x000fec0003800000 */
[----:B------:R-:W4:Y:S01]  /*b210*/  LDC.64 R4, c[0x0][0x9e0] ;  /* 0x00027800ff047b82 */ /* 0x000f220000000a00 */
[----:B---3--:R-:W-:Y:S01]  /*b220*/  ISETP.NE.AND P1, PT, R0, 0x1, PT ;  /* 0x000000010000780c */ /* 0x008fe20003f25270 */
[----:B------:R-:W-:Y:S01]  /*b230*/  VIADD R0, R178, 0x7f ;  /* 0x0000007fb2007836 */ /* 0x000fe20000000000 */
[----:B----4-:R-:W-:-:S11]  /*b240*/  ISETP.GE.AND P3, PT, R5, 0x1, PT ;  /* 0x000000010500780c */ /* 0x010fd60003f66270 */
[----:B-1----:R-:W1:Y:S08]  /*b250*/  @P1 LDC R3, c[0x0][0x44c] ;  /* 0x00011300ff031b82 */ /* 0x002e700000000800 */
[----:B------:R-:W3:Y:S01]  /*b260*/  @P1 LDC R6, c[0x0][0x450] ;  /* 0x00011400ff061b82 */ /* 0x000ee20000000800 */
[----:B-1----:R-:W-:-:S05]  /*b270*/  @P1 IMAD.HI.U32 R3, R0, R3, RZ ;  /* 0x0000000300031227 */ /* 0x002fca00078e00ff */
[----:B---3--:R-:W-:-:S05]  /*b280*/  @P1 SHF.R.U32.HI R0, RZ, R6, R3 ;  /* 0x00000006ff001219 */ /* 0x008fca0000011603 */
[----:B------:R-:W-:Y:S01]  /*b290*/  IMAD.IADD R3, R7, 0x1, R0 ;  /* 0x0000000107037824 */ /* 0x000fe200078e0200 */
[----:B------:R-:W-:Y:S06]  /*b2a0*/  @P2 BRA `(.L_x_1565) ;  /* 0x0000000000082947 */ /* 0x000fec0003800000 */
[----:B------:R-:W1:Y:S02]  /*b2b0*/  FENCE.VIEW.ASYNC.G ;  /* 0x00000000000073c6 */ /* 0x000e640000000100 */
[----:B-1----:R-:W-:Y:S06]  /*b2c0*/  BAR.ARV 0xc, 0x180 ;  /* 0x0306000000007b1d */ /* 0x002fec0000002000 */
.L_x_1565:
[----:B------:R-:W-:Y:S05]  /*b2d0*/  BSYNC B0 ;  /* 0x0000000000007941 */ /* 0x000fea0003800000 */
.L_x_1564:
[----:B------:R-:W-:Y:S01]  /*b2e0*/  IMAD.IADD R4, R3, 0x1, R4 ;  /* 0x0000000103047824 */ /* 0x000fe200078e0204 */
[----:B------:R-:W-:Y:S06]  /*b2f0*/  @!P3 BRA `(.L_x_1566) ;  /* 0x000000000048b947 */ /* 0x000fec0003800000 */
[C---:B------:R-:W-:Y:S01]  /*b300*/  ISETP.GT.AND P0, PT, R3.reuse, RZ, PT ;  /* 0x000000ff0300720c */ /* 0x040fe20003f04270 */
[----:B------:R-:W-:Y:S01]  /*b310*/  BSSY B0, `(.L_x_1567) ;  /* 0x000000e000007945 */ /* 0x000fe20003800000 */
[----:B------:R-:W-:-:S11]  /*b320*/  VIADD R0, R3, 0xffffffff ;  /* 0xffffffff03007836 */ /* 0x000fd60000000000 */
[----:B------:R-:W-:Y:S05]  /*b330*/  @P0 BRA `(.L_x_1568) ;  /* 0x00000000001c0947 */ /* 0x000fea0003800000 */
[----:B------:R-:W-:Y:S01]  /*b340*/  ISETP.NE.AND P0, PT, R5, 0x1, PT ;  /* 0x000000010500780c */ /* 0x000fe20003f05270 */
[----:B------:R-:W-:-:S12]  /*b350*/  IMAD.MOV R3, RZ, RZ, -R3 ;  /* 0x000000ffff037224 */ /* 0x000fd800078e0a03 */
[----:B------:R-:W1:Y:S02]  /*b360*/  @P0 LDC.64 R6, c[0x0][0x9e8] ;  /* 0x00027a00ff060b82 */ /* 0x000e640000000a00 */
[----:B-1----:R-:W-:-:S05]  /*b370*/  @P0 IMAD.HI.U32 R0, R3, R6, RZ ;  /* 0x0000000603000227 */ /* 0x002fca00078e00ff */
[----:B------:R-:W-:-:S04]  /*b380*/  @P0 SHF.R.U32.HI R3, RZ, R7, R0 ;  /* 0x00000007ff030219 */ /* 0x000fc80000011600 */
[----:B------:R-:W-:Y:S01]  /*b390*/  LOP3.LUT R0, RZ, R3, RZ, 0x33, !PT ;  /* 0x00000003ff007212 */ /* 0x000fe200078e33ff */
[----:B------:R-:W-:Y:S06]  /*b3a0*/  BRA `(.L_x_1569) ;  /* 0x0000000000107947 */ /* 0x000fec0003800000 */
.L_x_1568:
[----:B------:R-:W-:-:S13]  /*b3b0*/  ISETP.NE.AND P0, PT, R5, 0x1, PT ;  /* 0x000000010500780c */ /* 0x000fda0003f05270 */
[----:B------:R-:W1:Y:S02]  /*b3c0*/  @P0 LDC.64 R6, c[0x0][0x9e8] ;  /* 0x00027a00ff060b82 */ /* 0x000e640000000a00 */
[----:B-1----:R-:W-:-:S05]  /*b3d0*/  @P0 IMAD.HI.U32 R6, R0, R6, RZ ;  /* 0x0000000600060227 */ /* 0x002fca00078e00ff */
[----:B------:R-:W-:-:S07]  /*b3e0*/  @P0 SHF.R.U32.HI R0, RZ, R7, R6 ;  /* 0x00000007ff000219 */ /* 0x000fce0000011606 */
.L_x_1569:
[----:B------:R-:W-:Y:S05]  /*b3f0*/  BSYNC B0 ;  /* 0x0000000000007941 */ /* 0x000fea0003800000 */
.L_x_1567:
[----:B------:R-:W-:-:S05]  /*b400*/  IMAD R3, R0, R5, R5 ;  /* 0x0000000500037224 */ /* 0x000fca00078e0205 */
[----:B------:R-:W-:-:S07]  /*b410*/  VIMNMX R4, R4, R3, PT ;  /* 0x0000000304047248 */ /* 0x000fce0003fe0100 */
.L_x_1566:
[----:B------:R-:W1:Y:S01]  /*b420*/  @P1 LDC R3, c[0x0][0x44c] ;  /* 0x00011300ff031b82 */ /* 0x000e620000000800 */
[----:B------:R-:W-:Y:S01]  /*b430*/  VIADD R4, R4, 0x5f ;  /* 0x0000005f04047836 */ /* 0x000fe20000000000 */
[----:B------:R-:W-:Y:S01]  /*b440*/  ULDC UR4, c[0x0][0x9dc] ;  /* 0x0002770000047ab9 */ /* 0x000fe20000000800 */
[----:B------:R-:W-:Y:S02]  /*b450*/  IMAD.MOV.U32 R7, RZ, RZ, R178 ;  /* 0x000000ffff077224 */ /* 0x000fe400078e00b2 */
[----:B------:R-:W-:-:S03]  /*b460*/  IMAD.HI R4, R4, 0x2aaaaaab, RZ ;  /* 0x2aaaaaab04047827 */ /* 0x000fc600078e02ff */
[----:B------:R-:W3:Y:S01]  /*b470*/  @P1 LDC R9, c[0x0][0x450] ;  /* 0x00011400ff091b82 */ /* 0x000ee20000000800 */
[----:B-1----:R-:W-:Y:S01]  /*b480*/  @P1 IMAD.HI.U32 R0, R178, R3, RZ ;  /* 0x00000003b2001227 */ /* 0x002fe200078e00ff */
[----:B------:R-:W-:-:S04]  /*b490*/  SHF.R.U32.HI R3, RZ, 0x1f, R4 ;  /* 0x0000001fff037819 */ /* 0x000fc80000011604 */
[----:B------:R-:W-:Y:S02]  /*b4a0*/  LEA.HI.SX32 R4, R4, R3, 0x1c ;  /* 0x0000000304047211 */ /* 0x000fe400078fe2ff */
[----:B---3--:R-:W-:Y:S02]  /*b4b0*/  @P1 SHF.R.U32.HI R7, RZ, R9, R0 ;  /* 0x00000009ff071219 */ /* 0x008fe40000011600 */
        /* <DEDUP_REMOVED lines=14> */
.L_x_1572:
[----:B------:R-:W-:-:S13]  /*b5a0*/  ISETP.NE.AND P0, PT, R5, 0x1, PT ;  /* 0x000000010500780c */ /* 0x000fda0003f05270 */
[----:B------:R-:W1:Y:S02]  /*b5b0*/  @P0 LDC.64 R6, c[0x0][0x9e8] ;  /* 0x00027a00ff060b82 */ /* 0x000e640000000a00 */
[----:B-1----:R-:W-:-:S05]  /*b5c0*/  @P0 IMAD.HI.U32 R4, R0, R6, RZ ;  /* 0x0000000600040227 */ /* 0x002fca00078e00ff */
[----:B------:R-:W-:-:S07]  /*b5d0*/  @P0 SHF.R.U32.HI R0, RZ, R7, R4 ;  /* 0x00000007ff000219 */ /* 0x000fce0000011604 */
.L_x_1573:
[----:B------:R-:W-:Y:S05]  /*b5e0*/  BSYNC B0 ;  /* 0x0000000000007941 */ /* 0x000fea0003800000 */
.L_x_1571:
[----:B------:R-:W-:-:S05]  /*b5f0*/  IMAD R0, R0, R5, RZ ;  /* 0x0000000500007224 */ /* 0x000fca00078e02ff */
[----:B------:R-:W-:-:S07]  /*b600*/  VIMNMX R3, R3, R0, !PT ;  /* 0x0000000003037248 */ /* 0x000fce0007fe0100 */
.L_x_1570:
[----:B------:R-:W-:Y:S01]  /*b610*/  IMAD.HI R3, R3, 0x2aaaaaab, RZ ;  /* 0x2aaaaaab03037827 */ /* 0x000fe200078e02ff */
[----:B------:R-:W-:Y:S03]  /*b620*/  BSSY B0, `(.L_x_1574) ;  /* 0x0000025000007945 */ /* 0x000fe60003800000 */
[----:B------:R-:W-:Y:S01]  /*b630*/  IMAD.MOV.U32 R5, RZ, RZ, RZ ;  /* 0x000000ffff057224 */ /* 0x000fe200078e00ff */
[----:B------:R-:W-:-:S04]  /*b640*/  SHF.R.U32.HI R0, RZ, 0x1f, R3 ;  /* 0x0000001fff007819 */ /* 0x000fc80000011603 */
[----:B------:R-:W-:-:S04]  /*b650*/  LEA.HI.SX32 R0, R3, R0, 0x1c ;  /* 0x0000000003007211 */ /* 0x000fc800078fe2ff */
        /* <DEDUP_REMOVED lines=8> */
[----:B------:R-:W1:Y:S01]  /*b6e0*/  I2F.RP R3, R6 ;  /* 0x0000000600037306 */ /* 0x000e620000209400 */
[----:B------:R-:W-:Y:S02]  /*b6f0*/  IABS R10, R11 ;  /* 0x0000000b000a7213 */ /* 0x000fe40000000000 */
[----:B------:R-:W-:-:S05]  /*b700*/  IMAD.IADD R0, R0, 0x1, -R9 ;  /* 0x0000000100007824 */ /* 0x000fca00078e0a09 */
[----:B------:R-:W-:Y:S02]  /*b710*/  IABS R8, R0 ;  /* 0x0000000000087213 */ /* 0x000fe40000000000 */
[----:B------:R-:W-:-:S04]  /*b720*/  LOP3.LUT R0, R0, R11, RZ, 0x3c, !PT ;  /* 0x0000000b00007212 */ /* 0x000fc800078e3cff */
[----:B------:R-:W-:Y:S01]  /*b730*/  ISETP.GE.AND P2, PT, R0, RZ, PT ;  /* 0x000000ff0000720c */ /* 0x000fe20003f46270 */
[----:B-1----:R-:W1:Y:S02]  /*b740*/  MUFU.RCP R3, R3 ;  /* 0x0000000300037308 */ /* 0x002e640000001000 */
[----:B-1----:R-:W-:Y:S02]  /*b750*/  VIADD R4, R3, 0xffffffe ;  /* 0x0ffffffe03047836 */ /* 0x002fe40000000000 */
[----:B------:R-:W-:-:S04]  /*b760*/  IMAD.MOV R3, RZ, RZ, -R10 ;  /* 0x000000ffff037224 */ /* 0x000fc800078e0a0a */
[----:B------:R1:W3:Y:S02]  /*b770*/  F2I.FTZ.U32.TRUNC.NTZ R5, R4 ;  /* 0x0000000400057305 */ /* 0x0002e4000021f000 */
[----:B-1----:R-:W-:Y:S02]  /*b780*/  IMAD.MOV.U32 R4, RZ, RZ, RZ ;  /* 0x000000ffff047224 */ /* 0x002fe400078e00ff */
[----:B---3--:R-:W-:-:S04]  /*b790*/  IMAD.MOV R7, RZ, RZ, -R5 ;  /* 0x000000ffff077224 */ /* 0x008fc800078e0a05 */
        /* <DEDUP_REMOVED lines=13> */
.L_x_1575:
[----:B------:R-:W-:Y:S05]  /*b870*/  BSYNC B0 ;  /* 0x0000000000007941 */ /* 0x000fea0003800000 */
.L_x_1574:
[-C--:B------:R-:W-:Y:S01]  /*b880*/  IMAD R180, R190, R5.reuse, R9 ;  /* 0x00000005beb47224 */ /* 0x080fe200078e0209 */
        /* <DEDUP_REMOVED lines=29> */
[----:B0-----:R-:W-:Y:S02]  /*ba60*/  CS2R R38, SRZ ;  /* 0x0000000000267805 */ /* 0x001fe4000001ff00 */
[----:B--2---:R-:W-:Y:S02]  /*ba70*/  CS2R R36, SRZ ;  /* 0x0000000000247805 */ /* 0x004fe4000001ff00 */
[----:B------:R-:W-:-:S02]  /*ba80*/  CS2R R98, SRZ ;  /* 0x0000000000627805 */ /* 0x000fc4000001ff00 */
[----:B------:R-:W-:Y:S02]  /*ba90*/  CS2R R90, SRZ ;  /* 0x00000000005a7805 */ /* 0x000fe4000001ff00 */
[----:B------:R-:W-:Y:S02]  /*baa0*/  CS2R R96, SRZ ;  /* 0x0000000000607805 */ /* 0x000fe4000001ff00 */
[----:B------:R-:W-:Y:S02]  /*bab0*/  CS2R R88, SRZ ;  /* 0x0000000000587805 */ /* 0x000fe4000001ff00 */
[----:B------:R-:W-:Y:S02]  /*bac0*/  CS2R R94, SRZ ;  /* 0x00000000005e7805 */ /* 0x000fe4000001ff00 */
[----:B------:R-:W-:Y:S01]  /*bad0*/  CS2R R20, SRZ ;  /* 0x0000000000147805 */ /* 0x000fe2000001ff00 */
[----:B------:R-:W-:Y:S06]  /*bae0*/  @!P1 BRA `(.L_x_1576) ;  /* 0x0000015000789947 */ /* 0x000fec0003800000 */
[----:B------:R-:W2:Y:S04]  /*baf0*/  LDL R4, [R1+0x7c] ;  /* 0x00007c0001047983 */ /* 0x000ea80000100800 */
[----:B------:R-:W3:Y:S04]  /*bb00*/  LDL R6, [R1+0x74] ;  /* 0x0000740001067983 */ /* 0x000ee80000100800 */
[----:B--2---:R-:W0:Y:S01]  /*bb10*/  SHFL.IDX PT, R0, R4, RZ, 0x1f ;  /* 0x00001fff04007589 */ /* 0x004e2200000e0000 */
[----:B---3--:R-:W-:-:S13]  /*bb20*/  R2UR UR4, R6 ;  /* 0x00000000060472ca */ /* 0x008fda00000e0000 */
[----:B------:R-:W-:Y:S01]  /*bb30*/  ULOP3.LUT UP0, URZ, UR4, 0x1bf, URZ, 0xc0, !UPT ;  /* 0x000001bf043f7892 */ /* 0x000fe2000f80c03f */
[----:B0-----:R-:W-:-:S04]  /*bb40*/  LEA.HI R3, R0, R0, RZ, 0x1 ;  /* 0x0000000000037211 */ /* 0x001fc800078f08ff */
[----:B------:R-:W-:Y:S02]  /*bb50*/  LOP3.LUT R3, R3, 0x1e, RZ, 0xc0, !PT ;  /* 0x0000001e03037812 */ /* 0x000fe400078ec0ff */
[----:B------:R-:W-:-:S03]  /*bb60*/  PLOP3.LUT P0, PT, PT, PT, UP0, 0x80, 0x0 ;  /* 0x000000000000781c */ /* 0x000fc60003f0f008 */
[----:B------:R-:W-:-:S05]  /*bb70*/  IMAD.IADD R3, R0, 0x1, -R3 ;  /* 0x0000000100037824 */ /* 0x000fca00078e0a03 */
[----:B------:R-:W-:-:S04]  /*bb80*/  LEA R3, R3, UR4, 0xd ;  /* 0x0000000403037c11 */ /* 0x000fc8000f8e68ff */
[----:B------:R-:W-:-:S04]  /*bb90*/  SHF.R.U32.HI R3, RZ, 0x4, R3 ;  /* 0x00000004ff037819 */ /* 0x000fc80000011603 */
[----:B------:R-:W-:Y:S01]  /*bba0*/  LOP3.LUT R68, R3, 0x3fff, RZ, 0xc0, !PT ;  /* 0x00003fff03447812 */ /* 0x000fe200078ec0ff */
[----:B------:R-:W-:Y:S06]  /*bbb0*/  @!P0 BRA `(.L_x_1577) ;  /* 0x0000000000408947 */ /* 0x000fec0003800000 */
        /* <DEDUP_REMOVED lines=15> */
[----:B-1---5:R-:W-:Y:S05]  /*bcb0*/  CALL.ABS.NOINC R14 ;  /* 0x000000000e007343 */ /* 0x022fea0003c00000 */
.L_x_1577:
        /* <DEDUP_REMOVED lines=12> */
.L_x_1581:
[----:B-1----:R1:W2:Y:S02]  /*bd80*/  SYNCS.PHASECHK.TRANS64.TRYWAIT P0, [R2+URZ+0x2a800], R3 ;  /* 0x02a80003020075a7 */ /* 0x0022a4000800017f */
[----:B--2---:R-:W-:Y:S05]  /*bd90*/  @!P0 NANOSLEEP.SYNCS 0x989680 ;  /* 0x009896800000895d */ /* 0x004fea0003900000 */
[----:B------:R-:W2:Y:S02]  /*bda0*/  @!P0 SYNCS.PHASECHK.TRANS64 P0, [R2+URZ+0x2a800], R3 ;  /* 0x02a80003020085a7 */ /* 0x000ea4000800007f */
[----:B--2---:R-:W-:Y:S05]  /*bdb0*/  @!P0 BRA `(.L_x_1581) ;  /* 0xfffffffc00f08947 */ /* 0x004fea000383ffff */
.L_x_1580:
[----:B------:R-:W-:Y:S05]  /*bdc0*/  BSYNC B0 ;  /* 0x0000000000007941 */ /* 0x000fea0003800000 */
.L_x_1579:
[----:B------:R-:W-:Y:S05]  /*bdd0*/  BRA `(.L_x_1582) ;  /* 0x0000007400107947 */ /* 0x000fea0003800000 */
.L_x_1578:
[----:B------:R-:W2:Y:S01]  /*bde0*/  LDL R0, [R1+0x74] ;  /* 0x0000740001007983 */ /* 0x000ea20000100800 */
[----:B------:R-:W-:Y:S02]  /*bdf0*/  ULDC.64 UR6, c[0x0][0x408] ;  /* 0x0001020000067ab9 */ /* 0x000fe40000000a00 */
[----:B-----5:R-:W-:Y:S01]  /*be00*/  IMAD.WIDE.U32 R26, R145, UR6, RZ ;  /* 0x00000006911a7c25 */ /* 0x020fe2000f8e00ff */
[----:B--2---:R-:W-:Y:S02]  /*be10*/  R2UR UR4, R0 ;  /* 0x00000000000472ca */ /* 0x004fe400000e0000 */
[----:B------:R-:W-:-:S11]  /*be20*/  SHF.R.S32.HI R0, RZ, 0x1f, R145 ;  /* 0x0000001fff007819 */ /* 0x000fd60000011491 */
[----:B------:R-:W-:-:S03]  /*be30*/  ULOP3.LUT UP0, URZ, UR4, 0x3ff, URZ, 0xc0, !UPT ;  /* 0x000003ff043f7892 */ /* 0x000fc6000f80c03f */
[----:B------:R-:W-:Y:S02]  /*be40*/  ULDC.64 UR4, c[0x0][0x3f8] ;  /* 0x0000fe0000047ab9 */ /* 0x000fe40000000a00 */
[C---:B------:R-:W-:Y:S01]  /*be50*/  IMAD R4, R0.reuse, UR4, RZ ;  /* 0x0000000400047c24 */ /* 0x040fe2000f8e02ff */
[----:B------:R-:W-:Y:S01]  /*be60*/  PLOP3.LUT P0, PT, PT, PT, UP0, 0x80, 0x0 ;  /* 0x000000000000781c */ /* 0x000fe20003f0f008 */
[----:B------:R-:W-:Y:S02]  /*be70*/  IMAD R0, R0, UR6, RZ ;  /* 0x0000000600007c24 */ /* 0x000fe4000f8e02ff */
[----:B------:R-:W-:-:S04]  /*be80*/  IMAD.WIDE.U32 R24, R145, UR4, RZ ;  /* 0x0000000491187c25 */ /* 0x000fc8000f8e00ff */
[C---:B------:R-:W-:Y:S02]  /*be90*/  IMAD R29, R145.reuse, UR5, R4 ;  /* 0x00000005911d7c24 */ /* 0x040fe4000f8e0204 */
[----:B------:R-:W-:Y:S02]  /*bea0*/  IMAD R31, R145, UR7, R0 ;  /* 0x00000007911f7c24 */ /* 0x000fe4000f8e0200 */
[----:B------:R-:W-:Y:S02]  /*beb0*/  IMAD.IADD R29, R29, 0x1, R25 ;  /* 0x000000011d1d7824 */ /* 0x000fe400078e0219 */
[----:B------:R-:W-:Y:S01]  /*bec0*/  IMAD.IADD R31, R31, 0x1, R27 ;  /* 0x000000011f1f7824 */ /* 0x000fe200078e021b */
        /* <DEDUP_REMOVED lines=17> */
.L_x_1583:
[----:B------:R-:W-:Y:S01]  /*bfe0*/  ULDC.U8 UR4, c[0x0][0x410] ;  /* 0x0001040000047ab9 */ /* 0x000fe20000000000 */
[----:B------:R-:W-:Y:S01]  /*bff0*/  BSSY B0, `(.L_x_1584) ;  /* 0x000071a000007945 */ /* 0x000fe20003800000 */
[----:B------:R-:W-:Y:S01]  /*c000*/  ISETP.NE.AND P0, PT, RZ, UR4, PT ;  /* 0x00000004ff007c0c */ /* 0x000fe2000bf05270 */
[----:B------:R-:W-:-:S12]  /*c010*/  IMAD.IADD R64, R162, 0x1, R178 ;  /* 0x00000001a2407824 */ /* 0x000fd800078e02b2 */
[----:B------:R-:W-:Y:S05]  /*c020*/  @!P0 BRA `(.L_x_1585) ;  /* 0x00000038006c8947 */ /* 0x000fea0003800000 */
[----:B------:R-:W0:Y:S01]  /*c030*/  LDC R10, c[0x0][0x448] ;  /* 0x00011200ff0a7b82 */ /* 0x000e220000000800 */
[----:B------:R-:W-:Y:S01]  /*c040*/  IMAD R3, R191, 0x40, R64 ;  /* 0x00000040bf037824 */ /* 0x000fe200078e0240 */
[----:B------:R-:W-:Y:S01]  /*c050*/  ULDC.64 UR4, c[0x0][0x3f8] ;  /* 0x0000fe0000047ab9 */ /* 0x000fe20000000a00 */
[----:B------:R-:W-:Y:S01]  /*c060*/  ULDC.64 UR6, c[0x0][0x408] ;  /* 0x0001020000067ab9 */ /* 0x000fe20000000a00 */
[----:B------:R-:W-:Y:S02]  /*c070*/  IMAD.MOV.U32 R4, RZ, RZ, R24 ;  /* 0x000000ffff047224 */ /* 0x000fe400078e0018 */
[----:B------:R-:W-:Y:S02]  /*c080*/  IMAD.MOV.U32 R6, RZ, RZ, R26 ;  /* 0x000000ffff067224 */ /* 0x000fe400078e001a */
[----:B------:R-:W-:Y:S01]  /*c090*/  IMAD.MOV.U32 R7, RZ, RZ, R31 ;  /* 0x000000ffff077224 */ /* 0x000fe200078e001f */
[----:B0-----:R-:W-:-:S13]  /*c0a0*/  ISETP.NE.AND P0, PT, R10, 0x1, PT ;  /* 0x000000010a00780c */ /* 0x001fda0003f05270 */
[----:B------:R-:W0:Y:S08]  /*c0b0*/  @P0 LDC R0, c[0x0][0x44c] ;  /* 0x00011300ff000b82 */ /* 0x000e300000000800 */
[----:B------:R-:W1:Y:S01]  /*c0c0*/  @P0 LDC R5, c[0x0][0x450] ;  /* 0x00011400ff050b82 */ /* 0x000e620000000800 */
[----:B0-----:R-:W-:-:S05]  /*c0d0*/  @P0 IMAD.HI.U32 R0, R3, R0, RZ ;  /* 0x0000000003000227 */ /* 0x001fca00078e00ff */
[----:B-1----:R-:W-:Y:S01]  /*c0e0*/  @P0 SHF.R.U32.HI R3, RZ, R5, R0 ;  /* 0x00000005ff030219 */ /* 0x002fe20000011600 */
[----:B------:R-:W-:-:S03]  /*c0f0*/  IMAD.MOV.U32 R5, RZ, RZ, R29 ;  /* 0x000000ffff057224 */ /* 0x000fc600078e001d */
[----:B------:R-:W-:Y:S01]  /*c100*/  SHF.R.S32.HI R0, RZ, 0x1f, R3 ;  /* 0x0000001fff007819 */ /* 0x000fe20000011403 */
[----:B------:R-:W-:-:S04]  /*c110*/  IMAD.WIDE.U32 R4, R3, UR4, R4 ;  /* 0x0000000403047c25 */ /* 0x000fc8000f8e0004 */
[C---:B------:R-:W-:Y:S02]  /*c120*/  IMAD R8, R0.reuse, UR4, RZ ;  /* 0x0000000400087c24 */ /* 0x040fe4000f8e02ff */
[----:B------:R-:W-:Y:S02]  /*c130*/  IMAD R0, R0, UR6, RZ ;  /* 0x0000000600007c24 */ /* 0x000fe4000f8e02ff */
[C---:B------:R-:W-:Y:S01]  /*c140*/  IMAD R9, R3.reuse, UR5, R8 ;  /* 0x0000000503097c24 */ /* 0x040fe2000f8e0208 */
[----:B------:R-:W-:Y:S01]  /*c150*/  ULDC.64 UR4, c[0x0][0x3e8] ;  /* 0x0000fa0000047ab9 */ /* 0x000fe20000000a00 */
[C---:B------:R-:W-:Y:S01]  /*c160*/  IMAD.WIDE.U32 R6, R3.reuse, UR6, R6 ;  /* 0x0000000603067c25 */ /* 0x040fe2000f8e0006 */
[----:B------:R-:W-:Y:S01]  /*c170*/  LEA R32, P0, R4, UR4, 0x1 ;  /* 0x0000000404207c11 */ /* 0x000fe2000f8008ff */
[----:B------:R-:W-:Y:S02]  /*c180*/  UMOV UR4, 0xffffffff ;  /* 0xffffffff00047882 */ /* 0x000fe40000000000 */
[----:B------:R-:W-:Y:S01]  /*c190*/  IMAD R63, R3, UR7, R0 ;  /* 0x00000007033f7c24 */ /* 0x000fe2000f8e0200 */
[----:B------:R-:W-:Y:S01]  /*c1a0*/  ULDC.64 UR6, c[0x0][0x400] ;  /* 0x0001000000067ab9 */ /* 0x000fe20000000a00 */
[----:B------:R-:W-:Y:S01]  /*c1b0*/  IMAD.IADD R5, R5, 0x1, R9 ;  /* 0x0000000105057824 */ /* 0x000fe200078e0209 */
[----:B------:R-:W-:Y:S01]  /*c1c0*/  LEA R3, P1, R6, UR6, 0x1 ;  /* 0x0000000606037c11 */ /* 0x000fe2000f8208ff */
[----:B------:R-:W-:-:S03]  /*c1d0*/  IMAD.IADD R63, R7, 0x1, R63 ;  /* 0x00000001073f7824 */ /* 0x000fc600078e023f */
[----:B------:R-:W-:Y:S02]  /*c1e0*/  LEA.HI.X R0, R4, UR5, R5, 0x1, P0 ;  /* 0x0000000504007c11 */ /* 0x000fe400080f0c05 */
[----:B------:R-:W-:Y:S01]  /*c1f0*/  LEA.HI.X R63, R6, UR7, R63, 0x1, P1 ;  /* 0x00000007063f7c11 */ /* 0x000fe200088f0c3f */
[----:B------:R-:W-:Y:S06]  /*c200*/  BRA.DIV UR4, `(.L_x_1586) ;  /* 0x0000020a04907947 */ /* 0x000fec000b800000 */
[----:B------:R0:W1:Y:S04]  /*c210*/  SHFL.IDX PT, R7, R0, RZ, 0x1c1f ;  /* 0x001c1fff00077589 */ /* 0x00006800000e0000 */
[----:B------:R0:W2:Y:S04]  /*c220*/  SHFL.IDX PT, R6, R32, RZ, 0x1c1f ;  /* 0x001c1fff20067589 */ /* 0x0000a800000e0000 */
[----:B------:R0:W3:Y:S04]  /*c230*/  SHFL.IDX PT, R9, R63, RZ, 0x1c1f ;  /* 0x001c1fff3f097589 */ /* 0x0000e800000e0000 */
[----:B------:R0:W4:Y:S02]  /*c240*/  SHFL.IDX PT, R8, R3, RZ, 0x1c1f ;  /* 0x001c1fff03087589 */ /* 0x00012400000e0000 */
.L_x_1928:
[----:B------:R-:W-:Y:S01]  /*c250*/  IMAD R67, R163, R10, RZ ;  /* 0x0000000aa3437224 */ /* 0x000fe200078e02ff */
[----:B------:R-:W-:Y:S01]  /*c260*/  BSSY B1, `(.L_x_1587) ;  /* 0x0000050000017945 */ /* 0x000fe20003800000 */
[----:B------:R-:W-:Y:S02]  /*c270*/  CS2R R58, SRZ ;  /* 0x00000000003a7805 */ /* 0x000fe4000001ff00 */
[----:B------:R-:W-:Y:S02]  /*c280*/  CS2R R54, SRZ ;  /* 0x0000000000367805 */ /* 0x000fe4000001ff00 */
[----:B------:R-:W-:Y:S02]  /*c290*/  CS2R R50, SRZ ;  /* 0x0000000000327805 */ /* 0x000fe4000001ff00 */
[----:B------:R-:W-:Y:S02]  /*c2a0*/  ISETP.GE.AND P0, PT, R64, R67, PT ;  /* 0x000000434000720c */ /* 0x000fe40003f06270 */
        /* <DEDUP_REMOVED lines=10> */
[----:B------:R-:W-:Y:S01]  /*c350*/  ULDC UR4, c[0x0][0x3f4] ;  /* 0x0000fd0000047ab9 */ /* 0x000fe20000000800 */
[----:B------:R-:W-:Y:S02]  /*c360*/  CS2R R60, SRZ ;  /* 0x00000000003c7805 */ /* 0x000fe4000001ff00 */
[----:B------:R-:W-:Y:S02]  /*c370*/  ISETP.GE.AND P3, PT, R171, UR4, PT ;  /* 0x00000004ab007c0c */ /* 0x000fe4000bf66270 */
[----:B------:R-:W-:Y:S02]  /*c380*/  CS2R R58, SRZ ;  /* 0x00000000003a7805 */ /* 0x000fe4000001ff00 */
[----:B------:R-:W-:Y:S02]  /*c390*/  ISETP.GE.AND P2, PT, R169, UR4, PT ;  /* 0x00000004a9007c0c */ /* 0x000fe4000bf46270 */
[----:B------:R-:W-:Y:S02]  /*c3a0*/  ISETP.GE.AND P1, PT, R170, UR4, PT ;  /* 0x00000004aa007c0c */ /* 0x000fe4000bf26270 */
[----:B------:R-:W-:-:S02]  /*c3b0*/  ISETP.GE.AND P0, PT, R168, UR4, PT ;  /* 0x00000004a8007c0c */ /* 0x000fc4000bf06270 */
[----:B------:R-:W-:-:S03]  /*c3c0*/  ISETP.GE.AND P4, PT, R160, UR4, PT ;  /* 0x00000004a0007c0c */ /* 0x000fc6000bf86270 */
[C---:B------:R-:W-:Y:S01]  /*c3d0*/  @!P3 IMAD.SHL.U32 R27, R171.reuse, 0x2, RZ ;  /* 0x00000002ab1bb824 */ /* 0x040fe200078e00ff */
[----:B------:R-:W-:-:S03]  /*c3e0*/  @!P3 SHF.L.U64.HI R4, R171, 0x1, R228 ;  /* 0x00000001ab04b819 */ /* 0x000fc600000102e4 */
[C---:B------:R-:W-:Y:S01]  /*c3f0*/  @!P2 IMAD.SHL.U32 R21, R169.reuse, 0x2, RZ ;  /* 0x00000002a915a824 */ /* 0x040fe200078e00ff */
[----:B------:R-:W-:Y:S01]  /*c400*/  @!P2 SHF.L.U64.HI R10, R169, 0x1, R227 ;  /* 0x00000001a90aa819 */ /* 0x000fe200000102e3 */
[----:B------:R-:W-:Y:S01]  /*c410*/  @!P1 IMAD.SHL.U32 R13, R170, 0x2, RZ ;  /* 0x00000002aa0d9824 */ /* 0x000fe200078e00ff */
[-C--:B--2---:R-:W-:Y:S01]  /*c420*/  @!P3 IADD3 R28, P6, R6, R27.reuse, RZ ;  /* 0x0000001b061cb210 */ /* 0x084fe20007fde0ff */
[----:B------:R-:W-:Y:S01]  /*c430*/  @!P0 IMAD.SHL.U32 R33, R168, 0x2, RZ ;  /* 0x00000002a8218824 */ /* 0x000fe200078e00ff */
[----:B----4-:R-:W-:Y:S01]  /*c440*/  @!P3 IADD3 R26, P5, R8, R27, RZ ;  /* 0x0000001b081ab210 */ /* 0x010fe20007fbe0ff */
[----:B---3--:R-:W-:Y:S01]  /*c450*/  @!P4 IMAD.MOV.U32 R5, RZ, RZ, R9 ;  /* 0x000000ffff05c224 */ /* 0x008fe200078e0009 */
[----:B------:R-:W-:Y:S01]  /*c460*/  @!P0 SHF.L.U64.HI R38, R168, 0x1, R225 ;  /* 0x00000001a8268819 */ /* 0x000fe200000102e1 */
[--C-:B-1----:R-:W-:Y:S01]  /*c470*/  @!P3 IMAD.X R29, R7, 0x1, R4.reuse, P6 ;  /* 0x00000001071db824 */ /* 0x102fe200030e0604 */
[-C--:B------:R-:W-:Y:S01]  /*c480*/  @!P2 IADD3 R24, P6, R6, R21.reuse, RZ ;  /* 0x000000150618a210 */ /* 0x080fe20007fde0ff */
[----:B------:R-:W-:Y:S01]  /*c490*/  @!P3 IMAD.X R27, R9, 0x1, R4, P5 ;  /* 0x00000001091bb824 */ /* 0x000fe200028e0604 */
[----:B------:R-:W-:Y:S01]  /*c4a0*/  @!P2 IADD3 R20, P5, R8, R21, RZ ;  /* 0x000000150814a210 */ /* 0x000fe20007fbe0ff */
[----:B------:R-:W-:Y:S01]  /*c4b0*/  @!P4 IMAD.WIDE R34, R160, 0x2, R6 ;  /* 0x00000002a022c825 */ /* 0x000fe200078e0206 */
[----:B------:R-:W-:-:S03]  /*c4c0*/  @!P1 SHF.L.U64.HI R4, R170, 0x1, R226 ;  /* 0x00000001aa049819 */ /* 0x000fc600000102e2 */
[--C-:B------:R-:W-:Y:S01]  /*c4d0*/  @!P2 IMAD.X R25, R7, 0x1, R10.reuse, P6 ;  /* 0x000000010719a824 */ /* 0x100fe200030e060a */
[-C--:B------:R-:W-:Y:S01]  /*c4e0*/  @!P1 IADD3 R14, P6, R6, R13.reuse, RZ ;  /* 0x0000000d060e9210 */ /* 0x080fe20007fde0ff */
[----:B------:R-:W-:Y:S01]  /*c4f0*/  @!P2 IMAD.X R21, R9, 0x1, R10, P5 ;  /* 0x000000010915a824 */ /* 0x000fe200028e060a */
[----:B------:R-:W-:Y:S01]  /*c500*/  ISETP.GE.AND P5, PT, R172, UR4, PT ;  /* 0x00000004ac007c0c */ /* 0x000fe2000bfa6270 */
[----:B------:R1:W5:Y:S02]  /*c510*/  @!P4 LD.E.64 R60, desc[UR46][R34.64] ;  /* 0x0000002e223cc980 */ /* 0x000364000c101b00 */
[----:B------:R-:W-:Y:S01]  /*c520*/  @!P1 IMAD.X R15, R7, 0x1, R4, P6 ;  /* 0x00000001070f9824 */ /* 0x000fe200030e0604 */
[----:B------:R-:W-:-:S05]  /*c530*/  @!P1 IADD3 R12, P6, R8, R13, RZ ;  /* 0x0000000d080c9210 */ /* 0x000fca0007fde0ff */
[----:B------:R-:W-:Y:S01]  /*c540*/  @!P1 IMAD.X R13, R9, 0x1, R4, P6 ;  /* 0x00000001090d9824 */ /* 0x000fe200030e0604 */
[----:B------:R-:W-:Y:S01]  /*c550*/  @!P0 IADD3 R10, P6, R6, R33, RZ ;  /* 0x00000021060a8210 */ /* 0x000fe20007fde0ff */
[----:B------:R-:W-:-:S04]  /*c560*/  @!P4 IMAD.MOV.U32 R4, RZ, RZ, R8 ;  /* 0x000000ffff04c224 */ /* 0x000fc800078e0008 */
[----:B------:R-:W-:-:S04]  /*c570*/  @!P4 IMAD.WIDE R30, R160, 0x2, R4 ;  /* 0x00000002a01ec825 */ /* 0x000fc800078e0204 */
[----:B------:R-:W-:Y:S01]  /*c580*/  @!P0 IMAD.X R11, R7, 0x1, R38, P6 ;  /* 0x00000001070b8824 */ /* 0x000fe200030e0626 */
[----:B------:R-:W-:Y:S01]  /*c590*/  @!P0 IADD3 R4, P6, R8, R33, RZ ;  /* 0x0000002108048210 */ /* 0x000fe20007fde0ff */
[C---:B------:R-:W-:Y:S01]  /*c5a0*/  @!P5 IMAD.SHL.U32 R33, R172.reuse, 0x2, RZ ;  /* 0x00000002ac21d824 */ /* 0x040fe200078e00ff */
[----:B------:R1:W5:Y:S01]  /*c5b0*/  @!P4 LD.E.64 R58, desc[UR46][R30.64] ;  /* 0x0000002e1e3ac980 */ /* 0x000362000c101b00 */
[----:B------:R-:W-:Y:S02]  /*c5c0*/  @!P5 SHF.L.U64.HI R36, R172, 0x1, R224 ;  /* 0x00000001ac24d819 */ /* 0x000fe400000102e0 */
[----:B------:R-:W-:Y:S01]  /*c5d0*/  @!P0 IMAD.X R5, R9, 0x1, R38, P6 ;  /* 0x0000000109058824 */ /* 0x000fe200030e0626 */
[-C--:B------:R-:W-:Y:S02]  /*c5e0*/  @!P5 IADD3 R6, P4, R6, R33.reuse, RZ ;  /* 0x000000210606d210 */ /* 0x080fe40007f9e0ff */
[----:B------:R-:W-:Y:S02]  /*c5f0*/  @!P5 IADD3 R8, P6, R8, R33, RZ ;  /* 0x000000210808d210 */ /* 0x000fe40007fde0ff */
[----:B------:R-:W-:-:S02]  /*c600*/  CS2R R56, SRZ ;  /* 0x0000000000387805 */ /* 0x000fc4000001ff00 */
[----:B------:R-:W-:Y:S01]  /*c610*/  CS2R R54, SRZ ;  /* 0x0000000000367805 */ /* 0x000fe2000001ff00 */
[--C-:B------:R-:W-:Y:S01]  /*c620*/  @!P5 IMAD.X R7, R7, 0x1, R36.reuse, P4 ;  /* 0x000000010707d824 */ /* 0x100fe200020e0624 */
[----:B------:R-:W-:Y:S01]  /*c630*/  CS2R R52, SRZ ;  /* 0x0000000000347805 */ /* 0x000fe2000001ff00 */
[----:B------:R-:W-:Y:S01]  /*c640*/  @!P5 IMAD.X R9, R9, 0x1, R36, P6 ;  /* 0x000000010909d824 */ /* 0x000fe200030e0624 */
[----:B------:R-:W-:Y:S02]  /*c650*/  CS2R R50, SRZ ;  /* 0x0000000000327805 */ /* 0x000fe4000001ff00 */
[----:B------:R-:W-:Y:S02]  /*c660*/  CS2R R48, SRZ ;  /* 0x0000000000307805 */ /* 0x000fe4000001ff00 */
[----:B------:R-:W-:Y:S02]  /*c670*/  CS2R R46, SRZ ;  /* 0x00000000002e7805 */ /* 0x000fe4000001ff00 */
[----:B------:R-:W-:-:S02]  /*c680*/  CS2R R44, SRZ ;  /* 0x00000000002c7805 */ /* 0x000fc4000001ff00 */
[----:B------:R-:W-:Y:S02]  /*c690*/  CS2R R42, SRZ ;  /* 0x00000000002a7805 */ /* 0x000fe4000001ff00 */
[----:B------:R-:W-:Y:S02]  /*c6a0*/  CS2R R36, SRZ ;  /* 0x0000000000247805 */ /* 0x000fe4000001ff00 */
[----:B------:R-:W-:Y:S01]  /*c6b0*/  CS2R R38, SRZ ;  /* 0x0000000000267805 */ /* 0x000fe2000001ff00 */
[----:B------:R1:W5:Y:S04]  /*c6c0*/  @!P3 LD.E.64 R56, desc[UR46][R28.64] ;  /* 0x0000002e1c38b980 */ /* 0x000368000c101b00 */
        /* <DEDUP_REMOVED lines=8> */
[----:B------:R1:W5:Y:S02]  /*c750*/  @!P5 LD.E.64 R38, desc[UR46][R8.64] ;  /* 0x0000002e0826d980 */ /* 0x000364000c101b00 */
.L_x_1588:
[----:B------:R-:W-:Y:S05]  /*c760*/  BSYNC B1 ;  /* 0x0000000000017941 */ /* 0x000fea0003800000 */
.L_x_1587:
[----:B-1---5:R-:W-:Y:S01]  /*c770*/  IMAD.MOV.U32 R4, RZ, RZ, R58 ;  /* 0x000000ffff047224 */ /* 0x022fe200078e003a */
[----:B------:R-:W-:Y:S01]  /*c780*/  UMOV UR4, 0xffffffff ;  /* 0xffffffff00047882 */ /* 0x000fe20000000000 */
[----:B------:R-:W-:Y:S01]  /*c790*/  IMAD.MOV.U32 R5, RZ, RZ, R59 ;  /* 0x000000ffff057224 */ /* 0x000fe200078e003b */
[----:B------:R-:W-:Y:S01]  /*c7a0*/  CS2R R30, SRZ ;  /* 0x00000000001e7805 */ /* 0x000fe2000001ff00 */
[----:B--2---:R-:W-:Y:S01]  /*c7b0*/  IMAD.MOV.U32 R6, RZ, RZ, R54 ;  /* 0x000000ffff067224 */ /* 0x004fe200078e0036 */
[----:B------:R-:W-:Y:S01]  /*c7c0*/  PRMT R110, R4, 0x7610, R110 ;  /* 0x00007610046e7816 */ /* 0x000fe2000000006e */
[----:B------:R-:W-:Y:S01]  /*c7d0*/  IMAD.MOV.U32 R7, RZ, RZ, R55 ;  /* 0x000000ffff077224 */ /* 0x000fe200078e0037 */
        /* <DEDUP_REMOVED lines=21> */
[----:B------:R-:W-:-:S02]  /*c930*/  IMAD.MOV.U32 R6, RZ, RZ, R56 ;  /* 0x000000ffff067224 */ /* 0x000fc400078e0038 */
        /* <DEDUP_REMOVED lines=17> */
[----:B------:R-:W-:-:S02]  /*ca50*/  PRMT R79, R4, 0x7610, R79 ;  /* 0x00007610044f7816 */ /* 0x000fc4000000004f */
[----:B------:R-:W-:Y:S02]  /*ca60*/  PRMT R80, R5, 0x7610, R80 ;  /* 0x0000761005507816 */ /* 0x000fe40000000050 */
[----:B------:R-:W-:Y:S02]  /*ca70*/  PRMT R70, R6, 0x7610, R70 ;  /* 0x0000761006467816 */ /* 0x000fe40000000046 */
[----:B------:R-:W-:Y:S01]  /*ca80*/  PRMT R71, R7, 0x7610, R71 ;  /* 0x0000761007477816 */ /* 0x000fe20000000047 */
[----:B------:R-:W-:Y:S06]  /*ca90*/  BRA.DIV UR4, `(.L_x_1589) ;  /* 0x0000020204e07947 */ /* 0x000fec000b800000 */
[----:B0-----:R-:W0:Y:S04]  /*caa0*/  SHFL.IDX PT, R0, R0, 0x1, 0x1c1f ;  /* 0x003c1f0000007f89 */ /* 0x001e2800000e0000 */
[----:B------:R1:W2:Y:S04]  /*cab0*/  SHFL.IDX PT, R65, R32, 0x1, 0x1c1f ;  /* 0x003c1f0020417f89 */ /* 0x0002a800000e0000 */
[----:B------:R-:W0:Y:S04]  /*cac0*/  SHFL.IDX PT, R63, R63, 0x1, 0x1c1f ;  /* 0x003c1f003f3f7f89 */ /* 0x000e2800000e0000 */
[----:B------:R1:W0:Y:S02]  /*cad0*/  SHFL.IDX PT, R62, R3, 0x1, 0x1c1f ;  /* 0x003c1f00033e7f89 */ /* 0x00022400000e0000 */
.L_x_1934:
[----:B------:R-:W-:Y:S01]  /*cae0*/  VIADD R64, R64, 0x40 ;  /* 0x0000004040407836 */ /* 0x000fe20000000000 */
[----:B-1----:R-:W-:Y:S01]  /*caf0*/  LOP3.LUT R3, R175, 0x18, R18, 0xf8, !PT ;  /* 0x00000018af037812 */ /* 0x002fe200078ef812 */
[----:B------:R-:W-:Y:S01]  /*cb00*/  BSSY B1, `(.L_x_1590) ;  /* 0x0000055000017945 */ /* 0x000fe20003800000 */
[----:B------:R-:W-:Y:S02]  /*cb10*/  LOP3.LUT P0, RZ, R229, 0x4, RZ, 0xc0, !PT ;  /* 0x00000004e5ff7812 */ /* 0x000fe4000780c0ff */
[----:B------:R-:W-:Y:S02]  /*cb20*/  CS2R R32, SRZ ;  /* 0x0000000000207805 */ /* 0x000fe4000001ff00 */
[----:B------:R-:W-:Y:S02]  /*cb30*/  ISETP.GE.AND P1, PT, R64, R67, PT ;  /* 0x000000434000720c */ /* 0x000fe40003f26270 */
[----:B------:R-:W-:Y:S02]  /*cb40*/  CS2R R26, SRZ ;  /* 0x00000000001a7805 */ /* 0x000fe4000001ff00 */
[----:B------:R-:W-:-:S02]  /*cb50*/  LOP3.LUT R4, R3, R176, RZ, 0x3c, !PT ;  /* 0x000000b003047212 */ /* 0x000fc400078e3cff */
[----:B------:R-:W-:Y:S02]  /*cb60*/  CS2R R20, SRZ ;  /* 0x0000000000147805 */ /* 0x000fe4000001ff00 */
[----:B------:R-:W-:Y:S02]  /*cb70*/  CS2R R12, SRZ ;  /* 0x00000000000c7805 */ /* 0x000fe4000001ff00 */
[----:B---34-:R-:W-:Y:S02]  /*cb80*/  CS2R R8, SRZ ;  /* 0x0000000000087805 */ /* 0x018fe4000001ff00 */
[----:B------:R-:W-:Y:S01]  /*cb90*/  CS2R R40, SRZ ;  /* 0x0000000000287805 */ /* 0x000fe2000001ff00 */
[----:B------:R-:W-:Y:S01]  /*cba0*/  IMAD.IADD R3, R177, 0x1, R4 ;  /* 0x00000001b1037824 */ /* 0x000fe200078e0204 */
[----:B------:R-:W-:Y:S02]  /*cbb0*/  CS2R R34, SRZ ;  /* 0x0000000000227805 */ /* 0x000fe4000001ff00 */
[----:B------:R-:W-:-:S02]  /*cbc0*/  CS2R R28, SRZ ;  /* 0x00000000001c7805 */ /* 0x000fc4000001ff00 */
[----:B------:R-:W-:Y:S02]  /*cbd0*/  CS2R R24, SRZ ;  /* 0x0000000000187805 */ /* 0x000fe4000001ff00 */
[----:B------:R-:W-:Y:S01]  /*cbe0*/  CS2R R14, SRZ ;  /* 0x00000000000e7805 */ /* 0x000fe2000001ff00 */
[----:B------:R-:W-:Y:S01]  /*cbf0*/  IMAD R3, R3, 0x2, R2 ;  /* 0x0000000203037824 */ /* 0x000fe200078e0202 */
        /* <DEDUP_REMOVED lines=8> */
[----:B------:R-:W-:-:S05]  /*cc80*/  ISETP.GE.AND P1, PT, R168, UR4, PT ;  /* 0x00000004a8007c0c */ /* 0x000fca000bf26270 */
[C---:B------:R-:W-:Y:S01]  /*cc90*/  @!P4 IMAD.SHL.U32 R24, R171.reuse, 0x2, RZ ;  /* 0x00000002ab18c824 */ /* 0x040fe200078e00ff */
[----:B------:R-:W-:-:S03]  /*cca0*/  @!P4 SHF.L.U64.HI R4, R171, 0x1, R228 ;  /* 0x00000001ab04c819 */ /* 0x000fc600000102e4 */
[C---:B------:R-:W-:Y:S01]  /*ccb0*/  @!P3 IMAD.SHL.U32 R14, R169.reuse, 0x2, RZ ;  /* 0x00000002a90eb824 */ /* 0x040fe200078e00ff */
[----:B------:R-:W-:Y:S01]  /*ccc0*/  @!P3 SHF.L.U64.HI R5, R169, 0x1, R227 ;  /* 0x00000001a905b819 */ /* 0x000fe200000102e3 */
[----:B------:R-:W-:Y:S01]  /*ccd0*/  @!P2 IMAD.SHL.U32 R10, R170, 0x2, RZ ;  /* 0x00000002aa0aa824 */ /* 0x000fe200078e00ff */
[CC--:B--2---:R-:W-:Y:S02]  /*cce0*/  @!P4 IADD3 R26, P5, R65.reuse, R24.reuse, RZ ;  /* 0x00000018411ac210 */ /* 0x0c4fe40007fbe0ff */
[----:B0-----:R-:W-:Y:S02]  /*ccf0*/  @!P4 IADD3 R24, P6, R62, R24, RZ ;  /* 0x000000183e18c210 */ /* 0x001fe40007fde0ff */
[----:B------:R-:W-:Y:S01]  /*cd00*/  @!P2 SHF.L.U64.HI R6, R170, 0x1, R226 ;  /* 0x00000001aa06a819 */ /* 0x000fe200000102e2 */
[--C-:B------:R-:W-:Y:S01]  /*cd10*/  @!P4 IMAD.X R27, R0, 0x1, R4.reuse, P5 ;  /* 0x00000001001bc824 */ /* 0x100fe200028e0604 */
[-C--:B------:R-:W-:Y:S01]  /*cd20*/  @!P3 IADD3 R20, P5, R65, R14.reuse, RZ ;  /* 0x0000000e4114b210 */ /* 0x080fe20007fbe0ff */
[----:B------:R-:W-:Y:S01]  /*cd30*/  @!P4 IMAD.X R25, R63, 0x1, R4, P6 ;  /* 0x000000013f19c824 */ /* 0x000fe200030e0604 */
[----:B------:R-:W-:Y:S01]  /*cd40*/  @!P3 IADD3 R14, P6, R62, R14, RZ ;  /* 0x0000000e3e0eb210 */ /* 0x000fe20007fde0ff */
[C---:B------:R-:W-:Y:S01]  /*cd50*/  @!P1 IMAD.SHL.U32 R4, R168.reuse, 0x2, RZ ;  /* 0x00000002a8049824 */ /* 0x040fe200078e00ff */
[----:B------:R-:W-:Y:S01]  /*cd60*/  @!P1 SHF.L.U64.HI R7, R168, 0x1, R225 ;  /* 0x00000001a8079819 */ /* 0x000fe200000102e1 */
[--C-:B------:R-:W-:Y:S01]  /*cd70*/  @!P3 IMAD.X R21, R0, 0x1, R5.reuse, P5 ;  /* 0x000000010015b824 */ /* 0x100fe200028e0605 */
[-C--:B------:R-:W-:Y:S01]  /*cd80*/  @!P2 IADD3 R12, P5, R65, R10.reuse, RZ ;  /* 0x0000000a410ca210 */ /* 0x080fe20007fbe0ff */
[----:B------:R-:W-:Y:S01]  /*cd90*/  @!P3 IMAD.X R15, R63, 0x1, R5, P6 ;  /* 0x000000013f0fb824 */ /* 0x000fe200030e0605 */
[----:B------:R-:W-:-:S03]  /*cda0*/  @!P2 IADD3 R10, P6, R62, R10, RZ ;  /* 0x0000000a3e0aa210 */ /* 0x000fc60007fde0ff */
[--C-:B------:R-:W-:Y:S01]  /*cdb0*/  @!P2 IMAD.X R13, R0, 0x1, R6.reuse, P5 ;  /* 0x00000001000da824 */ /* 0x100fe200028e0606 */
[----:B------:R-:W-:Y:S01]  /*cdc0*/  @!P1 IADD3 R8, P5, R65, R4, RZ ;  /* 0x0000000441089210 */ /* 0x000fe20007fbe0ff */
[----:B------:R-:W-:Y:S01]  /*cdd0*/  @!P2 IMAD.X R11, R63, 0x1, R6, P6 ;  /* 0x000000013f0ba824 */ /* 0x000fe200030e0606 */
[----:B------:R-:W-:-:S03]  /*cde0*/  ISETP.GE.AND P6, PT, R160, UR4, PT ;  /* 0x00000004a0007c0c */ /* 0x000fc6000bfc6270 */
[----:B------:R-:W-:Y:S01]  /*cdf0*/  @!P1 IMAD.X R9, R0, 0x1, R7, P5 ;  /* 0x0000000100099824 */ /* 0x000fe200028e0607 */
[----:B------:R-:W-:-:S05]  /*ce00*/  @!P1 IADD3 R4, P5, R62, R4, RZ ;  /* 0x000000043e049210 */ /* 0x000fca0007fbe0ff */
[----:B------:R-:W-:Y:S01]  /*ce10*/  @!P1 IMAD.X R5, R63, 0x1, R7, P5 ;  /* 0x000000013f059824 */ /* 0x000fe200028e0607 */
[----:B------:R-:W-:-:S03]  /*ce20*/  ISETP.GE.AND P5, PT, R172, UR4, PT ;  /* 0x00000004ac007c0c */ /* 0x000fc6000bfa6270 */
[----:B------:R-:W-:Y:S02]  /*ce30*/  @!P6 IMAD.MOV.U32 R28, RZ, RZ, R65 ;  /* 0x000000ffff1ce224 */ /* 0x000fe400078e0041 */
[----:B------:R-:W-:Y:S02]  /*ce40*/  @!P6 IMAD.MOV.U32 R29, RZ, RZ, R0 ;  /* 0x000000ffff1de224 */ /* 0x000fe400078e0000 */
[----:B------:R-:W-:Y:S02]  /*ce50*/  @!P6 IMAD.MOV.U32 R6, RZ, RZ, R62 ;  /* 0x000000ffff06e224 */ /* 0x000fe400078e003e */
[----:B------:R-:W-:Y:S02]  /*ce60*/  @!P6 IMAD.MOV.U32 R7, RZ, RZ, R63 ;  /* 0x000000ffff07e224 */ /* 0x000fe400078e003f */
[----:B------:R-:W-:-:S04]  /*ce70*/  @!P6 IMAD.WIDE R28, R160, 0x2, R28 ;  /* 0x00000002a01ce825 */ /* 0x000fc800078e021c */
[----:B------:R-:W-:Y:S01]  /*ce80*/  @!P6 IMAD.WIDE R6, R160, 0x2, R6 ;  /* 0x00000002a006e825 */ /* 0x000fe200078e0206 */
[----:B------:R0:W5:Y:S03]  /*ce90*/  @!P6 LD.E.64 R40, desc[UR46][R28.64] ;  /* 0x0000002e1c28e980 */ /* 0x000166000c101b00 */
[C---:B------:R-:W-:Y:S01]  /*cea0*/  @!P5 IMAD.SHL.U32 R33, R172.reuse, 0x2, RZ ;  /* 0x00000002ac21d824 */ /* 0x040fe200078e00ff */
[----:B------:R1:W5:Y:S01]  /*ceb0*/  @!P6 LD.E.64 R30, desc[UR46][R6.64] ;  /* 0x0000002e061ee980 */ /* 0x000362000c101b00 */
[----:B------:R-:W-:Y:S02]  /*cec0*/  @!P5 SHF.L.U64.HI R32, R172, 0x1, R224 ;  /* 0x00000001ac20d819 */ /* 0x000fe400000102e0 */
[----:B------:R-:W-:Y:S02]  /*ced0*/  CS2R R34, SRZ ;  /* 0x0000000000227805 */ /* 0x000fe4000001ff00 */
[----:B0-----:R-:W-:-:S04]  /*cee0*/  CS2R R28, SRZ ;  /* 0x00000000001c7805 */ /* 0x001fc8000001ff00 */
[----:B------:R0:W5:Y:S01]  /*cef0*/  @!P4 LD.E.64 R34, desc[UR46][R26.64] ;  /* 0x0000002e1a22c980 */ /* 0x000162000c101b00 */
[----:B-1----:R-:W-:-:S03]  /*cf00*/  @!P5 IADD3 R6, P6, R65, R33, RZ ;  /* 0x000000214106d210 */ /* 0x002fc60007fde0ff */
[----:B------:R1:W5:Y:S02]  /*cf10*/  @!P3 LD.E.64 R28, desc[UR46][R20.64] ;  /* 0x0000002e141cb980 */ /* 0x000364000c101b00 */
[----:B------:R-:W-:Y:S01]  /*cf20*/  @!P5 IMAD.X R7, R0, 0x1, R32, P6 ;  /* 0x000000010007d824 */ /* 0x000fe200030e0620 */
[----:B------:R-:W-:Y:S02]  /*cf30*/  @!P5 IADD3 R62, P6, R62, R33, RZ ;  /* 0x000000213e3ed210 */ /* 0x000fe40007fde0ff */
[----:B0-----:R-:W-:-:S03]  /*cf40*/  CS2R R26, SRZ ;  /* 0x00000000001a7805 */ /* 0x001fc6000001ff00 */
[----:B------:R-:W-:Y:S01]  /*cf50*/  @!P5 IMAD.X R63, R63, 0x1, R32, P6 ;  /* 0x000000013f3fd824 */ /* 0x000fe200030e0620 */
[----:B------:R-:W-:Y:S02]  /*cf60*/  CS2R R32, SRZ ;  /* 0x0000000000207805 */ /* 0x000fe4000001ff00 */
[----:B-1----:R-:W-:Y:S01]  /*cf70*/  CS2R R20, SRZ ;  /* 0x0000000000147805 */ /* 0x002fe2000001ff00 */
[----:B------:R0:W5:Y:S04]  /*cf80*/  @!P3 LD.E.64 R26, desc[UR46][R14.64] ;  /* 0x0000002e0e1ab980 */ /* 0x000168000c101b00 */
[----:B------:R1:W5:Y:S04]  /*cf90*/  @!P4 LD.E.64 R32, desc[UR46][R24.64] ;  /* 0x0000002e1820c980 */ /* 0x000368000c101b00 */
[----:B------:R2:W5:Y:S01]  /*cfa0*/  @!P2 LD.E.64 R20, desc[UR46][R10.64] ;  /* 0x0000002e0a14a980 */ /* 0x000562000c101b00 */
[----:B0-----:R-:W-:-:S02]  /*cfb0*/  CS2R R14, SRZ ;  /* 0x00000000000e7805 */ /* 0x001fc4000001ff00 */
[----:B-1----:R-:W-:-:S04]  /*cfc0*/  CS2R R24, SRZ ;  /* 0x0000000000187805 */ /* 0x002fc8000001ff00 */
[----:B------:R0:W5:Y:S01]  /*cfd0*/  @!P1 LD.E.64 R14, desc[UR46][R8.64] ;  /* 0x0000002e080e9980 */ /* 0x000162000c101b00 */
[----:B--2---:R-:W-:-:S03]  /*cfe0*/  CS2R R10, SRZ ;  /* 0x00000000000a7805 */ /* 0x004fc6000001ff00 */
[----:B------:R1:W5:Y:S04]  /*cff0*/  @!P2 LD.E.64 R24, desc[UR46][R12.64] ;  /* 0x0000002e0c18a980 */ /* 0x000368000c101b00 */
[----:B------:R3:W5:Y:S01]  /*d000*/  @!P5 LD.E.64 R10, desc[UR46][R6.64] ;  /* 0x0000002e060ad980 */ /* 0x000762000c101b00 */
[----:B0-----:R-:W-:Y:S02]  /*d010*/  CS2R R8, SRZ ;  /* 0x0000000000087805 */ /* 0x001fe4000001ff00 */
[----:B-1----:R-:W-:-:S04]  /*d020*/  CS2R R12, SRZ ;  /* 0x00000000000c7805 */ /* 0x002fc8000001ff00 */
[----:B------:R3:W5:Y:S04]  /*d030*/  @!P5 LD.E.64 R8, desc[UR46][R62.64] ;  /* 0x0000002e3e08d980 */ /* 0x000768000c101b00 */
[----:B------:R3:W5:Y:S02]  /*d040*/  @!P1 LD.E.64 R12, desc[UR46][R4.64] ;  /* 0x0000002e040c9980 */ /* 0x000764000c101b00 */
.L_x_1591:
[----:B------:R-:W-:Y:S05]  /*d050*/  BSYNC B1 ;  /* 0x0000000000017941 */ /* 0x000fea0003800000 */
.L_x_1590:
[----:B---3-5:R-:W-:Y:S01]  /*d060*/  IMAD.MOV.U32 R5, RZ, RZ, R30 ;  /* 0x000000ffff057224 */ /* 0x028fe200078e001e */
[----:B------:R-:W-:Y:S01]  /*d070*/  LEA.HI R4, R188, R188, RZ, 0x1 ;  /* 0x000000bcbc047211 */ /* 0x000fe200078f08ff */
[----:B------:R-:W-:Y:S01]  /*d080*/  VIADD R6, R3, 0xc400 ;  /* 0x0000c40003067836 */ /* 0x000fe20000000000 */
[----:B------:R-:W-:Y:S01]  /*d090*/  VIADDMNMX R67, R67, -R178, 0x80, PT ;  /* 0x0000008043437446 */ /* 0x000fe200038009b2 */
[----:B0-----:R-:W-:Y:S01]  /*d0a0*/  VIADD R0, R3, 0xc440 ;  /* 0x0000c44003007836 */ /* 0x001fe20000000000 */
[----:B------:R-:W-:Y:S01]  /*d0b0*/  PRMT R105, R5, 0x7610, R105 ;  /* 0x0000761005697816 */ /* 0x000fe20000000069 */
[----:B------:R-:W-:Y:S01]  /*d0c0*/  @P0 VIADD R0, R6, 0xffffffc0 ;  /* 0xffffffc006000836 */ /* 0x000fe20000000000 */
[----:B------:R-:W-:Y:S01]  /*d0d0*/  LOP3.LUT R5, R4, 0xfffffffe, RZ, 0xc0, !PT ;  /* 0xfffffffe04057812 */ /* 0x000fe200078ec0ff */
[----:B------:R-:W-:Y:S01]  /*d0e0*/  IMAD.MOV.U32 R6, RZ, RZ, R31 ;  /* 0x000000ffff067224 */ /* 0x000fe200078e001f */
[----:B------:R-:W-:Y:S01]  /*d0f0*/  BSSY B1, `(.L_x_1592) ;  /* 0x0000030000017945 */ /* 0x000fe20003800000 */
[----:B------:R-:W-:Y:S01]  /*d100*/  IMAD.MOV.U32 R7, RZ, RZ, R32 ;  /* 0x000000ffff077224 */ /* 0x000fe200078e0020 */
[----:B------:R-:W-:Y:S01]  /*d110*/  ISETP.GE.AND P1, PT, R162, R67, PT ;  /* 0x00000043a200720c */ /* 0x000fe20003f26270 */
[----:B------:R-:W-:Y:S01]  /*d120*/  IMAD.IADD R5, R188, 0x1, -R5 ;  /* 0x00000001bc057824 */ /* 0x000fe200078e0a05 */
[----:B------:R-:W-:Y:S01]  /*d130*/  PRMT R106, R6, 0x7610, R106 ;  /* 0x00007610066a7816 */ /* 0x000fe2000000006a */
[----:B------:R-:W-:Y:S01]  /*d140*/  IMAD.MOV.U32 R4, RZ, RZ, R26 ;  /* 0x000000ffff047224 */ /* 0x000fe200078e001a */
[----:B------:R-:W-:Y:S01]  /*d150*/  PRMT R97, R7, 0x7610, R97 ;  /* 0x0000761007617816 */ /* 0x000fe20000000061 */
[----:B------:R-:W-:Y:S01]  /*d160*/  IMAD.MOV.U32 R6, RZ, RZ, R27 ;  /* 0x000000ffff067224 */ /* 0x000fe200078e001b */
[----:B------:R-:W-:Y:S01]  /*d170*/  SHF.L.U32 R5, R5, 0x1f, RZ ;  /* 0x0000001f05057819 */ /* 0x000fe200000006ff */
[----:B------:R-:W-:Y:S01]  /*d180*/  IMAD.MOV.U32 R7, RZ, RZ, R20 ;  /* 0x000000ffff077224 */ /* 0x000fe200078e0014 */
[----:B------:R-:W-:Y:S01]  /*d190*/  PRMT R89, R4, 0x7610, R89 ;  /* 0x0000761004597816 */ /* 0x000fe20000000059 */
[----:B------:R-:W-:Y:S01]  /*d1a0*/  IMAD.MOV.U32 R4, RZ, RZ, R21 ;  /* 0x000000ffff047224 */ /* 0x000fe200078e0015 */
[----:B------:R-:W0:Y:S01]  /*d1b0*/  SYNCS.PHASECHK.TRANS64.TRYWAIT P0, [R2+URZ+0x2a800], R5 ;  /* 0x02a80005020075a7 */ /* 0x000e22000800017f */
        /* <DEDUP_REMOVED lines=34> */
[----:B0-----:R-:W-:Y:S06]  /*d3e0*/  @!P0 BRA `(.L_x_1593) ;  /* 0x000001fc00008947 */ /* 0x001fec0003800000 */
.L_x_1935:
[----:B------:R-:W-:Y:S05]  /*d3f0*/  BSYNC B1 ;  /* 0x0000000000017941 */ /* 0x000fea0003800000 */
.L_x_1592:
[----:B------:R-:W-:Y:S01]  /*d400*/  BSSY B1, `(.L_x_1594) ;  /* 0x000012f000017945 */ /* 0x000fe20003800000 */
[----:B------:R-:W-:Y:S02]  /*d410*/  PRMT R64, R4, 0x7610, R64 ;  /* 0x0000761004407816 */ /* 0x000fe40000000040 */
[----:B--2---:R-:W-:Y:S01]  /*d420*/  PRMT R65, R6, 0x7610, R65 ;  /* 0x0000761006417816 */ /* 0x004fe20000000041 */
        /* <DEDUP_REMOVED lines=11> */
[----:B------:R-:W-:Y:S02]  /*d4e0*/  SHF.R.U64 R115, R60, 0x10, R61 ;  /* 0x000000103c737819 */ /* 0x000fe4000000123d */
[----:B------:R-:W-:Y:S02]  /*d4f0*/  SHF.R.U32.HI R112, RZ, 0x10, R59 ;  /* 0x00000010ff707819 */ /* 0x000fe4000001163b */
[----:B------:R-:W-:Y:S02]  /*d500*/  SHF.R.U32.HI R60, RZ, 0x10, R61 ;  /* 0x00000010ff3c7819 */ /* 0x000fe4000001163d */
[----:B------:R-:W-:Y:S02]  /*d510*/  PRMT R112, R109, 0x5410, R112 ;  /* 0x000054106d707816 */ /* 0x000fe40000000070 */
[----:B------:R-:W-:Y:S02]  /*d520*/  SHF.R.U64 R113, R58, 0x10, R59 ;  /* 0x000000103a717819 */ /* 0x000fe4000000123b */
[----:B------:R-:W-:Y:S01]  /*d530*/  PRMT R111, R111, 0x5410, R60 ;  /* 0x000054106f6f7816 */ /* 0x000fe2000000003c */
[----:B------:R-:W-:Y:S01]  /*d540*/  IMAD.U32 R114, R112, 0x10000, RZ ;  /* 0x0001000070727824 */ /* 0x000fe200078e00ff */
[----:B------:R-:W-:-:S02]  /*d550*/  PRMT R113, R110, 0x5410, R113 ;  /* 0x000054106e717816 */ /* 0x000fc40000000071 */
[----:B------:R-:W-:Y:S01]  /*d560*/  LOP3.LUT R116, R112, 0xffff0000, RZ, 0xc0, !PT ;  /* 0xffff000070747812 */ /* 0x000fe200078ec0ff */
[C---:B------:R-:W-:Y:S01]  /*d570*/  IMAD.U32 R110, R111.reuse, 0x10000, RZ ;  /* 0x000100006f6e7824 */ /* 0x040fe200078e00ff */
[----:B------:R-:W-:Y:S02]  /*d580*/  LOP3.LUT R112, R111, 0xffff0000, RZ, 0xc0, !PT ;  /* 0xffff00006f707812 */ /* 0x000fe400078ec0ff */
[----:B------:R-:W-:Y:S02]  /*d590*/  PRMT R58, R66, 0x5432, R115 ;  /* 0x00005432423a7816 */ /* 0x000fe40000000073 */
[C---:B0-----:R-:W-:Y:S01]  /*d5a0*/  LOP3.LUT R60, R6.reuse, 0xffff0000, RZ, 0xc0, !PT ;  /* 0xffff0000063c7812 */ /* 0x041fe200078ec0ff */
[----:B------:R-:W-:Y:S01]  /*d5b0*/  IMAD.U32 R59, R6, 0x10000, RZ ;  /* 0x00010000063b7824 */ /* 0x000fe200078e00ff */
[C---:B------:R-:W-:Y:S01]  /*d5c0*/  LOP3.LUT R109, R7.reuse, 0xffff0000, RZ, 0xc0, !PT ;  /* 0xffff0000076d7812 */ /* 0x040fe200078ec0ff */
[----:B------:R-:W-:Y:S01]  /*d5d0*/  IMAD.U32 R61, R7, 0x10000, RZ ;  /* 0x00010000073d7824 */ /* 0x000fe200078e00ff */
[----:B------:R-:W-:Y:S01]  /*d5e0*/  LOP3.LUT R7, R4, 0xffff0000, RZ, 0xc0, !PT ;  /* 0xffff000004077812 */ /* 0x000fe200078ec0ff */
[C---:B------:R-:W-:Y:S01]  /*d5f0*/  FMUL.FTZ R118, R60.reuse, R114 ;  /* 0x000000723c767220 */ /* 0x040fe20000410000 */
[----:B------:R-:W-:Y:S01]  /*d600*/  FMUL.FTZ R111, R60, R110 ;  /* 0x0000006e3c6f7220 */ /* 0x000fe20000410000 */
[----:B------:R-:W-:Y:S01]  /*d610*/  FMUL.FTZ R60, R109, R116 ;  /* 0x000000746d3c7220 */ /* 0x000fe20000410000 */
[----:B------:R-:W-:-:S02]  /*d620*/  IMAD.U32 R6, R4, 0x10000, RZ ;  /* 0x0001000004067824 */ /* 0x000fc400078e00ff */
[----:B------:R-:W-:Y:S01]  /*d630*/  FFMA.FTZ R118, R59, R110, -R118 ;  /* 0x0000006e3b767223 */ /* 0x000fe20000010876 */
[----:B------:R-:W-:Y:S01]  /*d640*/  FMUL.FTZ R110, R109, R112 ;  /* 0x000000706d6e7220 */ /* 0x000fe20000410000 */
[----:B------:R-:W-:Y:S01]  /*d650*/  FFMA.FTZ R111, R59, R114, R111 ;  /* 0x000000723b6f7223 */ /* 0x000fe2000001006f */
[----:B------:R-:W-:Y:S01]  /*d660*/  FFMA.FTZ R112, R61, R112, -R60 ;  /* 0x000000703d707223 */ /* 0x000fe2000001083c */
[C---:B------:R-:W-:Y:S01]  /*d670*/  IMAD.U32 R4, R5.reuse, 0x10000, RZ ;  /* 0x0001000005047824 */ /* 0x040fe200078e00ff */
[----:B------:R-:W-:Y:S01]  /*d680*/  LOP3.LUT R5, R5, 0xffff0000, RZ, 0xc0, !PT ;  /* 0xffff000005057812 */ /* 0x000fe200078ec0ff */
[C---:B------:R-:W-:Y:S01]  /*d690*/  IMAD.U32 R60, R113.reuse, 0x10000, RZ ;  /* 0x00010000713c7824 */ /* 0x040fe200078e00ff */
[----:B------:R-:W-:Y:S01]  /*d6a0*/  LOP3.LUT R113, R113, 0xffff0000, RZ, 0xc0, !PT ;  /* 0xffff000071717812 */ /* 0x000fe200078ec0ff */
[C---:B------:R-:W-:Y:S01]  /*d6b0*/  IMAD.U32 R59, R58.reuse, 0x10000, RZ ;  /* 0x000100003a3b7824 */ /* 0x040fe200078e00ff */
[----:B------:R-:W-:Y:S01]  /*d6c0*/  LOP3.LUT R58, R58, 0xffff0000, RZ, 0xc0, !PT ;  /* 0xffff00003a3a7812 */ /* 0x000fe200078ec0ff */
[----:B------:R-:W-:Y:S01]  /*d6d0*/  FFMA.FTZ R115, R61, R116, R110 ;  /* 0x000000743d737223 */ /* 0x000fe2000001006e */
[C---:B------:R-:W-:Y:S01]  /*d6e0*/  FMUL.FTZ R61, R7.reuse, R60 ;  /* 0x0000003c073d7220 */ /* 0x040fe20000410000 */
        /* <DEDUP_REMOVED lines=12> */
.L_x_1597:
[----:B------:R-:W-:Y:S05]  /*d7b0*/  BSYNC B2 ;  /* 0x0000000000027941 */ /* 0x000fea0003800000 */
.L_x_1596:
[----:B------:R-:W-:Y:S04]  /*d7c0*/  BSSY B2, `(.L_x_1598) ;  /* 0x0000030000027945 */ /* 0x000fe80003800000 */
[----:B------:R-:W-:Y:S05]  /*d7d0*/  @P1 BRA `(.L_x_1599) ;  /* 0x0000000000b81947 */ /* 0x000fea0003800000 */
[----:B0-----:R-:W0:Y:S01]  /*d7e0*/  LDS.128 R4, [R0] ;  /* 0x0000000000047984 */ /* 0x001e220000000c00 */
[----:B------:R-:W-:Y:S02]  /*d7f0*/  SHF.R.U64 R56, R56, 0x10, R57 ;  /* 0x0000001038387819 */ /* 0x000fe40000001239 */
[----:B------:R-:W-:Y:S02]  /*d800*/  SHF.R.U64 R54, R54, 0x10, R55 ;  /* 0x0000001036367819 */ /* 0x000fe40000001237 */
[----:B------:R-:W-:Y:S02]  /*d810*/  SHF.R.U32.HI R57, RZ, 0x10, R57 ;  /* 0x00000010ff397819 */ /* 0x000fe40000011639 */
[----:B------:R-:W-:Y:S02]  /*d820*/  SHF.R.U32.HI R55, RZ, 0x10, R55 ;  /* 0x00000010ff377819 */ /* 0x000fe40000011637 */
[----:B------:R-:W-:Y:S02]  /*d830*/  PRMT R104, R104, 0x5410, R57 ;  /* 0x0000541068687816 */ /* 0x000fe40000000039 */
[----:B------:R-:W-:-:S02]  /*d840*/  PRMT R102, R102, 0x5410, R55 ;  /* 0x0000541066667816 */ /* 0x000fc40000000037 */
[----:B------:R-:W-:Y:S01]  /*d850*/  PRMT R101, R101, 0x5410, R54 ;  /* 0x0000541065657816 */ /* 0x000fe20000000036 */
[C---:B------:R-:W-:Y:S01]  /*d860*/  IMAD.U32 R58, R104.reuse, 0x10000, RZ ;  /* 0x00010000683a7824 */ /* 0x040fe200078e00ff */
[----:B------:R-:W-:Y:S01]  /*d870*/  LOP3.LUT R104, R104, 0xffff0000, RZ, 0xc0, !PT ;  /* 0xffff000068687812 */ /* 0x000fe200078ec0ff */
[C---:B------:R-:W-:Y:S01]  /*d880*/  IMAD.U32 R59, R102.reuse, 0x10000, RZ ;  /* 0x00010000663b7824 */ /* 0x040fe200078e00ff */
[----:B------:R-:W-:Y:S02]  /*d890*/  LOP3.LUT R102, R102, 0xffff0000, RZ, 0xc0, !PT ;  /* 0xffff000066667812 */ /* 0x000fe400078ec0ff */
[----:B------:R-:W-:Y:S02]  /*d8a0*/  PRMT R103, R103, 0x5410, R56 ;  /* 0x0000541067677816 */ /* 0x000fe40000000038 */
[C---:B0-----:R-:W-:Y:S01]  /*d8b0*/  LOP3.LUT R55, R6.reuse, 0xffff0000, RZ, 0xc0, !PT ;  /* 0xffff000006377812 */ /* 0x041fe200078ec0ff */
[----:B------:R-:W-:Y:S01]  /*d8c0*/  IMAD.U32 R54, R6, 0x10000, RZ ;  /* 0x0001000006367824 */ /* 0x000fe200078e00ff */
[C---:B------:R-:W-:Y:S01]  /*d8d0*/  LOP3.LUT R57, R7.reuse, 0xffff0000, RZ, 0xc0, !PT ;  /* 0xffff000007397812 */ /* 0x040fe200078ec0ff */
[----:B------:R-:W-:-:S02]  /*d8e0*/  IMAD.U32 R56, R7, 0x10000, RZ ;  /* 0x0001000007387824 */ /* 0x000fc400078e00ff */
[C---:B------:R-:W-:Y:S01]  /*d8f0*/  FMUL.FTZ R60, R55.reuse, R58 ;  /* 0x0000003a373c7220 */ /* 0x040fe20000410000 */
[-C--:B------:R-:W-:Y:S01]  /*d900*/  FMUL.FTZ R61, R55, R59.reuse ;  /* 0x0000003b373d7220 */ /* 0x080fe20000410000 */
[----:B------:R-:W-:Y:S01]  /*d910*/  FMUL.FTZ R55, R57, R102 ;  /* 0x0000006639377220 */ /* 0x000fe20000410000 */
[----:B------:R-:W-:Y:S02]  /*d920*/  IMAD.U32 R6, R4, 0x10000, RZ ;  /* 0x0001000004067824 */ /* 0x000fe400078e00ff */
[C---:B------:R-:W-:Y:S01]  /*d930*/  FFMA.FTZ R110, R54.reuse, R59, R60 ;  /* 0x0000003b366e7223 */ /* 0x040fe2000001003c */
[----:B------:R-:W-:Y:S02]  /*d940*/  IMAD.U32 R7, R5, 0x10000, RZ ;  /* 0x0001000005077824 */ /* 0x000fe400078e00ff */
[----:B------:R-:W-:Y:S01]  /*d950*/  FFMA.FTZ R109, R54, R58, -R61 ;  /* 0x0000003a366d7223 */ /* 0x000fe2000001083d */
[-C--:B------:R-:W-:Y:S01]  /*d960*/  FMUL.FTZ R59, R57, R104.reuse ;  /* 0x00000068393b7220 */ /* 0x080fe20000410000 */
[----:B------:R-:W-:Y:S01]  /*d970*/  LOP3.LUT R4, R4, 0xffff0000, RZ, 0xc0, !PT ;  /* 0xffff000004047812 */ /* 0x000fe200078ec0ff */
[C---:B------:R-:W-:Y:S01]  /*d980*/  FFMA.FTZ R104, R56.reuse, R104, -R55 ;  /* 0x0000006838687223 */ /* 0x040fe20000010837 */
[----:B------:R-:W-:Y:S01]  /*d990*/  LOP3.LUT R5, R5, 0xffff0000, RZ, 0xc0, !PT ;  /* 0xffff000005057812 */ /* 0x000fe200078ec0ff */
[C---:B------:R-:W-:Y:S01]  /*d9a0*/  IMAD.U32 R57, R101.reuse, 0x10000, RZ ;  /* 0x0001000065397824 */ /* 0x040fe200078e00ff */
[----:B------:R-:W-:Y:S01]  /*d9b0*/  LOP3.LUT R58, R101, 0xffff0000, RZ, 0xc0, !PT ;  /* 0xffff0000653a7812 */ /* 0x000fe200078ec0ff */
[C---:B------:R-:W-:Y:S01]  /*d9c0*/  IMAD.U32 R55, R103.reuse, 0x10000, RZ ;  /* 0x0001000067377824 */ /* 0x040fe200078e00ff */
[----:B------:R-:W-:Y:S01]  /*d9d0*/  LOP3.LUT R54, R103, 0xffff0000, RZ, 0xc0, !PT ;  /* 0xffff000067367812 */ /* 0x000fe200078ec0ff */
        /* <DEDUP_REMOVED lines=14> */
.L_x_1599:
[----:B------:R-:W-:Y:S05]  /*dac0*/  BSYNC B2 ;  /* 0x0000000000027941 */ /* 0x000fea0003800000 */
.L_x_1598:
[----:B------:R-:W-:Y:S04]  /*dad0*/  BSSY B2, `(.L_x_1600) ;  /* 0x0000030000027945 */ /* 0x000fe80003800000 */
[----:B------:R-:W-:Y:S05]  /*dae0*/  @P2 BRA `(.L_x_1601) ;  /* 0x0000000000b82947 */ /* 0x000fea0003800000 */
[----:B01----:R-:W0:Y:S01]  /*daf0*/  LDS.128 R4, [R3+0x10400] ;  /* 0x0104000003047984 */ /* 0x003e220000000c00 */
        /* <DEDUP_REMOVED lines=45> */
.L_x_1601:
[----:B------:R-:W-:Y:S05]  /*ddd0*/  BSYNC B2 ;  /* 0x0000000000027941 */ /* 0x000fea0003800000 */
.L_x_1600:
[----:B------:R-:W-:Y:S04]  /*dde0*/  BSSY B2, `(.L_x_1602) ;  /* 0x0000030000027945 */ /* 0x000fe80003800000 */
[----:B------:R-:W-:Y:S05]  /*ddf0*/  @P3 BRA `(.L_x_1603) ;  /* 0x0000000000b83947 */ /* 0x000fea0003800000 */
[----:B012---:R-:W0:Y:S01]  /*de00*/  LDS.128 R4, [R0+0x4000] ;  /* 0x0040000000047984 */ /* 0x007e220000000c00 */
        /* <DEDUP_REMOVED lines=45> */
.L_x_1603:
[----:B------:R-:W-:Y:S05]  /*e0e0*/  BSYNC B2 ;  /* 0x0000000000027941 */ /* 0x000fea0003800000 */
.L_x_1602:
[----:B------:R-:W-:Y:S04]  /*e0f0*/  BSSY B2, `(.L_x_1604) ;  /* 0x0000030000027945 */ /* 0x000fe80003800000 */
[----:B------:R-:W-:Y:S05]  /*e100*/  @P4 BRA `(.L_x_1605) ;  /* 0x0000000000b84947 */ /* 0x000fea0003800000 */
[----:B0123--:R-:W0:Y:S01]  /*e110*/  LDS.128 R4, [R3+0x14400] ;  /* 0x0144000003047984 */ /* 0x00fe220000000c00 */
[--C-:B------:R-:W-:Y:S02]  /*e120*/  SHF.R.U64 R44, R44, 0x10, R45.reuse ;  /* 0x000000102c2c7819 */ /* 0x100fe4000000122d */
[----:B------:R-:W-:Y:S02]  /*e130*/  SHF.R.U32.HI R47, RZ, 0x10, R45 ;  /* 0x00000010ff2f7819 */ /* 0x000fe4000001162d */
[--C-:B------:R-:W-:Y:S02]  /*e140*/  SHF.R.U64 R45, R42, 0x10, R43.reuse ;  /* 0x000000102a2d7819 */ /* 0x100fe4000000122b */
        /* <DEDUP_REMOVED lines=14> */
[----:B------:R-:W-:Y:S01]  /*e230*/  FMUL.FTZ R49, R43, R47 ;  /* 0x0000002f2b317220 */ /* 0x000fe20000410000 */
[C---:B------:R-:W-:Y:S01]  /*e240*/  FMUL.FTZ R43, R45.reuse, R77 ;  /* 0x0000004d2d2b7220 */ /* 0x040fe20000410000 */
[----:B------:R-:W-:Y:S02]  /*e250*/  IMAD.U32 R6, R4, 0x10000, RZ ;  /* 0x0001000004067824 */ /* 0x000fe400078e00ff */
[C---:B------:R-:W-:Y:S01]  /*e260*/  FFMA.FTZ R51, R42.reuse, R47, R50 ;  /* 0x0000002f2a337223 */ /* 0x040fe20000010032 */
[----:B------:R-:W-:Y:S01]  /*e270*/  FMUL.FTZ R47, R45, R80 ;  /* 0x000000502d2f7220 */ /* 0x000fe20000410000 */
[C---:B------:R-:W-:Y:S02]  /*e280*/  IMAD.U32 R7, R5.reuse, 0x10000, RZ ;  /* 0x0001000005077824 */ /* 0x040fe400078e00ff */
[----:B------:R-:W-:Y:S01]  /*e290*/  FFMA.FTZ R48, R42, R46, -R49 ;  /* 0x0000002e2a307223 */ /* 0x000fe20000010831 */
[----:B------:R-:W-:Y:S01]  /*e2a0*/  IMAD.U32 R45, R78, 0x10000, RZ ;  /* 0x000100004e2d7824 */ /* 0x000fe200078e00ff */
        /* <DEDUP_REMOVED lines=8> */
[----:B------:R-:W-:Y:S01]  /*e330*/  FMUL.FTZ R44, R4, R43 ;  /* 0x0000002b042c7220 */ /* 0x000fe20000410000 */
[----:B------:R-:W-:-:S02]  /*e340*/  FMUL.FTZ R46, R5, R78 ;  /* 0x0000004e052e7220 */ /* 0x000fc40000410000 */
[-C--:B------:R-:W-:Y:S01]  /*e350*/  FMUL.FTZ R49, R5, R42.reuse ;  /* 0x0000002a05317220 */ /* 0x080fe20000410000 */
[C---:B------:R-:W-:Y:S01]  /*e360*/  FFMA.FTZ R4, R6.reuse, R43, -R47 ;  /* 0x0000002b06047223 */ /* 0x040fe2000001082f */
[----:B------:R-:W-:Y:S01]  /*e370*/  FFMA.FTZ R45, R6, R45, R44 ;  /* 0x0000002d062d7223 */ /* 0x000fe2000001002c */
[C---:B------:R-:W-:Y:S01]  /*e380*/  FFMA.FTZ R5, R7.reuse, R42, -R46 ;  /* 0x0000002a07057223 */ /* 0x040fe2000001082e */
[----:B------:R-:W-:Y:S01]  /*e390*/  FFMA.FTZ R78, R7, R78, R49 ;  /* 0x0000004e074e7223 */ /* 0x000fe20000010031 */
[----:B------:R-:W-:Y:S02]  /*e3a0*/  F2FP.BF16.F32.PACK_AB R6, R51, R48 ;  /* 0x000000303306723e */ /* 0x000fe400000010ff */
[----:B------:R-:W-:Y:S02]  /*e3b0*/  F2FP.BF16.F32.PACK_AB R7, R77, R80 ;  /* 0x000000504d07723e */ /* 0x000fe400000010ff */
[----:B------:R-:W-:Y:S02]  /*e3c0*/  F2FP.BF16.F32.PACK_AB R4, R45, R4 ;  /* 0x000000042d04723e */ /* 0x000fe400000010ff */
[----:B------:R-:W-:-:S05]  /*e3d0*/  F2FP.BF16.F32.PACK_AB R5, R78, R5 ;  /* 0x000000054e05723e */ /* 0x000fca00000010ff */
[----:B------:R4:W-:Y:S02]  /*e3e0*/  STS.128 [R3+0x14400], R4 ;  /* 0x0144000403007388 */ /* 0x0009e40000000c00 */
.L_x_1605:
[----:B------:R-:W-:Y:S05]  /*e3f0*/  BSYNC B2 ;  /* 0x0000000000027941 */ /* 0x000fea0003800000 */
.L_x_1604:
[----:B------:R-:W-:Y:S05]  /*e400*/  @P5 BRA `(.L_x_1595) ;  /* 0x0000000000b85947 */ /* 0x000fea0003800000 */
[----:B01234-:R-:W0:Y:S01]  /*e410*/  LDS.128 R4, [R0+0x8000] ;  /* 0x0080000000047984 */ /* 0x01fe220000000c00 */
[----:B------:R-:W-:Y:S02]  /*e420*/  SHF.R.U64 R43, R36, 0x10, R37 ;  /* 0x00000010242b7819 */ /* 0x000fe40000001225 */
[----:B------:R-:W-:Y:S02]  /*e430*/  SHF.R.U64 R36, R38, 0x10, R39 ;  /* 0x0000001026247819 */ /* 0x000fe40000001227 */
[----:B------:R-:W-:Y:S02]  /*e440*/  SHF.R.U32.HI R42, RZ, 0x10, R37 ;  /* 0x00000010ff2a7819 */ /* 0x000fe40000011625 */
[----:B------:R-:W-:Y:S02]  /*e450*/  SHF.R.U32.HI R39, RZ, 0x10, R39 ;  /* 0x00000010ff277819 */ /* 0x000fe40000011627 */
[----:B------:R-:W-:Y:S02]  /*e460*/  PRMT R71, R71, 0x5410, R42 ;  /* 0x0000541047477816 */ /* 0x000fe4000000002a */
[----:B------:R-:W-:-:S02]  /*e470*/  PRMT R66, R66, 0x5410, R39 ;  /* 0x0000541042427816 */ /* 0x000fc40000000027 */
[----:B------:R-:W-:Y:S01]  /*e480*/  PRMT R70, R70, 0x5410, R43 ;  /* 0x0000541046467816 */ /* 0x000fe2000000002b */
[----:B------:R-:W-:Y:S01]  /*e490*/  IMAD.U32 R42, R71, 0x10000, RZ ;  /* 0x00010000472a7824 */ /* 0x000fe200078e00ff */
[----:B------:R-:W-:Y:S01]  /*e4a0*/  PRMT R69, R69, 0x5410, R36 ;  /* 0x0000541045457816 */ /* 0x000fe20000000024 */
[C---:B------:R-:W-:Y:S01]  /*e4b0*/  IMAD.U32 R43, R66.reuse, 0x10000, RZ ;  /* 0x00010000422b7824 */ /* 0x040fe200078e00ff */
[----:B------:R-:W-:Y:S02]  /*e4c0*/  LOP3.LUT R66, R66, 0xffff0000, RZ, 0xc0, !PT ;  /* 0xffff000042427812 */ /* 0x000fe400078ec0ff */
[----:B------:R-:W-:Y:S02]  /*e4d0*/  LOP3.LUT R71, R71, 0xffff0000, RZ, 0xc0, !PT ;  /* 0xffff000047477812 */ /* 0x000fe400078ec0ff */
[C---:B0-----:R-:W-:Y:S01]  /*e4e0*/  LOP3.LUT R37, R6.reuse, 0xffff0000, RZ, 0xc0, !PT ;  /* 0xffff000006257812 */ /* 0x041fe200078ec0ff */
[----:B------:R-:W-:Y:S01]  /*e4f0*/  IMAD.U32 R36, R6, 0x10000, RZ ;  /* 0x0001000006247824 */ /* 0x000fe200078e00ff */
[C---:B------:R-:W-:Y:S01]  /*e500*/  LOP3.LUT R39, R7.reuse, 0xffff0000, RZ, 0xc0, !PT ;  /* 0xffff000007277812 */ /* 0x040fe200078ec0ff */
[----:B------:R-:W-:-:S02]  /*e510*/  IMAD.U32 R38, R7, 0x10000, RZ ;  /* 0x0001000007267824 */ /* 0x000fc400078e00ff */
[C---:B------:R-:W-:Y:S01]  /*e520*/  FMUL.FTZ R46, R37.reuse, R42 ;  /* 0x0000002a252e7220 */ /* 0x040fe20000410000 */
[-C--:B------:R-:W-:Y:S01]  /*e530*/  FMUL.FTZ R45, R37, R43.reuse ;  /* 0x0000002b252d7220 */ /* 0x080fe20000410000 */
[C---:B------:R-:W-:Y:S01]  /*e540*/  FMUL.FTZ R37, R39.reuse, R66 ;  /* 0x0000004227257220 */ /* 0x040fe20000410000 */
[----:B------:R-:W-:Y:S02]  /*e550*/  IMAD.U32 R6, R4, 0x10000, RZ ;  /* 0x0001000004067824 */ /* 0x000fe400078e00ff */
[----:B------:R-:W-:Y:S01]  /*e560*/  FFMA.FTZ R47, R36, R43, R46 ;  /* 0x0000002b242f7223 */ /* 0x000fe2000001002e */
[-C--:B------:R-:W-:Y:S01]  /*e570*/  FMUL.FTZ R43, R39, R71.reuse ;  /* 0x00000047272b7220 */ /* 0x080fe20000410000 */
[----:B------:R-:W-:Y:S01]  /*e580*/  FFMA.FTZ R71, R38, R71, -R37 ;  /* 0x0000004726477223 */ /* 0x000fe20000010825 */
[----:B------:R-:W-:Y:S02]  /*e590*/  IMAD.U32 R7, R5, 0x10000, RZ ;  /* 0x0001000005077824 */ /* 0x000fe400078e00ff */
[----:B------:R-:W-:Y:S01]  /*e5a0*/  FFMA.FTZ R44, R36, R42, -R45 ;  /* 0x0000002a242c7223 */ /* 0x000fe2000001082d */
[----:B------:R-:W-:Y:S01]  /*e5b0*/  IMAD.U32 R37, R70, 0x10000, RZ ;  /* 0x0001000046257824 */ /* 0x000fe200078e00ff */
[----:B------:R-:W-:Y:S01]  /*e5c0*/  LOP3.LUT R4, R4, 0xffff0000, RZ, 0xc0, !PT ;  /* 0xffff000004047812 */ /* 0x000fe200078ec0ff */
[----:B------:R-:W-:Y:S01]  /*e5d0*/  IMAD.U32 R39, R69, 0x10000, RZ ;  /* 0x0001000045277824 */ /* 0x000fe200078e00ff */
[----:B------:R-:W-:Y:S01]  /*e5e0*/  LOP3.LUT R5, R5, 0xffff0000, RZ, 0xc0, !PT ;  /* 0xffff000005057812 */ /* 0x000fe200078ec0ff */
[----:B------:R-:W-:Y:S01]  /*e5f0*/  FFMA.FTZ R66, R38, R66, R43 ;  /* 0x0000004226427223 */ /* 0x000fe2000001002b */
[----:B------:R-:W-:Y:S01]  /*e600*/  LOP3.LUT R36, R69, 0xffff0000, RZ, 0xc0, !PT ;  /* 0xffff000045247812 */ /* 0x000fe200078ec0ff */
[----:B------:R-:W-:Y:S01]  /*e610*/  FMUL.FTZ R43, R4, R39 ;  /* 0x00000027042b7220 */ /* 0x000fe20000410000 */
[----:B------:R-:W-:Y:S01]  /*e620*/  LOP3.LUT R70, R70, 0xffff0000, RZ, 0xc0, !PT ;  /* 0xffff000046467812 */ /* 0x000fe200078ec0ff */
[----:B------:R-:W-:-:S02]  /*e630*/  FMUL.FTZ R38, R4, R37 ;  /* 0x0000002504267220 */ /* 0x000fc40000410000 */
[C---:B------:R-:W-:Y:S01]  /*e640*/  FMUL.FTZ R42, R5.reuse, R36 ;  /* 0x00000024052a7220 */ /* 0x040fe20000410000 */
[C---:B------:R-:W-:Y:S01]  /*e650*/  FFMA.FTZ R4, R6.reuse, R37, -R43 ;  /* 0x0000002506047223 */ /* 0x040fe2000001082b */
[-C--:B------:R-:W-:Y:S01]  /*e660*/  FMUL.FTZ R45, R5, R70.reuse ;  /* 0x00000046052d7220 */ /* 0x080fe20000410000 */
[----:B------:R-:W-:Y:S01]  /*e670*/  FFMA.FTZ R39, R6, R39, R38 ;  /* 0x0000002706277223 */ /* 0x000fe20000010026 */
[----:B------:R-:W-:Y:S01]  /*e680*/  FFMA.FTZ R5, R7, R70, -R42 ;  /* 0x0000004607057223 */ /* 0x000fe2000001082a */
[----:B------:R-:W-:Y:S01]  /*e690*/  F2FP.BF16.F32.PACK_AB R6, R47, R44 ;  /* 0x0000002c2f06723e */ /* 0x000fe200000010ff */
[----:B------:R-:W-:Y:S01]  /*e6a0*/  FFMA.FTZ R36, R7, R36, R45 ;  /* 0x0000002407247223 */ /* 0x000fe2000001002d */
[----:B------:R-:W-:Y:S02]  /*e6b0*/  F2FP.BF16.F32.PACK_AB R7, R66, R71 ;  /* 0x000000474207723e */ /* 0x000fe400000010ff */
[----:B------:R-:W-:Y:S02]  /*e6c0*/  F2FP.BF16.F32.PACK_AB R4, R39, R4 ;  /* 0x000000042704723e */ /* 0x000fe400000010ff */
[----:B------:R-:W-:-:S05]  /*e6d0*/  F2FP.BF16.F32.PACK_AB R5, R36, R5 ;  /* 0x000000052405723e */ /* 0x000fca00000010ff */
[----:B------:R0:W-:Y:S02]  /*e6e0*/  STS.128 [R0+0x8000], R4 ;  /* 0x0080000400007388 */ /* 0x0001e40000000c00 */
.L_x_1595:
[----:B------:R-:W-:Y:S05]  /*e6f0*/  BSYNC B1 ;  /* 0x0000000000017941 */ /* 0x000fea0003800000 */
.L_x_1594:
        /* <DEDUP_REMOVED lines=57> */
.L_x_1608:
[----:B------:R-:W-:Y:S05]  /*ea90*/  BSYNC B1 ;  /* 0x0000000000017941 */ /* 0x000fea0003800000 */
.L_x_1607:
[----:B------:R-:W-:Y:S04]  /*eaa0*/  BSSY B1, `(.L_x_1609) ;  /* 0x0000030000017945 */ /* 0x000fe80003800000 */
[----:B------:R-:W-:Y:S05]  /*eab0*/  @P1 BRA `(.L_x_1610) ;  /* 0x0000000000b81947 */ /* 0x000fea0003800000 */
[----:B0-----:R-:W0:Y:S01]  /*eac0*/  LDS.128 R4, [R0+0x2000] ;  /* 0x0020000000047984 */ /* 0x001e220000000c00 */
        /* <DEDUP_REMOVED lines=45> */
.L_x_1610:
[----:B------:R-:W-:Y:S05]  /*eda0*/  BSYNC B1 ;  /* 0x0000000000017941 */ /* 0x000fea0003800000 */
.L_x_1609:
        /* <DEDUP_REMOVED lines=48> */
.L_x_1612:
[----:B------:R-:W-:Y:S05]  /*f0b0*/  BSYNC B1 ;  /* 0x0000000000017941 */ /* 0x000fea0003800000 */
.L_x_1611:
        /* <DEDUP_REMOVED lines=48> */
.L_x_1614:
[----:B------:R-:W-:Y:S05]  /*f3c0*/  BSYNC B1 ;  /* 0x0000000000017941 */ /* 0x000fea0003800000 */
.L_x_1613:
[----:B------:R-:W-:Y:S04]  /*f3d0*/  BSSY B1, `(.L_x_1615) ;  /* 0x0000030000017945 */ /* 0x000fe80003800000 */
[----:B------:R-:W-:Y:S05]  /*f3e0*/  @P4 BRA `(.L_x_1616) ;  /* 0x0000000000b84947 */ /* 0x000fea0003800000 */
[----:B0123--:R-:W0:Y:S01]  /*f3f0*/  LDS.128 R4, [R3+0x16400] ;  /* 0x0164000003047984 */ /* 0x00fe220000000c00 */
        /* <DEDUP_REMOVED lines=45> */
.L_x_1616:
[----:B------:R-:W-:Y:S05]  /*f6d0*/  BSYNC B1 ;  /* 0x0000000000017941 */ /* 0x000fea0003800000 */
.L_x_1615:
        /* <DEDUP_REMOVED lines=15> */
[C---:B------:R-:W-:Y:S01]  /*f7d0*/  IMAD.U32 R10, R7.reuse, 0x10000, RZ ;  /* 0x00010000070a7824 */ /* 0x040fe200078e00ff */
[----:B------:R-:W-:Y:S01]  /*f7e0*/  LOP3.LUT R7, R7, 0xffff0000, RZ, 0xc0, !PT ;  /* 0xffff000007077812 */ /* 0x000fe200078ec0ff */
[----:B------:R-:W-:-:S02]  /*f7f0*/  IMAD.U32 R8, R6, 0x10000, RZ ;  /* 0x0001000006087824 */ /* 0x000fc400078e00ff */
[CC--:B------:R-:W-:Y:S01]  /*f800*/  FMUL.FTZ R13, R9.reuse, R12.reuse ;  /* 0x0000000c090d7220 */ /* 0x0c0fe20000410000 */
[----:B------:R-:W-:Y:S01]  /*f810*/  FMUL.FTZ R9, R9, R11 ;  /* 0x0000000b09097220 */ /* 0x000fe20000410000 */
[C---:B------:R-:W-:Y:S01]  /*f820*/  FMUL.FTZ R21, R7.reuse, R63 ;  /* 0x0000003f07157220 */ /* 0x040fe20000410000 */
[----:B------:R-:W-:Y:S02]  /*f830*/  IMAD.U32 R3, R4, 0x10000, RZ ;  /* 0x0001000004037824 */ /* 0x000fe400078e00ff */
[C---:B------:R-:W-:Y:S01]  /*f840*/  FFMA.FTZ R14, R8.reuse, R11, -R13 ;  /* 0x0000000b080e7223 */ /* 0x040fe2000001080d */
[----:B------:R-:W-:Y:S01]  /*f850*/  FFMA.FTZ R15, R8, R12, R9 ;  /* 0x0000000c080f7223 */ /* 0x000fe20000010009 */
[-C--:B------:R-:W-:Y:S01]  /*f860*/  FMUL.FTZ R9, R7, R65.reuse ;  /* 0x0000004107097220 */ /* 0x080fe20000410000 */
[C---:B------:R-:W-:Y:S01]  /*f870*/  IMAD.U32 R6, R5.reuse, 0x10000, RZ ;  /* 0x0001000005067824 */ /* 0x040fe200078e00ff */
[----:B------:R-:W-:Y:S01]  /*f880*/  LOP3.LUT R4, R4, 0xffff0000, RZ, 0xc0, !PT ;  /* 0xffff000004047812 */ /* 0x000fe200078ec0ff */
[----:B------:R-:W-:Y:S01]  /*f890*/  IMAD.U32 R8, R62, 0x10000, RZ ;  /* 0x000100003e087824 */ /* 0x000fe200078e00ff */
[----:B------:R-:W-:Y:S01]  /*f8a0*/  LOP3.LUT R5, R5, 0xffff0000, RZ, 0xc0, !PT ;  /* 0xffff000005057812 */ /* 0x000fe200078ec0ff */
[----:B------:R-:W-:Y:S01]  /*f8b0*/  IMAD.U32 R7, R64, 0x10000, RZ ;  /* 0x0001000040077824 */ /* 0x000fe200078e00ff */
[----:B------:R-:W-:Y:S01]  /*f8c0*/  LOP3.LUT R62, R62, 0xffff0000, RZ, 0xc0, !PT ;  /* 0xffff00003e3e7812 */ /* 0x000fe200078ec0ff */
[----:B------:R-:W-:Y:S01]  /*f8d0*/  FFMA.FTZ R21, R10, R65, -R21 ;  /* 0x000000410a157223 */ /* 0x000fe20000010815 */
[----:B------:R-:W-:Y:S01]  /*f8e0*/  LOP3.LUT R64, R64, 0xffff0000, RZ, 0xc0, !PT ;  /* 0xffff000040407812 */ /* 0x000fe200078ec0ff */
[----:B------:R-:W-:Y:S01]  /*f8f0*/  FFMA.FTZ R12, R10, R63, R9 ;  /* 0x0000003f0a0c7223 */ /* 0x000fe20000010009 */
[C---:B------:R-:W-:Y:S01]  /*f900*/  FMUL.FTZ R10, R4.reuse, R8 ;  /* 0x00000008040a7220 */ /* 0x040fe20000410000 */
[-C--:B------:R-:W-:Y:S01]  /*f910*/  FMUL.FTZ R9, R4, R7.reuse ;  /* 0x0000000704097220 */ /* 0x080fe20000410000 */
        /* <DEDUP_REMOVED lines=10> */
[----:B------:R0:W-:Y:S01]  /*f9c0*/  STS.128 [R0+0xa000], R4 ;  /* 0x00a0000400007388 */ /* 0x0001e20000000c00 */
[----:B------:R-:W-:Y:S05]  /*f9d0*/  BRA `(.L_x_1606) ;  /* 0x0000003400ec7947 */ /* 0x000fea0003800000 */
.L_x_1585:
        /* <DEDUP_REMOVED lines=19> */
[----:B------:R-:W-:-:S04]  /*fb10*/  IMAD.WIDE.U32 R6, R3, UR6, R6 ;  /* 0x0000000603067c25 */ /* 0x000fc8000f8e0006 */
[----:B------:R-:W-:Y:S01]  /*fb20*/  IMAD R67, R3, UR7, R0 ;  /* 0x0000000703437c24 */ /* 0x000fe2000f8e0200 */
[----:B------:R-:W-:Y:S01]  /*fb30*/  ULDC.64 UR6, c[0x0][0x400] ;  /* 0x0001000000067ab9 */ /* 0x000fe20000000a00 */
[----:B------:R-:W-:Y:S01]  /*fb40*/  IMAD.IADD R61, R5, 0x1, R61 ;  /* 0x00000001053d7824 */ /* 0x000fe200078e023d */
[----:B------:R-:W-:Y:S01]  /*fb50*/  LEA R3, P0, R4, UR4, 0x1 ;  /* 0x0000000404037c11 */ /* 0x000fe2000f8008ff */
[----:B------:R-:W-:Y:S01]  /*fb60*/  IMAD.IADD R67, R7, 0x1, R67 ;  /* 0x0000000107437824 */ /* 0x000fe200078e0243 */
[----:B------:R-:W-:Y:S01]  /*fb70*/  LEA R0, P1, R6, UR6, 0x1 ;  /* 0x0000000606007c11 */ /* 0x000fe2000f8208ff */
[----:B------:R-:W-:Y:S01]  /*fb80*/  UMOV UR4, 0xffffffff ;  /* 0xffffffff00047882 */ /* 0x000fe20000000000 */
[----:B------:R-:W-:Y:S02]  /*fb90*/  LEA.HI.X R61, R4, UR5, R61, 0x1, P0 ;  /* 0x00000005043d7c11 */ /* 0x000fe400080f0c3d */
[----:B------:R-:W-:Y:S01]  /*fba0*/  LEA.HI.X R67, R6, UR7, R67, 0x1, P1 ;  /* 0x0000000706437c11 */ /* 0x000fe200088f0c43 */
[----:B------:R-:W-:Y:S08]  /*fbb0*/  BRA.DIV UR4, `(.L_x_1617) ;  /* 0x000001d604207947 */ /* 0x000ff0000b800000 */
[----:B------:R0:W1:Y:S04]  /*fbc0*/  SHFL.IDX PT, R7, R61, RZ, 0x1c1f ;  /* 0x001c1fff3d077589 */ /* 0x00006800000e0000 */
[----:B------:R0:W2:Y:S04]  /*fbd0*/  SHFL.IDX PT, R6, R3, RZ, 0x1c1f ;  /* 0x001c1fff03067589 */ /* 0x0000a800000e0000 */
[----:B------:R0:W3:Y:S04]  /*fbe0*/  SHFL.IDX PT, R4, R67, RZ, 0x1c1f ;  /* 0x001c1fff43047589 */ /* 0x0000e800000e0000 */
[----:B------:R0:W4:Y:S02]  /*fbf0*/  SHFL.IDX PT, R14, R0, RZ, 0x1c1f ;  /* 0x001c1fff000e7589 */ /* 0x00012400000e0000 */
.L_x_1941:
[----:B------:R-:W-:Y:S01]  /*fc00*/  IMAD R71, R163, R10, RZ ;  /* 0x0000000aa3477224 */ /* 0x000fe200078e02ff */
[----:B------:R-:W-:Y:S01]  /*fc10*/  BSSY B1, `(.L_x_1618) ;  /* 0x000002f000017945 */ /* 0x000fe20003800000 */
[----:B----4-:R-:W-:Y:S01]  /*fc20*/  IMAD.MOV.U32 R12, RZ, RZ, R14 ;  /* 0x000000ffff0c7224 */ /* 0x010fe200078e000e */
[----:B------:R-:W-:Y:S01]  /*fc30*/  CS2R R44, SRZ ;  /* 0x00000000002c7805 */ /* 0x000fe2000001ff00 */
[----:B---3--:R-:W-:Y:S01]  /*fc40*/  IMAD.MOV.U32 R13, RZ, RZ, R4 ;  /* 0x000000ffff0d7224 */ /* 0x008fe200078e0004 */
        /* <DEDUP_REMOVED lines=19> */
[----:B------:R-:W-:-:S02]  /*fd80*/  CS2R R44, SRZ ;  /* 0x00000000002c7805 */ /* 0x000fc4000001ff00 */
[----:B------:R-:W-:-:S03]  /*fd90*/  CS2R R46, SRZ ;  /* 0x00000000002e7805 */ /* 0x000fc6000001ff00 */
[----:B-12---:R-:W-:-:S04]  /*fda0*/  @!P0 IMAD.WIDE R8, R18, 0x2, R6 ;  /* 0x0000000212088825 */ /* 0x006fc800078e0206 */
[----:B------:R-:W-:Y:S01]  /*fdb0*/  @!P1 IMAD.SHL.U32 R11, R221, 0x8, RZ ;  /* 0x00000008dd0b9824 */ /* 0x000fe200078e00ff */
[----:B------:R1:W5:Y:S01]  /*fdc0*/  @!P0 LD.E.128 R32, desc[UR46][R8.64] ;  /* 0x0000002e08208980 */ /* 0x000362000c101d00 */
[----:B------:R-:W-:Y:S01]  /*fdd0*/  @!P2 IMAD.SHL.U32 R15, R223, 0x8, RZ ;  /* 0x00000008df0fa824 */ /* 0x000fe200078e00ff */
[----:B------:R-:W-:Y:S01]  /*fde0*/  CS2R R28, SRZ ;  /* 0x00000000001c7805 */ /* 0x000fe2000001ff00 */
[----:B------:R-:W-:Y:S01]  /*fdf0*/  @!P1 IMAD.WIDE R4, R11, 0x2, R6 ;  /* 0x000000020b049825 */ /* 0x000fe200078e0206 */
[----:B------:R-:W-:Y:S02]  /*fe00*/  CS2R R30, SRZ ;  /* 0x00000000001e7805 */ /* 0x000fe4000001ff00 */
[----:B------:R-:W-:Y:S02]  /*fe10*/  CS2R R40, SRZ ;  /* 0x0000000000287805 */ /* 0x000fe4000001ff00 */
[----:B------:R-:W-:Y:S02]  /*fe20*/  CS2R R42, SRZ ;  /* 0x00000000002a7805 */ /* 0x000fe4000001ff00 */
[----:B------:R-:W-:-:S02]  /*fe30*/  CS2R R24, SRZ ;  /* 0x0000000000187805 */ /* 0x000fc4000001ff00 */
[----:B------:R-:W-:Y:S02]  /*fe40*/  CS2R R26, SRZ ;  /* 0x00000000001a7805 */ /* 0x000fe4000001ff00 */
[----:B------:R-:W-:Y:S01]  /*fe50*/  CS2R R36, SRZ ;  /* 0x0000000000247805 */ /* 0x000fe2000001ff00 */
[--C-:B-1----:R-:W-:Y:S01]  /*fe60*/  @!P1 IMAD.WIDE R8, R11, 0x2, R12.reuse ;  /* 0x000000020b089825 */ /* 0x102fe200078e020c */
[----:B------:R-:W-:Y:S01]  /*fe70*/  CS2R R38, SRZ ;  /* 0x0000000000267805 */ /* 0x000fe2000001ff00 */
[----:B------:R3:W5:Y:S02]  /*fe80*/  @!P1 LD.E.128 R28, desc[UR46][R4.64] ;  /* 0x0000002e041c9980 */ /* 0x000764000c101d00 */
[C---:B------:R-:W-:Y:S02]  /*fe90*/  @!P2 IMAD.WIDE R10, R15.reuse, 0x2, R12 ;  /* 0x000000020f0aa825 */ /* 0x040fe400078e020c */
[----:B------:R3:W5:Y:S02]  /*fea0*/  @!P1 LD.E.128 R40, desc[UR46][R8.64] ;  /* 0x0000002e08289980 */ /* 0x000764000c101d00 */
[----:B------:R-:W-:-:S02]  /*feb0*/  @!P2 IMAD.WIDE R6, R15, 0x2, R6 ;  /* 0x000000020f06a825 */ /* 0x000fc400078e0206 */
[----:B------:R3:W5:Y:S02]  /*fec0*/  @!P2 LD.E.128 R36, desc[UR46][R10.64] ;  /* 0x0000002e0a24a980 */ /* 0x000764000c101d00 */
[----:B------:R-:W-:Y:S02]  /*fed0*/  @!P0 IMAD.WIDE R12, R18, 0x2, R12 ;  /* 0x00000002120c8825 */ /* 0x000fe400078e020c */
[----:B------:R3:W5:Y:S04]  /*fee0*/  @!P2 LD.E.128 R24, desc[UR46][R6.64] ;  /* 0x0000002e0618a980 */ /* 0x000768000c101d00 */
[----:B------:R3:W5:Y:S02]  /*fef0*/  @!P0 LD.E.128 R44, desc[UR46][R12.64] ;  /* 0x0000002e0c2c8980 */ /* 0x000764000c101d00 */
.L_x_1619:
[----:B------:R-:W-:Y:S05]  /*ff00*/  BSYNC B1 ;  /* 0x0000000000017941 */ /* 0x000fea0003800000 */
.L_x_1618:
[----:B---3-5:R-:W-:Y:S01]  /*ff10*/  IMAD.MOV.U32 R4, RZ, RZ, R44 ;  /* 0x000000ffff047224 */ /* 0x028fe200078e002c */
[----:B------:R-:W-:Y:S01]  /*ff20*/  UMOV UR4, 0xffffffff ;  /* 0xffffffff00047882 */ /* 0x000fe20000000000 */
[----:B------:R-:W-:Y:S02]  /*ff30*/  IMAD.MOV.U32 R5, RZ, RZ, R45 ;  /* 0x000000ffff057224 */ /* 0x000fe400078e002d */
[----:B--2---:R-:W-:Y:S01]  /*ff40*/  IMAD.MOV.U32 R6, RZ, RZ, R46 ;  /* 0x000000ffff067224 */ /* 0x004fe200078e002e */
[----:B------:R-:W-:Y:S01]  /*ff50*/  PRMT R111, R4, 0x7610, R111 ;  /* 0x00007610046f7816 */ /* 0x000fe2000000006f */
[----:B-1----:R-:W-:Y:S01]  /*ff60*/  IMAD.MOV.U32 R7, RZ, RZ, R47 ;  /* 0x000000ffff077224 */ /* 0x002fe200078e002f */
        /* <DEDUP_REMOVED lines=41> */
[----:B------:R-:W-:Y:S02]  /*10200*/  CS2R R4, SRZ ;  /* 0x0000000000047805 */ /* 0x000fe4000001ff00 */
[----:B------:R-:W-:Y:S02]  /*10210*/  PRMT R90, R6, 0x7610, R90 ;  /* 0x00007610065a7816 */ /* 0x000fe4000000005a */
[----:B------:R-:W-:Y:S01]  /*10220*/  PRMT R91, R7, 0x7610, R91 ;  /* 0x00007610075b7816 */ /* 0x000fe2000000005b */
[----:B------:R-:W-:Y:S06]  /*10230*/  BRA.DIV UR4, `(.L_x_1620) ;  /* 0x000001ce04f07947 */ /* 0x000fec000b800000 */
[----:B0-----:R-:W0:Y:S04]  /*10240*/  SHFL.IDX PT, R61, R61, 0x1, 0x1c1f ;  /* 0x003c1f003d3d7f89 */ /* 0x001e2800000e0000 */
[----:B------:R1:W2:Y:S04]  /*10250*/  SHFL.IDX PT, R60, R3, 0x1, 0x1c1f ;  /* 0x003c1f00033c7f89 */ /* 0x0002a800000e0000 */
[----:B------:R-:W3:Y:S04]  /*10260*/  SHFL.IDX PT, R67, R67, 0x1, 0x1c1f ;  /* 0x003c1f0043437f89 */ /* 0x000ee800000e0000 */
[----:B------:R1:W4:Y:S02]  /*10270*/  SHFL.IDX PT, R66, R0, 0x1, 0x1c1f ;  /* 0x003c1f0000427f89 */ /* 0x00032400000e0000 */
.L_x_1947:
[----:B------:R-:W-:Y:S01]  /*10280*/  VIADD R64, R64, 0x40 ;  /* 0x0000004040407836 */ /* 0x000fe20000000000 */
        /* <DEDUP_REMOVED lines=21> */
[----:B------:R-:W-:Y:S02]  /*103e0*/  CS2R R52, SRZ ;  /* 0x0000000000347805 */ /* 0x000fe4000001ff00 */
[----:B------:R-:W-:Y:S01]  /*103f0*/  CS2R R54, SRZ ;  /* 0x0000000000367805 */ /* 0x000fe2000001ff00 */
[----:B0-2---:R-:W-:-:S04]  /*10400*/  @!P0 IMAD.WIDE R4, R18, 0x2, R60 ;  /* 0x0000000212048825 */ /* 0x005fc800078e023c */
        /* <DEDUP_REMOVED lines=20> */
.L_x_1622:
[----:B------:R-:W-:Y:S05]  /*10550*/  BSYNC B1 ;  /* 0x0000000000017941 */ /* 0x000fea0003800000 */
.L_x_1621:
[----:B-1---5:R-:W-:Y:S01]  /*10560*/  IMAD.MOV.U32 R3, RZ, RZ, R4 ;  /* 0x000000ffff037224 */ /* 0x022fe200078e0004 */
[----:B------:R-:W-:Y:S01]  /*10570*/  LEA.HI R0, R188, R188, RZ, 0x1 ;  /* 0x000000bcbc007211 */ /* 0x000fe200078f08ff */
[----:B0-----:R-:W-:Y:S01]  /*10580*/  IMAD.MOV.U32 R20, RZ, RZ, R5 ;  /* 0x000000ffff147224 */ /* 0x001fe200078e0005 */
[----:B------:R-:W-:Y:S01]  /*10590*/  BSSY B1, `(.L_x_1623) ;  /* 0x0000034000017945 */ /* 0x000fe20003800000 */
[----:B------:R-:W-:Y:S01]  /*105a0*/  IMAD.MOV.U32 R21, RZ, RZ, R6 ;  /* 0x000000ffff157224 */ /* 0x000fe200078e0006 */
[----:B------:R-:W-:Y:S01]  /*105b0*/  PRMT R94, R3, 0x7610, R94 ;  /* 0x00007610035e7816 */ /* 0x000fe2000000005e */
[----:B--2---:R-:W-:Y:S01]  /*105c0*/  IMAD.MOV.U32 R60, RZ, RZ, R7 ;  /* 0x000000ffff3c7224 */ /* 0x004fe200078e0007 */
[----:B------:R-:W-:Y:S01]  /*105d0*/  LOP3.LUT R3, R0, 0xfffffffe, RZ, 0xc0, !PT ;  /* 0xfffffffe00037812 */ /* 0x000fe200078ec0ff */
[----:B------:R-:W-:Y:S01]  /*105e0*/  IMAD.MOV.U32 R0, RZ, RZ, R8 ;  /* 0x000000ffff007224 */ /* 0x000fe200078e0008 */
[----:B------:R-:W-:Y:S01]  /*105f0*/  PRMT R95, R20, 0x7610, R95 ;  /* 0x00007610145f7816 */ /* 0x000fe2000000005f */
[----:B------:R-:W-:Y:S01]  /*10600*/  IMAD.MOV.U32 R20, RZ, RZ, R9 ;  /* 0x000000ffff147224 */ /* 0x000fe200078e0009 */
[----:B------:R-:W-:Y:S01]  /*10610*/  PRMT R96, R21, 0x7610, R96 ;  /* 0x0000761015607816 */ /* 0x000fe20000000060 */
        /* <DEDUP_REMOVED lines=34> */
[----:B------:R-:W-:-:S02]  /*10840*/  VIADDMNMX R0, R71, -R178, 0x80, PT ;  /* 0x0000008047007446 */ /* 0x000fc400038009b2 */
[----:B------:R-:W-:Y:S01]  /*10850*/  PRMT R82, R60, 0x7610, R82 ;  /* 0x000076103c527816 */ /* 0x000fe20000000052 */
[----:B------:R-:W-:Y:S01]  /*10860*/  IMAD.MOV.U32 R60, RZ, RZ, R58 ;  /* 0x000000ffff3c7224 */ /* 0x000fe200078e003a */
[----:B------:R-:W-:Y:S01]  /*10870*/  PRMT R83, R62, 0x7610, R83 ;  /* 0x000076103e537816 */ /* 0x000fe20000000053 */
[----:B------:R-:W-:Y:S01]  /*10880*/  IMAD.MOV.U32 R62, RZ, RZ, R59 ;  /* 0x000000ffff3e7224 */ /* 0x000fe200078e003b */
[----:B------:R-:W-:Y:S02]  /*10890*/  ISETP.GE.AND P1, PT, R162, R0, PT ;  /* 0x00000000a200720c */ /* 0x000fe40003f26270 */
[----:B------:R-:W-:Y:S02]  /*108a0*/  PRMT R70, R63, 0x7610, R70 ;  /* 0x000076103f467816 */ /* 0x000fe40000000046 */
[----:B------:R-:W-:Y:S01]  /*108b0*/  PRMT R71, R64, 0x7610, R71 ;  /* 0x0000761040477816 */ /* 0x000fe20000000047 */
[----:B0-----:R-:W-:Y:S08]  /*108c0*/  @!P0 BRA `(.L_x_1624) ;  /* 0x000001c800c08947 */ /* 0x001ff00003800000 */
.L_x_1948:
[----:B------:R-:W-:Y:S05]  /*108d0*/  BSYNC B1 ;  /* 0x0000000000017941 */ /* 0x000fea0003800000 */
.L_x_1623:
[----:B------:R-:W-:Y:S01]  /*108e0*/  BSSY B1, `(.L_x_1625) ;  /* 0x0000147000017945 */ /* 0x000fe20003800000 */
[----:B------:R-:W-:Y:S02]  /*108f0*/  PRMT R73, R60, 0x7610, R73 ;  /* 0x000076103c497816 */ /* 0x000fe40000000049 */
[----:B------:R-:W-:Y:S01]  /*10900*/  PRMT R74, R62, 0x7610, R74 ;  /* 0x000076103e4a7816 */ /* 0x000fe2000000004a */
[----:B------:R-:W-:Y:S06]  /*10910*/  @P1 BRA `(.L_x_1626) ;  /* 0x00000014000c1947 */ /* 0x000fec0003800000 */
[----:B------:R-:W1:Y:S01]  /*10920*/  LDC R76, c[0x0][0x3f4] ;  /* 0x0000fd00ff4c7b82 */ /* 0x000e620000000800 */
[----:B------:R-:W-:Y:S01]  /*10930*/  BSSY B2, `(.L_x_1627) ;  /* 0x000006f000027945 */ /* 0x000fe20003800000 */
[-C--:B-1----:R-:W-:Y:S02]  /*10940*/  ISETP.GE.AND P0, PT, R18, R76.reuse, PT ;  /* 0x0000004c1200720c */ /* 0x082fe40003f06270 */
[-C--:B------:R-:W-:Y:S02]  /*10950*/  ISETP.GE.AND P1, PT, R165, R76.reuse, PT ;  /* 0x0000004ca500720c */ /* 0x080fe40003f26270 */
[----:B------:R-:W-:-:S09]  /*10960*/  ISETP.GE.AND P2, PT, R166, R76, PT ;  /* 0x0000004ca600720c */ /* 0x000fd20003f46270 */
[----:B------:R-:W-:Y:S05]  /*10970*/  @P0 BRA `(.L_x_1628) ;  /* 0x0000000400a80947 */ /* 0x000fea0003800000 */
[----:B------:R-:W-:Y:S02]  /*10980*/  LEA.HI R62, R76, R191, RZ, 0x1d ;  /* 0x000000bf4c3e7211 */ /* 0x000fe400078fe8ff */
[----:B0-----:R-:W-:Y:S02]  /*10990*/  LOP3.LUT R61, R175, 0x38, R18, 0xf8, !PT ;  /* 0x00000038af3d7812 */ /* 0x001fe400078ef812 */
[----:B------:R-:W-:Y:S01]  /*109a0*/  SHF.R.S32.HI R63, RZ, 0x1f, R62 ;  /* 0x0000001fff3f7819 */ /* 0x000fe2000001143e */
[----:B------:R-:W-:Y:S01]  /*109b0*/  IMAD.SHL.U32 R64, R62, 0x8, RZ ;  /* 0x000000083e407824 */ /* 0x000fe200078e00ff */
[----:B------:R-:W-:Y:S02]  /*109c0*/  LOP3.LUT R60, R61, R176, RZ, 0x3c, !PT ;  /* 0x000000b03d3c7212 */ /* 0x000fe400078e3cff */
[----:B------:R-:W-:Y:S02]  /*109d0*/  LEA.HI R62, R63, R62, RZ, 0x3 ;  /* 0x0000003e3f3e7211 */ /* 0x000fe400078f18ff */
[----:B------:R-:W-:Y:S01]  /*109e0*/  LOP3.LUT R63, R175, 0x38, R64, 0xf8, !PT ;  /* 0x00000038af3f7812 */ /* 0x000fe200078ef840 */
[----:B------:R-:W-:Y:S01]  /*109f0*/  IMAD.IADD R61, R177, 0x1, R60 ;  /* 0x00000001b13d7824 */ /* 0x000fe200078e023c */
[----:B------:R-:W-:Y:S01]  /*10a00*/  SHF.R.U64 R112, R44, 0x10, R45 ;  /* 0x000000102c707819 */ /* 0x000fe2000000122d */
[----:B------:R-:W-:Y:S01]  /*10a10*/  IMAD.SHL.U32 R62, R62, 0x400, RZ ;  /* 0x000004003e3e7824 */ /* 0x000fe200078e00ff */
[----:B------:R-:W-:Y:S01]  /*10a20*/  LOP3.LUT R63, R63, R176, RZ, 0x3c, !PT ;  /* 0x000000b03f3f7212 */ /* 0x000fe200078e3cff */
[----:B------:R-:W-:Y:S01]  /*10a30*/  IMAD R92, R61, 0x2, R2 ;  /* 0x000000023d5c7824 */ /* 0x000fe200078e0202 */
[----:B------:R-:W-:-:S02]  /*10a40*/  SHF.R.U64 R113, R32, 0x10, R33 ;  /* 0x0000001020717819 */ /* 0x000fc40000001221 */
[----:B------:R-:W-:Y:S02]  /*10a50*/  LOP3.LUT R62, R62, 0x7fffe000, RZ, 0xc0, !PT ;  /* 0x7fffe0003e3e7812 */ /* 0x000fe400078ec0ff */
[----:B------:R-:W-:Y:S02]  /*10a60*/  SHF.R.U32.HI R114, RZ, 0x10, R33 ;  /* 0x00000010ff727819 */ /* 0x000fe40000011621 */
[----:B------:R-:W-:Y:S02]  /*10a70*/  IADD3 R93, R63, R62, R177 ;  /* 0x0000003e3f5d7210 */ /* 0x000fe40007ffe0b1 */
[----:B------:R-:W0:Y:S01]  /*10a80*/  LDS.128 R60, [R92+0xc400] ;  /* 0x00c400005c3c7984 */ /* 0x000e220000000c00 */
[--C-:B------:R-:W-:Y:S02]  /*10a90*/  SHF.R.U64 R32, R34, 0x10, R35.reuse ;  /* 0x0000001022207819 */ /* 0x100fe40000001223 */
[----:B------:R-:W-:Y:S01]  /*10aa0*/  IMAD R93, R93, 0x2, R2 ;  /* 0x000000025d5d7824 */ /* 0x000fe200078e0202 */
[----:B------:R-:W-:-:S02]  /*10ab0*/  SHF.R.U32.HI R33, RZ, 0x10, R35 ;  /* 0x00000010ff217819 */ /* 0x000fc40000011623 */
[----:B------:R-:W-:Y:S02]  /*10ac0*/  SHF.R.U32.HI R44, RZ, 0x10, R45 ;  /* 0x00000010ff2c7819 */ /* 0x000fe4000001162d */
[----:B---34-:R-:W1:Y:S01]  /*10ad0*/  LDS.128 R64, [R93+0xc400] ;  /* 0x00c400005d407984 */ /* 0x018e620000000c00 */
[----:B------:R-:W-:Y:S02]  /*10ae0*/  PRMT R111, R111, 0x5410, R112 ;  /* 0x000054106f6f7816 */ /* 0x000fe40000000070 */
[----:B------:R-:W-:Y:S02]  /*10af0*/  SHF.R.U64 R45, R46, 0x10, R47 ;  /* 0x000000102e2d7819 */ /* 0x000fe4000000122f */
[----:B------:R-:W-:Y:S01]  /*10b00*/  PRMT R35, R78, 0x5432, R113 ;  /* 0x000054324e237816 */ /* 0x000fe20000000071 */
[----:B------:R-:W-:Y:S01]  /*10b10*/  IMAD.U32 R120, R111, 0x10000, RZ ;  /* 0x000100006f787824 */ /* 0x000fe200078e00ff */
[----:B------:R-:W-:Y:S02]  /*10b20*/  SHF.R.U32.HI R110, RZ, 0x10, R47 ;  /* 0x00000010ff6e7819 */ /* 0x000fe4000001162f */
[----:B------:R-:W-:Y:S01]  /*10b30*/  PRMT R46, R73, 0x5432, R44 ;  /* 0x00005432492e7816 */ /* 0x000fe2000000002c */
[----:B------:R-:W-:Y:S01]  /*10b40*/  IMAD.U32 R119, R35, 0x10000, RZ ;  /* 0x0001000023777824 */ /* 0x000fe200078e00ff */
[----:B------:R-:W-:-:S02]  /*10b50*/  PRMT R44, R70, 0x5432, R45 ;  /* 0x00005432462c7816 */ /* 0x000fc4000000002d */
[----:B------:R-:W-:Y:S01]  /*10b60*/  PRMT R45, R69, 0x5432, R110 ;  /* 0x00005432452d7816 */ /* 0x000fe2000000006e */
[----:B------:R-:W-:Y:S01]  /*10b70*/  IMAD.U32 R121, R46, 0x10000, RZ ;  /* 0x000100002e797824 */ /* 0x000fe200078e00ff */
[----:B------:R-:W-:Y:S02]  /*10b80*/  PRMT R34, R77, 0x5432, R114 ;  /* 0x000054324d227816 */ /* 0x000fe40000000072 */
[----:B------:R-:W-:Y:S01]  /*10b90*/  PRMT R33, R74, 0x5432, R33 ;  /* 0x000054324a217816 */ /* 0x000fe20000000021 */
[----:B------:R-:W-:Y:S01]  /*10ba0*/  IMAD.U32 R122, R45, 0x10000, RZ ;  /* 0x000100002d7a7824 */ /* 0x000fe200078e00ff */
[----:B------:R-:W-:Y:S02]  /*10bb0*/  LOP3.LUT R35, R35, 0xffff0000, RZ, 0xc0, !PT ;  /* 0xffff000023237812 */ /* 0x000fe400078ec0ff */
[----:B------:R-:W-:Y:S02]  /*10bc0*/  PRMT R32, R75, 0x5432, R32 ;  /* 0x000054324b207816 */ /* 0x000fe40000000020 */
[----:B------:R-:W-:Y:S01]  /*10bd0*/  LOP3.LUT R45, R45, 0xffff0000, RZ, 0xc0, !PT ;  /* 0xffff00002d2d7812 */ /* 0x000fe200078ec0ff */
        /* <DEDUP_REMOVED lines=10> */
[----:B------:R-:W-:Y:S01]  /*10c80*/  IMAD.U32 R117, R65, 0x10000, RZ ;  /* 0x0001000041757824 */ /* 0x000fe200078e00ff */
[C---:B------:R-:W-:Y:S01]  /*10c90*/  LOP3.LUT R63, R66.reuse, 0xffff0000, RZ, 0xc0, !PT ;  /* 0xffff0000423f7812 */ /* 0x040fe200078ec0ff */
[C---:B------:R-:W-:Y:S01]  /*10ca0*/  FMUL.FTZ R123, R115.reuse, R120 ;  /* 0x00000078737b7220 */ /* 0x040fe20000410000 */
[----:B------:R-:W-:Y:S01]  /*10cb0*/  FMUL.FTZ R125, R115, R119 ;  /* 0x00000077737d7220 */ /* 0x000fe20000410000 */
[----:B------:R-:W-:Y:S01]  /*10cc0*/  IMAD.U32 R118, R67, 0x10000, RZ ;  /* 0x0001000043767824 */ /* 0x000fe200078e00ff */
[----:B------:R-:W-:Y:S01]  /*10cd0*/  LOP3.LUT R65, R65, 0xffff0000, RZ, 0xc0, !PT ;  /* 0xffff000041417812 */ /* 0x000fe200078ec0ff */
[----:B------:R-:W-:Y:S01]  /*10ce0*/  IMAD.U32 R64, R66, 0x10000, RZ ;  /* 0x0001000042407824 */ /* 0x000fe200078e00ff */
[----:B------:R-:W-:Y:S01]  /*10cf0*/  LOP3.LUT R66, R67, 0xffff0000, RZ, 0xc0, !PT ;  /* 0xffff000043427812 */ /* 0x000fe200078ec0ff */
[----:B------:R-:W-:-:S02]  /*10d00*/  IMAD.U32 R115, R34, 0x10000, RZ ;  /* 0x0001000022737824 */ /* 0x000fc400078e00ff */
[C---:B------:R-:W-:Y:S01]  /*10d10*/  FFMA.FTZ R67, R114.reuse, R119, -R123 ;  /* 0x0000007772437223 */ /* 0x040fe2000001087b */
[----:B------:R-:W-:Y:S01]  /*10d20*/  FFMA.FTZ R114, R114, R120, R125 ;  /* 0x0000007872727223 */ /* 0x000fe2000001007d */
[----:B------:R-:W-:Y:S01]  /*10d30*/  FMUL.FTZ R123, R117, R121 ;  /* 0x00000079757b7220 */ /* 0x000fe20000410000 */
[----:B------:R-:W-:Y:S02]  /*10d40*/  IMAD.U32 R119, R33, 0x10000, RZ ;  /* 0x0001000021777824 */ /* 0x000fe400078e00ff */
[----:B------:R-:W-:Y:S01]  /*10d50*/  FMUL.FTZ R120, R118, R122 ;  /* 0x0000007a76787220 */ /* 0x000fe20000410000 */
[-C--:B------:R-:W-:Y:S01]  /*10d60*/  FMUL.FTZ R125, R117, R115.reuse ;  /* 0x00000073757d7220 */ /* 0x080fe20000410000 */
[----:B------:R-:W-:Y:S01]  /*10d70*/  LOP3.LUT R117, R111, 0xffff0000, RZ, 0xc0, !PT ;  /* 0xffff00006f757812 */ /* 0x000fe200078ec0ff */
[----:B------:R-:W-:Y:S01]  /*10d80*/  FFMA.FTZ R115, R116, R115, -R123 ;  /* 0x0000007374737223 */ /* 0x000fe2000001087b */
[-C--:B------:R-:W-:Y:S01]  /*10d90*/  FFMA.FTZ R111, R113, R119.reuse, -R120 ;  /* 0x00000077716f7223 */ /* 0x080fe20000010878 */
[----:B------:R-:W-:Y:S01]  /*10da0*/  FMUL.FTZ R123, R118, R119 ;  /* 0x00000077767b7220 */ /* 0x000fe20000410000 */
[----:B------:R-:W-:Y:S01]  /*10db0*/  LOP3.LUT R120, R46, 0xffff0000, RZ, 0xc0, !PT ;  /* 0xffff00002e787812 */ /* 0x000fe200078ec0ff */
[----:B------:R-:W-:Y:S01]  /*10dc0*/  FMUL.FTZ R119, R112, R117 ;  /* 0x0000007570777220 */ /* 0x000fe20000410000 */
[----:B------:R-:W-:Y:S01]  /*10dd0*/  LOP3.LUT R118, R34, 0xffff0000, RZ, 0xc0, !PT ;  /* 0xffff000022767812 */ /* 0x000fe200078ec0ff */
[----:B------:R-:W-:Y:S01]  /*10de0*/  FFMA.FTZ R116, R116, R121, R125 ;  /* 0x0000007974747223 */ /* 0x000fe2000001007d */
[-C--:B------:R-:W-:Y:S01]  /*10df0*/  FMUL.FTZ R121, R112, R35.reuse ;  /* 0x0000002370797220 */ /* 0x080fe20000410000 */
[C---:B------:R-:W-:Y:S01]  /*10e00*/  FMUL.FTZ R46, R65.reuse, R120 ;  /* 0x00000078412e7220 */ /* 0x040fe20000410000 */
[----:B------:R-:W-:Y:S01]  /*10e10*/  FFMA.FTZ R34, R110, R35, -R119 ;  /* 0x000000236e227223 */ /* 0x000fe20000010877 */
[----:B------:R-:W-:Y:S01]  /*10e20*/  FMUL.FTZ R65, R65, R118 ;  /* 0x0000007641417220 */ /* 0x000fe20000410000 */
[----:B------:R-:W-:-:S02]  /*10e30*/  IMAD.U32 R119, R44, 0x10000, RZ ;  /* 0x000100002c777824 */ /* 0x000fc400078e00ff */
[----:B------:R-:W-:Y:S01]  /*10e40*/  FFMA.FTZ R117, R110, R117, R121 ;  /* 0x000000756e757223 */ /* 0x000fe20000010079 */
[----:B------:R-:W-:Y:S02]  /*10e50*/  IMAD.U32 R35, R32, 0x10000, RZ ;  /* 0x0001000020237824 */ /* 0x000fe400078e00ff */
[C---:B------:R-:W-:Y:S01]  /*10e60*/  FFMA.FTZ R46, R61.reuse, R118, -R46 ;  /* 0x000000763d2e7223 */ /* 0x040fe2000001082e */
[----:B------:R-:W-:Y:S01]  /*10e70*/  FFMA.FTZ R65, R61, R120, R65 ;  /* 0x000000783d417223 */ /* 0x000fe20000010041 */
[C---:B------:R-:W-:Y:S01]  /*10e80*/  FMUL.FTZ R121, R64.reuse, R119 ;  /* 0x0000007740797220 */ /* 0x040fe20000410000 */
[-C--:B------:R-:W-:Y:S01]  /*10e90*/  FMUL.FTZ R61, R64, R35.reuse ;  /* 0x00000023403d7220 */ /* 0x080fe20000410000 */
[----:B------:R-:W-:Y:S01]  /*10ea0*/  LOP3.LUT R44, R44, 0xffff0000, RZ, 0xc0, !PT ;  /* 0xffff00002c2c7812 */ /* 0x000fe200078ec0ff */
[----:B------:R-:W-:Y:S01]  /*10eb0*/  FFMA.FTZ R113, R113, R122, R123 ;  /* 0x0000007a71717223 */ /* 0x000fe2000001007b */
[----:B------:R-:W-:Y:S01]  /*10ec0*/  LOP3.LUT R32, R32, 0xffff0000, RZ, 0xc0, !PT ;  /* 0xffff000020207812 */ /* 0x000fe200078ec0ff */
[C---:B------:R-:W-:Y:S01]  /*10ed0*/  FFMA.FTZ R121, R60.reuse, R35, -R121 ;  /* 0x000000233c797223 */ /* 0x040fe20000010879 */
[----:B------:R-:W-:Y:S01]  /*10ee0*/  LOP3.LUT R33, R33, 0xffff0000, RZ, 0xc0, !PT ;  /* 0xffff000021217812 */ /* 0x000fe200078ec0ff */
[----:B------:R-:W-:Y:S01]  /*10ef0*/  FFMA.FTZ R61, R60, R119, R61 ;  /* 0x000000773c3d7223 */ /* 0x000fe2000001003d */
        /* <DEDUP_REMOVED lines=14> */
[----:B------:R1:W-:Y:S01]  /*10fe0*/  STS.128 [R92+0xc400], R32 ;  /* 0x00c400205c007388 */ /* 0x0003e20000000c00 */
[----:B------:R-:W-:-:S02]  /*10ff0*/  F2FP.BF16.F32.PACK_AB R46, R64, R61 ;  /* 0x0000003d402e723e */ /* 0x000fc400000010ff */
[----:B------:R-:W-:-:S05]  /*11000*/  F2FP.BF16.F32.PACK_AB R47, R110, R113 ;  /* 0x000000716e2f723e */ /* 0x000fca00000010ff */
[----:B------:R1:W-:Y:S02]  /*11010*/  STS.128 [R93+0xc400], R44 ;  /* 0x00c4002c5d007388 */ /* 0x0003e40000000c00 */
.L_x_1628:
[----:B------:R-:W-:Y:S05]  /*11020*/  BSYNC B2 ;  /* 0x0000000000027941 */ /* 0x000fea0003800000 */
.L_x_1627:
[----:B------:R-:W-:Y:S04]  /*11030*/  BSSY B2, `(.L_x_1629) ;  /* 0x0000069000027945 */ /* 0x000fe80003800000 */
[----:B------:R-:W-:Y:S05]  /*11040*/  @P1 BRA `(.L_x_1630) ;  /* 0x00000004009c1947 */ /* 0x000fea0003800000 */
[----:B-1----:R-:W2:Y:S01]  /*11050*/  LDL R93, [R1+0x70] ;  /* 0x00007000015d7983 */ /* 0x002ea20000100800 */
[----:B------:R-:W-:Y:S02]  /*11060*/  LEA.HI R32, R76, R221, RZ, 0x1d ;  /* 0x000000dd4c207211 */ /* 0x000fe400078fe8ff */
[--C-:B0-----:R-:W-:Y:S02]  /*11070*/  SHF.R.U64 R61, R30, 0x10, R31.reuse ;  /* 0x000000101e3d7819 */ /* 0x101fe4000000121f */
[----:B------:R-:W-:Y:S01]  /*11080*/  SHF.R.S32.HI R33, RZ, 0x1f, R32 ;  /* 0x0000001fff217819 */ /* 0x000fe20000011420 */
[----:B------:R-:W-:Y:S01]  /*11090*/  IMAD.SHL.U32 R34, R32, 0x8, RZ ;  /* 0x0000000820227824 */ /* 0x000fe200078e00ff */
[----:B------:R-:W-:Y:S02]  /*110a0*/  SHF.R.U32.HI R30, RZ, 0x10, R31 ;  /* 0x00000010ff1e7819 */ /* 0x000fe4000001161f */
[----:B------:R-:W-:Y:S02]  /*110b0*/  LEA.HI R32, R33, R32, RZ, 0x3 ;  /* 0x0000002021207211 */ /* 0x000fe400078f18ff */
[----:B------:R-:W-:-:S02]  /*110c0*/  LOP3.LUT R33, R175, 0x38, R34, 0xf8, !PT ;  /* 0x00000038af217812 */ /* 0x000fc400078ef822 */
[--C-:B------:R-:W-:Y:S01]  /*110d0*/  SHF.R.U64 R31, R40, 0x10, R41.reuse ;  /* 0x00000010281f7819 */ /* 0x100fe20000001229 */
[----:B------:R-:W-:Y:S01]  /*110e0*/  IMAD.SHL.U32 R32, R32, 0x400, RZ ;  /* 0x0000040020207824 */ /* 0x000fe200078e00ff */
[----:B------:R-:W-:Y:S02]  /*110f0*/  LOP3.LUT R33, R33, R176, RZ, 0x3c, !PT ;  /* 0x000000b021217212 */ /* 0x000fe400078e3cff */
[----:B------:R-:W-:Y:S02]  /*11100*/  SHF.R.U32.HI R40, RZ, 0x10, R41 ;  /* 0x00000010ff287819 */ /* 0x000fe40000011629 */
[----:B------:R-:W-:Y:S02]  /*11110*/  LOP3.LUT R32, R32, 0x7fffe000, RZ, 0xc0, !PT ;  /* 0x7fffe00020207812 */ /* 0x000fe400078ec0ff */
[----:B------:R-:W-:Y:S02]  /*11120*/  SHF.R.U64 R63, R28, 0x10, R29 ;  /* 0x000000101c3f7819 */ /* 0x000fe4000000121d */
[----:B------:R-:W-:-:S02]  /*11130*/  IADD3 R45, R33, R32, R177 ;  /* 0x00000020212d7210 */ /* 0x000fc40007ffe0b1 */
[----:B------:R-:W-:Y:S02]  /*11140*/  SHF.R.U32.HI R28, RZ, 0x10, R29 ;  /* 0x00000010ff1c7819 */ /* 0x000fe4000001161d */
[----:B------:R-:W-:Y:S01]  /*11150*/  PRMT R102, R102, 0x5410, R31 ;  /* 0x0000541066667816 */ /* 0x000fe2000000001f */
[----:B------:R-:W-:Y:S01]  /*11160*/  IMAD R60, R45, 0x2, R2 ;  /* 0x000000022d3c7824 */ /* 0x000fe200078e0202 */
[--C-:B------:R-:W-:Y:S02]  /*11170*/  SHF.R.U64 R29, R42, 0x10, R43.reuse ;  /* 0x000000102a1d7819 */ /* 0x100fe4000000122b */
[----:B------:R-:W-:Y:S02]  /*11180*/  PRMT R103, R103, 0x5410, R40 ;  /* 0x0000541067677816 */ /* 0x000fe40000000028 */
[----:B------:R-:W0:Y:S01]  /*11190*/  LDS.128 R44, [R60+0xc400] ;  /* 0x00c400003c2c7984 */ /* 0x000e220000000c00 */
[----:B------:R-:W-:Y:S02]  /*111a0*/  SHF.R.U32.HI R42, RZ, 0x10, R43 ;  /* 0x00000010ff2a7819 */ /* 0x000fe4000001162b */
[----:B------:R-:W-:Y:S01]  /*111b0*/  PRMT R106, R106, 0x5410, R63 ;  /* 0x000054106a6a7816 */ /* 0x000fe2000000003f */
[----:B------:R-:W-:Y:S01]  /*111c0*/  IMAD.U32 R63, R102, 0x10000, RZ ;  /* 0x00010000663f7824 */ /* 0x000fe200078e00ff */
[----:B------:R-:W-:Y:S01]  /*111d0*/  PRMT R107, R107, 0x5410, R28 ;  /* 0x000054106b6b7816 */ /* 0x000fe2000000001c */
[----:B------:R-:W-:Y:S01]  /*111e0*/  IMAD.U32 R64, R103, 0x10000, RZ ;  /* 0x0001000067407824 */ /* 0x000fe200078e00ff */
[----:B------:R-:W-:-:S02]  /*111f0*/  PRMT R104, R104, 0x5410, R29 ;  /* 0x0000541068687816 */ /* 0x000fc4000000001d */
[----:B------:R-:W-:Y:S02]  /*11200*/  PRMT R108, R108, 0x5410, R61 ;  /* 0x000054106c6c7816 */ /* 0x000fe4000000003d */
[----:B------:R-:W-:Y:S02]  /*11210*/  PRMT R109, R109, 0x5410, R30 ;  /* 0x000054106d6d7816 */ /* 0x000fe4000000001e */
[----:B------:R-:W-:Y:S02]  /*11220*/  PRMT R105, R105, 0x5410, R42 ;  /* 0x0000541069697816 */ /* 0x000fe4000000002a */
[----:B------:R-:W-:Y:S02]  /*11230*/  LOP3.LUT R102, R102, 0xffff0000, RZ, 0xc0, !PT ;  /* 0xffff000066667812 */ /* 0x000fe400078ec0ff */
[----:B------:R-:W-:Y:S01]  /*11240*/  LOP3.LUT R103, R103, 0xffff0000, RZ, 0xc0, !PT ;  /* 0xffff000067677812 */ /* 0x000fe200078ec0ff */
[----:B0-----:R-:W-:Y:S01]  /*11250*/  IMAD.U32 R42, R45, 0x10000, RZ ;  /* 0x000100002d2a7824 */ /* 0x001fe200078e00ff */
[----:B------:R-:W-:Y:S01]  /*11260*/  LOP3.LUT R62, R44, 0xffff0000, RZ, 0xc0, !PT ;  /* 0xffff00002c3e7812 */ /* 0x000fe200078ec0ff */
[C---:B------:R-:W-:Y:S01]  /*11270*/  IMAD.U32 R41, R46.reuse, 0x10000, RZ ;  /* 0x000100002e297824 */ /* 0x040fe200078e00ff */
[----:B------:R-:W-:Y:S01]  /*11280*/  LOP3.LUT R30, R46, 0xffff0000, RZ, 0xc0, !PT ;  /* 0xffff00002e1e7812 */ /* 0x000fe200078ec0ff */
[----:B----4-:R-:W-:Y:S01]  /*11290*/  FMUL.FTZ R66, R42, R64 ;  /* 0x000000402a427220 */ /* 0x010fe20000410000 */
[----:B------:R-:W-:-:S02]  /*112a0*/  LOP3.LUT R46, R47, 0xffff0000, RZ, 0xc0, !PT ;  /* 0xffff00002f2e7812 */ /* 0x000fc400078ec0ff */
[----:B------:R-:W-:Y:S01]  /*112b0*/  LOP3.LUT R45, R45, 0xffff0000, RZ, 0xc0, !PT ;  /* 0xffff00002d2d7812 */ /* 0x000fe200078ec0ff */
[----:B--2---:R-:W0:Y:S02]  /*112c0*/  LDS.128 R32, [R93] ;  /* 0x000000005d207984 */ /* 0x004e240000000c00 */
[C---:B0-----:R-:W-:Y:S01]  /*112d0*/  IMAD.U32 R40, R32.reuse, 0x10000, RZ ;  /* 0x0001000020287824 */ /* 0x041fe200078e00ff */
[----:B------:R-:W-:Y:S01]  /*112e0*/  LOP3.LUT R31, R32, 0xffff0000, RZ, 0xc0, !PT ;  /* 0xffff0000201f7812 */ /* 0x000fe200078ec0ff */
[C---:B------:R-:W-:Y:S01]  /*112f0*/  IMAD.U32 R43, R33.reuse, 0x10000, RZ ;  /* 0x00010000212b7824 */ /* 0x040fe200078e00ff */
[----:B------:R-:W-:Y:S01]  /*11300*/  LOP3.LUT R32, R33, 0xffff0000, RZ, 0xc0, !PT ;  /* 0xffff000021207812 */ /* 0x000fe200078ec0ff */
[----:B------:R-:W-:Y:S01]  /*11310*/  IMAD.U32 R33, R44, 0x10000, RZ ;  /* 0x000100002c217824 */ /* 0x000fe200078e00ff */
[C---:B------:R-:W-:Y:S01]  /*11320*/  LOP3.LUT R28, R34.reuse, 0xffff0000, RZ, 0xc0, !PT ;  /* 0xffff0000221c7812 */ /* 0x040fe200078ec0ff */
[----:B------:R-:W-:Y:S01]  /*11330*/  IMAD.U32 R29, R34, 0x10000, RZ ;  /* 0x00010000221d7824 */ /* 0x000fe200078e00ff */
[C---:B------:R-:W-:Y:S01]  /*11340*/  LOP3.LUT R34, R35.reuse, 0xffff0000, RZ, 0xc0, !PT ;  /* 0xffff000023227812 */ /* 0x040fe200078ec0ff */
[----:B------:R-:W-:-:S02]  /*11350*/  IMAD.U32 R61, R35, 0x10000, RZ ;  /* 0x00010000233d7824 */ /* 0x000fc400078e00ff */
[----:B------:R-:W-:Y:S01]  /*11360*/  FMUL.FTZ R65, R33, R63 ;  /* 0x0000003f21417220 */ /* 0x000fe20000410000 */
[C---:B------:R-:W-:Y:S01]  /*11370*/  IMAD.U32 R35, R106.reuse, 0x10000, RZ ;  /* 0x000100006a237824 */ /* 0x040fe200078e00ff */
[----:B------:R-:W-:Y:S01]  /*11380*/  LOP3.LUT R106, R106, 0xffff0000, RZ, 0xc0, !PT ;  /* 0xffff00006a6a7812 */ /* 0x000fe200078ec0ff */
[----:B------:R-:W-:Y:S02]  /*11390*/  IMAD.U32 R44, R47, 0x10000, RZ ;  /* 0x000100002f2c7824 */ /* 0x000fe400078e00ff */
[----:B------:R-:W-:Y:S02]  /*113a0*/  IMAD.U32 R47, R107, 0x10000, RZ ;  /* 0x000100006b2f7824 */ /* 0x000fe400078e00ff */
[-C--:B---3--:R-:W-:Y:S01]  /*113b0*/  FMUL.FTZ R67, R33, R35.reuse ;  /* 0x0000002321437220 */ /* 0x088fe20000410000 */
[----:B------:R-:W-:Y:S01]  /*113c0*/  FFMA.FTZ R33, R40, R35, -R65 ;  /* 0x0000002328217223 */ /* 0x000fe20000010841 */
[----:B------:R-:W-:Y:S02]  /*113d0*/  IMAD.U32 R65, R105, 0x10000, RZ ;  /* 0x0001000069417824 */ /* 0x000fe400078e00ff */
[----:B------:R-:W-:Y:S01]  /*113e0*/  FMUL.FTZ R42, R42, R47 ;  /* 0x0000002f2a2a7220 */ /* 0x000fe20000410000 */
[----:B------:R-:W-:Y:S01]  /*113f0*/  FFMA.FTZ R35, R40, R63, R67 ;  /* 0x0000003f28237223 */ /* 0x000fe20000010043 */
[----:B------:R-:W-:Y:S01]  /*11400*/  FFMA.FTZ R40, R43, R47, -R66 ;  /* 0x0000002f2b287223 */ /* 0x000fe20000010842 */
[----:B------:R-:W-:-:S02]  /*11410*/  IMAD.U32 R63, R109, 0x10000, RZ ;  /* 0x000100006d3f7824 */ /* 0x000fc400078e00ff */
[----:B------:R-:W-:Y:S01]  /*11420*/  FMUL.FTZ R66, R44, R65 ;  /* 0x000000412c427220 */ /* 0x000fe20000410000 */
[----:B------:R-:W-:Y:S01]  /*11430*/  FFMA.FTZ R43, R43, R64, R42 ;  /* 0x000000402b2b7223 */ /* 0x000fe2000001002a */
[----:B------:R-:W-:Y:S01]  /*11440*/  LOP3.LUT R107, R107, 0xffff0000, RZ, 0xc0, !PT ;  /* 0xffff00006b6b7812 */ /* 0x000fe200078ec0ff */
[C---:B------:R-:W-:Y:S01]  /*11450*/  FMUL.FTZ R64, R62.reuse, R102 ;  /* 0x000000663e407220 */ /* 0x040fe20000410000 */
[----:B------:R-:W-:Y:S01]  /*11460*/  FFMA.FTZ R42, R61, R63, -R66 ;  /* 0x0000003f3d2a7223 */ /* 0x000fe20000010842 */
[-C--:B------:R-:W-:Y:S01]  /*11470*/  FMUL.FTZ R66, R62, R106.reuse ;  /* 0x0000006a3e427220 */ /* 0x080fe20000410000 */
[----:B------:R-:W-:Y:S01]  /*11480*/  FMUL.FTZ R47, R45, R103 ;  /* 0x000000672d2f7220 */ /* 0x000fe20000410000 */
[----:B------:R-:W-:Y:S01]  /*11490*/  FFMA.FTZ R106, R31, R106, -R64 ;  /* 0x0000006a1f6a7223 */ /* 0x000fe20000010840 */
[----:B------:R-:W-:Y:S01]  /*114a0*/  FMUL.FTZ R92, R45, R107 ;  /* 0x0000006b2d5c7220 */ /* 0x000fe20000410000 */
[----:B------:R-:W-:Y:S02]  /*114b0*/  IMAD.U32 R64, R104, 0x10000, RZ ;  /* 0x0001000068407824 */ /* 0x000fe400078e00ff */
[----:B------:R-:W-:Y:S01]  /*114c0*/  FFMA.FTZ R66, R31, R102, R66 ;  /* 0x000000661f427223 */ /* 0x000fe20000010042 */
[----:B------:R-:W-:-:S02]  /*114d0*/  IMAD.U32 R62, R108, 0x10000, RZ ;  /* 0x000100006c3e7824 */ /* 0x000fc400078e00ff */
[C---:B------:R-:W-:Y:S01]  /*114e0*/  FFMA.FTZ R47, R32.reuse, R107, -R47 ;  /* 0x0000006b202f7223 */ /* 0x040fe2000001082f */
[----:B------:R-:W-:Y:S01]  /*114f0*/  FFMA.FTZ R92, R32, R103, R92 ;  /* 0x00000067205c7223 */ /* 0x000fe2000001005c */
[C---:B------:R-:W-:Y:S01]  /*11500*/  FMUL.FTZ R102, R41.reuse, R64 ;  /* 0x0000004029667220 */ /* 0x040fe20000410000 */
[-C--:B------:R-:W-:Y:S01]  /*11510*/  FMUL.FTZ R32, R41, R62.reuse ;  /* 0x0000003e29207220 */ /* 0x080fe20000410000 */
[----:B------:R-:W-:Y:S01]  /*11520*/  LOP3.LUT R41, R104, 0xffff0000, RZ, 0xc0, !PT ;  /* 0xffff000068297812 */ /* 0x000fe200078ec0ff */
[----:B------:R-:W-:Y:S01]  /*11530*/  FMUL.FTZ R44, R44, R63 ;  /* 0x0000003f2c2c7220 */ /* 0x000fe20000410000 */
[----:B------:R-:W-:Y:S01]  /*11540*/  LOP3.LUT R105, R105, 0xffff0000, RZ, 0xc0, !PT ;  /* 0xffff000069697812 */ /* 0x000fe200078ec0ff */
[C---:B------:R-:W-:Y:S01]  /*11550*/  FFMA.FTZ R102, R29.reuse, R62, -R102 ;  /* 0x0000003e1d667223 */ /* 0x040fe20000010866 */
[----:B------:R-:W-:Y:S01]  /*11560*/  LOP3.LUT R31, R108, 0xffff0000, RZ, 0xc0, !PT ;  /* 0xffff00006c1f7812 */ /* 0x000fe200078ec0ff */
[----:B------:R-:W-:Y:S01]  /*11570*/  FFMA.FTZ R64, R29, R64, R32 ;  /* 0x000000401d407223 */ /* 0x000fe20000010020 */
[----:B------:R-:W-:Y:S01]  /*11580*/  LOP3.LUT R109, R109, 0xffff0000, RZ, 0xc0, !PT ;  /* 0xffff00006d6d7812 */ /* 0x000fe200078ec0ff */
[----:B------:R-:W-:Y:S01]  /*11590*/  FMUL.FTZ R29, R30, R41 ;  /* 0x000000291e1d7220 */ /* 0x000fe20000410000 */
[----:B------:R-:W-:Y:S01]  /*115a0*/  FMUL.FTZ R45, R46, R105 ;  /* 0x000000692e2d7220 */ /* 0x000fe20000410000 */
[----:B------:R-:W-:Y:S01]  /*115b0*/  FMUL.FTZ R30, R30, R31 ;  /* 0x0000001f1e1e7220 */ /* 0x000fe20000410000 */
[----:B------:R-:W-:Y:S01]  /*115c0*/  FFMA.FTZ R44, R61, R65, R44 ;  /* 0x000000413d2c7223 */ /* 0x000fe2000001002c */
        /* <DEDUP_REMOVED lines=10> */
[----:B------:R-:W-:Y:S02]  /*11670*/  F2FP.BF16.F32.PACK_AB R33, R92, R43 ;  /* 0x0000002b5c21723e */ /* 0x000fe400000010ff */
[----:B------:R-:W-:Y:S01]  /*11680*/  F2FP.BF16.F32.PACK_AB R34, R41, R64 ;  /* 0x000000402922723e */ /* 0x000fe200000010ff */
[----:B------:R2:W-:Y:S01]  /*11690*/  STS.128 [R93], R28 ;  /* 0x0000001c5d007388 */ /* 0x0005e20000000c00 */
[----:B------:R-:W-:-:S05]  /*116a0*/  F2FP.BF16.F32.PACK_AB R35, R105, R44 ;  /* 0x0000002c6923723e */ /* 0x000fca00000010ff */
[----:B------:R2:W-:Y:S02]  /*116b0*/  STS.128 [R60+0xc400], R32 ;  /* 0x00c400203c007388 */ /* 0x0005e40000000c00 */
.L_x_1630:
[----:B------:R-:W-:Y:S05]  /*116c0*/  BSYNC B2 ;  /* 0x0000000000027941 */ /* 0x000fea0003800000 */
.L_x_1629:
[----:B------:R-:W-:Y:S05]  /*116d0*/  @P2 BRA `(.L_x_1626) ;  /* 0x00000004009c2947 */ /* 0x000fea0003800000 */
[----:B--2---:R-:W2:Y:S01]  /*116e0*/  LDL R60, [R1+0x68] ;  /* 0x00006800013c7983 */ /* 0x004ea20000100800 */
[----:B------:R-:W-:Y:S02]  /*116f0*/  LEA.HI R76, R76, R223, RZ, 0x1d ;  /* 0x000000df4c4c7211 */ /* 0x000fe400078fe8ff */
[----:B------:R-:W-:Y:S02]  /*11700*/  SHF.R.U64 R43, R24, 0x10, R25 ;  /* 0x00000010182b7819 */ /* 0x000fe40000001219 */
[----:B------:R-:W-:Y:S01]  /*11710*/  SHF.R.S32.HI R29, RZ, 0x1f, R76 ;  /* 0x0000001fff1d7819 */ /* 0x000fe2000001144c */
[----:B------:R-:W-:Y:S01]  /*11720*/  IMAD.SHL.U32 R28, R76, 0x8, RZ ;  /* 0x000000084c1c7824 */ /* 0x000fe200078e00ff */
[----:B------:R-:W-:Y:S02]  /*11730*/  SHF.R.U64 R41, R26, 0x10, R27 ;  /* 0x000000101a297819 */ /* 0x000fe4000000121b */
[----:B------:R-:W-:Y:S02]  /*11740*/  LEA.HI R76, R29, R76, RZ, 0x3 ;  /* 0x0000004c1d4c7211 */ /* 0x000fe400078f18ff */
[----:B------:R-:W-:-:S02]  /*11750*/  LOP3.LUT R29, R175, 0x38, R28, 0xf8, !PT ;  /* 0x00000038af1d7812 */ /* 0x000fc400078ef81c */
[----:B------:R-:W-:Y:S01]  /*11760*/  SHF.R.U32.HI R24, RZ, 0x10, R25 ;  /* 0x00000010ff187819 */ /* 0x000fe20000011619 */
[----:B------:R-:W-:Y:S01]  /*11770*/  IMAD.SHL.U32 R76, R76, 0x400, RZ ;  /* 0x000004004c4c7824 */ /* 0x000fe200078e00ff */
[----:B------:R-:W-:Y:S02]  /*11780*/  LOP3.LUT R29, R29, R176, RZ, 0x3c, !PT ;  /* 0x000000b01d1d7212 */ /* 0x000fe400078e3cff */
[----:B------:R-:W-:Y:S02]  /*11790*/  SHF.R.U32.HI R26, RZ, 0x10, R27 ;  /* 0x00000010ff1a7819 */ /* 0x000fe4000001161b */
[----:B------:R-:W-:Y:S02]  /*117a0*/  LOP3.LUT R76, R76, 0x7fffe000, RZ, 0xc0, !PT ;  /* 0x7fffe0004c4c7812 */ /* 0x000fe400078ec0ff */
[----:B------:R-:W-:Y:S02]  /*117b0*/  SHF.R.U64 R27, R36, 0x10, R37 ;  /* 0x00000010241b7819 */ /* 0x000fe40000001225 */
[----:B-1----:R-:W-:-:S02]  /*117c0*/  IADD3 R33, R29, R76, R177 ;  /* 0x0000004c1d217210 */ /* 0x002fc40007ffe0b1 */
[----:B------:R-:W-:Y:S02]  /*117d0*/  SHF.R.U64 R25, R38, 0x10, R39 ;  /* 0x0000001026197819 */ /* 0x000fe40000001227 */
[----:B------:R-:W-:Y:S01]  /*117e0*/  SHF.R.U32.HI R36, RZ, 0x10, R37 ;  /* 0x00000010ff247819 */ /* 0x000fe20000011625 */
[----:B------:R-:W-:Y:S01]  /*117f0*/  IMAD R40, R33, 0x2, R2 ;  /* 0x0000000221287824 */ /* 0x000fe200078e0202 */
[----:B------:R-:W-:Y:S02]  /*11800*/  PRMT R89, R89, 0x5410, R24 ;  /* 0x0000541059597816 */ /* 0x000fe40000000018 */
[----:B------:R-:W-:Y:S02]  /*11810*/  PRMT R84, R84, 0x5410, R27 ;  /* 0x0000541054547816 */ /* 0x000fe4000000001b */
[----:B------:R-:W1:Y:S01]  /*11820*/  LDS.128 R32, [R40+0xc400] ;  /* 0x00c4000028207984 */ /* 0x000e620000000c00 */
[----:B------:R-:W-:Y:S02]  /*11830*/  PRMT R86, R86, 0x5410, R25 ;  /* 0x0000541056567816 */ /* 0x000fe40000000019 */
[----:B------:R-:W-:Y:S01]  /*11840*/  PRMT R91, R91, 0x5410, R26 ;  /* 0x000054105b5b7816 */ /* 0x000fe2000000001a */
[----:B------:R-:W-:Y:S01]  /*11850*/  IMAD.U32 R42, R84, 0x10000, RZ ;  /* 0x00010000542a7824 */ /* 0x000fe200078e00ff */
[----:B------:R-:W-:-:S02]  /*11860*/  PRMT R88, R88, 0x5410, R43 ;  /* 0x0000541058587816 */ /* 0x000fc4000000002b */
[----:B------:R-:W-:Y:S02]  /*11870*/  PRMT R85, R85, 0x5410, R36 ;  /* 0x0000541055557816 */ /* 0x000fe40000000024 */
[----:B------:R-:W-:Y:S02]  /*11880*/  SHF.R.U32.HI R38, RZ, 0x10, R39 ;  /* 0x00000010ff267819 */ /* 0x000fe40000011627 */
[----:B------:R-:W-:Y:S01]  /*11890*/  PRMT R90, R90, 0x5410, R41 ;  /* 0x000054105a5a7816 */ /* 0x000fe20000000029 */
[----:B------:R-:W-:Y:S01]  /*118a0*/  IMAD.U32 R41, R88, 0x10000, RZ ;  /* 0x0001000058297824 */ /* 0x000fe200078e00ff */
[----:B------:R-:W-:Y:S01]  /*118b0*/  PRMT R87, R87, 0x5410, R38 ;  /* 0x0000541057577816 */ /* 0x000fe20000000026 */
[----:B------:R-:W-:Y:S01]  /*118c0*/  IMAD.U32 R43, R85, 0x10000, RZ ;  /* 0x00010000552b7824 */ /* 0x000fe200078e00ff */
[----:B------:R-:W-:Y:S02]  /*118d0*/  LOP3.LUT R84, R84, 0xffff0000, RZ, 0xc0, !PT ;  /* 0xffff000054547812 */ /* 0x000fe400078ec0ff */
[----:B------:R-:W-:-:S02]  /*118e0*/  LOP3.LUT R88, R88, 0xffff0000, RZ, 0xc0, !PT ;  /* 0xffff000058587812 */ /* 0x000fc400078ec0ff */
[----:B------:R-:W-:Y:S01]  /*118f0*/  LOP3.LUT R85, R85, 0xffff0000, RZ, 0xc0, !PT ;  /* 0xffff000055557812 */ /* 0x000fe200078ec0ff */
[C---:B-1----:R-:W-:Y:S01]  /*11900*/  IMAD.U32 R37, R33.reuse, 0x10000, RZ ;  /* 0x0001000021257824 */ /* 0x042fe200078e00ff */
[----:B------:R-:W-:Y:S01]  /*11910*/  LOP3.LUT R33, R33, 0xffff0000, RZ, 0xc0, !PT ;  /* 0xffff000021217812 */ /* 0x000fe200078ec0ff */
[C---:B------:R-:W-:Y:S01]  /*11920*/  IMAD.U32 R39, R35.reuse, 0x10000, RZ ;  /* 0x0001000023277824 */ /* 0x040fe200078e00ff */
[----:B------:R-:W-:Y:S01]  /*11930*/  LOP3.LUT R35, R35, 0xffff0000, RZ, 0xc0, !PT ;  /* 0xffff000023237812 */ /* 0x000fe200078ec0ff */
[----:B0-----:R-:W-:Y:S01]  /*11940*/  FMUL.FTZ R61, R37, R43 ;  /* 0x0000002b253d7220 */ /* 0x001fe20000410000 */
[C---:B------:R-:W-:Y:S01]  /*11950*/  IMAD.U32 R38, R34.reuse, 0x10000, RZ ;  /* 0x0001000022267824 */ /* 0x040fe200078e00ff */
[----:B------:R-:W-:Y:S01]  /*11960*/  LOP3.LUT R34, R34, 0xffff0000, RZ, 0xc0, !PT ;  /* 0xffff000022227812 */ /* 0x000fe200078ec0ff */
[----:B--2---:R-:W0:Y:S02]  /*11970*/  LDS.128 R28, [R60] ;  /* 0x000000003c1c7984 */ /* 0x004e240000000c00 */
        /* <DEDUP_REMOVED lines=8> */
[C---:B------:R-:W-:Y:S01]  /*11a00*/  IMAD.U32 R31, R32.reuse, 0x10000, RZ ;  /* 0x00010000201f7824 */ /* 0x040fe200078e00ff */
[----:B------:R-:W-:-:S03]  /*11a10*/  LOP3.LUT R32, R32, 0xffff0000, RZ, 0xc0, !PT ;  /* 0xffff000020207812 */ /* 0x000fc600078ec0ff */
[CC--:B------:R-:W-:Y:S01]  /*11a20*/  FMUL.FTZ R45, R31.reuse, R42.reuse ;  /* 0x0000002a1f2d7220 */ /* 0x0c0fe20000410000 */
[-C--:B------:R-:W-:Y:S01]  /*11a30*/  FMUL.FTZ R47, R31, R41.reuse ;  /* 0x000000291f2f7220 */ /* 0x080fe20000410000 */
[C---:B------:R-:W-:Y:S01]  /*11a40*/  IMAD.U32 R31, R89.reuse, 0x10000, RZ ;  /* 0x00010000591f7824 */ /* 0x040fe200078e00ff */
[----:B------:R-:W-:Y:S01]  /*11a50*/  LOP3.LUT R89, R89, 0xffff0000, RZ, 0xc0, !PT ;  /* 0xffff000059597812 */ /* 0x000fe200078ec0ff */
[C---:B------:R-:W-:Y:S01]  /*11a60*/  FFMA.FTZ R45, R24.reuse, R41, -R45 ;  /* 0x00000029182d7223 */ /* 0x040fe2000001082d */
[----:B------:R-:W-:Y:S02]  /*11a70*/  IMAD.U32 R41, R87, 0x10000, RZ ;  /* 0x0001000057297824 */ /* 0x000fe400078e00ff */
[----:B------:R-:W-:Y:S01]  /*11a80*/  FFMA.FTZ R47, R24, R42, R47 ;  /* 0x0000002a182f7223 */ /* 0x000fe2000001002f */
[----:B------:R-:W-:Y:S02]  /*11a90*/  IMAD.U32 R24, R91, 0x10000, RZ ;  /* 0x000100005b187824 */ /* 0x000fe400078e00ff */
[-C--:B------:R-:W-:Y:S01]  /*11aa0*/  FMUL.FTZ R37, R37, R31.reuse ;  /* 0x0000001f25257220 */ /* 0x080fe20000410000 */
[C---:B------:R-:W-:Y:S01]  /*11ab0*/  FFMA.FTZ R61, R26.reuse, R31, -R61 ;  /* 0x0000001f1a3d7223 */ /* 0x040fe2000001083d */
[C---:B------:R-:W-:Y:S01]  /*11ac0*/  FMUL.FTZ R31, R39.reuse, R41 ;  /* 0x00000029271f7220 */ /* 0x040fe20000410000 */
[----:B------:R-:W-:Y:S01]  /*11ad0*/  FMUL.FTZ R42, R39, R24 ;  /* 0x00000018272a7220 */ /* 0x000fe20000410000 */
[----:B------:R-:W-:Y:S01]  /*11ae0*/  FFMA.FTZ R37, R26, R43, R37 ;  /* 0x0000002b1a257223 */ /* 0x000fe20000010025 */
[----:B------:R-:W-:-:S02]  /*11af0*/  IMAD.U32 R26, R86, 0x10000, RZ ;  /* 0x00010000561a7824 */ /* 0x000fc400078e00ff */
[----:B------:R-:W-:Y:S01]  /*11b00*/  FFMA.FTZ R39, R36, R24, -R31 ;  /* 0x0000001824277223 */ /* 0x000fe2000001081f */
[C---:B------:R-:W-:Y:S01]  /*11b10*/  FMUL.FTZ R24, R32.reuse, R84 ;  /* 0x0000005420187220 */ /* 0x040fe20000410000 */
[----:B------:R-:W-:Y:S01]  /*11b20*/  FMUL.FTZ R32, R32, R88 ;  /* 0x0000005820207220 */ /* 0x000fe20000410000 */
[----:B------:R-:W-:Y:S01]  /*11b30*/  FMUL.FTZ R44, R38, R26 ;  /* 0x0000001a262c7220 */ /* 0x000fe20000410000 */
[----:B------:R-:W-:Y:S01]  /*11b40*/  LOP3.LUT R86, R86, 0xffff0000, RZ, 0xc0, !PT ;  /* 0xffff000056567812 */ /* 0x000fe200078ec0ff */
[----:B------:R-:W-:Y:S01]  /*11b50*/  FFMA.FTZ R88, R25, R88, -R24 ;  /* 0x0000005819587223 */ /* 0x000fe20000010818 */
[C---:B------:R-:W-:Y:S01]  /*11b60*/  IMAD.U32 R24, R90.reuse, 0x10000, RZ ;  /* 0x000100005a187824 */ /* 0x040fe200078e00ff */
[----:B------:R-:W-:Y:S01]  /*11b70*/  LOP3.LUT R90, R90, 0xffff0000, RZ, 0xc0, !PT ;  /* 0xffff00005a5a7812 */ /* 0x000fe200078ec0ff */
[----:B------:R-:W-:Y:S01]  /*11b80*/  FFMA.FTZ R41, R36, R41, R42 ;  /* 0x0000002924297223 */ /* 0x000fe2000001002a */
[----:B------:R-:W-:Y:S01]  /*11b90*/  LOP3.LUT R87, R87, 0xffff0000, RZ, 0xc0, !PT ;  /* 0xffff000057577812 */ /* 0x000fe200078ec0ff */
[-C--:B------:R-:W-:Y:S01]  /*11ba0*/  FMUL.FTZ R38, R38, R24.reuse ;  /* 0x0000001826267220 */ /* 0x080fe20000410000 */
[----:B------:R-:W-:Y:S01]  /*11bb0*/  LOP3.LUT R91, R91, 0xffff0000, RZ, 0xc0, !PT ;  /* 0xffff00005b5b7812 */ /* 0x000fe200078ec0ff */
[----:B------:R-:W-:Y:S01]  /*11bc0*/  FFMA.FTZ R44, R27, R24, -R44 ;  /* 0x000000181b2c7223 */ /* 0x000fe2000001082c */
[C---:B------:R-:W-:Y:S01]  /*11bd0*/  FMUL.FTZ R31, R33.reuse, R85 ;  /* 0x00000055211f7220 */ /* 0x040fe20000410000 */
[----:B------:R-:W-:Y:S01]  /*11be0*/  FMUL.FTZ R42, R33, R89 ;  /* 0x00000059212a7220 */ /* 0x000fe20000410000 */
[----:B------:R-:W-:Y:S01]  /*11bf0*/  FFMA.FTZ R32, R25, R84, R32 ;  /* 0x0000005419207223 */ /* 0x000fe20000010020 */
[C---:B------:R-:W-:Y:S01]  /*11c00*/  FMUL.FTZ R24, R34.reuse, R86 ;  /* 0x0000005622187220 */ /* 0x040fe20000410000 */
[----:B------:R-:W-:Y:S01]  /*11c10*/  FFMA.FTZ R38, R27, R26, R38 ;  /* 0x0000001a1b267223 */ /* 0x000fe20000010026 */
[-C--:B------:R-:W-:Y:S01]  /*11c20*/  FMUL.FTZ R25, R34, R90.reuse ;  /* 0x0000005a22197220 */ /* 0x080fe20000410000 */
[C---:B------:R-:W-:Y:S01]  /*11c30*/  FMUL.FTZ R33, R35.reuse, R87 ;  /* 0x0000005723217220 */ /* 0x040fe20000410000 */
[----:B------:R-:W-:Y:S01]  /*11c40*/  FMUL.FTZ R26, R35, R91 ;  /* 0x0000005b231a7220 */ /* 0x000fe20000410000 */
[----:B------:R-:W-:Y:S01]  /*11c50*/  FFMA.FTZ R36, R28, R89, -R31 ;  /* 0x000000591c247223 */ /* 0x000fe2000001081f */
[C---:B------:R-:W-:Y:S01]  /*11c60*/  FFMA.FTZ R27, R29.reuse, R90, -R24 ;  /* 0x0000005a1d1b7223 */ /* 0x040fe20000010818 */
[----:B------:R-:W-:Y:S01]  /*11c70*/  FFMA.FTZ R31, R29, R86, R25 ;  /* 0x000000561d1f7223 */ /* 0x000fe20000010019 */
        /* <DEDUP_REMOVED lines=13> */
.L_x_1626:
[----:B------:R-:W-:Y:S05]  /*11d50*/  BSYNC B1 ;  /* 0x0000000000017941 */ /* 0x000fea0003800000 */
.L_x_1625:
[----:B------:R-:W-:-:S13]  /*11d60*/  ISETP.GE.AND P0, PT, R189, R0, PT ;  /* 0x00000000bd00720c */ /* 0x000fda0003f06270 */
[----:B------:R-:W-:Y:S05]  /*11d70*/  @P0 BRA `(.L_x_1606) ;  /* 0x0000001400040947 */ /* 0x000fea0003800000 */
[----:B------:R-:W5:Y:S01]  /*11d80*/  LDC R0, c[0x0][0x3f4] ;  /* 0x0000fd00ff007b82 */ /* 0x000f620000000800 */
[----:B------:R-:W-:Y:S01]  /*11d90*/  BSSY B1, `(.L_x_1631) ;  /* 0x000006d000017945 */ /* 0x000fe20003800000 */
[----:B-1----:R-:W-:Y:S02]  /*11da0*/  SHF.R.U32.HI R44, RZ, 0x3, R173 ;  /* 0x00000003ff2c7819 */ /* 0x002fe400000116ad */
[-C--:B-----5:R-:W-:Y:S02]  /*11db0*/  ISETP.GE.AND P0, PT, R18, R0.reuse, PT ;  /* 0x000000001200720c */ /* 0x0a0fe40003f06270 */
[-C--:B------:R-:W-:Y:S02]  /*11dc0*/  ISETP.GE.AND P1, PT, R165, R0.reuse, PT ;  /* 0x00000000a500720c */ /* 0x080fe40003f26270 */
[----:B------:R-:W-:-:S09]  /*11dd0*/  ISETP.GE.AND P2, PT, R166, R0, PT ;  /* 0x00000000a600720c */ /* 0x000fd20003f46270 */
[----:B------:R-:W-:Y:S05]  /*11de0*/  @P0 BRA `(.L_x_1632) ;  /* 0x00000004009c0947 */ /* 0x000fea0003800000 */
[----:B------:R-:W5:Y:S01]  /*11df0*/  LDL R42, [R1+0x6c] ;  /* 0x00006c00012a7983 */ /* 0x000f620000100800 */
[----:B0-----:R-:W-:Y:S02]  /*11e00*/  LEA.HI R24, R0, R191, RZ, 0x1d ;  /* 0x000000bf00187211 */ /* 0x001fe400078fe8ff */
[--C-:B--2---:R-:W-:Y:S02]  /*11e10*/  SHF.R.U64 R33, R4, 0x10, R5.reuse ;  /* 0x0000001004217819 */ /* 0x104fe40000001205 */
        /* <DEDUP_REMOVED lines=12> */
[----:B------:R-:W-:Y:S02]  /*11ee0*/  PRMT R94, R94, 0x5410, R33 ;  /* 0x000054105e5e7816 */ /* 0x000fe40000000021 */
[----:B------:R-:W-:Y:S01]  /*11ef0*/  PRMT R95, R95, 0x5410, R4 ;  /* 0x000054105f5f7816 */ /* 0x000fe20000000004 */
[----:B------:R-:W-:Y:S01]  /*11f00*/  IMAD R32, R29, 0x2, R2 ;  /* 0x000000021d207824 */ /* 0x000fe200078e0202 */
[----:B------:R-:W-:Y:S01]  /*11f10*/  PRMT R96, R96, 0x5410, R5 ;  /* 0x0000541060607816 */ /* 0x000fe20000000005 */
[----:B------:R-:W-:Y:S01]  /*11f20*/  IMAD.U32 R38, R94, 0x10000, RZ ;  /* 0x000100005e267824 */ /* 0x000fe200078e00ff */
[----:B------:R-:W-:Y:S01]  /*11f30*/  PRMT R97, R97, 0x5410, R6 ;  /* 0x0000541061617816 */ /* 0x000fe20000000006 */
[----:B------:R-:W-:Y:S01]  /*11f40*/  IMAD.U32 R39, R95, 0x10000, RZ ;  /* 0x000100005f277824 */ /* 0x000fe200078e00ff */
[----:B------:R-:W0:Y:S01]  /*11f50*/  LDS.128 R28, [R32+0xc400] ;  /* 0x00c40000201c7984 */ /* 0x000e220000000c00 */
[----:B------:R-:W-:Y:S02]  /*11f60*/  PRMT R98, R98, 0x5410, R37 ;  /* 0x0000541062627816 */ /* 0x000fe40000000025 */
[----:B------:R-:W-:-:S02]  /*11f70*/  SHF.R.U32.HI R48, RZ, 0x10, R49 ;  /* 0x00000010ff307819 */ /* 0x000fc40000011631 */
[--C-:B------:R-:W-:Y:S01]  /*11f80*/  SHF.R.U64 R35, R50, 0x10, R51.reuse ;  /* 0x0000001032237819 */ /* 0x100fe20000001233 */
[----:B------:R-:W-:Y:S01]  /*11f90*/  IMAD.U32 R37, R98, 0x10000, RZ ;  /* 0x0001000062257824 */ /* 0x000fe200078e00ff */
[----:B------:R-:W-:Y:S02]  /*11fa0*/  PRMT R99, R99, 0x5410, R48 ;  /* 0x0000541063637816 */ /* 0x000fe40000000030 */
[----:B------:R-:W-:Y:S02]  /*11fb0*/  SHF.R.U32.HI R50, RZ, 0x10, R51 ;  /* 0x00000010ff327819 */ /* 0x000fe40000011633 */
[----:B------:R-:W-:Y:S02]  /*11fc0*/  LOP3.LUT R94, R94, 0xffff0000, RZ, 0xc0, !PT ;  /* 0xffff00005e5e7812 */ /* 0x000fe400078ec0ff */
[----:B------:R-:W-:Y:S02]  /*11fd0*/  PRMT R101, R101, 0x5410, R50 ;  /* 0x0000541065657816 */ /* 0x000fe40000000032 */
[----:B------:R-:W-:-:S02]  /*11fe0*/  LOP3.LUT R98, R98, 0xffff0000, RZ, 0xc0, !PT ;  /* 0xffff000062627812 */ /* 0x000fc400078ec0ff */
[----:B------:R-:W-:Y:S02]  /*11ff0*/  LOP3.LUT R95, R95, 0xffff0000, RZ, 0xc0, !PT ;  /* 0xffff00005f5f7812 */ /* 0x000fe400078ec0ff */
[----:B------:R-:W-:Y:S01]  /*12000*/  PRMT R100, R100, 0x5410, R35 ;  /* 0x0000541064647816 */ /* 0x000fe20000000023 */
[C---:B0-----:R-:W-:Y:S01]  /*12010*/  IMAD.U32 R34, R29.reuse, 0x10000, RZ ;  /* 0x000100001d227824 */ /* 0x041fe200078e00ff */
[----:B------:R-:W-:Y:S01]  /*12020*/  LOP3.LUT R29, R29, 0xffff0000, RZ, 0xc0, !PT ;  /* 0xffff00001d1d7812 */ /* 0x000fe200078ec0ff */
[C---:B------:R-:W-:Y:S01]  /*12030*/  IMAD.U32 R36, R31.reuse, 0x10000, RZ ;  /* 0x000100001f247824 */ /* 0x040fe200078e00ff */
[----:B------:R-:W-:Y:S01]  /*12040*/  LOP3.LUT R31, R31, 0xffff0000, RZ, 0xc0, !PT ;  /* 0xffff00001f1f7812 */ /* 0x000fe200078ec0ff */
[----:B------:R-:W-:Y:S01]  /*12050*/  FMUL.FTZ R45, R34, R39 ;  /* 0x00000027222d7220 */ /* 0x000fe20000410000 */
[C---:B------:R-:W-:Y:S01]  /*12060*/  IMAD.U32 R35, R30.reuse, 0x10000, RZ ;  /* 0x000100001e237824 */ /* 0x040fe200078e00ff */
[----:B------:R-:W-:Y:S01]  /*12070*/  LOP3.LUT R30, R30, 0xffff0000, RZ, 0xc0, !PT ;  /* 0xffff00001e1e7812 */ /* 0x000fe200078ec0ff */
[----:B-----5:R-:W0:Y:S02]  /*12080*/  LDS.128 R24, [R42] ;  /* 0x000000002a187984 */ /* 0x020e240000000c00 */
        /* <DEDUP_REMOVED lines=17> */
[----:B------:R-:W-:Y:S01]  /*121a0*/  FMUL.FTZ R47, R34, R27 ;  /* 0x0000001b222f7220 */ /* 0x000fe20000410000 */
[----:B------:R-:W-:Y:S02]  /*121b0*/  IMAD.U32 R4, R101, 0x10000, RZ ;  /* 0x0001000065047824 */ /* 0x000fe400078e00ff */
[----:B------:R-:W-:Y:S01]  /*121c0*/  FMUL.FTZ R34, R36, R37 ;  /* 0x0000002524227220 */ /* 0x000fe20000410000 */
[C---:B------:R-:W-:Y:S01]  /*121d0*/  FFMA.FTZ R45, R6.reuse, R27, -R45 ;  /* 0x0000001b062d7223 */ /* 0x040fe2000001082d */
[----:B------:R-:W-:Y:S01]  /*121e0*/  FFMA.FTZ R47, R6, R39, R47 ;  /* 0x00000027062f7223 */ /* 0x000fe2000001002f */
        /* <DEDUP_REMOVED lines=8> */
[-C--:B------:R-:W-:Y:S01]  /*12270*/  FMUL.FTZ R36, R29, R99.reuse ;  /* 0x000000631d247220 */ /* 0x080fe20000410000 */
[C---:B------:R-:W-:Y:S01]  /*12280*/  IMAD.U32 R4, R100.reuse, 0x10000, RZ ;  /* 0x0001000064047824 */ /* 0x040fe200078e00ff */
[----:B------:R-:W-:Y:S01]  /*12290*/  LOP3.LUT R100, R100, 0xffff0000, RZ, 0xc0, !PT ;  /* 0xffff000064647812 */ /* 0x000fe200078ec0ff */
[C---:B------:R-:W-:Y:S01]  /*122a0*/  FMUL.FTZ R38, R35.reuse, R6 ;  /* 0x0000000623267220 */ /* 0x040fe20000410000 */
[C---:B------:R-:W-:Y:S01]  /*122b0*/  FFMA.FTZ R34, R24.reuse, R99, -R27 ;  /* 0x0000006318227223 */ /* 0x040fe2000001081b */
[----:B------:R-:W-:Y:S01]  /*122c0*/  FFMA.FTZ R36, R24, R95, R36 ;  /* 0x0000005f18247223 */ /* 0x000fe20000010024 */
[----:B------:R-:W-:Y:S01]  /*122d0*/  LOP3.LUT R96, R96, 0xffff0000, RZ, 0xc0, !PT ;  /* 0xffff000060607812 */ /* 0x000fe200078ec0ff */
[----:B------:R-:W-:Y:S01]  /*122e0*/  FMUL.FTZ R24, R35, R4 ;  /* 0x0000000423187220 */ /* 0x000fe20000410000 */
[----:B------:R-:W-:Y:S01]  /*122f0*/  LOP3.LUT R97, R97, 0xffff0000, RZ, 0xc0, !PT ;  /* 0xffff000061617812 */ /* 0x000fe200078ec0ff */
[----:B------:R-:W-:Y:S01]  /*12300*/  FFMA.FTZ R28, R5, R94, R28 ;  /* 0x0000005e051c7223 */ /* 0x000fe2000001001c */
[----:B------:R-:W-:Y:S01]  /*12310*/  LOP3.LUT R101, R101, 0xffff0000, RZ, 0xc0, !PT ;  /* 0xffff000065657812 */ /* 0x000fe200078ec0ff */
[C---:B------:R-:W-:Y:S01]  /*12320*/  FFMA.FTZ R38, R7.reuse, R4, -R38 ;  /* 0x0000000407267223 */ /* 0x040fe20000010826 */
[C---:B------:R-:W-:Y:S01]  /*12330*/  FMUL.FTZ R5, R30.reuse, R100 ;  /* 0x000000641e057220 */ /* 0x040fe20000410000 */
[----:B------:R-:W-:Y:S01]  /*12340*/  FFMA.FTZ R7, R7, R6, R24 ;  /* 0x0000000607077223 */ /* 0x000fe20000010018 */
[-C--:B------:R-:W-:Y:S01]  /*12350*/  FMUL.FTZ R4, R30, R96.reuse ;  /* 0x000000601e047220 */ /* 0x080fe20000410000 */
[C---:B------:R-:W-:Y:S01]  /*12360*/  FMUL.FTZ R29, R31.reuse, R97 ;  /* 0x000000611f1d7220 */ /* 0x040fe20000410000 */
[-C--:B------:R-:W-:Y:S01]  /*12370*/  FMUL.FTZ R6, R31, R101.reuse ;  /* 0x000000651f067220 */ /* 0x080fe20000410000 */
[C---:B------:R-:W-:Y:S01]  /*12380*/  FFMA.FTZ R96, R25.reuse, R96, R5 ;  /* 0x0000006019607223 */ /* 0x040fe20000010005 */
[----:B------:R-:W-:Y:S01]  /*12390*/  FFMA.FTZ R27, R25, R100, -R4 ;  /* 0x00000064191b7223 */ /* 0x000fe20000010804 */
[C---:B------:R-:W-:Y:S01]  /*123a0*/  FFMA.FTZ R30, R26.reuse, R101, -R29 ;  /* 0x000000651a1e7223 */ /* 0x040fe2000001081d */
        /* <DEDUP_REMOVED lines=11> */
.L_x_1632:
[----:B------:R-:W-:Y:S05]  /*12460*/  BSYNC B1 ;  /* 0x0000000000017941 */ /* 0x000fea0003800000 */
.L_x_1631:
[----:B------:R-:W-:Y:S04]  /*12470*/  BSSY B1, `(.L_x_1633) ;  /* 0x0000069000017945 */ /* 0x000fe80003800000 */
[----:B------:R-:W-:Y:S05]  /*12480*/  @P1 BRA `(.L_x_1634) ;  /* 0x00000004009c1947 */ /* 0x000fea0003800000 */
[----:B------:R-:W5:Y:S01]  /*12490*/  LDL R41, [R1+0x64] ;  /* 0x0000640001297983 */ /* 0x000f620000100800 */
[----:B-1----:R-:W-:Y:S02]  /*124a0*/  LEA.HI R4, R0, R221, RZ, 0x1d ;  /* 0x000000dd00047211 */ /* 0x002fe400078fe8ff */
[----:B0-2---:R-:W-:Y:S02]  /*124b0*/  SHF.R.U64 R30, R8, 0x10, R9 ;  /* 0x00000010081e7819 */ /* 0x005fe40000001209 */
[----:B------:R-:W-:Y:S01]  /*124c0*/  SHF.R.S32.HI R5, RZ, 0x1f, R4 ;  /* 0x0000001fff057819 */ /* 0x000fe20000011404 */
[----:B------:R-:W-:Y:S01]  /*124d0*/  IMAD.SHL.U32 R6, R4, 0x8, RZ ;  /* 0x0000000804067824 */ /* 0x000fe200078e00ff */
[----:B------:R-:W-:Y:S02]  /*124e0*/  SHF.R.U64 R31, R52, 0x10, R53 ;  /* 0x00000010341f7819 */ /* 0x000fe40000001235 */
[----:B------:R-:W-:Y:S02]  /*124f0*/  LEA.HI R5, R5, R4, RZ, 0x3 ;  /* 0x0000000405057211 */ /* 0x000fe400078f18ff */
[----:B------:R-:W-:-:S02]  /*12500*/  LOP3.LUT R4, R173, 0x38, R6, 0xf8, !PT ;  /* 0x00000038ad047812 */ /* 0x000fc400078ef806 */
[----:B------:R-:W-:Y:S01]  /*12510*/  SHF.R.U64 R29, R54, 0x10, R55 ;  /* 0x00000010361d7819 */ /* 0x000fe20000001237 */
[----:B------:R-:W-:Y:S01]  /*12520*/  IMAD.SHL.U32 R5, R5, 0x400, RZ ;  /* 0x0000040005057824 */ /* 0x000fe200078e00ff */
[----:B------:R-:W-:Y:S02]  /*12530*/  LOP3.LUT R4, R4, R44, RZ, 0x3c, !PT ;  /* 0x0000002c04047212 */ /* 0x000fe400078e3cff */
[----:B------:R-:W-:Y:S02]  /*12540*/  PRMT R75, R75, 0x5410, R30 ;  /* 0x000054104b4b7816 */ /* 0x000fe4000000001e */
[----:B------:R-:W-:Y:S02]  /*12550*/  LOP3.LUT R5, R5, 0x7fffe000, RZ, 0xc0, !PT ;  /* 0x7fffe00005057812 */ /* 0x000fe400078ec0ff */
[----:B------:R-:W-:Y:S01]  /*12560*/  PRMT R80, R80, 0x5410, R31 ;  /* 0x0000541050507816 */ /* 0x000fe2000000001f */
[----:B------:R-:W-:Y:S01]  /*12570*/  IMAD.U32 R34, R75, 0x10000, RZ ;  /* 0x000100004b227824 */ /* 0x000fe200078e00ff */
[----:B------:R-:W-:-:S02]  /*12580*/  IADD3 R25, R4, R5, R179 ;  /* 0x0000000504197210 */ /* 0x000fc40007ffe0b3 */
[----:B------:R-:W-:Y:S01]  /*12590*/  SHF.R.U32.HI R8, RZ, 0x10, R9 ;  /* 0x00000010ff087819 */ /* 0x000fe20000011609 */
[----:B------:R-:W-:Y:S01]  /*125a0*/  IMAD.U32 R33, R80, 0x10000, RZ ;  /* 0x0001000050217824 */ /* 0x000fe200078e00ff */
[----:B------:R-:W-:Y:S01]  /*125b0*/  SHF.R.U32.HI R52, RZ, 0x10, R53 ;  /* 0x00000010ff347819 */ /* 0x000fe20000011635 */
[----:B------:R-:W-:Y:S01]  /*125c0*/  IMAD R28, R25, 0x2, R2 ;  /* 0x00000002191c7824 */ /* 0x000fe200078e0202 */
[----:B------:R-:W-:Y:S02]  /*125d0*/  SHF.R.U64 R9, R10, 0x10, R11 ;  /* 0x000000100a097819 */ /* 0x000fe4000000120b */
[----:B------:R-:W-:Y:S02]  /*125e0*/  PRMT R82, R82, 0x5410, R29 ;  /* 0x0000541052527816 */ /* 0x000fe4000000001d */
[----:B------:R-:W0:Y:S01]  /*125f0*/  LDS.128 R24, [R28+0xc400] ;  /* 0x00c400001c187984 */ /* 0x000e220000000c00 */
[----:B------:R-:W-:Y:S02]  /*12600*/  SHF.R.U32.HI R10, RZ, 0x10, R11 ;  /* 0x00000010ff0a7819 */ /* 0x000fe4000001160b */
[----:B------:R-:W-:-:S02]  /*12610*/  SHF.R.U32.HI R54, RZ, 0x10, R55 ;  /* 0x00000010ff367819 */ /* 0x000fc40000011637 */
[----:B------:R-:W-:Y:S02]  /*12620*/  PRMT R77, R77, 0x5410, R8 ;  /* 0x000054104d4d7816 */ /* 0x000fe40000000008 */
[----:B------:R-:W-:Y:S02]  /*12630*/  PRMT R81, R81, 0x5410, R52 ;  /* 0x0000541051517816 */ /* 0x000fe40000000034 */
[----:B------:R-:W-:Y:S01]  /*12640*/  PRMT R79, R79, 0x5410, R10 ;  /* 0x000054104f4f7816 */ /* 0x000fe2000000000a */
[----:B------:R-:W-:Y:S01]  /*12650*/  IMAD.U32 R35, R77, 0x10000, RZ ;  /* 0x000100004d237824 */ /* 0x000fe200078e00ff */
[----:B------:R-:W-:Y:S02]  /*12660*/  PRMT R83, R83, 0x5410, R54 ;  /* 0x0000541053537816 */ /* 0x000fe40000000036 */
[----:B------:R-:W-:Y:S02]  /*12670*/  PRMT R78, R78, 0x5410, R9 ;  /* 0x000054104e4e7816 */ /* 0x000fe40000000009 */
[----:B------:R-:W-:Y:S01]  /*12680*/  LOP3.LUT R75, R75, 0xffff0000, RZ, 0xc0, !PT ;  /* 0xffff00004b4b7812 */ /* 0x000fe200078ec0ff */
[C---:B0-----:R-:W-:Y:S01]  /*12690*/  IMAD.U32 R29, R24.reuse, 0x10000, RZ ;  /* 0x00010000181d7824 */ /* 0x041fe200078e00ff */
[----:B------:R-:W-:Y:S01]  /*126a0*/  LOP3.LUT R24, R24, 0xffff0000, RZ, 0xc0, !PT ;  /* 0xffff000018187812 */ /* 0x000fe200078ec0ff */
[C---:B------:R-:W-:Y:S01]  /*126b0*/  IMAD.U32 R30, R25.reuse, 0x10000, RZ ;  /* 0x00010000191e7824 */ /* 0x040fe200078e00ff */
[----:B------:R-:W-:Y:S01]  /*126c0*/  LOP3.LUT R25, R25, 0xffff0000, RZ, 0xc0, !PT ;  /* 0xffff000019197812 */ /* 0x000fe200078ec0ff */
[C---:B------:R-:W-:Y:S01]  /*126d0*/  FMUL.FTZ R37, R29.reuse, R34 ;  /* 0x000000221d257220 */ /* 0x040fe20000410000 */
[----:B------:R-:W-:Y:S01]  /*126e0*/  FMUL.FTZ R39, R29, R33 ;  /* 0x000000211d277220 */ /* 0x000fe20000410000 */
[----:B------:R-:W-:-:S02]  /*126f0*/  IMAD.U32 R29, R81, 0x10000, RZ ;  /* 0x00010000511d7824 */ /* 0x000fc400078e00ff */
[C---:B------:R-:W-:Y:S01]  /*12700*/  FMUL.FTZ R36, R30.reuse, R35 ;  /* 0x000000231e247220 */ /* 0x040fe20000410000 */
        /* <DEDUP_REMOVED lines=10> */
[----:B------:R-:W-:Y:S01]  /*127b0*/  FFMA.FTZ R37, R8, R33, -R37 ;  /* 0x0000002108257223 */ /* 0x000fe20000010825 */
[----:B------:R-:W-:-:S02]  /*127c0*/  IMAD.U32 R33, R79, 0x10000, RZ ;  /* 0x000100004f217824 */ /* 0x000fc400078e00ff */
[----:B------:R-:W-:Y:S01]  /*127d0*/  FFMA.FTZ R39, R8, R34, R39 ;  /* 0x0000002208277223 */ /* 0x000fe20000010027 */
[----:B------:R-:W-:Y:S02]  /*127e0*/  IMAD.U32 R8, R83, 0x10000, RZ ;  /* 0x0001000053087824 */ /* 0x000fe400078e00ff */
[----:B------:R-:W-:Y:S01]  /*127f0*/  FFMA.FTZ R36, R9, R29, -R36 ;  /* 0x0000001d09247223 */ /* 0x000fe20000010824 */
[C---:B------:R-:W-:Y:S01]  /*12800*/  FMUL.FTZ R34, R32.reuse, R33 ;  /* 0x0000002120227220 */ /* 0x040fe20000410000 */
[----:B------:R-:W-:Y:S02]  /*12810*/  IMAD.U32 R11, R7, 0x10000, RZ ;  /* 0x00010000070b7824 */ /* 0x000fe400078e00ff */
[-C--:B------:R-:W-:Y:S01]  /*12820*/  FMUL.FTZ R32, R32, R8.reuse ;  /* 0x0000000820207220 */ /* 0x080fe20000410000 */
[----:B------:R-:W-:Y:S01]  /*12830*/  FFMA.FTZ R35, R9, R35, R30 ;  /* 0x0000002309237223 */ /* 0x000fe2000001001e */
[----:B------:R-:W-:Y:S01]  /*12840*/  LOP3.LUT R9, R80, 0xffff0000, RZ, 0xc0, !PT ;  /* 0xffff000050097812 */ /* 0x000fe200078ec0ff */
[C---:B------:R-:W-:Y:S01]  /*12850*/  FFMA.FTZ R38, R11.reuse, R8, -R34 ;  /* 0x000000080b267223 */ /* 0x040fe20000010822 */
[----:B------:R-:W-:Y:S01]  /*12860*/  FFMA.FTZ R40, R11, R33, R32 ;  /* 0x000000210b287223 */ /* 0x000fe20000010020 */
[C---:B------:R-:W-:Y:S01]  /*12870*/  FMUL.FTZ R11, R24.reuse, R75 ;  /* 0x0000004b180b7220 */ /* 0x040fe20000410000 */
[----:B------:R-:W-:Y:S01]  /*12880*/  LOP3.LUT R8, R81, 0xffff0000, RZ, 0xc0, !PT ;  /* 0xffff000051087812 */ /* 0x000fe200078ec0ff */
[-C--:B------:R-:W-:Y:S01]  /*12890*/  FMUL.FTZ R29, R24, R9.reuse ;  /* 0x00000009181d7220 */ /* 0x080fe20000410000 */
[----:B------:R-:W-:Y:S01]  /*128a0*/  LOP3.LUT R30, R77, 0xffff0000, RZ, 0xc0, !PT ;  /* 0xffff00004d1e7812 */ /* 0x000fe200078ec0ff */
[----:B------:R-:W-:Y:S01]  /*128b0*/  FFMA.FTZ R24, R4, R9, -R11 ;  /* 0x0000000904187223 */ /* 0x000fe2000001080b */
[----:B------:R-:W-:-:S02]  /*128c0*/  IMAD.U32 R11, R78, 0x10000, RZ ;  /* 0x000100004e0b7824 */ /* 0x000fc400078e00ff */
[----:B------:R-:W-:Y:S01]  /*128d0*/  FFMA.FTZ R32, R4, R75, R29 ;  /* 0x0000004b04207223 */ /* 0x000fe2000001001d */
[----:B------:R-:W-:Y:S02]  /*128e0*/  IMAD.U32 R10, R6, 0x10000, RZ ;  /* 0x00010000060a7824 */ /* 0x000fe400078e00ff */
[----:B------:R-:W-:Y:S01]  /*128f0*/  FMUL.FTZ R34, R25, R30 ;  /* 0x0000001e19227220 */ /* 0x000fe20000410000 */
[----:B------:R-:W-:Y:S02]  /*12900*/  IMAD.U32 R9, R82, 0x10000, RZ ;  /* 0x0001000052097824 */ /* 0x000fe400078e00ff */
[----:B------:R-:W-:Y:S01]  /*12910*/  FMUL.FTZ R29, R31, R11 ;  /* 0x0000000b1f1d7220 */ /* 0x000fe20000410000 */
[-C--:B------:R-:W-:Y:S01]  /*12920*/  FMUL.FTZ R33, R25, R8.reuse ;  /* 0x0000000819217220 */ /* 0x080fe20000410000 */
[----:B------:R-:W-:Y:S01]  /*12930*/  FFMA.FTZ R25, R5, R8, -R34 ;  /* 0x0000000805197223 */ /* 0x000fe20000010822 */
[-C--:B------:R-:W-:Y:S01]  /*12940*/  FMUL.FTZ R31, R31, R9.reuse ;  /* 0x000000091f1f7220 */ /* 0x080fe20000410000 */
[----:B------:R-:W-:Y:S01]  /*12950*/  FFMA.FTZ R29, R10, R9, -R29 ;  /* 0x000000090a1d7223 */ /* 0x000fe2000001081d */
[----:B------:R-:W-:Y:S01]  /*12960*/  FFMA.FTZ R30, R5, R30, R33 ;  /* 0x0000001e051e7223 */ /* 0x000fe20000010021 */
[----:B------:R-:W-:Y:S01]  /*12970*/  LOP3.LUT R9, R78, 0xffff0000, RZ, 0xc0, !PT ;  /* 0xffff00004e097812 */ /* 0x000fe200078ec0ff */
[----:B------:R-:W-:Y:S01]  /*12980*/  FFMA.FTZ R10, R10, R11, R31 ;  /* 0x0000000b0a0a7223 */ /* 0x000fe2000001001f */
[----:B------:R-:W-:-:S02]  /*12990*/  LOP3.LUT R5, R82, 0xffff0000, RZ, 0xc0, !PT ;  /* 0xffff000052057812 */ /* 0x000fc400078ec0ff */
[----:B------:R-:W-:Y:S01]  /*129a0*/  LOP3.LUT R8, R79, 0xffff0000, RZ, 0xc0, !PT ;  /* 0xffff00004f087812 */ /* 0x000fe200078ec0ff */
[C---:B------:R-:W-:Y:S01]  /*129b0*/  FMUL.FTZ R11, R26.reuse, R9 ;  /* 0x000000091a0b7220 */ /* 0x040fe20000410000 */
[----:B------:R-:W-:Y:S01]  /*129c0*/  LOP3.LUT R4, R83, 0xffff0000, RZ, 0xc0, !PT ;  /* 0xffff000053047812 */ /* 0x000fe200078ec0ff */
[-C--:B------:R-:W-:Y:S01]  /*129d0*/  FMUL.FTZ R34, R26, R5.reuse ;  /* 0x000000051a227220 */ /* 0x080fe20000410000 */
[----:B------:R-:W-:Y:S01]  /*129e0*/  LOP3.LUT R6, R6, 0xffff0000, RZ, 0xc0, !PT ;  /* 0xffff000006067812 */ /* 0x000fe200078ec0ff */
[----:B------:R-:W-:Y:S01]  /*129f0*/  FMUL.FTZ R42, R27, R8 ;  /* 0x000000081b2a7220 */ /* 0x000fe20000410000 */
[----:B------:R-:W-:Y:S01]  /*12a00*/  LOP3.LUT R7, R7, 0xffff0000, RZ, 0xc0, !PT ;  /* 0xffff000007077812 */ /* 0x000fe200078ec0ff */
[-C--:B------:R-:W-:Y:S02]  /*12a10*/  FMUL.FTZ R31, R27, R4.reuse ;  /* 0x000000041b1f7220 */ /* 0x080fe40000410000 */
[C---:B------:R-:W-:Y:S01]  /*12a20*/  FFMA.FTZ R26, R6.reuse, R5, -R11 ;  /* 0x00000005061a7223 */ /* 0x040fe2000001080b */
[----:B------:R-:W-:Y:S01]  /*12a30*/  FFMA.FTZ R11, R6, R9, R34 ;  /* 0x00000009060b7223 */ /* 0x000fe20000010022 */
        /* <DEDUP_REMOVED lines=12> */
.L_x_1634:
[----:B------:R-:W-:Y:S05]  /*12b00*/  BSYNC B1 ;  /* 0x0000000000017941 */ /* 0x000fea0003800000 */
.L_x_1633:
[----:B------:R-:W-:Y:S05]  /*12b10*/  @P2 BRA `(.L_x_1606) ;  /* 0x00000004009c2947 */ /* 0x000fea0003800000 */
[----:B------:R-:W5:Y:S01]  /*12b20*/  LDL R36, [R1+0x60] ;  /* 0x0000600001247983 */ /* 0x000f620000100800 */
[----:B------:R-:W-:Y:S02]  /*12b30*/  LEA.HI R0, R0, R223, RZ, 0x1d ;  /* 0x000000df00007211 */ /* 0x000fe400078fe8ff */
[----:B01----:R-:W-:Y:S02]  /*12b40*/  SHF.R.U64 R25, R56, 0x10, R57 ;  /* 0x0000001038197819 */ /* 0x003fe40000001239 */
        /* <DEDUP_REMOVED lines=8> */
[----:B------:R-:W-:Y:S02]  /*12bd0*/  SHF.R.U64 R26, R58, 0x10, R59 ;  /* 0x000000103a1a7819 */ /* 0x000fe4000000123b */
[----:B------:R-:W-:Y:S02]  /*12be0*/  LOP3.LUT R5, R5, 0x7fffe000, RZ, 0xc0, !PT ;  /* 0x7fffe00005057812 */ /* 0x000fe400078ec0ff */
[----:B------:R-:W-:Y:S02]  /*12bf0*/  PRMT R70, R70, 0x5410, R25 ;  /* 0x0000541046467816 */ /* 0x000fe40000000019 */
[----:B------:R-:W-:-:S02]  /*12c00*/  IADD3 R9, R0, R5, R179 ;  /* 0x0000000500097210 */ /* 0x000fc40007ffe0b3 */
[----:B------:R-:W-:Y:S02]  /*12c10*/  PRMT R69, R69, 0x5410, R24 ;  /* 0x0000541045457816 */ /* 0x000fe40000000018 */
[----:B------:R-:W-:Y:S01]  /*12c20*/  SHF.R.U32.HI R56, RZ, 0x10, R57 ;  /* 0x00000010ff387819 */ /* 0x000fe20000011639 */
[----:B------:R-:W-:Y:S01]  /*12c30*/  IMAD R0, R9, 0x2, R2 ;  /* 0x0000000209007824 */ /* 0x000fe200078e0202 */
[--C-:B--2---:R-:W-:Y:S01]  /*12c40*/  SHF.R.U64 R29, R14, 0x10, R15.reuse ;  /* 0x000000100e1d7819 */ /* 0x104fe2000000120f */
[----:B------:R-:W-:Y:S01]  /*12c50*/  IMAD.U32 R28, R69, 0x10000, RZ ;  /* 0x00010000451c7824 */ /* 0x000fe200078e00ff */
        /* <DEDUP_REMOVED lines=8> */
[----:B------:R-:W-:Y:S02]  /*12ce0*/  SHF.R.U32.HI R59, RZ, 0x10, R59 ;  /* 0x00000010ff3b7819 */ /* 0x000fe4000001163b */
[----:B------:R-:W-:Y:S02]  /*12cf0*/  PRMT R30, R3, 0x5410, R30 ;  /* 0x00005410031e7816 */ /* 0x000fe4000000001e */
[----:B------:R-:W-:Y:S02]  /*12d00*/  PRMT R74, R74, 0x5410, R59 ;  /* 0x000054104a4a7816 */ /* 0x000fe4000000003b */
[----:B------:R-:W-:Y:S01]  /*12d10*/  LOP3.LUT R69, R69, 0xffff0000, RZ, 0xc0, !PT ;  /* 0xffff000045457812 */ /* 0x000fe200078ec0ff */
[C---:B------:R-:W-:Y:S01]  /*12d20*/  IMAD.U32 R31, R30.reuse, 0x10000, RZ ;  /* 0x000100001e1f7824 */ /* 0x040fe200078e00ff */
        /* <DEDUP_REMOVED lines=11> */
[-C--:B------:R-:W-:Y:S01]  /*12de0*/  FMUL.FTZ R35, R20, R15.reuse ;  /* 0x0000000f14237220 */ /* 0x080fe20000410000 */
[C---:B------:R-:W-:Y:S01]  /*12df0*/  IMAD.U32 R21, R10.reuse, 0x10000, RZ ;  /* 0x000100000a157824 */ /* 0x040fe200078e00ff */
[----:B------:R-:W-:Y:S01]  /*12e00*/  LOP3.LUT R10, R10, 0xffff0000, RZ, 0xc0, !PT ;  /* 0xffff00000a0a7812 */ /* 0x000fe200078ec0ff */
[C---:B------:R-:W-:Y:S01]  /*12e10*/  IMAD.U32 R20, R29.reuse, 0x10000, RZ ;  /* 0x000100001d147824 */ /* 0x040fe200078e00ff */
[----:B------:R-:W-:Y:S01]  /*12e20*/  LOP3.LUT R29, R29, 0xffff0000, RZ, 0xc0, !PT ;  /* 0xffff00001d1d7812 */ /* 0x000fe200078ec0ff */
[----:B-----5:R-:W0:Y:S02]  /*12e30*/  LDS.128 R4, [R36] ;  /* 0x0000000024047984 */ /* 0x020e240000000c00 */
[C---:B0-----:R-:W-:Y:S01]  /*12e40*/  IMAD.U32 R3, R4.reuse, 0x10000, RZ ;  /* 0x0001000004037824 */ /* 0x041fe200078e00ff */
[----:B------:R-:W-:Y:S01]  /*12e50*/  LOP3.LUT R4, R4, 0xffff0000, RZ, 0xc0, !PT ;  /* 0xffff000004047812 */ /* 0x000fe200078ec0ff */
[C---:B------:R-:W-:Y:S01]  /*12e60*/  IMAD.U32 R12, R5.reuse, 0x10000, RZ ;  /* 0x00010000050c7824 */ /* 0x040fe200078e00ff */
[----:B------:R-:W-:Y:S01]  /*12e70*/  LOP3.LUT R5, R5, 0xffff0000, RZ, 0xc0, !PT ;  /* 0xffff000005057812 */ /* 0x000fe200078ec0ff */
[C---:B------:R-:W-:Y:S01]  /*12e80*/  FFMA.FTZ R32, R3.reuse, R26, -R32 ;  /* 0x0000001a03207223 */ /* 0x040fe20000010820 */
[----:B------:R-:W-:Y:S01]  /*12e90*/  FFMA.FTZ R34, R3, R28, R34 ;  /* 0x0000001c03227223 */ /* 0x000fe20000010022 */
[----:B------:R-:W-:Y:S01]  /*12ea0*/  FFMA.FTZ R33, R12, R15, -R33 ;  /* 0x0000000f0c217223 */ /* 0x000fe20000010821 */
[----:B------:R-:W-:-:S02]  /*12eb0*/  IMAD.U32 R14, R7, 0x10000, RZ ;  /* 0x00010000070e7824 */ /* 0x000fc400078e00ff */
[----:B------:R-:W-:Y:S01]  /*12ec0*/  FMUL.FTZ R15, R24, R31 ;  /* 0x0000001f180f7220 */ /* 0x000fe20000410000 */
[----:B------:R-:W-:Y:S02]  /*12ed0*/  IMAD.U32 R3, R74, 0x10000, RZ ;  /* 0x000100004a037824 */ /* 0x000fe400078e00ff */
[----:B------:R-:W-:Y:S01]  /*12ee0*/  FFMA.FTZ R35, R12, R27, R35 ;  /* 0x0000001b0c237223 */ /* 0x000fe20000010023 */
[----:B------:R-:W-:Y:S01]  /*12ef0*/  LOP3.LUT R12, R71, 0xffff0000, RZ, 0xc0, !PT ;  /* 0xffff0000470c7812 */ /* 0x000fe200078ec0ff */
[----:B------:R-:W-:Y:S02]  /*12f00*/  IMAD.U32 R13, R6, 0x10000, RZ ;  /* 0x00010000060d7824 */ /* 0x000fe400078e00ff */
[-C--:B------:R-:W-:Y:S01]  /*12f10*/  FMUL.FTZ R24, R24, R3.reuse ;  /* 0x0000000318187220 */ /* 0x080fe20000410000 */
[----:B------:R-:W-:Y:S01]  /*12f20*/  FFMA.FTZ R26, R14, R3, -R15 ;  /* 0x000000030e1a7223 */ /* 0x000fe2000001080f */
[----:B------:R-:W-:Y:S01]  /*12f30*/  LOP3.LUT R3, R70, 0xffff0000, RZ, 0xc0, !PT ;  /* 0xffff000046037812 */ /* 0x000fe200078ec0ff */
[----:B------:R-:W-:Y:S01]  /*12f40*/  FMUL.FTZ R15, R8, R69 ;  /* 0x00000045080f7220 */ /* 0x000fe20000410000 */
[----:B------:R-:W-:Y:S01]  /*12f50*/  FFMA.FTZ R31, R14, R31, R24 ;  /* 0x0000001f0e1f7223 */ /* 0x000fe20000010018 */
[----:B------:R-:W-:-:S02]  /*12f60*/  LOP3.LUT R14, R25, 0xffff0000, RZ, 0xc0, !PT ;  /* 0xffff0000190e7812 */ /* 0x000fc400078ec0ff */
[-C--:B------:R-:W-:Y:S01]  /*12f70*/  FMUL.FTZ R25, R8, R3.reuse ;  /* 0x0000000308197220 */ /* 0x080fe20000410000 */
[C---:B------:R-:W-:Y:S01]  /*12f80*/  FFMA.FTZ R15, R4.reuse, R3, -R15 ;  /* 0x00000003040f7223 */ /* 0x040fe2000001080f */
[----:B------:R-:W-:Y:S02]  /*12f90*/  IMAD.U32 R8, R73, 0x10000, RZ ;  /* 0x0001000049087824 */ /* 0x000fe400078e00ff */
[C---:B------:R-:W-:Y:S01]  /*12fa0*/  FMUL.FTZ R24, R9.reuse, R14 ;  /* 0x0000000e09187220 */ /* 0x040fe20000410000 */
[----:B------:R-:W-:Y:S01]  /*12fb0*/  FFMA.FTZ R25, R4, R69, R25 ;  /* 0x0000004504197223 */ /* 0x000fe20000010019 */
[----:B------:R-:W-:Y:S01]  /*12fc0*/  FMUL.FTZ R9, R9, R12 ;  /* 0x0000000c09097220 */ /* 0x000fe20000410000 */
[----:B------:R-:W-:Y:S01]  /*12fd0*/  FMUL.FTZ R4, R21, R20 ;  /* 0x0000001415047220 */ /* 0x000fe20000410000 */
[----:B------:R-:W-:Y:S01]  /*12fe0*/  LOP3.LUT R73, R73, 0xffff0000, RZ, 0xc0, !PT ;  /* 0xffff000049497812 */ /* 0x000fe200078ec0ff */
[C---:B------:R-:W-:Y:S01]  /*12ff0*/  FFMA.FTZ R24, R5.reuse, R12, -R24 ;  /* 0x0000000c05187223 */ /* 0x040fe20000010818 */
[----:B------:R-:W-:Y:S01]  /*13000*/  LOP3.LUT R74, R74, 0xffff0000, RZ, 0xc0, !PT ;  /* 0xffff00004a4a7812 */ /* 0x000fe200078ec0ff */
[----:B------:R-:W-:Y:S01]  /*13010*/  FFMA.FTZ R14, R5, R14, R9 ;  /* 0x0000000e050e7223 */ /* 0x000fe20000010009 */
[----:B------:R-:W-:Y:S01]  /*13020*/  LOP3.LUT R6, R6, 0xffff0000, RZ, 0xc0, !PT ;  /* 0xffff000006067812 */ /* 0x000fe200078ec0ff */
[-C--:B------:R-:W-:Y:S01]  /*13030*/  FMUL.FTZ R12, R21, R8.reuse ;  /* 0x00000008150c7220 */ /* 0x080fe20000410000 */
[----:B------:R-:W-:Y:S01]  /*13040*/  LOP3.LUT R7, R7, 0xffff0000, RZ, 0xc0, !PT ;  /* 0xffff000007077812 */ /* 0x000fe200078ec0ff */
[----:B------:R-:W-:Y:S01]  /*13050*/  FFMA.FTZ R3, R13, R8, -R4 ;  /* 0x000000080d037223 */ /* 0x000fe20000010804 */
[C---:B------:R-:W-:Y:S01]  /*13060*/  FMUL.FTZ R5, R10.reuse, R29 ;  /* 0x0000001d0a057220 */ /* 0x040fe20000410000 */
[C---:B------:R-:W-:Y:S01]  /*13070*/  FMUL.FTZ R8, R11.reuse, R30 ;  /* 0x0000001e0b087220 */ /* 0x040fe20000410000 */
[-C--:B------:R-:W-:Y:S01]  /*13080*/  FMUL.FTZ R4, R10, R73.reuse ;  /* 0x000000490a047220 */ /* 0x080fe20000410000 */
[-C--:B------:R-:W-:Y:S01]  /*13090*/  FMUL.FTZ R9, R11, R74.reuse ;  /* 0x0000004a0b097220 */ /* 0x080fe20000410000 */
[C---:B------:R-:W-:Y:S01]  /*130a0*/  FFMA.FTZ R10, R6.reuse, R73, -R5 ;  /* 0x00000049060a7223 */ /* 0x040fe20000010805 */
        /* <DEDUP_REMOVED lines=14> */
.L_x_1606:
[----:B------:R-:W-:Y:S05]  /*13190*/  BSYNC B0 ;  /* 0x0000000000007941 */ /* 0x000fea0003800000 */
.L_x_1584:
        /* <DEDUP_REMOVED lines=8> */
.L_x_1582:
[----:B01-3--:R-:W3:Y:S02]  /*13220*/  LDL R0, [R1+0x3c] ;  /* 0x00003c0001007983 */ /* 0x00bee40000100800 */
[----:B---3--:R-:W-:-:S13]  /*13230*/  R2UR UR4, R0 ;  /* 0x00000000000472ca */ /* 0x008fda00000e0000 */
[----:B------:R-:W-:-:S05]  /*13240*/  IMAD.U32 R0, RZ, RZ, UR4 ;  /* 0x00000004ff007e24 */ /* 0x000fca000f8e00ff */
[----:B------:R-:W-:-:S13]  /*13250*/  ISETP.NE.AND P0, PT, R0, 0x3, PT ;  /* 0x000000030000780c */ /* 0x000fda0003f05270 */
[----:B------:R-:W-:Y:S05]  /*13260*/  @!P0 BRA `(.L_x_1635) ;  /* 0x0000000000048947 */ /* 0x000fea0003800000 */
[----:B------:R-:W-:Y:S01]  /*13270*/  BPT.TRAP 0x1 ;  /* 0x000000040000795c */ /* 0x000fe20000300000 */
.L_x_1635:
[----:B------:R-:W-:Y:S01]  /*13280*/  IMAD R14, R22, 0x8, R2 ;  /* 0x00000008160e7824 */ /* 0x000fe200078e0202 */
[----:B--2-4-:R-:W-:-:S04]  /*13290*/  SHF.L.U32 R3, R23, 0x1f, RZ ;  /* 0x0000001f17037819 */ /* 0x014fc800000006ff */
[----:B------:R0:W1:Y:S01]  /*132a0*/  SYNCS.PHASECHK.TRANS64.TRYWAIT P2, [R14+URZ+0x2a830], R3 ;  /* 0x02a830030e0075a7 */ /* 0x000062000804017f */
[----:B------:R-:W-:Y:S05]  /*132b0*/  @!P0 BRA `(.L_x_1636) ;  /* 0x0000000000048947 */ /* 0x000fea0003800000 */
[----:B------:R-:W-:Y:S01]  /*132c0*/  BPT.TRAP 0x1 ;  /* 0x000000040000795c */ /* 0x000fe20000300000 */
.L_x_1636:
[----:B------:R-:W2:Y:S02]  /*132d0*/  S2R R0, SR_TID.X ;  /* 0x0000000000007919 */ /* 0x000ea40000002100 */
[----:B--2---:R-:W-:-:S04]  /*132e0*/  LOP3.LUT R0, R0, 0x7f, RZ, 0xc0, !PT ;  /* 0x0000007f00007812 */ /* 0x004fc800078ec0ff */
[----:B------:R-:W-:Y:S01]  /*132f0*/  ISETP.NE.AND P1, PT, R0, RZ, PT ;  /* 0x000000ff0000720c */ /* 0x000fe20003f25270 */
[----:B-1----:R-:W-:-:S12]  /*13300*/  @P2 BRA `(.L_x_1637) ;  /* 0x0000000000082947 */ /* 0x002fd80003800000 */
[----:B------:R-:W1:Y:S02]  /*13310*/  SYNCS.PHASECHK.TRANS64.TRYWAIT P2, [R14+URZ+0x2a830], R3 ;  /* 0x02a830030e0075a7 */ /* 0x000e64000804017f */
[----:B-1----:R-:W-:Y:S05]  /*13320*/  @!P2 BRA `(.L_x_1638) ;  /* 0x000001a0003ca947 */ /* 0x002fea0003800000 */
.L_x_1637:
[----:B------:R-:W-:Y:S05]  /*13330*/  WARPSYNC.ALL ;  /* 0x0000000000007948 */ /* 0x000fea0003800000 */
[----:B------:R-:W-:Y:S01]  /*13340*/  VIADD R0, R2, 0x18400 ;  /* 0x0001840002007836 */ /* 0x000fe20000000000 */
[----:B------:R-:W-:Y:S01]  /*13350*/  R2UR UR52, R68 ;  /* 0x00000000443472ca */ /* 0x000fe200000e0000 */
[----:B------:R-:W-:Y:S01]  /*13360*/  IMAD.MOV.U32 R5, RZ, RZ, 0x40000040 ;  /* 0x40000040ff057424 */ /* 0x000fe200078e00ff */
[----:B------:R-:W-:Y:S01]  /*13370*/  WARPGROUP.ARRIVE ;  /* 0x00000000000079c5 */ /* 0x000fe20000000000 */
[----:B------:R-:W-:Y:S01]  /*13380*/  UMOV UR53, 0x40000040 ;  /* 0x4000004000357882 */ /* 0x000fe20000000000 */
[----:B------:R-:W-:Y:S01]  /*13390*/  SHF.R.U32.HI R0, RZ, 0x4, R0 ;  /* 0x00000004ff007819 */ /* 0x000fe20000011600 */
[----:B------:R-:W-:Y:S01]  /*133a0*/  IMAD.MOV.U32 R9, RZ, RZ, 0x40000040 ;  /* 0x40000040ff097424 */ /* 0x000fe200078e00ff */
[----:B------:R-:W-:Y:S01]  /*133b0*/  R2UR UR55, R5 ;  /* 0x00000000053772ca */ /* 0x000fe200000e0000 */
[----:B------:R-:W-:Y:S01]  /*133c0*/  UMOV UR49, 0x40000040 ;  /* 0x4000004000317882 */ /* 0x000fe20000000000 */
[----:B------:R-:W-:Y:S01]  /*133d0*/  LOP3.LUT R0, R0, 0x3fff, RZ, 0xc0, !PT ;  /* 0x00003fff00007812 */ /* 0x000fe200078ec0ff */
[----:B------:R-:W-:Y:S01]  /*133e0*/  UMOV UR9, 0x40000040 ;  /* 0x4000004000097882 */ /* 0x000fe20000000000 */
[----:B------:R-:W-:Y:S01]  /*133f0*/  R2UR UR51, R9 ;  /* 0x00000000093372ca */ /* 0x000fe200000e0000 */
[----:B------:R-:W-:Y:S01]  /*13400*/  IMAD.MOV.U32 R9, RZ, RZ, 0x40000040 ;  /* 0x40000040ff097424 */ /* 0x000fe200078e00ff */
[----:B------:R-:W-:Y:S01]  /*13410*/  LOP3.LUT R6, R0, 0x10000, RZ, 0xfc, !PT ;  /* 0x0001000000067812 */ /* 0x000fe200078efcff */
[----:B------:R-:W-:Y:S01]  /*13420*/  ULOP3.LUT UR52, UR52, 0x10000, URZ, 0xfc, !UPT ;  /* 0x0001000034347892 */ /* 0x000fe2000f8efc3f */
[----:B------:R-:W-:Y:S01]  /*13430*/  IMAD.U32 R11, RZ, RZ, UR9 ;  /* 0x00000009ff0b7e24 */ /* 0x000fe2000f8e00ff */
[----:B------:R-:W-:Y:S01]  /*13440*/  UMOV UR57, 0x40000040 ;  /* 0x4000004000397882 */ /* 0x000fe20000000000 */
[----:B------:R-:W-:Y:S01]  /*13450*/  R2UR UR11, R9 ;  /* 0x00000000090b72ca */ /* 0x000fe200000e0000 */
[----:B------:R-:W-:Y:S01]  /*13460*/  IMAD R4, R22, 0x900, R6 ;  /* 0x0000090016047824 */ /* 0x000fe200078e0206 */
[----:B------:R-:W-:Y:S01]  /*13470*/  UIADD3 UR48, UR52, 0x2, URZ ;  /* 0x0000000234307890 */ /* 0x000fe2000fffe03f */
[----:B------:R-:W-:Y:S01]  /*13480*/  IMAD.MOV.U32 R9, RZ, RZ, 0x40000040 ;  /* 0x40000040ff097424 */ /* 0x000fe200078e00ff */
[----:B------:R-:W-:Y:S01]  /*13490*/  UIADD3 UR4, UR52, 0x4, URZ ;  /* 0x0000000434047890 */ /* 0x000fe2000fffe03f */
[C---:B------:R-:W-:Y:S01]  /*134a0*/  VIADD R8, R4.reuse, 0x2 ;  /* 0x0000000204087836 */ /* 0x040fe20000000000 */
[----:B------:R-:W-:Y:S01]  /*134b0*/  R2UR UR54, R4 ;  /* 0x00000000043672ca */ /* 0x000fe200000e0000 */
[----:B------:R-:W-:Y:S01]  /*134c0*/  UIADD3 UR56, UR52, 0x802, URZ ;  /* 0x0000080234387890 */ /* 0x000fe2000fffe03f */
[----:B------:R-:W-:Y:S01]  /*134d0*/  IMAD.MOV.U32 R5, RZ, RZ, 0x40000040 ;  /* 0x40000040ff057424 */ /* 0x000fe200078e00ff */
[----:B------:R-:W-:Y:S01]  /*134e0*/  UIADD3 UR40, UR52, 0x804, URZ ;  /* 0x0000080434287890 */ /* 0x000fe2000fffe03f */
[----:B------:R-:W-:Y:S01]  /*134f0*/  R2UR UR50, R8 ;  /* 0x00000000083272ca */ /* 0x000fe200000e0000 */
[----:B------:R-:W-:Y:S01]  /*13500*/  VIADD R8, R4, 0x4 ;  /* 0x0000000404087836 */ /* 0x000fe20000000000 */
[----:B------:R-:W-:Y:S01]  /*13510*/  UMOV UR8, UR4 ;  /* 0x0000000400087c82 */ /* 0x000fe20008000000 */
[----:B------:R-:W-:Y:S01]  /*13520*/  UIADD3 UR4, UR52, 0x6, URZ ;  /* 0x0000000634047890 */ /* 0x000fe2000fffe03f */
[----:B------:R-:W-:Y:S01]  /*13530*/  IMAD.U32 R10, RZ, RZ, UR8 ;  /* 0x00000008ff0a7e24 */ /* 0x000fe2000f8e00ff */
[----:B------:R-:W-:Y:S01]  /*13540*/  UMOV UR41, 0x40000040 ;  /* 0x4000004000297882 */ /* 0x000fe20000000000 */
[----:B------:R-:W-:Y:S01]  /*13550*/  R2UR UR10, R8 ;  /* 0x00000000080a72ca */ /* 0x000fe200000e0000 */
[----:B------:R-:W-:Y:S01]  /*13560*/  VIADD R8, R4, 0x6 ;  /* 0x0000000604087836 */ /* 0x000fe20000000000 */
[----:B------:R-:W-:Y:S01]  /*13570*/  R2UR UR39, R5 ;  /* 0x00000000052772ca */ /* 0x000fe200000e0000 */
[----:B------:R-:W-:Y:S01]  /*13580*/  HGMMA.64x96x16.F32.BF16 R24, gdesc[UR52], RZ, !UPT, gsb0 ;  /* 0x01600000341879f0 */ /* 0x000fe2000c0018ff */
[----:B------:R2:W-:Y:S01]  /*13590*/  STL.64 [R1+0x30], R10 ;  /* 0x0000300a01007387 */ /* 0x0005e20000100a00 */
[----:B------:R-:W-:Y:S01]  /*135a0*/  UIADD3 UR36, UR52, 0x806, URZ ;  /* 0x0000080634247890 */ /* 0x000fe2000fffe03f */
[----:B------:R-:W3:Y:S01]  /*135b0*/  LDC R207, c[0x0][0x448] ;  /* 0x00011200ffcf7b82 */ /* 0x000ee20000000800 */
[----:B------:R-:W-:Y:S01]  /*135c0*/  UMOV UR37, 0x40000040 ;  /* 0x4000004000257882 */ /* 0x000fe20000000000 */
[----:B01----:R-:W-:Y:S01]  /*135d0*/  @!P1 VIADD R14, R14, 0x2a840 ;  /* 0x0002a8400e0e9836 */ /* 0x003fe20000000000 */
[----:B------:R-:W-:-:S02]  /*135e0*/  LOP3.LUT R17, R17, 0xffdfffff, RZ, 0xc0, !PT ;  /* 0xffdfffff11117812 */ /* 0x000fc400078ec0ff */
[----:B---3--:R-:W-:-:S13]  /*135f0*/  ISETP.NE.AND P2, PT, R207, 0x1, PT ;  /* 0x00000001cf00780c */ /* 0x008fda0003f45270 */
[----:B------:R-:W0:Y:S01]  /*13600*/  @P2 LDC R5, c[0x0][0x44c] ;  /* 0x00011300ff052b82 */ /* 0x000e220000000800 */
[----:B------:R-:W-:-:S04]  /*13610*/  @P2 LOP3.LUT R17, R17, 0x200000, RZ, 0xfc, !PT ;  /* 0x0020000011112812 */ /* 0x000fc800078efcff */
[----:B------:R-:W-:-:S03]  /*13620*/  LOP3.LUT R17, R17, 0xffefffff, RZ, 0xc0, !PT ;  /* 0xffefffff11117812 */ /* 0x000fc600078ec0ff */
[----:B------:R-:W1:Y:S01]  /*13630*/  @P2 LDC R13, c[0x0][0x450] ;  /* 0x00011400ff0d2b82 */ /* 0x000e620000000800 */
[----:B------:R-:W-:Y:S02]  /*13640*/  WARPGROUP.DEPBAR.LE gsb0, 0x0 ;  /* 0x00008000000079c5 */ /* 0x000fe40000010000 */
[----:B------:R-:W-:-:S06]  /*13650*/  WARPGROUP.ARRIVE ;  /* 0x00000000000079c5 */ /* 0x000fcc0000000000 */
[----:B------:R-:W-:Y:S03]  /*13660*/  HGMMA.64x96x16.F32.BF16 R24, gdesc[UR48], R24, gsb0 ;  /* 0x01600000301879f0 */ /* 0x000fe60008001818 */
[----:B------:R-:W-:Y:S02]  /*13670*/  WARPGROUP.DEPBAR.LE gsb0, 0x0 ;  /* 0x00008000000079c5 */ /* 0x000fe40000010000 */
[----:B------:R-:W-:-:S06]  /*13680*/  WARPGROUP.ARRIVE ;  /* 0x00000000000079c5 */ /* 0x000fcc0000000000 */
[----:B------:R-:W-:Y:S01]  /*13690*/  HGMMA.64x96x16.F32.BF16 R24, gdesc[UR8], R24, gsb0 ;  /* 0x01600000081879f0 */ /* 0x000fe20008001818 */
[----:B------:R-:W-:Y:S01]  /*136a0*/  R2UR UR10, R8 ;  /* 0x00000000080a72ca */ /* 0x000fe200000e0000 */
[----:B------:R-:W-:Y:S01]  /*136b0*/  UMOV UR8, UR4 ;  /* 0x0000000400087c82 */ /* 0x000fe20008000000 */
[----:B------:R-:W-:Y:S01]  /*136c0*/  R2UR UR11, R9 ;  /* 0x00000000090b72ca */ /* 0x000fe200000e0000 */
[----:B------:R-:W-:Y:S01]  /*136d0*/  UMOV UR9, 0x40000040 ;  /* 0x4000004000097882 */ /* 0x000fe20000000000 */
[----:B------:R-:W-:Y:S01]  /*136e0*/  VIADD R8, R4, 0x300 ;  /* 0x0000030004087836 */ /* 0x000fe20000000000 */
[----:B------:R-:W-:Y:S01]  /*136f0*/  UIADD3 UR4, UR52, 0x400, URZ ;  /* 0x0000040034047890 */ /* 0x000fe2000fffe03f */
[----:B------:R-:W-:Y:S02]  /*13700*/  IMAD.MOV.U32 R9, RZ, RZ, 0x40000040 ;  /* 0x40000040ff097424 */ /* 0x000fe400078e00ff */
[----:B--2---:R-:W-:Y:S02]  /*13710*/  IMAD.U32 R10, RZ, RZ, UR8 ;  /* 0x00000008ff0a7e24 */ /* 0x004fe4000f8e00ff */
[----:B------:R-:W-:-:S05]  /*13720*/  IMAD.U32 R11, RZ, RZ, UR9 ;  /* 0x00000009ff0b7e24 */ /* 0x000fca000f8e00ff */
[----:B------:R2:W-:Y:S01]  /*13730*/  STL.64 [R1+0x28], R10 ;  /* 0x0000280a01007387 */ /* 0x0005e20000100a00 */
        /* <DEDUP_REMOVED lines=60> */
[----:B------:R-:W-:Y:S01]  /*13b00*/  ULDC UR4, c[0x0][0x9d8] ;  /* 0x0002760000047ab9 */ /* 0x000fe20000000800 */
[----:B------:R-:W-:Y:S02]  /*13b10*/  IMAD.MOV.U32 R9, RZ, RZ, 0x40000040 ;  /* 0x40000040ff097424 */ /* 0x000fe400078e00ff */
[----:B--2---:R-:W-:Y:S01]  /*13b20*/  IMAD.U32 R10, RZ, RZ, UR8 ;  /* 0x00000008ff0a7e24 */ /* 0x004fe2000f8e00ff */
[----:B------:R-:W-:Y:S01]  /*13b30*/  R2UR UR58, R8 ;  /* 0x00000000083a72ca */ /* 0x000fe200000e0000 */
[----:B------:R-:W-:Y:S01]  /*13b40*/  VIADD R8, R4, 0x604 ;  /* 0x0000060404087836 */ /* 0x000fe20000000000 */
[----:B------:R-:W-:Y:S01]  /*13b50*/  R2UR UR59, R9 ;  /* 0x00000000093b72ca */ /* 0x000fe200000e0000 */
[----:B------:R-:W-:-:S02]  /*13b60*/  IMAD.MOV.U32 R9, RZ, RZ, 0x40000040 ;  /* 0x40000040ff097424 */ /* 0x000fc400078e00ff */
[----:B------:R-:W-:Y:S01]  /*13b70*/  VIADD R4, R4, 0x606 ;  /* 0x0000060604047836 */ /* 0x000fe20000000000 */
[----:B------:R-:W-:Y:S01]  /*13b80*/  R2UR UR42, R8 ;  /* 0x00000000082a72ca */ /* 0x000fe200000e0000 */
[----:B------:R-:W-:Y:S01]  /*13b90*/  IMAD.U32 R11, RZ, RZ, UR9 ;  /* 0x00000009ff0b7e24 */ /* 0x000fe2000f8e00ff */
[----:B------:R-:W-:Y:S02]  /*13ba0*/  R2UR UR43, R9 ;  /* 0x00000000092b72ca */ /* 0x000fe400000e0000 */
[----:B------:R-:W-:Y:S02]  /*13bb0*/  R2UR UR38, R4 ;  /* 0x00000000042672ca */ /* 0x000fe400000e0000 */
[----:B------:R2:W-:Y:S01]  /*13bc0*/  STL.64 [R1], R10 ;  /* 0x0000000a01007387 */ /* 0x0005e20000100a00 */
        /* <DEDUP_REMOVED lines=15> */
[----:B------:R-:W-:Y:S02]  /*13cc0*/  IMAD.IADD R58, R181, 0x1, R178 ;  /* 0x00000001b53a7824 */ /* 0x000fe400078e02b2 */
[----:B------:R-:W-:Y:S01]  /*13cd0*/  FMUL.FTZ R7, R31, UR4 ;  /* 0x000000041f077c20 */ /* 0x000fe20008410000 */
[----:B------:R-:W-:Y:S01]  /*13ce0*/  FMUL.FTZ R31, R51, UR4 ;  /* 0x00000004331f7c20 */ /* 0x000fe20008410000 */
[----:B------:R-:W-:Y:S01]  /*13cf0*/  FMUL.FTZ R3, R27, UR4 ;  /* 0x000000041b037c20 */ /* 0x000fe20008410000 */
[----:B0-----:R-:W-:-:S04]  /*13d00*/  @P2 IMAD.HI.U32 R4, R58, R5, RZ ;  /* 0x000000053a042227 */ /* 0x001fc800078e00ff */
[----:B------:R-:W-:Y:S01]  /*13d10*/  FMUL.FTZ R27, R47, UR4 ;  /* 0x000000042f1b7c20 */ /* 0x000fe20008410000 */
[----:B------:R-:W-:Y:S01]  /*13d20*/  FMUL.FTZ R47, R48, UR4 ;  /* 0x00000004302f7c20 */ /* 0x000fe20008410000 */
[----:B------:R-:W-:Y:S01]  /*13d30*/  FMUL.FTZ R8, R30, UR4 ;  /* 0x000000041e087c20 */ /* 0x000fe20008410000 */
[----:B------:R-:W-:Y:S01]  /*13d40*/  IMAD.MOV.U32 R51, RZ, RZ, -0x60 ;  /* 0xffffffa0ff337424 */ /* 0x000fe200078e00ff */
[----:B-1----:R-:W-:Y:S01]  /*13d50*/  @P2 SHF.R.U32.HI R58, RZ, R13, R4 ;  /* 0x0000000dff3a2219 */ /* 0x002fe20000011604 */
[----:B------:R-:W-:Y:S01]  /*13d60*/  FMUL.FTZ R48, R49, UR4 ;  /* 0x0000000431307c20 */ /* 0x000fe20008410000 */
[----:B------:R-:W0:Y:S01]  /*13d70*/  LDC.64 R12, c[0x0][0x9e0] ;  /* 0x00027800ff0c7b82 */ /* 0x000e220000000a00 */
[----:B--2---:R-:W-:Y:S01]  /*13d80*/  FMUL.FTZ R11, R24, UR4 ;  /* 0x00000004180b7c20 */ /* 0x004fe20008410000 */
[----:B------:R-:W-:Y:S01]  /*13d90*/  FMUL.FTZ R0, R26, UR4 ;  /* 0x000000041a007c20 */ /* 0x000fe20008410000 */
[----:B------:R-:W-:Y:S01]  /*13da0*/  FMUL.FTZ R9, R34, UR4 ;  /* 0x0000000422097c20 */ /* 0x000fe20008410000 */
[----:B------:R-:W-:Y:S01]  /*13db0*/  FMUL.FTZ R10, R35, UR4 ;  /* 0x00000004230a7c20 */ /* 0x000fe20008410000 */
[----:B------:R-:W-:Y:S01]  /*13dc0*/  FMUL.FTZ R30, R50, UR4 ;  /* 0x00000004321e7c20 */ /* 0x000fe20008410000 */
[----:B------:R-:W-:Y:S01]  /*13dd0*/  FMUL.FTZ R49, R52, UR4 ;  /* 0x0000000434317c20 */ /* 0x000fe20008410000 */
[----:B------:R-:W-:Y:S01]  /*13de0*/  @!P1 PRMT R4, RZ, 0x654, R14 ;  /* 0x00000654ff049816 */ /* 0x000fe2000000000e */
        /* <DEDUP_REMOVED lines=34> */
[----:B------:R-:W-:Y:S01]  /*14010*/  ULDC UR4, c[0x0][0x9dc] ;  /* 0x0002770000047ab9 */ /* 0x000fe20000000800 */
[----:B------:R1:W-:Y:S01]  /*14020*/  @!P1 SYNCS.ARRIVE.TRANS64.RED.A1T0 RZ, [R4+URZ], RZ ;  /* 0x000000ff04ff99a7 */ /* 0x0003e2000810043f */
[----:B------:R-:W-:Y:S01]  /*14030*/  ULOP3.LUT UR5, URZ, UR4, URZ, 0x33, !UPT ;  /* 0x000000043f057292 */ /* 0x000fe2000f8e333f */
[----:B------:R-:W2:Y:S01]  /*14040*/  SHFL.IDX PT, R61, R58, RZ, 0x1c1f ;  /* 0x001c1fff3a3d7589 */ /* 0x000ea200000e0000 */
[----:B0-----:R-:W-:Y:S01]  /*14050*/  ISETP.GE.AND P2, PT, R13, 0x1, PT ;  /* 0x000000010d00780c */ /* 0x001fe20003f46270 */
[----:B------:R-:W0:Y:S01]  /*14060*/  MUFU.TANH R11, R11 ;  /* 0x0000000b000b7308 */ /* 0x000e220000002400 */
[----:B------:R-:W-:-:S02]  /*14070*/  IMAD R5, R72, -0x60, R164 ;  /* 0xffffffa048057824 */ /* 0x000fc400078e02a4 */
[----:B------:R-:W-:Y:S01]  /*14080*/  VIADD R81, R51, 0xffffffff ;  /* 0xffffffff33517836 */ /* 0x000fe20000000000 */
[--C-:B-1----:R-:W-:Y:S02]  /*14090*/  IADD3 R4, R164, R51, -R174.reuse ;  /* 0x00000033a4047210 */ /* 0x102fe40007ffe8ae */
[----:B------:R-:W-:Y:S01]  /*140a0*/  IADD3 R66, -R174, 0x60, R5 ;  /* 0x00000060ae427810 */ /* 0x000fe20007ffe105 */
[----:B------:R-:W-:Y:S01]  /*140b0*/  IMAD.IADD R76, R81, 0x1, -R174 ;  /* 0x00000001514c7824 */ /* 0x000fe200078e0aae */
[----:B------:R-:W1:Y:S01]  /*140c0*/  MUFU.TANH R25, R25 ;  /* 0x0000001900197308 */ /* 0x000e620000002400 */
[----:B------:R-:W-:Y:S02]  /*140d0*/  IMAD.IADD R59, R4, 0x1, -R163 ;  /* 0x00000001043b7824 */ /* 0x000fe400078e0aa3 */
[----:B------:R-:W-:Y:S01]  /*140e0*/  IMAD.U32 R4, RZ, RZ, UR5 ;  /* 0x00000005ff047e24 */ /* 0x000fe2000f8e00ff */
[----:B------:R-:W-:Y:S01]  /*140f0*/  @P2 LOP3.LUT R17, R17, 0x100000, RZ, 0xfc, !PT ;  /* 0x0010000011112812 */ /* 0x000fe200078efcff */
[----:B------:R-:W-:-:S03]  /*14100*/  IMAD.IADD R79, R59, 0x1, R12 ;  /* 0x000000013b4f7824 */ /* 0x000fc600078e020c */
[----:B------:R3:W-:Y:S01]  /*14110*/  STL [R1+0x38], R4 ;  /* 0x0000380401007387 */ /* 0x0007e20000100800 */
[----:B------:R-:W4:Y:S01]  /*14120*/  MUFU.TANH R0, R0 ;  /* 0x0000000000007308 */ /* 0x000f220000002400 */
[----:B--2---:R-:W-:-:S07]  /*14130*/  VIADDMNMX R60, R61, R79, R66, PT ;  /* 0x0000004f3d3c7246 */ /* 0x004fce0003800142 */
[----:B------:R-:W2:Y:S08]  /*14140*/  MUFU.TANH R3, R3 ;  /* 0x0000000300037308 */ /* 0x000eb00000002400 */
        /* <DEDUP_REMOVED lines=44> */
[----:B-1----:R-:W-:-:S04]  /*14410*/  VIADD R70, R59, UR5 ;  /* 0x000000053b467c36 */ /* 0x002fc80008000000 */
[----:B------:R-:W-:Y:S01]  /*14420*/  IMAD.IADD R62, R70, 0x1, R61 ;  /* 0x00000001463e7824 */ /* 0x000fe200078e023d */
[----:B--234-:R-:W-:Y:S06]  /*14430*/  @!P2 BRA `(.L_x_1639) ;  /* 0x00000000004ca947 */ /* 0x01cfec0003800000 */
[----:B------:R-:W-:Y:S01]  /*14440*/  IADD3 R51, -R163, R164, R61 ;  /* 0x000000a4a3337210 */ /* 0x000fe20007ffe13d */
        /* <DEDUP_REMOVED lines=10> */
.L_x_1641:
[----:B------:R-:W-:-:S13]  /*144f0*/  ISETP.NE.AND P2, PT, R13, 0x1, PT ;  /* 0x000000010d00780c */ /* 0x000fda0003f45270 */
[----:B------:R-:W1:Y:S02]  /*14500*/  @P2 LDC.64 R4, c[0x0][0x9e8] ;  /* 0x00027a00ff042b82 */ /* 0x000e640000000a00 */
[----:B-1----:R-:W-:-:S05]  /*14510*/  @P2 IMAD.HI.U32 R4, R51, R4, RZ ;  /* 0x0000000433042227 */ /* 0x002fca00078e00ff */
[----:B------:R-:W-:-:S07]  /*14520*/  @P2 SHF.R.U32.HI R51, RZ, R5, R4 ;  /* 0x00000005ff332219 */ /* 0x000fce0000011604 */
.L_x_1642:
[----:B------:R-:W-:Y:S05]  /*14530*/  BSYNC B0 ;  /* 0x0000000000007941 */ /* 0x000fea0003800000 */
.L_x_1640:
[----:B------:R-:W-:-:S05]  /*14540*/  IMAD R51, R51, R13, R76 ;  /* 0x0000000d33337224 */ /* 0x000fca00078e024c */
[----:B------:R-:W-:Y:S02]  /*14550*/  VIMNMX R62, R62, R51, !PT ;  /* 0x000000333e3e7248 */ /* 0x000fe40007fe0100 */
[----:B------:R-:W-:-:S07]  /*14560*/  VIADDMNMX R60, R51, R13, R60, PT ;  /* 0x0000000d333c7246 */ /* 0x000fce000380013c */
.L_x_1639:
[C---:B------:R-:W-:Y:S01]  /*14570*/  ISETP.GE.AND P2, PT, R81.reuse, 0x2, PT ;  /* 0x000000025100780c */ /* 0x040fe20003f46270 */
[----:B------:R-:W1:Y:S01]  /*14580*/  SHFL.IDX PT, R5, R58, 0x1, 0x1c1f ;  /* 0x003c1f003a057f89 */ /* 0x000e6200000e0000 */
[C---:B------:R-:W-:Y:S02]  /*14590*/  ISETP.GE.AND P6, PT, R81.reuse, 0x9, PT ;  /* 0x000000095100780c */ /* 0x040fe40003fc6270 */
[----:B------:R-:W-:Y:S02]  /*145a0*/  ISETP.GT.AND P3, PT, R62, 0x1, !P2 ;  /* 0x000000013e00780c */ /* 0x000fe40005764270 */
[----:B------:R-:W-:Y:S02]  /*145b0*/  ISETP.GE.AND P4, PT, R81, 0xa, PT ;  /* 0x0000000a5100780c */ /* 0x000fe40003f86270 */
[----:B------:R-:W-:Y:S02]  /*145c0*/  ISETP.LT.OR P3, PT, R60, 0x2, P3 ;  /* 0x000000023c00780c */ /* 0x000fe40001f61670 */
[----:B------:R-:W-:-:S02]  /*145d0*/  P2R R78, PR, RZ, 0x10 ;  /* 0x00000010ff4e7803 */ /* 0x000fc40000000000 */
[----:B------:R-:W-:Y:S02]  /*145e0*/  FSEL R99, R25, -INF , !P3 ;  /* 0xff80000019637808 */ /* 0x000fe40005800000 */
[----:B------:R-:W-:-:S04]  /*145f0*/  ISETP.GT.AND P3, PT, R62, 0x8, !P6 ;  /* 0x000000083e00780c */ /* 0x000fc80007764270 */
[----:B------:R-:W-:-:S04]  /*14600*/  ISETP.LT.OR P3, PT, R60, 0x9, P3 ;  /* 0x000000093c00780c */ /* 0x000fc80001f61670 */
[----:B0-----:R-:W-:Y:S02]  /*14610*/  FSEL R77, R28, -INF , !P3 ;  /* 0xff8000001c4d7808 */ /* 0x001fe40005800000 */
        /* <DEDUP_REMOVED lines=9> */
[----:B------:R-:W-:Y:S01]  /*146b0*/  FSEL R75, R32, -INF , !P3 ;  /* 0xff800000204b7808 */ /* 0x000fe20005800000 */
[----:B-1----:R-:W-:Y:S01]  /*146c0*/  IMAD.IADD R32, R70, 0x1, R5 ;  /* 0x0000000146207824 */ /* 0x002fe200078e0205 */
        /* <DEDUP_REMOVED lines=33> */
[----:B------:R-:W-:Y:S02]  /*148e0*/  VIADDMNMX R28, R5, R79, R66, PT ;  /* 0x0000004f051c7246 */ /* 0x000fe40003800142 */
        /* <DEDUP_REMOVED lines=63> */
[----:B------:R-:W-:-:S13]  /*14ce0*/  ISETP.GE.AND P5, PT, R13, 0x1, PT ;  /* 0x000000010d00780c */ /* 0x000fda0003fa6270 */
[----:B------:R-:W-:Y:S05]  /*14cf0*/  @!P5 BRA `(.L_x_1643) ;  /* 0x00000000004cd947 */ /* 0x000fea0003800000 */
[----:B------:R-:W-:Y:S01]  /*14d00*/  IADD3 R36, -R163, R164, R5 ;  /* 0x000000a4a3247210 */ /* 0x000fe20007ffe105 */
        /* <DEDUP_REMOVED lines=10> */
.L_x_1645:
[----:B------:R-:W-:-:S13]  /*14db0*/  ISETP.NE.AND P5, PT, R13, 0x1, PT ;  /* 0x000000010d00780c */ /* 0x000fda0003fa5270 */
[----:B------:R-:W0:Y:S02]  /*14dc0*/  @P5 LDC.64 R4, c[0x0][0x9e8] ;  /* 0x00027a00ff045b82 */ /* 0x000e240000000a00 */
[----:B0-----:R-:W-:-:S05]  /*14dd0*/  @P5 IMAD.HI.U32 R4, R36, R4, RZ ;  /* 0x0000000424045227 */ /* 0x001fca00078e00ff */
[----:B------:R-:W-:-:S07]  /*14de0*/  @P5 SHF.R.U32.HI R36, RZ, R5, R4 ;  /* 0x00000005ff245219 */ /* 0x000fce0000011604 */
.L_x_1646:
[----:B------:R-:W-:Y:S05]  /*14df0*/  BSYNC B0 ;  /* 0x0000000000007941 */ /* 0x000fea0003800000 */
.L_x_1644:
[----:B------:R-:W-:-:S05]  /*14e00*/  IMAD R5, R36, R13, R76 ;  /* 0x0000000d24057224 */ /* 0x000fca00078e024c */
[----:B------:R-:W-:Y:S02]  /*14e10*/  VIMNMX R32, R32, R5, !PT ;  /* 0x0000000520207248 */ /* 0x000fe40007fe0100 */
[----:B------:R-:W-:-:S07]  /*14e20*/  VIADDMNMX R28, R5, R13, R28, PT ;  /* 0x0000000d051c7246 */ /* 0x000fce000380011c */
.L_x_1643:
[----:B------:R-:W-:Y:S01]  /*14e30*/  ISETP.GT.AND P2, PT, R32, 0x1, !P2 ;  /* 0x000000012000780c */ /* 0x000fe20005744270 */
[----:B------:R-:W-:Y:S01]  /*14e40*/  ULDC UR4, c[0x0][0x988] ;  /* 0x0002620000047ab9 */ /* 0x000fe20000000800 */
[----:B------:R-:W-:Y:S02]  /*14e50*/  FMNMX.FTZ R4, R101, R99, !PT ;  /* 0x0000006365047209 */ /* 0x000fe40007810000 */
[----:B------:R-:W-:Y:S02]  /*14e60*/  ISETP.LT.OR P2, PT, R28, 0x2, P2 ;  /* 0x000000021c00780c */ /* 0x000fe40001741670 */
[----:B------:R-:W-:Y:S02]  /*14e70*/  FMNMX.FTZ R4, R77, R4, !PT ;  /* 0x000000044d047209 */ /* 0x000fe40007810000 */
[----:B------:R-:W-:Y:S02]  /*14e80*/  FSEL R95, R3, -INF , !P2 ;  /* 0xff800000035f7808 */ /* 0x000fe40005000000 */
[----:B------:R-:W-:-:S02]  /*14e90*/  ISETP.NE.AND P2, PT, R78, RZ, PT ;  /* 0x000000ff4e00720c */ /* 0x000fc40003f45270 */
[C---:B------:R-:W-:Y:S02]  /*14ea0*/  ISETP.GT.AND P6, PT, R32.reuse, 0x8, !P6 ;  /* 0x000000082000780c */ /* 0x040fe400077c4270 */
[----:B------:R-:W-:Y:S02]  /*14eb0*/  ISETP.GT.AND P2, PT, R32, 0x9, !P2 ;  /* 0x000000092000780c */ /* 0x000fe40005744270 */
[----:B------:R-:W-:Y:S02]  /*14ec0*/  FMNMX.FTZ R4, R67, R4, !PT ;  /* 0x0000000443047209 */ /* 0x000fe40007810000 */
[C---:B------:R-:W-:Y:S02]  /*14ed0*/  ISETP.LT.OR P2, PT, R28.reuse, 0xa, P2 ;  /* 0x0000000a1c00780c */ /* 0x040fe40001741670 */
[----:B------:R-:W-:Y:S02]  /*14ee0*/  ISETP.LT.OR P6, PT, R28, 0x9, P6 ;  /* 0x000000091c00780c */ /* 0x000fe400037c1670 */
[----:B------:R-:W-:-:S02]  /*14ef0*/  FSEL R93, R7, -INF , !P2 ;  /* 0xff800000075d7808 */ /* 0x000fc40005000000 */
[----:B------:R-:W-:Y:S02]  /*14f00*/  ISETP.NE.AND P2, PT, R80, RZ, PT ;  /* 0x000000ff5000720c */ /* 0x000fe40003f45270 */
[----:B------:R-:W-:Y:S02]  /*14f10*/  FMNMX.FTZ R4, R75, R4, !PT ;  /* 0x000000044b047209 */ /* 0x000fe40007810000 */
[----:B------:R-:W-:Y:S02]  /*14f20*/  ISETP.GT.AND P2, PT, R32, 0x10, !P2 ;  /* 0x000000102000780c */ /* 0x000fe40005744270 */
[----:B------:R-:W-:Y:S02]  /*14f30*/  FSEL R3, R8, -INF , !P6 ;  /* 0xff80000008037808 */ /* 0x000fe40007000000 */
[----:B------:R-:W-:Y:S02]  /*14f40*/  ISETP.LT.OR P2, PT, R28, 0x11, P2 ;  /* 0x000000111c00780c */ /* 0x000fe40001741670 */
[----:B------:R-:W-:-:S02]  /*14f50*/  ISETP.NE.AND P6, PT, R84, RZ, PT ;  /* 0x000000ff5400720c */ /* 0x000fc40003fc5270 */
        /* <DEDUP_REMOVED lines=52> */
[----:B------:R-:W-:Y:S01]  /*152a0*/  ISETP.GT.AND P4, PT, R32, RZ, !P4 ;  /* 0x000000ff2000720c */ /* 0x000fe20006784270 */
[----:B------:R-:W0:Y:S01]  /*152b0*/  SHFL.BFLY PT, R5, R4, 0x2, 0x1f ;  /* 0x0c401f0004057f89 */ /* 0x000e2200000e0000 */
[----:B------:R-:W-:Y:S02]  /*152c0*/  FSEL R27, R30, -INF , !P2 ;  /* 0xff8000001e1b7808 */ /* 0x000fe40005000000 */
[----:B------:R-:W-:-:S02]  /*152d0*/  ISETP.NE.AND P2, PT, R92, RZ, PT ;  /* 0x000000ff5c00720c */ /* 0x000fc40003f45270 */
[----:B------:R-:W-:Y:S02]  /*152e0*/  ISETP.LT.OR P4, PT, R28, 0x1, P4 ;  /* 0x000000011c00780c */ /* 0x000fe40002781670 */
[----:B------:R-:W-:Y:S02]  /*152f0*/  ISETP.GT.AND P2, PT, R32, 0x31, !P2 ;  /* 0x000000312000780c */ /* 0x000fe40005744270 */
[----:B------:R-:W-:Y:S02]  /*15300*/  FSEL R0, R0, -INF , !P4 ;  /* 0xff80000000007808 */ /* 0x000fe40006000000 */
[----:B------:R-:W-:Y:S02]  /*15310*/  ISETP.LT.OR P2, PT, R28, 0x32, P2 ;  /* 0x000000321c00780c */ /* 0x000fe40001741670 */
[----:B------:R-:W-:Y:S02]  /*15320*/  ISETP.NE.AND P5, PT, R97, RZ, PT ;  /* 0x000000ff6100720c */ /* 0x000fe40003fa5270 */
[----:B------:R-:W-:-:S02]  /*15330*/  FSEL R31, R31, -INF , !P2 ;  /* 0xff8000001f1f7808 */ /* 0x000fc40005000000 */
[----:B------:R-:W-:Y:S02]  /*15340*/  ISETP.NE.AND P2, PT, R94, RZ, PT ;  /* 0x000000ff5e00720c */ /* 0x000fe40003f45270 */
[C---:B------:R-:W-:Y:S02]  /*15350*/  ISETP.GT.AND P3, PT, R32.reuse, 0x58, !P3 ;  /* 0x000000582000780c */ /* 0x040fe40005f64270 */
[----:B------:R-:W-:Y:S02]  /*15360*/  ISETP.GT.AND P2, PT, R32, 0x38, !P2 ;  /* 0x000000382000780c */ /* 0x000fe40005744270 */
[C---:B------:R-:W-:Y:S02]  /*15370*/  ISETP.LT.OR P3, PT, R28.reuse, 0x59, P3 ;  /* 0x000000591c00780c */ /* 0x040fe40001f61670 */
[----:B------:R-:W-:Y:S02]  /*15380*/  ISETP.LT.OR P2, PT, R28, 0x39, P2 ;  /* 0x000000391c00780c */ /* 0x000fe40001741670 */
[----:B0-----:R-:W-:-:S02]  /*15390*/  FMNMX.FTZ R20, R4, R5, !PT ;  /* 0x0000000504147209 */ /* 0x001fc40007810000 */
[----:B------:R-:W-:Y:S02]  /*153a0*/  FSEL R79, R34, -INF , !P2 ;  /* 0xff800000224f7808 */ /* 0x000fe40005000000 */
[----:B------:R-:W-:Y:S01]  /*153b0*/  ISETP.NE.AND P2, PT, R96, RZ, PT ;  /* 0x000000ff6000720c */ /* 0x000fe20003f45270 */
[----:B------:R-:W0:Y:S01]  /*153c0*/  SHFL.BFLY PT, R5, R20, 0x1, 0x1f ;  /* 0x0c201f0014057f89 */ /* 0x000e2200000e0000 */
        /* <DEDUP_REMOVED lines=21> */
[----:B------:R-:W-:-:S02]  /*15520*/  FMNMX.FTZ R4, R7, R4, !PT ;  /* 0x0000000407047209 */ /* 0x000fc40007810000 */
[----:B------:R-:W-:Y:S02]  /*15530*/  ISETP.LT.OR P2, PT, R28, 0x49, P2 ;  /* 0x000000491c00780c */ /* 0x000fe40001741670 */
[----:B------:R-:W-:Y:S02]  /*15540*/  FMNMX.FTZ R4, R85, R4, !PT ;  /* 0x0000000455047209 */ /* 0x000fe40007810000 */
[----:B------:R-:W-:Y:S02]  /*15550*/  FSEL R97, R42, -INF , !P2 ;  /* 0xff8000002a617808 */ /* 0x000fe40005000000 */
[----:B------:R-:W-:Y:S02]  /*15560*/  FMNMX.FTZ R4, R27, R4, !PT ;  /* 0x000000041b047209 */ /* 0x000fe40007810000 */
[----:B------:R-:W-:Y:S02]  /*15570*/  ISETP.GT.AND P2, PT, R32, 0x49, !P5 ;  /* 0x000000492000780c */ /* 0x000fe40006f44270 */
[----:B0-----:R-:W-:-:S02]  /*15580*/  FMNMX.FTZ R5, R20, R5, !PT ;  /* 0x0000000514057209 */ /* 0x001fc40007810000 */
[----:B------:R-:W-:Y:S02]  /*15590*/  FMNMX.FTZ R4, R31, R4, !PT ;  /* 0x000000041f047209 */ /* 0x000fe40007810000 */
[----:B------:R-:W-:Y:S01]  /*155a0*/  ISETP.LT.OR P2, PT, R28, 0x4a, P2 ;  /* 0x0000004a1c00780c */ /* 0x000fe20001741670 */
[----:B------:R-:W-:Y:S01]  /*155b0*/  FMUL.FTZ R8, R5, R10 ;  /* 0x0000000a05087220 */ /* 0x000fe20000410000 */
[----:B------:R-:W-:Y:S02]  /*155c0*/  FMNMX.FTZ R4, R79, R4, !PT ;  /* 0x000000044f047209 */ /* 0x000fe40007810000 */
[----:B------:R-:W-:Y:S02]  /*155d0*/  FSEL R43, R43, -INF , !P2 ;  /* 0xff8000002b2b7808 */ /* 0x000fe40005000000 */
[----:B------:R-:W-:Y:S02]  /*155e0*/  FSETP.NEU.FTZ.AND P2, PT, R5, -INF , PT ;  /* 0xff8000000500780b */ /* 0x000fe40003f5d000 */
[----:B------:R-:W-:-:S02]  /*155f0*/  ISETP.NE.AND P5, PT, R98, RZ, PT ;  /* 0x000000ff6200720c */ /* 0x000fc40003fa5270 */
[----:B------:R-:W-:Y:S02]  /*15600*/  FMNMX.FTZ R4, R35, R4, !PT ;  /* 0x0000000423047209 */ /* 0x000fe40007810000 */
[----:B------:R-:W-:Y:S02]  /*15610*/  FSEL R8, R8, RZ, P2 ;  /* 0x000000ff08087208 */ /* 0x000fe40001000000 */
[----:B------:R-:W-:Y:S02]  /*15620*/  ISETP.GT.AND P2, PT, R32, 0x50, !P5 ;  /* 0x000000502000780c */ /* 0x000fe40006f44270 */
[----:B------:R-:W-:Y:S01]  /*15630*/  FMNMX.FTZ R4, R81, R4, !PT ;  /* 0x0000000451047209 */ /* 0x000fe20007810000 */
[-CC-:B------:R-:W-:Y:S01]  /*15640*/  FFMA.FTZ R154, R71, R10.reuse, -R8.reuse ;  /* 0x0000000a479a7223 */ /* 0x180fe20000010808 */
[----:B------:R-:W-:Y:S01]  /*15650*/  ISETP.LT.OR P2, PT, R28, 0x51, P2 ;  /* 0x000000511c00780c */ /* 0x000fe20001741670 */
[-CC-:B------:R-:W-:Y:S01]  /*15660*/  FFMA.FTZ R148, R73, R10.reuse, -R8.reuse ;  /* 0x0000000a49947223 */ /* 0x180fe20000010808 */
[----:B------:R-:W-:Y:S01]  /*15670*/  ISETP.NE.AND P6, PT, R44, RZ, PT ;  /* 0x000000ff2c00720c */ /* 0x000fe20003fc5270 */
[--C-:B------:R-:W-:Y:S01]  /*15680*/  FFMA.FTZ R156, R101, R10, -R8.reuse ;  /* 0x0000000a659c7223 */ /* 0x100fe20000010808 */
[----:B------:R-:W-:Y:S01]  /*15690*/  FMNMX.FTZ R4, R83, R4, !PT ;  /* 0x0000000453047209 */ /* 0x000fe20007810000 */
[-CC-:B------:R-:W-:Y:S01]  /*156a0*/  FFMA.FTZ R99, R99, R10.reuse, -R8.reuse ;  /* 0x0000000a63637223 */ /* 0x180fe20000010808 */
[----:B------:R-:W-:Y:S01]  /*156b0*/  FSEL R45, R45, -INF , !P2 ;  /* 0xff8000002d2d7808 */ /* 0x000fe20005000000 */
[--C-:B------:R-:W-:Y:S01]  /*156c0*/  FFMA.FTZ R158, R77, R10, -R8.reuse ;  /* 0x0000000a4d9e7223 */ /* 0x100fe20000010808 */
[----:B------:R-:W-:Y:S01]  /*156d0*/  ISETP.GT.AND P2, PT, R32, 0x51, !P6 ;  /* 0x000000512000780c */ /* 0x000fe20007744270 */
[----:B------:R-:W-:Y:S01]  /*156e0*/  MUFU.EX2 R156, R156 ;  /* 0x0000009c009c7308 */ /* 0x000fe20000000800 */
[----:B------:R-:W-:Y:S01]  /*156f0*/  FMNMX.FTZ R4, R97, R4, !PT ;  /* 0x0000000461047209 */ /* 0x000fe20007810000 */
[-CC-:B------:R-:W-:Y:S01]  /*15700*/  FFMA.FTZ R67, R67, R10.reuse, -R8.reuse ;  /* 0x0000000a43437223 */ /* 0x180fe20000010808 */
[----:B------:R-:W-:Y:S01]  /*15710*/  ISETP.NE.AND P5, PT, R48, RZ, PT ;  /* 0x000000ff3000720c */ /* 0x000fe20003fa5270 */
[-CC-:B------:R-:W-:Y:S01]  /*15720*/  FFMA.FTZ R152, R75, R10.reuse, -R8.reuse ;  /* 0x0000000a4b987223 */ /* 0x180fe20000010808 */
[----:B------:R-:W-:Y:S01]  /*15730*/  ISETP.LT.OR P2, PT, R28, 0x52, P2 ;  /* 0x000000521c00780c */ /* 0x000fe20001741670 */
[--C-:B------:R-:W-:Y:S01]  /*15740*/  FFMA.FTZ R144, R47, R10, -R8.reuse ;  /* 0x0000000a2f907223 */ /* 0x100fe20000010808 */
[----:B------:R-:W-:Y:S01]  /*15750*/  FMNMX.FTZ R4, R43, R4, !PT ;  /* 0x000000042b047209 */ /* 0x000fe20007810000 */
[----:B------:R-:W0:Y:S01]  /*15760*/  MUFU.EX2 R99, R99 ;  /* 0x0000006300637308 */ /* 0x000e220000000800 */
[----:B------:R-:W-:Y:S01]  /*15770*/  ISETP.GT.AND P4, PT, R32, 0x59, !P5 ;  /* 0x000000592000780c */ /* 0x000fe20006f84270 */
[-CC-:B------:R-:W-:Y:S01]  /*15780*/  FFMA.FTZ R146, R33, R10.reuse, -R8.reuse ;  /* 0x0000000a21927223 */ /* 0x180fe20000010808 */
[----:B------:R-:W-:Y:S01]  /*15790*/  FSEL R39, R39, -INF , !P2 ;  /* 0xff80000027277808 */ /* 0x000fe20005000000 */
[--C-:B------:R-:W-:Y:S01]  /*157a0*/  FFMA.FTZ R140, R41, R10, -R8.reuse ;  /* 0x0000000a298c7223 */ /* 0x100fe20000010808 */
[----:B------:R-:W-:Y:S01]  /*157b0*/  FMNMX.FTZ R4, R45, R4, !PT ;  /* 0x000000042d047209 */ /* 0x000fe20007810000 */
[-CC-:B------:R-:W-:Y:S01]  /*157c0*/  FFMA.FTZ R142, R49, R10.reuse, -R8.reuse ;  /* 0x0000000a318e7223 */ /* 0x180fe20000010808 */
[----:B------:R-:W-:Y:S01]  /*157d0*/  ISETP.LT.OR P4, PT, R28, 0x5a, P4 ;  /* 0x0000005a1c00780c */ /* 0x000fe20002781670 */
        /* <DEDUP_REMOVED lines=14> */
[-CC-:B------:R-:W-:Y:S01]  /*158c0*/  FFMA.FTZ R33, R59, R10.reuse, -R8.reuse ;  /* 0x0000000a3b217223 */ /* 0x180fe20000010808 */
[-CC-:B------:R-:W-:Y:S01]  /*158d0*/  FFMA.FTZ R41, R57, R10.reuse, -R8.reuse ;  /* 0x0000000a39297223 */ /* 0x180fe20000010808 */
[----:B------:R-:W3:Y:S01]  /*158e0*/  SHFL.BFLY PT, R51, R4, 0x2, 0x1f ;  /* 0x0c401f0004337f89 */ /* 0x000ee200000e0000 */
[-CC-:B------:R-:W-:Y:S01]  /*158f0*/  FFMA.FTZ R49, R55, R10.reuse, -R8.reuse ;  /* 0x0000000a37317223 */ /* 0x180fe20000010808 */
[-CC-:B------:R-:W-:Y:S01]  /*15900*/  FFMA.FTZ R37, R53, R10.reuse, -R8.reuse ;  /* 0x0000000a35257223 */ /* 0x180fe20000010808 */
[-CC-:B------:R-:W-:Y:S01]  /*15910*/  FFMA.FTZ R138, R25, R10.reuse, -R8.reuse ;  /* 0x0000000a198a7223 */ /* 0x180fe20000010808 */
[----:B------:R-:W-:Y:S01]  /*15920*/  FFMA.FTZ R11, R11, R10, -R8 ;  /* 0x0000000a0b0b7223 */ /* 0x000fe20000010808 */
[----:B------:R-:W4:Y:S01]  /*15930*/  MUFU.EX2 R152, R152 ;  /* 0x0000009800987308 */ /* 0x000f220000000800 */
[----:B------:R-:W-:-:S07]  /*15940*/  ISETP.NE.AND P5, PT, R207, 0x1, PT ;  /* 0x00000001cf00780c */ /* 0x000fce0003fa5270 */
[----:B------:R-:W4:Y:S06]  /*15950*/  MUFU.EX2 R69, R69 ;  /* 0x0000004500457308 */ /* 0x000f2c0000000800 */
[----:B------:R-:W4:Y:S02]  /*15960*/  @P5 LDC R42, c[0x0][0x450] ;  /* 0x00011400ff2a5b82 */ /* 0x000f240000000800 */
[----:B------:R-:W4:Y:S01]  /*15970*/  MUFU.EX2 R154, R154 ;  /* 0x0000009a009a7308 */ /* 0x000f220000000800 */
[----:B---3--:R-:W-:-:S05]  /*15980*/  FMNMX.FTZ R51, R4, R51, !PT ;  /* 0x0000003304337209 */ /* 0x008fca0007810000 */
[----:B------:R-:W3:Y:S02]  /*15990*/  SHFL.BFLY PT, R4, R51, 0x1, 0x1f ;  /* 0x0c201f0033047f89 */ /* 0x000ee400000e0000 */
[----:B------:R-:W4:Y:S08]  /*159a0*/  MUFU.EX2 R65, R65 ;  /* 0x0000004100417308 */ /* 0x000f300000000800 */
[----:B------:R-:W-:Y:S08]  /*159b0*/  MUFU.EX2 R148, R148 ;  /* 0x0000009400947308 */ /* 0x000ff00000000800 */
[----:B------:R-:W-:Y:S01]  /*159c0*/  MUFU.EX2 R63, R63 ;  /* 0x0000003f003f7308 */ /* 0x000fe20000000800 */
[----:B---3--:R-:W-:-:S07]  /*159d0*/  FMNMX.FTZ R4, R51, R4, !PT ;  /* 0x0000000433047209 */ /* 0x008fce0007810000 */
[----:B------:R-:W-:Y:S01]  /*159e0*/  MUFU.EX2 R14, R14 ;  /* 0x0000000e000e7308 */ /* 0x000fe20000000800 */
[C---:B------:R-:W-:Y:S01]  /*159f0*/  FSETP.NEU.FTZ.AND P2, PT, R4.reuse, -INF , PT ;  /* 0xff8000000400780b */ /* 0x040fe20003f5d000 */
[----:B------:R-:W-:-:S06]  /*15a00*/  FMUL.FTZ R20, R4, R10 ;  /* 0x0000000a04147220 */ /* 0x000fcc0000410000 */
[----:B------:R-:W-:Y:S01]  /*15a10*/  MUFU.EX2 R29, R29 ;  /* 0x0000001d001d7308 */ /* 0x000fe20000000800 */
[----:B------:R-:W-:-:S05]  /*15a20*/  FSEL R34, R20, RZ, P2 ;  /* 0x000000ff14227208 */ /* 0x000fca0001000000 */
[-CC-:B------:R-:W-:Y:S01]  /*15a30*/  FFMA.FTZ R157, R0, R10.reuse, -R34.reuse ;  /* 0x0000000a009d7223 */ /* 0x180fe20000010822 */
[-CC-:B------:R-:W-:Y:S01]  /*15a40*/  FFMA.FTZ R0, R95, R10.reuse, -R34.reuse ;  /* 0x0000000a5f007223 */ /* 0x180fe20000010822 */
[-CC-:B------:R-:W-:Y:S01]  /*15a50*/  FFMA.FTZ R159, R3, R10.reuse, -R34.reuse ;  /* 0x0000000a039f7223 */ /* 0x180fe20000010822 */
[-CC-:B------:R-:W-:Y:S01]  /*15a60*/  FFMA.FTZ R8, R93, R10.reuse, -R34.reuse ;  /* 0x0000000a5d087223 */ /* 0x180fe20000010822 */
[-CC-:B------:R-:W-:Y:S01]  /*15a70*/  FFMA.FTZ R153, R9, R10.reuse, -R34.reuse ;  /* 0x0000000a09997223 */ /* 0x180fe20000010822 */
[----:B0-----:R-:W-:Y:S01]  /*15a80*/  FADD.FTZ R3, R156, R99 ;  /* 0x000000639c037221 */ /* 0x001fe20000010000 */
[----:B------:R-:W-:Y:S01]  /*15a90*/  MUFU.EX2 R157, R157 ;  /* 0x0000009d009d7308 */ /* 0x000fe20000000800 */
[-CC-:B------:R-:W-:Y:S01]  /*15aa0*/  FFMA.FTZ R20, R91, R10.reuse, -R34.reuse ;  /* 0x0000000a5b147223 */ /* 0x180fe20000010822 */
[-CC-:B------:R-:W-:Y:S01]  /*15ab0*/  FFMA.FTZ R155, R15, R10.reuse, -R34.reuse ;  /* 0x0000000a0f9b7223 */ /* 0x180fe20000010822 */
[----:B-1----:R-:W-:Y:S01]  /*15ac0*/  FADD.FTZ R32, R158, R3 ;  /* 0x000000039e207221 */ /* 0x002fe20000010000 */
[-CC-:B------:R-:W-:Y:S01]  /*15ad0*/  FFMA.FTZ R24, R89, R10.reuse, -R34.reuse ;  /* 0x0000000a59187223 */ /* 0x180fe20000010822 */
[-CC-:B------:R-:W-:Y:S01]  /*15ae0*/  FFMA.FTZ R149, R21, R10.reuse, -R34.reuse ;  /* 0x0000000a15957223 */ /* 0x180fe20000010822 */
[-C--:B------:R-:W-:Y:S01]  /*15af0*/  FFMA.FTZ R151, R7, R10.reuse, -R34 ;  /* 0x0000000a07977223 */ /* 0x080fe20000010822 */
[----:B--2---:R-:W-:Y:S01]  /*15b00*/  FADD.FTZ R3, R67, R32 ;  /* 0x0000002043037221 */ /* 0x004fe20000010000 */
[----:B------:R-:W0:Y:S01]  /*15b10*/  MUFU.EX2 R0, R0 ;  /* 0x0000000000007308 */ /* 0x000e220000000800 */
[-CC-:B------:R-:W-:Y:S01]  /*15b20*/  FFMA.FTZ R26, R87, R10.reuse, -R34.reuse ;  /* 0x0000000a571a7223 */ /* 0x180fe20000010822 */
[-CC-:B------:R-:W-:Y:S01]  /*15b30*/  FFMA.FTZ R28, R85, R10.reuse, -R34.reuse ;  /* 0x0000000a551c7223 */ /* 0x180fe20000010822 */
[----:B----4-:R-:W-:Y:S01]  /*15b40*/  FADD.FTZ R32, R152, R3 ;  /* 0x0000000398207221 */ /* 0x010fe20000010000 */
[-CC-:B-----5:R-:W-:Y:S01]  /*15b50*/  FFMA.FTZ R145, R27, R10.reuse, -R34.reuse ;  /* 0x0000000a1b917223 */ /* 0x1a0fe20000010822 */
[-C--:B------:R-:W-:Y:S01]  /*15b60*/  FFMA.FTZ R30, R31, R10.reuse, -R34 ;  /* 0x0000000a1f1e7223 */ /* 0x080fe20000010822 */
[----:B------:R-:W1:Y:S01]  /*15b70*/  @P5 LDC R15, c[0x0][0x44c] ;  /* 0x00011300ff0f5b82 */ /* 0x000e620000000800 */
[----:B------:R-:W-:Y:S01]  /*15b80*/  FADD.FTZ R7, R69, R32 ;  /* 0x0000002045077221 */ /* 0x000fe20000010000 */
[----:B------:R-:W2:Y:S01]  /*15b90*/  MUFU.EX2 R159, R159 ;  /* 0x0000009f009f7308 */ /* 0x000ea20000000800 */
[-CC-:B------:R-:W-:Y:S01]  /*15ba0*/  FFMA.FTZ R147, R79, R10.reuse, -R34.reuse ;  /* 0x0000000a4f937223 */ /* 0x180fe20000010822 */
[-CC-:B------:R-:W-:Y:S01]  /*15bb0*/  FFMA.FTZ R32, R35, R10.reuse, -R34.reuse ;  /* 0x0000000a23207223 */ /* 0x180fe20000010822 */
[----:B------:R-:W-:Y:S01]  /*15bc0*/  FADD.FTZ R38, R154, R7 ;  /* 0x000000079a267221 */ /* 0x000fe20000010000 */
[-CC-:B------:R-:W-:Y:S01]  /*15bd0*/  FFMA.FTZ R141, R81, R10.reuse, -R34.reuse ;  /* 0x0000000a518d7223 */ /* 0x180fe20000010822 */
[-CC-:B------:R-:W-:Y:S01]  /*15be0*/  FFMA.FTZ R83, R83, R10.reuse, -R34.reuse ;  /* 0x0000000a53537223 */ /* 0x180fe20000010822 */
[-C--:B------:R-:W-:Y:S01]  /*15bf0*/  FFMA.FTZ R97, R97, R10.reuse, -R34 ;  /* 0x0000000a61617223 */ /* 0x080fe20000010822 */
[----:B------:R-:W-:Y:S01]  /*15c00*/  FADD.FTZ R7, R65, R38 ;  /* 0x0000002641077221 */ /* 0x000fe20000010000 */
[----:B------:R-:W3:Y:S01]  /*15c10*/  MUFU.EX2 R8, R8 ;  /* 0x0000000800087308 */ /* 0x000ee20000000800 */
[----:B0-----:R-:W-:Y:S01]  /*15c20*/  FADD.FTZ R36, R157, R0 ;  /* 0x000000009d247221 */ /* 0x001fe20000010000 */
[-CC-:B------:R-:W-:Y:S01]  /*15c30*/  FFMA.FTZ R43, R43, R10.reuse, -R34.reuse ;  /* 0x0000000a2b2b7223 */ /* 0x180fe20000010822 */
[----:B------:R-:W-:Y:S01]  /*15c40*/  FADD.FTZ R38, R148, R7 ;  /* 0x0000000794267221 */ /* 0x000fe20000010000 */
[-CC-:B------:R-:W-:Y:S01]  /*15c50*/  FFMA.FTZ R45, R45, R10.reuse, -R34.reuse ;  /* 0x0000000a2d2d7223 */ /* 0x180fe20000010822 */
[-CC-:B------:R-:W-:Y:S01]  /*15c60*/  FFMA.FTZ R39, R39, R10.reuse, -R34.reuse ;  /* 0x0000000a27277223 */ /* 0x180fe20000010822 */
[-C--:B------:R-:W-:Y:S01]  /*15c70*/  FFMA.FTZ R71, R71, R10.reuse, -R34 ;  /* 0x0000000a47477223 */ /* 0x080fe20000010822 */
[----:B------:R-:W-:Y:S01]  /*15c80*/  FADD.FTZ R7, R63, R38 ;  /* 0x000000263f077221 */ /* 0x000fe20000010000 */
[----:B------:R-:W0:Y:S01]  /*15c90*/  MUFU.EX2 R153, R153 ;  /* 0x0000009900997308 */ /* 0x000e220000000800 */
[----:B--2---:R-:W-:Y:S01]  /*15ca0*/  FADD.FTZ R3, R159, R36 ;  /* 0x000000249f037221 */ /* 0x004fe20000010000 */
[----:B------:R-:W-:Y:S01]  /*15cb0*/  FFMA.FTZ R73, R73, R10, -R34 ;  /* 0x0000000a49497223 */ /* 0x000fe20000010822 */
[----:B------:R-:W-:Y:S01]  /*15cc0*/  FADD.FTZ R40, R14, R7 ;  /* 0x000000070e287221 */ /* 0x000fe20000010000 */
[----:B------:R-:W-:Y:S01]  /*15cd0*/  IMAD.MOV.U32 R9, RZ, RZ, R178 ;  /* 0x000000ffff097224 */ /* 0x000fe200078e00b2 */
[----:B------:R-:W-:Y:S01]  /*15ce0*/  F2FP.BF16.F32.PACK_AB R157, R0, R157 ;  /* 0x0000009d009d723e */ /* 0x000fe200000010ff */
[----:B-1----:R-:W-:-:S04]  /*15cf0*/  @P5 IMAD.HI.U32 R15, R178, R15, RZ ;  /* 0x0000000fb20f5227 */ /* 0x002fc800078e00ff */
[----:B------:R-:W-:Y:S01]  /*15d00*/  FADD.FTZ R7, R29, R40 ;  /* 0x000000281d077221 */ /* 0x000fe20000010000 */
[----:B------:R-:W1:Y:S01]  /*15d10*/  MUFU.EX2 R20, R20 ;  /* 0x0000001400147308 */ /* 0x000e620000000800 */
[C---:B---3--:R-:W-:Y:S01]  /*15d20*/  FADD.FTZ R36, R8.reuse, R3 ;  /* 0x0000000308247221 */ /* 0x048fe20000010000 */
[----:B------:R-:W-:Y:S01]  /*15d30*/  F2FP.BF16.F32.PACK_AB R159, R8, R159 ;  /* 0x0000009f089f723e */ /* 0x000fe200000010ff */
[----:B------:R-:W-:Y:S01]  /*15d40*/  VIADD R8, R72, 0xfffffffe ;  /* 0xfffffffe48087836 */ /* 0x000fe20000000000 */
[----:B------:R-:W-:Y:S02]  /*15d50*/  @P5 SHF.R.U32.HI R9, RZ, R42, R15 ;  /* 0x0000002aff095219 */ /* 0x000fe4000001160f */
[----:B------:R-:W-:Y:S02]  /*15d60*/  ISETP.GE.AND P5, PT, R13, 0x1, PT ;  /* 0x000000010d00780c */ /* 0x000fe40003fa6270 */
[----:B------:R-:W2:Y:S01]  /*15d70*/  MUFU.EX2 R155, R155 ;  /* 0x0000009b009b7308 */ /* 0x000ea20000000800 */
[----:B0-----:R-:W-:Y:S01]  /*15d80*/  FADD.FTZ R3, R153, R36 ;  /* 0x0000002499037221 */ /* 0x001fe20000010000 */
[----:B------:R-:W-:Y:S01]  /*15d90*/  IMAD.IADD R9, R150, 0x1, R9 ;  /* 0x0000000196097824 */ /* 0x000fe200078e0209 */
[----:B------:R-:W-:-:S02]  /*15da0*/  F2FP.BF16.F32.PACK_AB R150, R29, R14 ;  /* 0x0000000e1d96723e */ /* 0x000fc400000010ff */
[----:B------:R-:W-:Y:S01]  /*15db0*/  F2FP.BF16.F32.PACK_AB R156, R99, R156 ;  /* 0x0000009c639c723e */ /* 0x000fe200000010ff */
[----:B------:R-:W-:Y:S01]  /*15dc0*/  IMAD.IADD R12, R9, 0x1, R12 ;  /* 0x00000001090c7824 */ /* 0x000fe200078e020c */
[----:B------:R-:W-:Y:S01]  /*15dd0*/  F2FP.BF16.F32.PACK_AB R158, R67, R158 ;  /* 0x0000009e439e723e */ /* 0x000fe200000010ff */
[----:B------:R-:W0:Y:S01]  /*15de0*/  MUFU.EX2 R24, R24 ;  /* 0x0000001800187308 */ /* 0x000e220000000800 */
[C---:B-1----:R-:W-:Y:S01]  /*15df0*/  FADD.FTZ R36, R20.reuse, R3 ;  /* 0x0000000314247221 */ /* 0x042fe20000010000 */
[----:B------:R-:W-:Y:S02]  /*15e00*/  F2FP.BF16.F32.PACK_AB R152, R69, R152 ;  /* 0x000000984598723e */ /* 0x000fe400000010ff */
        /* <DEDUP_REMOVED lines=19> */
[----:B------:R-:W-:-:S06]  /*15f40*/  F2FP.BF16.F32.PACK_AB R144, R47, R144 ;  /* 0x000000902f90723e */ /* 0x000fcc00000010ff */
        /* <DEDUP_REMOVED lines=9> */
[----:B------:R-:W-:-:S06]  /*15fe0*/  F2FP.BF16.F32.PACK_AB R146, R33, R146 ;  /* 0x000000922192723e */ /* 0x000fcc00000010ff */
        /* <DEDUP_REMOVED lines=41> */
[----:B--2---:R-:W-:Y:S01]  /*16280*/  FADD.FTZ R7, R71, R0 ;  /* 0x0000000047077221 */ /* 0x004fe20000010000 */
[C---:B0-----:R-:W-:Y:S01]  /*16290*/  FADD.FTZ R3, R11.reuse, R42 ;  /* 0x0000002a0b037221 */ /* 0x041fe20000010000 */
[----:B------:R-:W-:Y:S02]  /*162a0*/  F2FP.BF16.F32.PACK_AB R138, R11, R138 ;  /* 0x0000008a0b8a723e */ /* 0x000fe400000010ff */
[C---:B-1----:R-:W-:Y:S01]  /*162b0*/  FADD.FTZ R0, R14.reuse, R7 ;  /* 0x000000070e007221 */ /* 0x042fe20000010000 */
[----:B------:R-:W-:Y:S01]  /*162c0*/  F2FP.BF16.F32.PACK_AB R139, R14, R71 ;  /* 0x000000470e8b723e */ /* 0x000fe200000010ff */
[----:B------:R-:W-:Y:S06]  /*162d0*/  @!P5 BRA `(.L_x_1647) ;  /* 0x000000000048d947 */ /* 0x000fec0003800000 */
        /* <DEDUP_REMOVED lines=11> */
.L_x_1649:
[----:B------:R-:W-:-:S13]  /*16390*/  ISETP.NE.AND P2, PT, R13, 0x1, PT ;  /* 0x000000010d00780c */ /* 0x000fda0003f45270 */
[----:B------:R-:W0:Y:S02]  /*163a0*/  @P2 LDC.64 R14, c[0x0][0x9e8] ;  /* 0x00027a00ff0e2b82 */ /* 0x000e240000000a00 */
[----:B0-----:R-:W-:-:S05]  /*163b0*/  @P2 IMAD.HI.U32 R14, R7, R14, RZ ;  /* 0x0000000e070e2227 */ /* 0x001fca00078e00ff */
[----:B------:R-:W-:-:S07]  /*163c0*/  @P2 SHF.R.U32.HI R7, RZ, R15, R14 ;  /* 0x0000000fff072219 */ /* 0x000fce000001160e */
.L_x_1650:
[----:B------:R-:W-:Y:S05]  /*163d0*/  BSYNC B0 ;  /* 0x0000000000007941 */ /* 0x000fea0003800000 */
.L_x_1648:
[----:B------:R-:W-:-:S05]  /*163e0*/  IMAD R7, R7, R13, R13 ;  /* 0x0000000d07077224 */ /* 0x000fca00078e020d */
[----:B------:R-:W-:-:S07]  /*163f0*/  VIMNMX R12, R12, R7, PT ;  /* 0x000000070c0c7248 */ /* 0x000fce0003fe0100 */
.L_x_1647:
[----:B------:R-:W-:Y:S01]  /*16400*/  IMAD.HI R12, R12, 0x2aaaaaab, RZ ;  /* 0x2aaaaaab0c0c7827 */ /* 0x000fe200078e02ff */
[----:B------:R-:W-:Y:S01]  /*16410*/  ULDC UR58, c[0x0][0x9d8] ;  /* 0x00027600003a7ab9 */ /* 0x000fe20000000800 */
[----:B------:R-:W-:Y:S01]  /*16420*/  ULDC UR59, c[0x0][0x9d8] ;  /* 0x00027600003b7ab9 */ /* 0x000fe20000000800 */
[----:B------:R-:W-:Y:S01]  /*16430*/  BSSY B0, `(.L_x_1651) ;  /* 0x00003aa000007945 */ /* 0x000fe20003800000 */
[----:B------:R-:W-:Y:S01]  /*16440*/  IMAD.MOV.U32 R88, RZ, RZ, 0x3f800000 ;  /* 0x3f800000ff587424 */ /* 0x000fe200078e00ff */
[----:B------:R-:W-:Y:S02]  /*16450*/  SHF.R.U32.HI R7, RZ, 0x1f, R12 ;  /* 0x0000001fff077819 */ /* 0x000fe4000001160c */
[----:B------:R-:W-:Y:S02]  /*16460*/  CS2R R86, SRZ ;  /* 0x0000000000567805 */ /* 0x000fe4000001ff00 */
[----:B------:R-:W-:Y:S02]  /*16470*/  CS2R R84, SRZ ;  /* 0x0000000000547805 */ /* 0x000fe4000001ff00 */
[----:B------:R-:W-:-:S02]  /*16480*/  CS2R R82, SRZ ;  /* 0x0000000000527805 */ /* 0x000fc4000001ff00 */
[----:B------:R-:W-:Y:S01]  /*16490*/  LEA.HI.SX32 R9, R12, R7, 0x1c ;  /* 0x000000070c097211 */ /* 0x000fe200078fe2ff */
[----:B------:R-:W-:Y:S01]  /*164a0*/  IMAD.MOV.U32 R7, RZ, RZ, 0x3f800000 ;  /* 0x3f800000ff077424 */ /* 0x000fe200078e00ff */
        /* <DEDUP_REMOVED lines=31> */
[----:B------:R-:W-:Y:S06]  /*166a0*/  @!P2 BRA `(.L_x_1652) ;  /* 0x000000380008a947 */ /* 0x000fec0003800000 */
[----:B------:R-:W-:Y:S01]  /*166b0*/  BSSY B1, `(.L_x_1653) ;  /* 0x000037d000017945 */ /* 0x000fe20003800000 */
[----:B------:R-:W-:Y:S02]  /*166c0*/  IMAD.MOV.U32 R7, RZ, RZ, 0x3f800000 ;  /* 0x3f800000ff077424 */ /* 0x000fe400078e00ff */
[----:B------:R-:W-:-:S07]  /*166d0*/  IMAD.MOV.U32 R87, RZ, RZ, RZ ;  /* 0x000000ffff577224 */ /* 0x000fce00078e00ff */
.L_x_1672:
[----:B------:R-:W-:-:S05]  /*166e0*/  VIADD R14, R22, 0x1 ;  /* 0x00000001160e7836 */ /* 0x000fca0000000000 */
[----:B------:R-:W-:-:S04]  /*166f0*/  ISETP.NE.AND P2, PT, R14, 0x2, PT ;  /* 0x000000020e00780c */ /* 0x000fc80003f45270 */
[----:B------:R-:W-:Y:S02]  /*16700*/  SEL R10, RZ, 0x1, P2 ;  /* 0x00000001ff0a7807 */ /* 0x000fe40001000000 */
[----:B------:R-:W-:Y:S02]  /*16710*/  SEL R14, R14, RZ, P2 ;  /* 0x000000ff0e0e7207 */ /* 0x000fe40001000000 */
[----:B------:R-:W-:Y:S01]  /*16720*/  LOP3.LUT R15, R23, R10, RZ, 0x3c, !PT ;  /* 0x0000000a170f7212 */ /* 0x000fe200078e3cff */
[----:B------:R-:W-:Y:S06]  /*16730*/  @!P0 BRA `(.L_x_1654) ;  /* 0x0000000000048947 */ /* 0x000fec0003800000 */
[----:B------:R-:W-:Y:S01]  /*16740*/  BPT.TRAP 0x1 ;  /* 0x000000040000795c */ /* 0x000fe20000300000 */
.L_x_1654:
[----:B------:R-:W-:Y:S01]  /*16750*/  IMAD R205, R14, 0x8, R2 ;  /* 0x000000080ecd7824 */ /* 0x000fe200078e0202 */
[----:B------:R-:W-:-:S04]  /*16760*/  SHF.L.U32 R10, R15, 0x1f, RZ ;  /* 0x0000001f0f0a7819 */ /* 0x000fc800000006ff */
[----:B------:R0:W1:Y:S01]  /*16770*/  SYNCS.PHASECHK.TRANS64.TRYWAIT P2, [R205+URZ+0x2a830], R10 ;  /* 0x02a8300acd0075a7 */ /* 0x000062000804017f */
[----:B------:R-:W-:Y:S05]  /*16780*/  @!P0 BRA `(.L_x_1655) ;  /* 0x0000000000048947 */ /* 0x000fea0003800000 */
[----:B------:R-:W-:Y:S01]  /*16790*/  BPT.TRAP 0x1 ;  /* 0x000000040000795c */ /* 0x000fe20000300000 */
.L_x_1655:
[----:B------:R-:W-:Y:S01]  /*167a0*/  IMAD R92, R14, 0x900, R6 ;  /* 0x000009000e5c7824 */ /* 0x000fe200078e0206 */
[----:B------:R-:W-:Y:S03]  /*167b0*/  BSSY B2, `(.L_x_1656) ;  /* 0x0000006000027945 */ /* 0x000fe60003800000 */
[C---:B------:R-:W-:Y:S02]  /*167c0*/  VIADD R12, R92.reuse, 0x2 ;  /* 0x000000025c0c7836 */ /* 0x040fe40000000000 */
[----:B------:R-:W-:Y:S01]  /*167d0*/  VIADD R20, R92, 0x4 ;  /* 0x000000045c147836 */ /* 0x000fe20000000000 */
[----:B-1----:R-:W-:Y:S06]  /*167e0*/  @P2 BRA `(.L_x_1657) ;  /* 0x0000000000082947 */ /* 0x002fec0003800000 */
[----:B------:R-:W1:Y:S02]  /*167f0*/  SYNCS.PHASECHK.TRANS64.TRYWAIT P2, [R205+URZ+0x2a830], R10 ;  /* 0x02a8300acd0075a7 */ /* 0x000e64000804017f */
[----:B-1----:R-:W-:Y:S05]  /*16800*/  @!P2 BRA `(.L_x_1658) ;  /* 0x0000016c0018a947 */ /* 0x002fea0003800000 */
.L_x_1657:
[----:B------:R-:W-:Y:S05]  /*16810*/  BSYNC B2 ;  /* 0x0000000000027941 */ /* 0x000fea0003800000 */
.L_x_1656:
[----:B------:R-:W-:Y:S01]  /*16820*/  R2UR UR50, R12 ;  /* 0x000000000c3272ca */ /* 0x000fe200000e0000 */
[----:B------:R-:W-:Y:S01]  /*16830*/  VIADD R12, R92, 0x6 ;  /* 0x000000065c0c7836 */ /* 0x000fe20000000000 */
[----:B------:R-:W2:Y:S01]  /*16840*/  LDL.64 R218, [R1+0x20] ;  /* 0x0000200001da7983 */ /* 0x000ea20000100a00 */
[----:B------:R-:W-:-:S03]  /*16850*/  IMAD.MOV.U32 R13, RZ, RZ, 0x40000040 ;  /* 0x40000040ff0d7424 */ /* 0x000fc600078e00ff */
[----:B------:R-:W-:Y:S01]  /*16860*/  R2UR UR30, R12 ;  /* 0x000000000c1e72ca */ /* 0x000fe200000e0000 */
[----:B------:R-:W-:Y:S01]  /*16870*/  VIADD R12, R92, 0x306 ;  /* 0x000003065c0c7836 */ /* 0x000fe20000000000 */
[C---:B------:R-:W-:Y:S01]  /*16880*/  R2UR UR51, R13.reuse ;  /* 0x000000000d3372ca */ /* 0x040fe200000e0000 */
[----:B------:R-:W3:Y:S01]  /*16890*/  LDL.64 R216, [R1+0x18] ;  /* 0x0000180001d87983 */ /* 0x000ee20000100a00 */
[C---:B------:R-:W-:Y:S02]  /*168a0*/  R2UR UR31, R13.reuse ;  /* 0x000000000d1f72ca */ /* 0x040fe400000e0000 */
[----:B------:R-:W-:Y:S01]  /*168b0*/  R2UR UR14, R12 ;  /* 0x000000000c0e72ca */ /* 0x000fe200000e0000 */
[----:B------:R-:W4:Y:S01]  /*168c0*/  LDL.64 R214, [R1+0x10] ;  /* 0x0000100001d67983 */ /* 0x000f220000100a00 */
[----:B------:R-:W-:-:S03]  /*168d0*/  R2UR UR15, R13 ;  /* 0x000000000d0f72ca */ /* 0x000fc600000e0000 */
[----:B------:R-:W5:Y:S01]  /*168e0*/  LDL.64 R12, [R1+0x30] ;  /* 0x00003000010c7983 */ /* 0x000f620000100a00 */
[----:B01----:R-:W-:-:S03]  /*168f0*/  IMAD.MOV.U32 R10, RZ, RZ, R92 ;  /* 0x000000ffff0a7224 */ /* 0x003fc600078e005c */
[----:B------:R-:W4:Y:S02]  /*16900*/  LDL.64 R212, [R1+0x8] ;  /* 0x0000080001d47983 */ /* 0x000f240000100a00 */
[----:B------:R-:W-:Y:S01]  /*16910*/  R2UR UR54, R10 ;  /* 0x000000000a3672ca */ /* 0x000fe200000e0000 */
[----:B------:R-:W-:Y:S01]  /*16920*/  VIADD R10, R92, 0x300 ;  /* 0x000003005c0a7836 */ /* 0x000fe20000000000 */
[----:B------:R-:W4:Y:S01]  /*16930*/  LDL.64 R210, [R1] ;  /* 0x0000000001d27983 */ /* 0x000f220000100a00 */
[----:B------:R-:W-:Y:S01]  /*16940*/  IMAD.MOV.U32 R11, RZ, RZ, 0x40000040 ;  /* 0x40000040ff0b7424 */ /* 0x000fe200078e00ff */
[----:B------:R-:W-:Y:S01]  /*16950*/  R2UR UR34, R20 ;  /* 0x00000000142272ca */ /* 0x000fe200000e0000 */
[----:B------:R-:W-:Y:S01]  /*16960*/  VIADD R20, R92, 0x302 ;  /* 0x000003025c147836 */ /* 0x000fe20000000000 */
[----:B------:R-:W-:Y:S01]  /*16970*/  R2UR UR26, R10 ;  /* 0x000000000a1a72ca */ /* 0x000fe200000e0000 */
[----:B------:R-:W-:Y:S01]  /*16980*/  VIADD R10, R92, 0x304 ;  /* 0x000003045c0a7836 */ /* 0x000fe20000000000 */
[C---:B------:R-:W-:Y:S01]  /*16990*/  R2UR UR55, R11.reuse ;  /* 0x000000000b3772ca */ /* 0x040fe200000e0000 */
[-C--:B------:R-:W-:Y:S01]  /*169a0*/  FMUL.FTZ R24, R24, R88.reuse ;  /* 0x0000005818187220 */ /* 0x080fe20000410000 */
[----:B------:R-:W-:Y:S01]  /*169b0*/  R2UR UR27, R11 ;  /* 0x000000000b1b72ca */ /* 0x000fe200000e0000 */
[-C--:B------:R-:W-:Y:S01]  /*169c0*/  FMUL.FTZ R25, R25, R88.reuse ;  /* 0x0000005819197220 */ /* 0x080fe20000410000 */
[----:B------:R-:W-:Y:S01]  /*169d0*/  R2UR UR18, R10 ;  /* 0x000000000a1272ca */ /* 0x000fe200000e0000 */
[-C--:B------:R-:W-:Y:S01]  /*169e0*/  FMUL.FTZ R28, R28, R88.reuse ;  /* 0x000000581c1c7220 */ /* 0x080fe20000410000 */
[----:B------:R-:W-:Y:S01]  /*169f0*/  R2UR UR19, R11 ;  /* 0x000000000b1372ca */ /* 0x000fe200000e0000 */
[-C--:B------:R-:W-:Y:S01]  /*16a00*/  FMUL.FTZ R29, R29, R88.reuse ;  /* 0x000000581d1d7220 */ /* 0x080fe20000410000 */
[----:B------:R-:W2:Y:S01]  /*16a10*/  LDL.64 R10, [R1+0x28] ;  /* 0x00002800010a7983 */ /* 0x000ea20000100a00 */
[----:B------:R-:W-:Y:S01]  /*16a20*/  R2UR UR22, R20 ;  /* 0x00000000141672ca */ /* 0x000fe200000e0000 */
        /* <DEDUP_REMOVED lines=28> */
[----:B------:R-:W-:-:S02]  /*16bf0*/  VIADD R20, R92, 0x600 ;  /* 0x000006005c147836 */ /* 0x000fc40000000000 */
[-C--:B------:R-:W-:Y:S01]  /*16c00*/  FMUL.FTZ R26, R26, R7.reuse ;  /* 0x000000071a1a7220 */ /* 0x080fe20000410000 */
[C---:B------:R-:W-:Y:S02]  /*16c10*/  VIADD R88, R92.reuse, 0x602 ;  /* 0x000006025c587836 */ /* 0x040fe40000000000 */
[-C--:B------:R-:W-:Y:S01]  /*16c20*/  FMUL.FTZ R27, R27, R7.reuse ;  /* 0x000000071b1b7220 */ /* 0x080fe20000410000 */
[----:B------:R-:W-:Y:S02]  /*16c30*/  VIADD R90, R92, 0x604 ;  /* 0x000006045c5a7836 */ /* 0x000fe40000000000 */
[-C--:B------:R-:W-:Y:S01]  /*16c40*/  FMUL.FTZ R30, R30, R7.reuse ;  /* 0x000000071e1e7220 */ /* 0x080fe20000410000 */
[----:B------:R-:W-:Y:S02]  /*16c50*/  VIADD R92, R92, 0x606 ;  /* 0x000006065c5c7836 */ /* 0x000fe40000000000 */
[----:B------:R-:W-:Y:S01]  /*16c60*/  FMUL.FTZ R31, R31, R7 ;  /* 0x000000071f1f7220 */ /* 0x000fe20000410000 */
[----:B------:R-:W-:-:S02]  /*16c70*/  IMAD.MOV.U32 R89, RZ, RZ, 0x40000040 ;  /* 0x40000040ff597424 */ /* 0x000fc400078e00ff */
[-C--:B------:R-:W-:Y:S01]  /*16c80*/  FMUL.FTZ R34, R34, R7.reuse ;  /* 0x0000000722227220 */ /* 0x080fe20000410000 */
[----:B------:R-:W-:Y:S02]  /*16c90*/  IMAD.MOV.U32 R91, RZ, RZ, 0x40000040 ;  /* 0x40000040ff5b7424 */ /* 0x000fe400078e00ff */
[-C--:B------:R-:W-:Y:S01]  /*16ca0*/  FMUL.FTZ R35, R35, R7.reuse ;  /* 0x0000000723237220 */ /* 0x080fe20000410000 */
[----:B------:R-:W-:Y:S01]  /*16cb0*/  IMAD.MOV.U32 R93, RZ, RZ, 0x40000040 ;  /* 0x40000040ff5d7424 */ /* 0x000fe200078e00ff */
[----:B------:R-:W-:Y:S01]  /*16cc0*/  R2UR UR6, R88 ;  /* 0x00000000580672ca */ /* 0x000fe200000e0000 */
[----:B------:R-:W-:Y:S01]  /*16cd0*/  IMAD.MOV.U32 R21, RZ, RZ, 0x40000040 ;  /* 0x40000040ff157424 */ /* 0x000fe200078e00ff */
[----:B------:R-:W-:Y:S01]  /*16ce0*/  R2UR UR7, R89 ;  /* 0x00000000590772ca */ /* 0x000fe200000e0000 */
[-C--:B------:R-:W-:Y:S01]  /*16cf0*/  FMUL.FTZ R38, R38, R7.reuse ;  /* 0x0000000726267220 */ /* 0x080fe20000410000 */
        /* <DEDUP_REMOVED lines=8> */
[----:B------:R-:W-:Y:S01]  /*16d80*/  WARPGROUP.ARRIVE ;  /* 0x00000000000079c5 */ /* 0x000fe20000000000 */
[----:B------:R-:W-:Y:S01]  /*16d90*/  R2UR UR35, R21 ;  /* 0x00000000152372ca */ /* 0x000fe200000e0000 */
[-C--:B------:R-:W-:Y:S01]  /*16da0*/  FMUL.FTZ R47, R47, R7.reuse ;  /* 0x000000072f2f7220 */ /* 0x080fe20000410000 */
[----:B------:R-:W-:Y:S01]  /*16db0*/  R2UR UR23, R21 ;  /* 0x00000000151772ca */ /* 0x000fe200000e0000 */
[-C--:B------:R-:W-:Y:S01]  /*16dc0*/  FMUL.FTZ R50, R50, R7.reuse ;  /* 0x0000000732327220 */ /* 0x080fe20000410000 */
[-C--:B------:R-:W-:Y:S01]  /*16dd0*/  FMUL.FTZ R51, R51, R7.reuse ;  /* 0x0000000733337220 */ /* 0x080fe20000410000 */
[----:B------:R-:W-:Y:S01]  /*16de0*/  HGMMA.64x96x16.F32.BF16 R88, gdesc[UR52], RZ, !UPT, gsb0 ;  /* 0x01600000345879f0 */ /* 0x000fe2000c0018ff */
        /* <DEDUP_REMOVED lines=21> */
[----:B-----5:R-:W-:Y:S02]  /*16f40*/  R2UR UR32, R12 ;  /* 0x000000000c2072ca */ /* 0x020fe400000e0000 */
[----:B------:R-:W-:Y:S01]  /*16f50*/  R2UR UR33, R13 ;  /* 0x000000000d2172ca */ /* 0x000fe200000e0000 */
[----:B------:R-:W-:Y:S02]  /*16f60*/  WARPGROUP.DEPBAR.LE gsb0, 0x0 ;  /* 0x00008000000079c5 */ /* 0x000fe40000010000 */
[----:B------:R-:W-:-:S10]  /*16f70*/  WARPGROUP.ARRIVE ;  /* 0x00000000000079c5 */ /* 0x000fd40000000000 */
[----:B------:R-:W-:Y:S01]  /*16f80*/  HGMMA.64x96x16.F32.BF16 R88, gdesc[UR32], R88, gsb0 ;  /* 0x01600000205879f0 */ /* 0x000fe20008001858 */
[----:B--2---:R-:W-:Y:S02]  /*16f90*/  R2UR UR28, R10 ;  /* 0x000000000a1c72ca */ /* 0x004fe400000e0000 */
[----:B------:R-:W-:Y:S01]  /*16fa0*/  R2UR UR29, R11 ;  /* 0x000000000b1d72ca */ /* 0x000fe200000e0000 */
[----:B------:R-:W-:Y:S02]  /*16fb0*/  WARPGROUP.DEPBAR.LE gsb0, 0x0 ;  /* 0x00008000000079c5 */ /* 0x000fe40000010000 */
[----:B------:R-:W-:-:S10]  /*16fc0*/  WARPGROUP.ARRIVE ;  /* 0x00000000000079c5 */ /* 0x000fd40000000000 */
[----:B------:R-:W-:Y:S01]  /*16fd0*/  HGMMA.64x96x16.F32.BF16 R88, gdesc[UR28], R88, gsb0 ;  /* 0x016000001c5879f0 */ /* 0x000fe20008001858 */
[----:B------:R-:W-:Y:S02]  /*16fe0*/  R2UR UR24, R218 ;  /* 0x00000000da1872ca */ /* 0x000fe400000e0000 */
[----:B------:R-:W-:Y:S02]  /*16ff0*/  R2UR UR25, R219 ;  /* 0x00000000db1972ca */ /* 0x000fe400000e0000 */
[----:B---3--:R-:W-:Y:S02]  /*17000*/  R2UR UR20, R216 ;  /* 0x00000000d81472ca */ /* 0x008fe400000e0000 */
[----:B------:R-:W-:Y:S01]  /*17010*/  R2UR UR21, R217 ;  /* 0x00000000d91572ca */ /* 0x000fe200000e0000 */
[----:B------:R-:W-:Y:S02]  /*17020*/  WARPGROUP.DEPBAR.LE gsb0, 0x0 ;  /* 0x00008000000079c5 */ /* 0x000fe40000010000 */
[----:B------:R-:W-:-:S06]  /*17030*/  WARPGROUP.ARRIVE ;  /* 0x00000000000079c5 */ /* 0x000fcc0000000000 */
[----:B------:R-:W-:Y:S01]  /*17040*/  HGMMA.64x96x16.F32.BF16 R88, gdesc[UR24], R88, gsb0 ;  /* 0x01600000185879f0 */ /* 0x000fe20008001858 */
[----:B----4-:R-:W-:Y:S02]  /*17050*/  R2UR UR16, R214 ;  /* 0x00000000d61072ca */ /* 0x010fe400000e0000 */
[----:B------:R-:W-:Y:S01]  /*17060*/  R2UR UR17, R215 ;  /* 0x00000000d71172ca */ /* 0x000fe200000e0000 */
[----:B------:R-:W-:Y:S02]  /*17070*/  WARPGROUP.DEPBAR.LE gsb0, 0x0 ;  /* 0x00008000000079c5 */ /* 0x000fe40000010000 */
[----:B------:R-:W-:-:S06]  /*17080*/  WARPGROUP.ARRIVE ;  /* 0x00000000000079c5 */ /* 0x000fcc0000000000 */
[----:B------:R-:W-:Y:S01]  /*17090*/  HGMMA.64x96x16.F32.BF16 R88, gdesc[UR20], R88, gsb0 ;  /* 0x01600000145879f0 */ /* 0x000fe20008001858 */
[----:B------:R-:W-:Y:S02]  /*170a0*/  R2UR UR12, R212 ;  /* 0x00000000d40c72ca */ /* 0x000fe400000e0000 */
[----:B------:R-:W-:Y:S01]  /*170b0*/  R2UR UR13, R213 ;  /* 0x00000000d50d72ca */ /* 0x000fe200000e0000 */
[----:B------:R-:W-:Y:S02]  /*170c0*/  WARPGROUP.DEPBAR.LE gsb0, 0x0 ;  /* 0x00008000000079c5 */ /* 0x000fe40000010000 */
[----:B------:R-:W-:-:S06]  /*170d0*/  WARPGROUP.ARRIVE ;  /* 0x00000000000079c5 */ /* 0x000fcc0000000000 */
[----:B------:R-:W-:Y:S01]  /*170e0*/  HGMMA.64x96x16.F32.BF16 R88, gdesc[UR16], R88, gsb0 ;  /* 0x01600000105879f0 */ /* 0x000fe20008001858 */
[----:B------:R-:W-:Y:S02]  /*170f0*/  R2UR UR10, R20 ;  /* 0x00000000140a72ca */ /* 0x000fe400000e0000 */
[----:B------:R-:W-:Y:S02]  /*17100*/  R2UR UR11, R21 ;  /* 0x00000000150b72ca */ /* 0x000fe400000e0000 */
[----:B------:R-:W-:Y:S02]  /*17110*/  R2UR UR8, R210 ;  /* 0x00000000d20872ca */ /* 0x000fe400000e0000 */
[----:B------:R-:W-:Y:S01]  /*17120*/  R2UR UR9, R211 ;  /* 0x00000000d30972ca */ /* 0x000fe200000e0000 */
[----:B------:R-:W-:Y:S02]  /*17130*/  WARPGROUP.DEPBAR.LE gsb0, 0x0 ;  /* 0x00008000000079c5 */ /* 0x000fe40000010000 */
[----:B------:R-:W-:-:S06]  /*17140*/  WARPGROUP.ARRIVE ;  /* 0x00000000000079c5 */ /* 0x000fcc0000000000 */
[----:B------:R-:W-:Y:S03]  /*17150*/  HGMMA.64x96x16.F32.BF16 R88, gdesc[UR12], R88, gsb0 ;  /* 0x016000000c5879f0 */ /* 0x000fe60008001858 */
[----:B------:R-:W-:Y:S02]  /*17160*/  WARPGROUP.DEPBAR.LE gsb0, 0x0 ;  /* 0x00008000000079c5 */ /* 0x000fe40000010000 */
[----:B------:R-:W-:-:S06]  /*17170*/  WARPGROUP.ARRIVE ;  /* 0x00000000000079c5 */ /* 0x000fcc0000000000 */
[----:B------:R-:W-:Y:S01]  /*17180*/  HGMMA.64x96x16.F32.BF16 R88, gdesc[UR8], R88, gsb0 ;  /* 0x01600000085879f0 */ /* 0x000fe20008001858 */
[----:B------:R-:W-:Y:S01]  /*17190*/  UMOV UR4, UR56 ;  /* 0x0000003800047c82 */ /* 0x000fe20008000000 */
[----:B------:R-:W-:Y:S01]  /*171a0*/  UMOV UR5, UR57 ;  /* 0x0000003900057c82 */ /* 0x000fe20008000000 */
        /* <DEDUP_REMOVED lines=12> */
.L_x_1659:
[----:B------:R-:W-:Y:S01]  /*17270*/  SHF.L.U32 R7, R23, 0x1f, RZ ;  /* 0x0000001f17077819 */ /* 0x000fe200000006ff */
[----:B------:R-:W-:-:S04]  /*17280*/  IMAD R20, R22, 0x8, R2 ;  /* 0x0000000816147824 */ /* 0x000fc800078e0202 */
[----:B------:R0:W1:Y:S01]  /*17290*/  SYNCS.PHASECHK.TRANS64.TRYWAIT P2, [R20+URZ+0x2a850], R7 ;  /* 0x02a85007140075a7 */ /* 0x000062000804017f */
[----:B------:R-:W-:Y:S05]  /*172a0*/  @!P0 BRA `(.L_x_1660) ;  /* 0x0000000000048947 */ /* 0x000fea0003800000 */
[----:B------:R-:W-:Y:S01]  /*172b0*/  BPT.TRAP 0x1 ;  /* 0x000000040000795c */ /* 0x000fe20000300000 */
.L_x_1660:
[----:B------:R-:W-:Y:S04]  /*172c0*/  BSSY B2, `(.L_x_1661) ;  /* 0x0000004000027945 */ /* 0x000fe80003800000 */
[----:B-1----:R-:W-:Y:S05]  /*172d0*/  @P2 BRA `(.L_x_1662) ;  /* 0x0000000000082947 */ /* 0x002fea0003800000 */
[----:B------:R-:W1:Y:S02]  /*172e0*/  SYNCS.PHASECHK.TRANS64.TRYWAIT P2, [R20+URZ+0x2a850], R7 ;  /* 0x02a85007140075a7 */ /* 0x000e64000804017f */
[----:B-1----:R-:W-:Y:S05]  /*172f0*/  @!P2 BRA `(.L_x_1663) ;  /* 0x000001600070a947 */ /* 0x002fea0003800000 */
.L_x_1662:
[----:B------:R-:W-:Y:S05]  /*17300*/  BSYNC B2 ;  /* 0x0000000000027941 */ /* 0x000fea0003800000 */
.L_x_1661:
[----:B------:R-:W2:Y:S01]  /*17310*/  LDL R10, [R1+0x38] ;  /* 0x00003800010a7983 */ /* 0x000ea20000100800 */
[----:B01----:R-:W-:Y:S01]  /*17320*/  VIADD R7, R2, 0x400 ;  /* 0x0000040002077836 */ /* 0x003fe20000000000 */
[----:B------:R-:W-:Y:S01]  /*17330*/  WARPGROUP.ARRIVE ;  /* 0x00000000000079c5 */ /* 0x000fe20000000000 */
[----:B------:R-:W-:Y:S01]  /*17340*/  IMAD.MOV.U32 R11, RZ, RZ, 0x40000040 ;  /* 0x40000040ff0b7424 */ /* 0x000fe200078e00ff */
[----:B------:R-:W-:Y:S01]  /*17350*/  ISETP.NE.AND P3, PT, R207, 0x1, PT ;  /* 0x00000001cf00780c */ /* 0x000fe20003f65270 */
[----:B------:R-:W-:Y:S01]  /*17360*/  IMAD.MOV.U32 R13, RZ, RZ, 0x40000040 ;  /* 0x40000040ff0d7424 */ /* 0x000fe200078e00ff */
[----:B------:R-:W-:Y:S01]  /*17370*/  SHF.R.U32.HI R7, RZ, 0x4, R7 ;  /* 0x00000004ff077819 */ /* 0x000fe20000011607 */
[----:B------:R-:W-:Y:S01]  /*17380*/  ULDC UR5, c[0x0][0x9d8] ;  /* 0x0002760000057ab9 */ /* 0x000fe20000000800 */
[----:B------:R-:W-:Y:S01]  /*17390*/  R2UR UR7, R11 ;  /* 0x000000000b0772ca */ /* 0x000fe200000e0000 */
[----:B------:R-:W-:Y:S01]  /*173a0*/  IMAD.MOV.U32 R11, RZ, RZ, 0x40000040 ;  /* 0x40000040ff0b7424 */ /* 0x000fe200078e00ff */
[----:B------:R-:W-:Y:S01]  /*173b0*/  LOP3.LUT R7, R7, 0x3fff, RZ, 0xc0, !PT ;  /* 0x00003fff07077812 */ /* 0x000fe200078ec0ff */
[----:B------:R-:W-:Y:S01]  /*173c0*/  FMUL.FTZ R23, R89, UR5 ;  /* 0x0000000559177c20 */ /* 0x000fe20008410000 */
[----:B------:R-:W-:Y:S01]  /*173d0*/  FMUL.FTZ R21, R91, UR5 ;  /* 0x000000055b157c20 */ /* 0x000fe20008410000 */
[----:B------:R-:W-:Y:S01]  /*173e0*/  FMUL.FTZ R89, R95, UR5 ;  /* 0x000000055f597c20 */ /* 0x000fe20008410000 */
[----:B------:R-:W-:Y:S01]  /*173f0*/  LOP3.LUT R7, R7, 0x3000000, RZ, 0xfc, !PT ;  /* 0x0300000007077812 */ /* 0x000fe200078efcff */
        /* <DEDUP_REMOVED lines=17> */
[----:B------:R-:W-:Y:S01]  /*17510*/  IMAD R132, R8, -0x60, RZ ;  /* 0xffffffa008847824 */ /* 0x000fe200078e02ff */
[----:B------:R-:W-:Y:S01]  /*17520*/  LOP3.LUT P2, RZ, R17, 0x100000, RZ, 0xc0, !PT ;  /* 0x0010000011ff7812 */ /* 0x000fe2000784c0ff */
[----:B------:R-:W0:Y:S01]  /*17530*/  MUFU.TANH R23, R23 ;  /* 0x0000001700177308 */ /* 0x000e220000002400 */
[----:B------:R-:W-:-:S05]  /*17540*/  @!P1 VIADD R205, R205, 0x2a840 ;  /* 0x0002a840cdcd9836 */ /* 0x000fca0000000000 */
[----:B------:R-:W-:Y:S02]  /*17550*/  @!P1 PRMT R205, RZ, 0x654, R205 ;  /* 0x00000654ffcd9816 */ /* 0x000fe400000000cd */
[----:B------:R-:W1:Y:S08]  /*17560*/  MUFU.TANH R21, R21 ;  /* 0x0000001500157308 */ /* 0x000e700000002400 */
        /* <DEDUP_REMOVED lines=18> */
[----:B--2---:R-:W-:Y:S01]  /*17690*/  R2UR UR4, R10 ;  /* 0x000000000a0472ca */ /* 0x004fe200000e0000 */
[----:B------:R-:W-:-:S02]  /*176a0*/  IMAD R10, R22, 0x600, R7 ;  /* 0x00000600160a7824 */ /* 0x000fc400078e0207 */
[----:B------:R-:W-:Y:S01]  /*176b0*/  FMUL.FTZ R22, R88, UR5 ;  /* 0x0000000558167c20 */ /* 0x000fe20008410000 */
[----:B------:R-:W-:Y:S01]  /*176c0*/  FMUL.FTZ R88, R94, UR5 ;  /* 0x000000055e587c20 */ /* 0x000fe20008410000 */
[----:B------:R-:W-:Y:S01]  /*176d0*/  FMUL.FTZ R7, R90, UR5 ;  /* 0x000000055a077c20 */ /* 0x000fe20008410000 */
[C---:B------:R-:W-:Y:S01]  /*176e0*/  VIADD R12, R10.reuse, 0x80 ;  /* 0x000000800a0c7836 */ /* 0x040fe20000000000 */
[----:B------:R-:W-:Y:S01]  /*176f0*/  R2UR UR6, R10 ;  /* 0x000000000a0672ca */ /* 0x000fe200000e0000 */
        /* <DEDUP_REMOVED lines=12> */
[----:B------:R-:W-:Y:S01]  /*177c0*/  HGMMA.64x128x16.F32.BF16 R24, R156, gdesc[UR4].tnspB, R24, gsb0 ;  /* 0x41e000049c187df0 */ /* 0x000fe20008001818 */
[----:B------:R-:W-:Y:S01]  /*177d0*/  R2UR UR6, R12 ;  /* 0x000000000c0672ca */ /* 0x000fe200000e0000 */
[----:B------:R-:W-:Y:S01]  /*177e0*/  VIADD R12, R10, 0x100 ;  /* 0x000001000a0c7836 */ /* 0x000fe20000000000 */
[----:B------:R-:W-:Y:S01]  /*177f0*/  R2UR UR7, R13 ;  /* 0x000000000d0772ca */ /* 0x000fe200000e0000 */
[----:B------:R-:W-:-:S02]  /*17800*/  IMAD.MOV.U32 R13, RZ, RZ, 0x40000040 ;  /* 0x40000040ff0d7424 */ /* 0x000fc400078e00ff */
[----:B------:R-:W-:Y:S01]  /*17810*/  FMUL.FTZ R119, R127, UR5 ;  /* 0x000000057f777c20 */ /* 0x000fe20008410000 */
[----:B------:R-:W-:Y:S01]  /*17820*/  FMUL.FTZ R124, R128, UR5 ;  /* 0x00000005807c7c20 */ /* 0x000fe20008410000 */
[----:B------:R-:W-:Y:S01]  /*17830*/  FMUL.FTZ R127, R135, UR5 ;  /* 0x00000005877f7c20 */ /* 0x000fe20008410000 */
[----:B------:R-:W2:Y:S01]  /*17840*/  MUFU.TANH R22, R22 ;  /* 0x0000001600167308 */ /* 0x000ea20000002400 */
        /* <DEDUP_REMOVED lines=36> */
[----:B------:R-:W-:Y:S01]  /*17a90*/  R2UR UR6, R12 ;  /* 0x000000000c0672ca */ /* 0x000fe200000e0000 */
[----:B------:R-:W-:Y:S01]  /*17aa0*/  FMUL.FTZ R12, R102, UR5 ;  /* 0x00000005660c7c20 */ /* 0x000fe20008410000 */
[----:B------:R-:W-:Y:S01]  /*17ab0*/  R2UR UR7, R13 ;  /* 0x000000000d0772ca */ /* 0x000fe200000e0000 */
[----:B------:R-:W-:Y:S01]  /*17ac0*/  FMUL.FTZ R13, R103, UR5 ;  /* 0x00000005670d7c20 */ /* 0x000fe20008410000 */
[----:B------:R-:W-:Y:S01]  /*17ad0*/  FMUL.FTZ R103, R111, UR5 ;  /* 0x000000056f677c20 */ /* 0x000fe20008410000 */
[----:B------:R-:W-:Y:S01]  /*17ae0*/  FMUL.FTZ R111, R116, UR5 ;  /* 0x00000005746f7c20 */ /* 0x000fe20008410000 */
[----:B------:R-:W-:Y:S01]  /*17af0*/  FMUL.FTZ R116, R122, UR5 ;  /* 0x000000057a747c20 */ /* 0x000fe20008410000 */
[----:B------:R-:W-:Y:S01]  /*17b00*/  FMUL.FTZ R122, R130, UR5 ;  /* 0x00000005827a7c20 */ /* 0x000fe20008410000 */
[----:B------:R-:W-:Y:S02]  /*17b10*/  IMAD.IADD R130, R181, 0x1, R178 ;  /* 0x00000001b5827824 */ /* 0x000fe400078e02b2 */
[----:B------:R-:W-:Y:S01]  /*17b20*/  FMUL.FTZ R102, R110, UR5 ;  /* 0x000000056e667c20 */ /* 0x000fe20008410000 */
[----:B------:R-:W-:Y:S01]  /*17b30*/  FMUL.FTZ R110, R118, UR5 ;  /* 0x00000005766e7c20 */ /* 0x000fe20008410000 */
[----:B------:R-:W-:Y:S01]  /*17b40*/  FMUL.FTZ R118, R126, UR5 ;  /* 0x000000057e767c20 */ /* 0x000fe20008410000 */
[----:B------:R-:W-:Y:S01]  /*17b50*/  FMUL.FTZ R126, R134, UR5 ;  /* 0x00000005867e7c20 */ /* 0x000fe20008410000 */
[----:B------:R-:W0:Y:S01]  /*17b60*/  MUFU.TANH R12, R12 ;  /* 0x0000000c000c7308 */ /* 0x000e220000002400 */
[----:B------:R-:W-:-:S07]  /*17b70*/  ULDC UR5, c[0x0][0x9e0] ;  /* 0x0002780000057ab9 */ /* 0x000fce0000000800 */
        /* <DEDUP_REMOVED lines=12> */
[----:B------:R-:W-:Y:S02]  /*17c40*/  R2UR UR6, R10 ;  /* 0x000000000a0672ca */ /* 0x000fe400000e0000 */
[----:B------:R-:W-:Y:S01]  /*17c50*/  R2UR UR7, R11 ;  /* 0x000000000b0772ca */ /* 0x000fe200000e0000 */
[----:B------:R-:W5:Y:S08]  /*17c60*/  @P3 LDC R10, c[0x0][0x450] ;  /* 0x00011400ff0a3b82 */ /* 0x000f700000000800 */
[----:B------:R-:W1:Y:S02]  /*17c70*/  @P3 LDC R11, c[0x0][0x44c] ;  /* 0x00011300ff0b3b82 */ /* 0x000e640000000800 */
[----:B-1----:R-:W-:-:S05]  /*17c80*/  @P3 IMAD.HI.U32 R11, R130, R11, RZ ;  /* 0x0000000b820b3227 */ /* 0x002fca00078e00ff */
[----:B-----5:R-:W-:Y:S02]  /*17c90*/  @P3 SHF.R.U32.HI R130, RZ, R10, R11 ;  /* 0x0000000aff823219 */ /* 0x020fe4000001160b */
[----:B------:R-:W-:-:S04]  /*17ca0*/  IADD3 R10, -R174, 0x1, R132 ;  /* 0x00000001ae0a7810 */ /* 0x000fc80007ffe184 */
[----:B------:R-:W-:-:S05]  /*17cb0*/  IADD3 R10, -R163, R10, R164 ;  /* 0x0000000aa30a7210 */ /* 0x000fca0007ffe1a4 */
[----:B------:R-:W-:Y:S01]  /*17cc0*/  VIADD R135, R10, UR4 ;  /* 0x000000040a877c36 */ /* 0x000fe20008000000 */
[----:B------:R-:W-:Y:S02]  /*17cd0*/  WARPGROUP.DEPBAR.LE gsb0, 0x0 ;  /* 0x00008000000079c5 */ /* 0x000fe40000010000 */
[----:B------:R-:W-:-:S06]  /*17ce0*/  WARPGROUP.ARRIVE ;  /* 0x00000000000079c5 */ /* 0x000fcc0000000000 */
[----:B------:R-:W-:Y:S03]  /*17cf0*/  HGMMA.64x128x16.F32.BF16 R24, R136, gdesc[UR4].tnspB, R24, gsb0 ;  /* 0x41e0000488187df0 */ /* 0x000fe60008001818 */
[----:B------:R-:W-:Y:S02]  /*17d00*/  WARPGROUP.DEPBAR.LE gsb0, 0x0 ;  /* 0x00008000000079c5 */ /* 0x000fe40000010000 */
[----:B------:R-:W1:Y:S01]  /*17d10*/  SHFL.IDX PT, R137, R130, RZ, 0x1c1f ;  /* 0x001c1fff82897589 */ /* 0x000e6200000e0000 */
[----:B------:R-:W-:Y:S01]  /*17d20*/  VIADD R136, R10, UR5 ;  /* 0x000000050a887c36 */ /* 0x000fe20008000000 */
[----:B------:R0:W-:Y:S03]  /*17d30*/  @!P1 SYNCS.ARRIVE.TRANS64.RED.A1T0 RZ, [R205+URZ], RZ ;  /* 0x000000ffcdff99a7 */ /* 0x0001e6000810043f */
[----:B-1----:R-:W-:-:S02]  /*17d40*/  IMAD.IADD R134, R136, 0x1, R137 ;  /* 0x0000000188867824 */ /* 0x002fc400078e0289 */
[----:B------:R-:W-:Y:S01]  /*17d50*/  IMAD.IADD R133, R135, 0x1, R137 ;  /* 0x0000000187857824 */ /* 0x000fe200078e0289 */
[----:B0-234-:R-:W-:Y:S06]  /*17d60*/  @!P2 BRA `(.L_x_1664) ;  /* 0x00000000005ca947 */ /* 0x01dfec0003800000 */
[----:B------:R-:W-:Y:S01]  /*17d70*/  IADD3 R137, -R163, R164, R137 ;  /* 0x000000a4a3897210 */ /* 0x000fe20007ffe189 */
[----:B------:R-:W-:Y:S03]  /*17d80*/  BSSY B2, `(.L_x_1665) ;  /* 0x0000012000027945 */ /* 0x000fe60003800000 */
[----:B------:R-:W-:-:S13]  /*17d90*/  ISETP.GT.AND P2, PT, R137, -0x1, PT ;  /* 0xffffffff8900780c */ /* 0x000fda0003f44270 */
[----:B------:R-:W-:Y:S05]  /*17da0*/  @P2 BRA `(.L_x_1666) ;  /* 0x0000000000242947 */ /* 0x000fea0003800000 */
[----:B------:R-:W-:Y:S01]  /*17db0*/  ULDC UR4, c[0x0][0x9e4] ;  /* 0x0002790000047ab9 */ /* 0x000fe20000000800 */
[----:B------:R-:W-:Y:S01]  /*17dc0*/  LOP3.LUT R137, RZ, R137, RZ, 0x33, !PT ;  /* 0x00000089ff897212 */ /* 0x000fe200078e33ff */
[----:B------:R-:W-:-:S05]  /*17dd0*/  IMAD.U32 R138, RZ, RZ, UR4 ;  /* 0x00000004ff8a7e24 */ /* 0x000fca000f8e00ff */
[----:B------:R-:W-:-:S13]  /*17de0*/  ISETP.NE.AND P2, PT, R138, 0x1, PT ;  /* 0x000000018a00780c */ /* 0x000fda0003f45270 */
[----:B------:R-:W0:Y:S02]  /*17df0*/  @P2 LDC.64 R10, c[0x0][0x9e8] ;  /* 0x00027a00ff0a2b82 */ /* 0x000e240000000a00 */
[----:B0-----:R-:W-:-:S05]  /*17e00*/  @P2 IMAD.HI.U32 R10, R137, R10, RZ ;  /* 0x0000000a890a2227 */ /* 0x001fca00078e00ff */
[----:B------:R-:W-:-:S04]  /*17e10*/  @P2 SHF.R.U32.HI R137, RZ, R11, R10 ;  /* 0x0000000bff892219 */ /* 0x000fc8000001160a */
[----:B------:R-:W-:Y:S01]  /*17e20*/  LOP3.LUT R137, RZ, R137, RZ, 0x33, !PT ;  /* 0x00000089ff897212 */ /* 0x000fe200078e33ff */
[----:B------:R-:W-:Y:S06]  /*17e30*/  BRA `(.L_x_1667) ;  /* 0x0000000000187947 */ /* 0x000fec0003800000 */
.L_x_1666:
[----:B------:R-:W-:Y:S02]  /*17e40*/  ULDC UR4, c[0x0][0x9e4] ;  /* 0x0002790000047ab9 */ /* 0x000fe40000000800 */
[----:B------:R-:W-:-:S05]  /*17e50*/  IMAD.U32 R138, RZ, RZ, UR4 ;  /* 0x00000004ff8a7e24 */ /* 0x000fca000f8e00ff */
[----:B------:R-:W-:-:S13]  /*17e60*/  ISETP.NE.AND P2, PT, R138, 0x1, PT ;  /* 0x000000018a00780c */ /* 0x000fda0003f45270 */
[----:B------:R-:W0:Y:S02]  /*17e70*/  @P2 LDC.64 R10, c[0x0][0x9e8] ;  /* 0x00027a00ff0a2b82 */ /* 0x000e240000000a00 */
[----:B0-----:R-:W-:-:S05]  /*17e80*/  @P2 IMAD.HI.U32 R10, R137, R10, RZ ;  /* 0x0000000a890a2227 */ /* 0x001fca00078e00ff */
[----:B------:R-:W-:-:S07]  /*17e90*/  @P2 SHF.R.U32.HI R137, RZ, R11, R10 ;  /* 0x0000000bff892219 */ /* 0x000fce000001160a */
.L_x_1667:
[----:B------:R-:W-:Y:S05]  /*17ea0*/  BSYNC B2 ;  /* 0x0000000000027941 */ /* 0x000fea0003800000 */
.L_x_1665:
[----:B------:R-:W-:-:S05]  /*17eb0*/  IMAD R137, R137, R138, R128 ;  /* 0x0000008a89897224 */ /* 0x000fca00078e0280 */
[----:B------:R-:W-:Y:S02]  /*17ec0*/  VIADDMNMX R134, R137, R138, R134, PT ;  /* 0x0000008a89867246 */ /* 0x000fe40003800186 */
[----:B------:R-:W-:-:S07]  /*17ed0*/  VIMNMX R133, R133, R137, !PT ;  /* 0x0000008985857248 */ /* 0x000fce0007fe0100 */
.L_x_1664:
[C---:B------:R-:W-:Y:S01]  /*17ee0*/  ISETP.GE.AND P2, PT, R132.reuse, 0x2, PT ;  /* 0x000000028400780c */ /* 0x040fe20003f46270 */
[----:B------:R-:W0:Y:S01]  /*17ef0*/  SHFL.IDX PT, R130, R130, 0x1, 0x1c1f ;  /* 0x003c1f0082827f89 */ /* 0x000e2200000e0000 */
[----:B------:R-:W-:Y:S02]  /*17f00*/  ISETP.GE.AND P5, PT, R132, 0xa, PT ;  /* 0x0000000a8400780c */ /* 0x000fe40003fa6270 */
[----:B------:R-:W-:Y:S02]  /*17f10*/  ISETP.GT.AND P3, PT, R133, 0x1, !P2 ;  /* 0x000000018500780c */ /* 0x000fe40005764270 */
[----:B------:R-:W-:Y:S02]  /*17f20*/  LOP3.LUT R17, R17, 0xfffffffb, RZ, 0xc0, !PT ;  /* 0xfffffffb11117812 */ /* 0x000fe400078ec0ff */
[----:B------:R-:W-:Y:S02]  /*17f30*/  ISETP.LT.OR P4, PT, R134, 0x2, P3 ;  /* 0x000000028600780c */ /* 0x000fe40001f81670 */
[----:B------:R-:W-:-:S02]  /*17f40*/  ISETP.GE.AND P3, PT, R132, 0x9, PT ;  /* 0x000000098400780c */ /* 0x000fc40003f66270 */
[----:B------:R-:W-:Y:S02]  /*17f50*/  FSEL R23, R23, -INF , !P4 ;  /* 0xff80000017177808 */ /* 0x000fe40006000000 */
[----:B------:R-:W-:Y:S02]  /*17f60*/  ISETP.GT.AND P4, PT, R133, 0x8, !P3 ;  /* 0x000000088500780c */ /* 0x000fe40005f84270 */
[----:B------:R-:W-:Y:S02]  /*17f70*/  @P5 LOP3.LUT R17, R17, 0x4, RZ, 0xfc, !PT ;  /* 0x0000000411115812 */ /* 0x000fe400078efcff */
[----:B------:R-:W-:Y:S02]  /*17f80*/  ISETP.LT.OR P4, PT, R134, 0x9, P4 ;  /* 0x000000098600780c */ /* 0x000fe40002781670 */
[----:B------:R-:W-:Y:S02]  /*17f90*/  LOP3.LUT R17, R17, 0xfffffff7, RZ, 0xc0, !PT ;  /* 0xfffffff711117812 */ /* 0x000fe400078ec0ff */
[----:B------:R-:W-:-:S02]  /*17fa0*/  FSEL R90, R90, -INF , !P4 ;  /* 0xff8000005a5a7808 */ /* 0x000fc40006000000 */
[----:B------:R-:W-:Y:S01]  /*17fb0*/  ISETP.GT.AND P4, PT, R133, 0x9, !P5 ;  /* 0x000000098500780c */ /* 0x000fe20006f84270 */
[--C-:B0-----:R-:W-:Y:S01]  /*17fc0*/  IMAD.IADD R136, R136, 0x1, R130.reuse ;  /* 0x0000000188887824 */ /* 0x101fe200078e0282 */
[----:B------:R-:W-:Y:S01]  /*17fd0*/  ISETP.GE.AND P5, PT, R132, 0x11, PT ;  /* 0x000000118400780c */ /* 0x000fe20003fa6270 */
[----:B------:R-:W-:Y:S01]  /*17fe0*/  IMAD.IADD R135, R135, 0x1, R130 ;  /* 0x0000000187877824 */ /* 0x000fe200078e0282 */
[----:B------:R-:W-:-:S04]  /*17ff0*/  ISETP.LT.OR P4, PT, R134, 0xa, P4 ;  /* 0x0000000a8600780c */ /* 0x000fc80002781670 */
[----:B------:R-:W-:Y:S02]  /*18000*/  FSEL R91, R91, -INF , !P4 ;  /* 0xff8000005b5b7808 */ /* 0x000fe40006000000 */
[----:B------:R-:W-:-:S04]  /*18010*/  ISETP.GT.AND P4, PT, R133, 0x10, !P5 ;  /* 0x000000108500780c */ /* 0x000fc80006f84270 */
[----:B------:R-:W-:Y:S02]  /*18020*/  ISETP.LT.OR P4, PT, R134, 0x11, P4 ;  /* 0x000000118600780c */ /* 0x000fe40002781670 */
[----:B------:R-:W-:Y:S02]  /*18030*/  @P5 LOP3.LUT R17, R17, 0x8, RZ, 0xfc, !PT ;  /* 0x0000000811115812 */ /* 0x000fe400078efcff */
[----:B------:R-:W-:Y:S02]  /*18040*/  ISETP.GE.AND P5, PT, R132, 0x12, PT ;  /* 0x000000128400780c */ /* 0x000fe40003fa6270 */
[----:B------:R-:W-:Y:S02]  /*18050*/  LOP3.LUT R17, R17, 0xfff7ffff, RZ, 0xc0, !PT ;  /* 0xfff7ffff11117812 */ /* 0x000fe400078ec0ff */
[----:B------:R-:W-:Y:S02]  /*18060*/  FSEL R94, R94, -INF , !P4 ;  /* 0xff8000005e5e7808 */ /* 0x000fe40006000000 */
[----:B------:R-:W-:-:S04]  /*18070*/  ISETP.GT.AND P4, PT, R133, 0x11, !P5 ;  /* 0x000000118500780c */ /* 0x000fc80006f84270 */
[----:B------:R-:W-:-:S03]  /*18080*/  ISETP.LT.OR P4, PT, R134, 0x12, P4 ;  /* 0x000000128600780c */ /* 0x000fc60002781670 */
        /* <DEDUP_REMOVED lines=80> */
[----:B------:R-:W-:Y:S02]  /*18590*/  FSEL R120, R120, -INF , !P4 ;  /* 0xff80000078787808 */ /* 0x000fe40006000000 */
[----:B------:R-:W-:Y:S02]  /*185a0*/  LOP3.LUT R17, R17, 0xffffffdf, RZ, 0xc0, !PT ;  /* 0xffffffdf11117812 */ /* 0x000fe400078ec0ff */
[----:B------:R-:W-:-:S04]  /*185b0*/  ISETP.GT.AND P4, PT, R133, 0x49, !P5 ;  /* 0x000000498500780c */ /* 0x000fc80006f84270 */
[----:B------:R-:W-:-:S03]  /*185c0*/  ISETP.LT.OR P4, PT, R134, 0x4a, P4 ;  /* 0x0000004a8600780c */ /* 0x000fc60002781670 */
[----:B------:R-:W-:Y:S02]  /*185d0*/  @P5 LOP3.LUT R17, R17, 0x20, RZ, 0xfc, !PT ;  /* 0x0000002011115812 */ /* 0x000fe400078efcff */
[----:B------:R-:W-:Y:S02]  /*185e0*/  ISETP.GE.AND P5, PT, R132, 0x51, PT ;  /* 0x000000518400780c */ /* 0x000fe40003fa6270 */
[----:B------:R-:W-:Y:S02]  /*185f0*/  FSEL R121, R121, -INF , !P4 ;  /* 0xff80000079797808 */ /* 0x000fe40006000000 */
[----:B------:R-:W-:Y:S02]  /*18600*/  ISETP.GT.AND P4, PT, R133, 0x50, !P5 ;  /* 0x000000508500780c */ /* 0x000fe40006f84270 */
[----:B------:R-:W-:Y:S02]  /*18610*/  LOP3.LUT R17, R17, 0xffffffef, RZ, 0xc0, !PT ;  /* 0xffffffef11117812 */ /* 0x000fe400078ec0ff */
[----:B------:R-:W-:-:S04]  /*18620*/  ISETP.LT.OR P4, PT, R134, 0x51, P4 ;  /* 0x000000518600780c */ /* 0x000fc80002781670 */
[----:B------:R-:W-:Y:S02]  /*18630*/  FSEL R124, R124, -INF , !P4 ;  /* 0xff8000007c7c7808 */ /* 0x000fe40006000000 */
[----:B------:R-:W-:Y:S02]  /*18640*/  ISETP.GE.AND P4, PT, R132, 0x52, PT ;  /* 0x000000528400780c */ /* 0x000fe40003f86270 */
[----:B------:R-:W-:Y:S02]  /*18650*/  @P5 LOP3.LUT R17, R17, 0x10, RZ, 0xfc, !PT ;  /* 0x0000001011115812 */ /* 0x000fe400078efcff */
[----:B------:R-:W-:Y:S02]  /*18660*/  ISETP.GT.AND P5, PT, R133, 0x51, !P4 ;  /* 0x000000518500780c */ /* 0x000fe400067a4270 */
[----:B------:R-:W-:Y:S02]  /*18670*/  LOP3.LUT R17, R17, 0xfffffffd, RZ, 0xc0, !PT ;  /* 0xfffffffd11117812 */ /* 0x000fe400078ec0ff */
[----:B------:R-:W-:-:S04]  /*18680*/  ISETP.LT.OR P5, PT, R134, 0x52, P5 ;  /* 0x000000528600780c */ /* 0x000fc80002fa1670 */
[----:B------:R-:W-:Y:S02]  /*18690*/  FSEL R125, R125, -INF , !P5 ;  /* 0xff8000007d7d7808 */ /* 0x000fe40006800000 */
[----:B------:R-:W-:-:S04]  /*186a0*/  ISETP.GE.AND P5, PT, R132, 0x59, PT ;  /* 0x000000598400780c */ /* 0x000fc80003fa6270 */
[----:B------:R-:W-:-:S04]  /*186b0*/  ISETP.GT.AND P6, PT, R133, 0x58, !P5 ;  /* 0x000000588500780c */ /* 0x000fc80006fc4270 */
[----:B------:R-:W-:-:S04]  /*186c0*/  ISETP.LT.OR P6, PT, R134, 0x59, P6 ;  /* 0x000000598600780c */ /* 0x000fc800037c1670 */
[----:B------:R-:W-:Y:S02]  /*186d0*/  FSEL R129, R129, -INF , !P6 ;  /* 0xff80000081817808 */ /* 0x000fe40007000000 */
[----:B------:R-:W-:-:S13]  /*186e0*/  ISETP.GE.AND P6, PT, R132, 0x1, PT ;  /* 0x000000018400780c */ /* 0x000fda0003fc6270 */
[----:B------:R-:W-:Y:S02]  /*186f0*/  @P6 LOP3.LUT R17, R17, 0x2, RZ, 0xfc, !PT ;  /* 0x0000000211116812 */ /* 0x000fe400078efcff */
[----:B------:R-:W-:Y:S02]  /*18700*/  ISETP.GT.AND P6, PT, R133, RZ, !P6 ;  /* 0x000000ff8500720c */ /* 0x000fe400077c4270 */
[----:B------:R-:W-:Y:S02]  /*18710*/  LOP3.LUT R17, R17, 0xfffffffe, RZ, 0xc0, !PT ;  /* 0xfffffffe11117812 */ /* 0x000fe400078ec0ff */
[----:B------:R-:W-:-:S04]  /*18720*/  ISETP.LT.OR P6, PT, R134, 0x1, P6 ;  /* 0x000000018600780c */ /* 0x000fc800037c1670 */
[----:B------:R-:W-:Y:S02]  /*18730*/  FSEL R22, R22, -INF , !P6 ;  /* 0xff80000016167808 */ /* 0x000fe40007000000 */
[----:B------:R-:W-:-:S13]  /*18740*/  ISETP.GE.AND P6, PT, R132, 0x5a, PT ;  /* 0x0000005a8400780c */ /* 0x000fda0003fc6270 */
[----:B------:R-:W-:Y:S02]  /*18750*/  @P6 LOP3.LUT R17, R17, 0x1, RZ, 0xfc, !PT ;  /* 0x0000000111116812 */ /* 0x000fe400078efcff */
[----:B------:R-:W-:-:S04]  /*18760*/  ISETP.GT.AND P6, PT, R133, 0x59, !P6 ;  /* 0x000000598500780c */ /* 0x000fc800077c4270 */
[----:B------:R-:W-:-:S04]  /*18770*/  ISETP.LT.OR P6, PT, R134, 0x5a, P6 ;  /* 0x0000005a8600780c */ /* 0x000fc800037c1670 */
[----:B------:R-:W-:Y:S02]  /*18780*/  FSEL R131, R131, -INF , !P6 ;  /* 0xff80000083837808 */ /* 0x000fe40007000000 */
[----:B------:R-:W-:-:S13]  /*18790*/  LOP3.LUT P6, RZ, R17, 0x100000, RZ, 0xc0, !PT ;  /* 0x0010000011ff7812 */ /* 0x000fda00078cc0ff */
[----:B------:R-:W-:Y:S05]  /*187a0*/  @!P6 BRA `(.L_x_1668) ;  /* 0x00000000005ce947 */ /* 0x000fea0003800000 */
        /* <DEDUP_REMOVED lines=13> */
.L_x_1670:
[----:B------:R-:W-:Y:S02]  /*18880*/  ULDC UR4, c[0x0][0x9e4] ;  /* 0x0002790000047ab9 */ /* 0x000fe40000000800 */
[----:B------:R-:W-:-:S05]  /*18890*/  IMAD.U32 R132, RZ, RZ, UR4 ;  /* 0x00000004ff847e24 */ /* 0x000fca000f8e00ff */
[----:B------:R-:W-:-:S13]  /*188a0*/  ISETP.NE.AND P6, PT, R132, 0x1, PT ;  /* 0x000000018400780c */ /* 0x000fda0003fc5270 */
[----:B------:R-:W0:Y:S02]  /*188b0*/  @P6 LDC.64 R10, c[0x0][0x9e8] ;  /* 0x00027a00ff0a6b82 */ /* 0x000e240000000a00 */
[----:B0-----:R-:W-:-:S05]  /*188c0*/  @P6 IMAD.HI.U32 R10, R130, R10, RZ ;  /* 0x0000000a820a6227 */ /* 0x001fca00078e00ff */
[----:B------:R-:W-:-:S07]  /*188d0*/  @P6 SHF.R.U32.HI R130, RZ, R11, R10 ;  /* 0x0000000bff826219 */ /* 0x000fce000001160a */
.L_x_1671:
[----:B------:R-:W-:Y:S05]  /*188e0*/  BSYNC B2 ;  /* 0x0000000000027941 */ /* 0x000fea0003800000 */
.L_x_1669:
[----:B------:R-:W-:-:S05]  /*188f0*/  IMAD R11, R130, R132, R128 ;  /* 0x00000084820b7224 */ /* 0x000fca00078e0280 */
[----:B------:R-:W-:Y:S02]  /*18900*/  VIADDMNMX R136, R11, R132, R136, PT ;  /* 0x000000840b887246 */ /* 0x000fe40003800188 */
[----:B------:R-:W-:-:S07]  /*18910*/  VIMNMX R135, R135, R11, !PT ;  /* 0x0000000b87877248 */ /* 0x000fce0007fe0100 */
.L_x_1668:
[C---:B------:R-:W-:Y:S01]  /*18920*/  ISETP.GT.AND P2, PT, R135.reuse, 0x1, !P2 ;  /* 0x000000018700780c */ /* 0x040fe20005744270 */
[----:B------:R-:W-:Y:S01]  /*18930*/  ULDC UR4, c[0x0][0x988] ;  /* 0x0002620000047ab9 */ /* 0x000fe20000000800 */
[----:B------:R-:W-:Y:S01]  /*18940*/  ISETP.GT.AND P3, PT, R135, 0x8, !P3 ;  /* 0x000000088700780c */ /* 0x000fe20005f64270 */
[----:B------:R-:W-:Y:S01]  /*18950*/  @!P1 VIADD R20, R20, 0x2a860 ;  /* 0x0002a86014149836 */ /* 0x000fe20000000000 */
[C---:B------:R-:W-:Y:S02]  /*18960*/  ISETP.LT.OR P2, PT, R136.reuse, 0x2, P2 ;  /* 0x000000028800780c */ /* 0x040fe40001741670 */
[----:B------:R-:W-:Y:S02]  /*18970*/  ISETP.LT.OR P3, PT, R136, 0x9, P3 ;  /* 0x000000098800780c */ /* 0x000fe40001f61670 */
[----:B------:R-:W-:Y:S02]  /*18980*/  FSEL R21, R21, -INF , !P2 ;  /* 0xff80000015157808 */ /* 0x000fe40005000000 */
[----:B------:R-:W-:-:S02]  /*18990*/  LOP3.LUT P2, RZ, R17, 0x4, RZ, 0xc0, !PT ;  /* 0x0000000411ff7812 */ /* 0x000fc4000784c0ff */
[----:B------:R-:W-:Y:S02]  /*189a0*/  FSEL R128, R88, -INF , !P3 ;  /* 0xff80000058807808 */ /* 0x000fe40005800000 */
[----:B------:R-:W-:Y:S02]  /*189b0*/  ISETP.GT.AND P2, PT, R135, 0x9, !P2 ;  /* 0x000000098700780c */ /* 0x000fe40005744270 */
[C---:B------:R-:W-:Y:S02]  /*189c0*/  LOP3.LUT P3, RZ, R17.reuse, 0x10000, RZ, 0xc0, !PT ;  /* 0x0001000011ff7812 */ /* 0x040fe4000786c0ff */
[----:B------:R-:W-:Y:S02]  /*189d0*/  ISETP.LT.OR P2, PT, R136, 0xa, P2 ;  /* 0x0000000a8800780c */ /* 0x000fe40001741670 */
[----:B------:R-:W-:Y:S02]  /*189e0*/  LOP3.LUT P6, RZ, R17, 0x8000, RZ, 0xc0, !PT ;  /* 0x0000800011ff7812 */ /* 0x000fe400078cc0ff */
[----:B------:R-:W-:-:S02]  /*189f0*/  FSEL R89, R89, -INF , !P2 ;  /* 0xff80000059597808 */ /* 0x000fc40005000000 */
[----:B------:R-:W-:Y:S02]  /*18a00*/  LOP3.LUT P2, RZ, R17, 0x8, RZ, 0xc0, !PT ;  /* 0x0000000811ff7812 */ /* 0x000fe4000784c0ff */
[----:B------:R-:W-:Y:S02]  /*18a10*/  FMNMX.FTZ R10, R22, R5, !PT ;  /* 0x00000005160a7209 */ /* 0x000fe40007810000 */
[----:B------:R-:W-:Y:S02]  /*18a20*/  ISETP.GT.AND P2, PT, R135, 0x10, !P2 ;  /* 0x000000108700780c */ /* 0x000fe40005744270 */
[----:B------:R-:W-:Y:S02]  /*18a30*/  FMNMX.FTZ R11, R23, R10, !PT ;  /* 0x0000000a170b7209 */ /* 0x000fe40007810000 */
[----:B------:R-:W-:Y:S02]  /*18a40*/  ISETP.LT.OR P2, PT, R136, 0x11, P2 ;  /* 0x000000118800780c */ /* 0x000fe40001741670 */
[----:B------:R-:W-:-:S02]  /*18a50*/  FMNMX.FTZ R10, R90, R11, !PT ;  /* 0x0000000b5a0a7209 */ /* 0x000fc40007810000 */
[----:B------:R-:W-:Y:S02]  /*18a60*/  FSEL R92, R92, -INF , !P2 ;  /* 0xff8000005c5c7808 */ /* 0x000fe40005000000 */
[----:B------:R-:W-:Y:S02]  /*18a70*/  LOP3.LUT P2, RZ, R17, 0x80000, RZ, 0xc0, !PT ;  /* 0x0008000011ff7812 */ /* 0x000fe4000784c0ff */
[----:B------:R-:W-:Y:S02]  /*18a80*/  FMNMX.FTZ R11, R91, R10, !PT ;  /* 0x0000000a5b0b7209 */ /* 0x000fe40007810000 */
[----:B------:R-:W-:Y:S02]  /*18a90*/  ISETP.GT.AND P2, PT, R135, 0x11, !P2 ;  /* 0x000000118700780c */ /* 0x000fe40005744270 */
[----:B------:R-:W-:Y:S02]  /*18aa0*/  FMNMX.FTZ R10, R94, R11, !PT ;  /* 0x0000000b5e0a7209 */ /* 0x000fe40007810000 */
[----:B------:R-:W-:-:S02]  /*18ab0*/  ISETP.LT.OR P2, PT, R136, 0x12, P2 ;  /* 0x000000128800780c */ /* 0x000fc40001741670 */
[----:B------:R-:W-:Y:S02]  /*18ac0*/  FMNMX.FTZ R11, R95, R10, !PT ;  /* 0x0000000a5f0b7209 */ /* 0x000fe40007810000 */
[----:B------:R-:W-:Y:S02]  /*18ad0*/  FSEL R93, R93, -INF , !P2 ;  /* 0xff8000005d5d7808 */ /* 0x000fe40005000000 */
[----:B------:R-:W-:Y:S02]  /*18ae0*/  LOP3.LUT P2, RZ, R17, 0x40000, RZ, 0xc0, !PT ;  /* 0x0004000011ff7812 */ /* 0x000fe4000784c0ff */
[----:B------:R-:W-:Y:S02]  /*18af0*/  FMNMX.FTZ R10, R96, R11, !PT ;  /* 0x0000000b600a7209 */ /* 0x000fe40007810000 */
[----:B------:R-:W-:Y:S02]  /*18b00*/  ISETP.GT.AND P2, PT, R135, 0x18, !P2 ;  /* 0x000000188700780c */ /* 0x000fe40005744270 */
[----:B------:R-:W-:-:S02]  /*18b10*/  FMNMX.FTZ R11, R97, R10, !PT ;  /* 0x0000000a610b7209 */ /* 0x000fc40007810000 */
[----:B------:R-:W-:Y:S02]  /*18b20*/  ISETP.LT.OR P2, PT, R136, 0x19, P2 ;  /* 0x000000198800780c */ /* 0x000fe40001741670 */
[----:B------:R-:W-:Y:S02]  /*18b30*/  FMNMX.FTZ R10, R100, R11, !PT ;  /* 0x0000000b640a7209 */ /* 0x000fe40007810000 */
[----:B------:R-:W-:Y:S02]  /*18b40*/  FSEL R12, R12, -INF , !P2 ;  /* 0xff8000000c0c7808 */ /* 0x000fe40005000000 */
[----:B------:R-:W-:Y:S02]  /*18b50*/  LOP3.LUT P2, RZ, R17, 0x20000, RZ, 0xc0, !PT ;  /* 0x0002000011ff7812 */ /* 0x000fe4000784c0ff */
        /* <DEDUP_REMOVED lines=30> */
[----:B------:R-:W-:Y:S02]  /*18d40*/  LOP3.LUT P2, RZ, R17, 0x1000, RZ, 0xc0, !PT ;  /* 0x0000100011ff7812 */ /* 0x000fe4000784c0ff */
[----:B------:R-:W-:-:S02]  /*18d50*/  FMNMX.FTZ R10, R129, R10, !PT ;  /* 0x0000000a810a7209 */ /* 0x000fc40007810000 */
[----:B------:R-:W-:Y:S02]  /*18d60*/  ISETP.GT.AND P2, PT, R135, 0x30, !P2 ;  /* 0x000000308700780c */ /* 0x000fe40005744270 */
[----:B------:R-:W-:Y:S01]  /*18d70*/  FMNMX.FTZ R88, R131, R10, !PT ;  /* 0x0000000a83587209 */ /* 0x000fe20007810000 */
[----:B------:R-:W-:Y:S01]  /*18d80*/  IMAD.U32 R10, RZ, RZ, UR4 ;  /* 0x00000004ff0a7e24 */ /* 0x000fe2000f8e00ff */
[----:B------:R-:W-:Y:S02]  /*18d90*/  ISETP.LT.OR P2, PT, R136, 0x31, P2 ;  /* 0x000000318800780c */ /* 0x000fe40001741670 */
[C---:B------:R-:W-:Y:S01]  /*18da0*/  LOP3.LUT P3, RZ, R17.reuse, 0x20, RZ, 0xc0, !PT ;  /* 0x0000002011ff7812 */ /* 0x040fe2000786c0ff */
[----:B------:R-:W0:Y:S01]  /*18db0*/  SHFL.BFLY PT, R11, R88, 0x2, 0x1f ;  /* 0x0c401f00580b7f89 */ /* 0x000e2200000e0000 */
[----:B------:R-:W-:Y:S02]  /*18dc0*/  FSEL R106, R106, -INF , !P2 ;  /* 0xff8000006a6a7808 */ /* 0x000fe40005000000 */
[----:B------:R-:W-:-:S02]  /*18dd0*/  LOP3.LUT P2, RZ, R17, 0x800, RZ, 0xc0, !PT ;  /* 0x0000080011ff7812 */ /* 0x000fc4000784c0ff */
[----:B------:R-:W-:Y:S02]  /*18de0*/  LOP3.LUT P6, RZ, R17, 0x10, RZ, 0xc0, !PT ;  /* 0x0000001011ff7812 */ /* 0x000fe400078cc0ff */
[C---:B------:R-:W-:Y:S02]  /*18df0*/  ISETP.GT.AND P2, PT, R135.reuse, 0x31, !P2 ;  /* 0x000000318700780c */ /* 0x040fe40005744270 */
[----:B------:R-:W-:Y:S02]  /*18e00*/  ISETP.GT.AND P4, PT, R135, 0x51, !P4 ;  /* 0x000000518700780c */ /* 0x000fe40006784270 */
[C---:B------:R-:W-:Y:S02]  /*18e10*/  ISETP.LT.OR P2, PT, R136.reuse, 0x32, P2 ;  /* 0x000000328800780c */ /* 0x040fe40001741670 */
[----:B------:R-:W-:Y:S02]  /*18e20*/  ISETP.LT.OR P4, PT, R136, 0x52, P4 ;  /* 0x000000528800780c */ /* 0x000fe40002781670 */
[----:B------:R-:W-:-:S02]  /*18e30*/  FSEL R107, R107, -INF , !P2 ;  /* 0xff8000006b6b7808 */ /* 0x000fc40005000000 */
[----:B------:R-:W-:Y:S02]  /*18e40*/  LOP3.LUT P2, RZ, R17, 0x400, RZ, 0xc0, !PT ;  /* 0x0000040011ff7812 */ /* 0x000fe4000784c0ff */
[C---:B------:R-:W-:Y:S02]  /*18e50*/  ISETP.GT.AND P5, PT, R135.reuse, 0x58, !P5 ;  /* 0x000000588700780c */ /* 0x040fe40006fa4270 */
[----:B------:R-:W-:Y:S02]  /*18e60*/  ISETP.GT.AND P2, PT, R135, 0x38, !P2 ;  /* 0x000000388700780c */ /* 0x000fe40005744270 */
[----:B------:R-:W-:Y:S02]  /*18e70*/  FSEL R123, R123, -INF , !P4 ;  /* 0xff8000007b7b7808 */ /* 0x000fe40006000000 */
[----:B------:R-:W-:Y:S02]  /*18e80*/  ISETP.LT.OR P2, PT, R136, 0x39, P2 ;  /* 0x000000398800780c */ /* 0x000fe40001741670 */
[----:B0-----:R-:W-:-:S02]  /*18e90*/  FMNMX.FTZ R130, R88, R11, !PT ;  /* 0x0000000b58827209 */ /* 0x001fc40007810000 */
[----:B------:R-:W-:Y:S02]  /*18ea0*/  FSEL R110, R110, -INF , !P2 ;  /* 0xff8000006e6e7808 */ /* 0x000fe40005000000 */
[----:B------:R-:W-:Y:S01]  /*18eb0*/  LOP3.LUT P2, RZ, R17, 0x200, RZ, 0xc0, !PT ;  /* 0x0000020011ff7812 */ /* 0x000fe2000784c0ff */
[----:B------:R-:W0:Y:S01]  /*18ec0*/  SHFL.BFLY PT, R11, R130, 0x1, 0x1f ;  /* 0x0c201f00820b7f89 */ /* 0x000e2200000e0000 */
[----:B------:R-:W-:Y:S02]  /*18ed0*/  ISETP.LT.OR P5, PT, R136, 0x59, P5 ;  /* 0x000000598800780c */ /* 0x000fe40002fa1670 */
[----:B------:R-:W-:Y:S02]  /*18ee0*/  ISETP.GT.AND P2, PT, R135, 0x39, !P2 ;  /* 0x000000398700780c */ /* 0x000fe40005744270 */
[----:B------:R-:W-:Y:S02]  /*18ef0*/  FSEL R126, R126, -INF , !P5 ;  /* 0xff8000007e7e7808 */ /* 0x000fe40006800000 */
[----:B------:R-:W-:-:S04]  /*18f00*/  ISETP.LT.OR P2, PT, R136, 0x3a, P2 ;  /* 0x0000003a8800780c */ /* 0x000fc80001741670 */
[----:B------:R-:W-:Y:S02]  /*18f10*/  FSEL R112, R112, -INF , !P2 ;  /* 0xff80000070707808 */ /* 0x000fe40005000000 */
[----:B------:R-:W-:-:S04]  /*18f20*/  LOP3.LUT P2, RZ, R17, 0x100, RZ, 0xc0, !PT ;  /* 0x0000010011ff7812 */ /* 0x000fc8000784c0ff */
[----:B------:R-:W-:-:S04]  /*18f30*/  ISETP.GT.AND P2, PT, R135, 0x40, !P2 ;  /* 0x000000408700780c */ /* 0x000fc80005744270 */
[----:B------:R-:W-:Y:S02]  /*18f40*/  ISETP.LT.OR P2, PT, R136, 0x41, P2 ;  /* 0x000000418800780c */ /* 0x000fe40001741670 */
[----:B0-----:R-:W-:Y:S02]  /*18f50*/  FMNMX.FTZ R11, R130, R11, !PT ;  /* 0x0000000b820b7209 */ /* 0x001fe40007810000 */
[----:B------:R-:W-:Y:S02]  /*18f60*/  FSEL R116, R116, -INF , !P2 ;  /* 0xff80000074747808 */ /* 0x000fe40005000000 */
[----:B------:R-:W-:Y:S01]  /*18f70*/  LOP3.LUT P2, RZ, R17, 0x80, RZ, 0xc0, !PT ;  /* 0x0000008011ff7812 */ /* 0x000fe2000784c0ff */
[----:B------:R-:W-:-:S03]  /*18f80*/  FMUL.FTZ R133, R11, R10 ;  /* 0x0000000a0b857220 */ /* 0x000fc60000410000 */
[----:B------:R-:W-:-:S04]  /*18f90*/  ISETP.GT.AND P2, PT, R135, 0x41, !P2 ;  /* 0x000000418700780c */ /* 0x000fc80005744270 */
[----:B------:R-:W-:-:S04]  /*18fa0*/  ISETP.LT.OR P2, PT, R136, 0x42, P2 ;  /* 0x000000428800780c */ /* 0x000fc80001741670 */
[----:B------:R-:W-:Y:S02]  /*18fb0*/  FSEL R117, R117, -INF , !P2 ;  /* 0xff80000075757808 */ /* 0x000fe40005000000 */
[----:B------:R-:W-:-:S04]  /*18fc0*/  LOP3.LUT P2, RZ, R17, 0x40, RZ, 0xc0, !PT ;  /* 0x0000004011ff7812 */ /* 0x000fc8000784c0ff */
[----:B------:R-:W-:-:S04]  /*18fd0*/  ISETP.GT.AND P2, PT, R135, 0x48, !P2 ;  /* 0x000000488700780c */ /* 0x000fc80005744270 */
[----:B------:R-:W-:-:S04]  /*18fe0*/  ISETP.LT.OR P2, PT, R136, 0x49, P2 ;  /* 0x000000498800780c */ /* 0x000fc80001741670 */
[----:B------:R-:W-:Y:S02]  /*18ff0*/  FSEL R118, R118, -INF , !P2 ;  /* 0xff80000076767808 */ /* 0x000fe40005000000 */
[----:B------:R-:W-:-:S04]  /*19000*/  ISETP.GT.AND P2, PT, R135, 0x49, !P3 ;  /* 0x000000498700780c */ /* 0x000fc80005f44270 */
[----:B------:R-:W-:-:S04]  /*19010*/  ISETP.LT.OR P2, PT, R136, 0x4a, P2 ;  /* 0x0000004a8800780c */ /* 0x000fc80001741670 */
[----:B------:R-:W-:Y:S02]  /*19020*/  FSEL R119, R119, -INF , !P2 ;  /* 0xff80000077777808 */ /* 0x000fe40005000000 */
[----:B------:R-:W-:Y:S02]  /*19030*/  ISETP.GT.AND P2, PT, R135, 0x50, !P6 ;  /* 0x000000508700780c */ /* 0x000fe40007744270 */
[----:B------:R-:W-:Y:S02]  /*19040*/  LOP3.LUT P6, RZ, R17, 0x2, RZ, 0xc0, !PT ;  /* 0x0000000211ff7812 */ /* 0x000fe400078cc0ff */
[----:B------:R-:W-:-:S04]  /*19050*/  ISETP.LT.OR P2, PT, R136, 0x51, P2 ;  /* 0x000000518800780c */ /* 0x000fc80001741670 */
[----:B------:R-:W-:Y:S02]  /*19060*/  FSEL R122, R122, -INF , !P2 ;  /* 0xff8000007a7a7808 */ /* 0x000fe40005000000 */
[----:B------:R-:W-:Y:S02]  /*19070*/  ISETP.GT.AND P2, PT, R135, RZ, !P6 ;  /* 0x000000ff8700720c */ /* 0x000fe40007744270 */
[----:B------:R-:W-:Y:S02]  /*19080*/  LOP3.LUT P6, RZ, R17, 0x1, RZ, 0xc0, !PT ;  /* 0x0000000111ff7812 */ /* 0x000fe400078cc0ff */
[----:B------:R-:W-:Y:S02]  /*19090*/  ISETP.LT.OR P2, PT, R136, 0x1, P2 ;  /* 0x000000018800780c */ /* 0x000fe40001741670 */
[----:B------:R-:W-:Y:S02]  /*190a0*/  ISETP.GT.AND P3, PT, R135, 0x59, !P6 ;  /* 0x000000598700780c */ /* 0x000fe40007764270 */
[----:B------:R-:W-:-:S02]  /*190b0*/  FSEL R7, R7, -INF , !P2 ;  /* 0xff80000007077808 */ /* 0x000fc40005000000 */
[----:B------:R-:W-:Y:S02]  /*190c0*/  FSETP.NEU.FTZ.AND P2, PT, R11, -INF , PT ;  /* 0xff8000000b00780b */ /* 0x000fe40003f5d000 */
[----:B------:R-:W-:Y:S02]  /*190d0*/  ISETP.LT.OR P3, PT, R136, 0x5a, P3 ;  /* 0x0000005a8800780c */ /* 0x000fe40001f61670 */
[----:B------:R-:W-:Y:S02]  /*190e0*/  FSEL R133, R133, RZ, P2 ;  /* 0x000000ff85857208 */ /* 0x000fe40001000000 */
[----:B------:R-:W-:-:S03]  /*190f0*/  FSEL R127, R127, -INF , !P3 ;  /* 0xff8000007f7f7808 */ /* 0x000fc60005800000 */
        /* <DEDUP_REMOVED lines=8> */
[----:B------:R-:W-:Y:S01]  /*19180*/  FSEL R108, R11, RZ, P2 ;  /* 0x000000ff0b6c7208 */ /* 0x000fe20001000000 */
[----:B------:R-:W-:Y:S01]  /*19190*/  MUFU.EX2 R156, R156 ;  /* 0x0000009c009c7308 */ /* 0x000fe20000000800 */
[----:B------:R-:W-:Y:S01]  /*191a0*/  FMNMX.FTZ R88, R128, R23, !PT ;  /* 0x0000001780587209 */ /* 0x000fe20007810000 */
[-CC-:B------:R-:W-:Y:S01]  /*191b0*/  FFMA.FTZ R154, R96, R10.reuse, -R133.reuse ;  /* 0x0000000a609a7223 */ /* 0x180fe20000010885 */
[-CC-:B------:R-:W-:Y:S01]  /*191c0*/  FFMA.FTZ R148, R100, R10.reuse, -R133.reuse ;  /* 0x0000000a64947223 */ /* 0x180fe20000010885 */
[--C-:B------:R-:W-:Y:S01]  /*191d0*/  FFMA.FTZ R150, R104, R10, -R133.reuse ;  /* 0x0000000a68967223 */ /* 0x100fe20000010885 */
[----:B------:R-:W-:Y:S01]  /*191e0*/  FMNMX.FTZ R23, R89, R88, !PT ;  /* 0x0000005859177209 */ /* 0x000fe20007810000 */
[-CC-:B------:R-:W-:Y:S01]  /*191f0*/  FFMA.FTZ R96, R105, R10.reuse, -R133.reuse ;  /* 0x0000000a69607223 */ /* 0x180fe20000010885 */
[-CC-:B------:R-:W-:Y:S01]  /*19200*/  FFMA.FTZ R146, R111, R10.reuse, -R133.reuse ;  /* 0x0000000a6f927223 */ /* 0x180fe20000010885 */
        /* <DEDUP_REMOVED lines=16> */
[----:B------:R-:W-:Y:S01]  /*19310*/  FMNMX.FTZ R88, R98, R91, !PT ;  /* 0x0000005b62587209 */ /* 0x000fe20007810000 */
[----:B------:R-:W-:-:S03]  /*19320*/  FFMA.FTZ R91, R95, R10, -R133 ;  /* 0x0000000a5f5b7223 */ /* 0x000fc60000010885 */
        /* <DEDUP_REMOVED lines=11> */
[----:B------:R-:W-:Y:S01]  /*193e0*/  FMNMX.FTZ R88, R116, R95, !PT ;  /* 0x0000005f74587209 */ /* 0x000fe20007810000 */
[-CC-:B------:R-:W-:Y:S01]  /*193f0*/  FFMA.FTZ R95, R101, R10.reuse, -R133.reuse ;  /* 0x0000000a655f7223 */ /* 0x180fe20000010885 */
[----:B------:R-:W-:Y:S02]  /*19400*/  FFMA.FTZ R101, R115, R10, -R133 ;  /* 0x0000000a73657223 */ /* 0x000fe40000010885 */
        /* <DEDUP_REMOVED lines=9> */
[----:B------:R-:W-:Y:S01]  /*194a0*/  FFMA.FTZ R97, R109, R10, -R133 ;  /* 0x0000000a6d617223 */ /* 0x000fe20000010885 */
[----:B------:R-:W-:Y:S02]  /*194b0*/  FADD.FTZ R109, -R108, R5 ;  /* 0x000000056c6d7221 */ /* 0x000fe40000010100 */
        /* <DEDUP_REMOVED lines=11> */
[----:B0-----:R-:W-:Y:S01]  /*19570*/  FMNMX.FTZ R90, R88, R90, !PT ;  /* 0x0000005a585a7209 */ /* 0x001fe20007810000 */
[----:B------:R-:W-:-:S06]  /*19580*/  FMUL.FTZ R88, R109, R10 ;  /* 0x0000000a6d587220 */ /* 0x000fcc0000410000 */
[----:B------:R-:W-:Y:S01]  /*19590*/  MUFU.EX2 R142, R142 ;  /* 0x0000008e008e7308 */ /* 0x000fe20000000800 */
[C---:B------:R-:W-:Y:S01]  /*195a0*/  FSETP.NEU.FTZ.AND P2, PT, R90.reuse, -INF , PT ;  /* 0xff8000005a00780b */ /* 0x040fe20003f5d000 */
[----:B------:R-:W-:-:S05]  /*195b0*/  FMUL.FTZ R108, R90, R10 ;  /* 0x0000000a5a6c7220 */ /* 0x000fca0000410000 */
[----:B------:R-:W-:Y:S01]  /*195c0*/  FSEL R109, R108, RZ, P2 ;  /* 0x000000ff6c6d7208 */ /* 0x000fe20001000000 */
[----:B------:R-:W0:Y:S04]  /*195d0*/  MUFU.EX2 R88, R88 ;  /* 0x0000005800587308 */ /* 0x000e280000000800 */
[-CC-:B------:R-:W-:Y:S01]  /*195e0*/  FFMA.FTZ R157, R7, R10.reuse, -R109.reuse ;  /* 0x0000000a079d7223 */ /* 0x180fe2000001086d */
[----:B------:R-:W-:Y:S01]  /*195f0*/  FSEL R7, R90, RZ, P2 ;  /* 0x000000ff5a077208 */ /* 0x000fe20001000000 */
[-CC-:B------:R-:W-:Y:S01]  /*19600*/  FFMA.FTZ R21, R21, R10.reuse, -R109.reuse ;  /* 0x0000000a15157223 */ /* 0x180fe2000001086d */
[-CC-:B------:R-:W-:Y:S01]  /*19610*/  FFMA.FTZ R159, R128, R10.reuse, -R109.reuse ;  /* 0x0000000a809f7223 */ /* 0x180fe2000001086d */
[-CC-:B------:R-:W-:Y:S01]  /*19620*/  FFMA.FTZ R89, R89, R10.reuse, -R109.reuse ;  /* 0x0000000a59597223 */ /* 0x180fe2000001086d */
[-CC-:B------:R-:W-:Y:S01]  /*19630*/  FFMA.FTZ R149, R98, R10.reuse, -R109.reuse ;  /* 0x0000000a62957223 */ /* 0x180fe2000001086d */
[----:B------:R-:W-:Y:S01]  /*19640*/  FADD.FTZ R7, -R7, R4 ;  /* 0x0000000407077221 */ /* 0x000fe20000010100 */
[----:B------:R-:W-:Y:S01]  /*19650*/  MUFU.EX2 R157, R157 ;  /* 0x0000009d009d7308 */ /* 0x000fe20000000800 */
[-CC-:B------:R-:W-:Y:S01]  /*19660*/  FFMA.FTZ R153, R92, R10.reuse, -R109.reuse ;  /* 0x0000000a5c997223 */ /* 0x180fe2000001086d */
[-CC-:B------:R-:W-:Y:S01]  /*19670*/  FFMA.FTZ R92, R93, R10.reuse, -R109.reuse ;  /* 0x0000000a5d5c7223 */ /* 0x180fe2000001086d */
[-C--:B------:R-:W-:Y:S01]  /*19680*/  FMUL.FTZ R7, R7, R10.reuse ;  /* 0x0000000a07077220 */ /* 0x080fe20000410000 */
[-CC-:B------:R-:W-:Y:S01]  /*19690*/  FFMA.FTZ R155, R12, R10.reuse, -R109.reuse ;  /* 0x0000000a0c9b7223 */ /* 0x180fe2000001086d */
[-CC-:B------:R-:W-:Y:S01]  /*196a0*/  FFMA.FTZ R12, R13, R10.reuse, -R109.reuse ;  /* 0x0000000a0d0c7223 */ /* 0x180fe2000001086d */
[----:B0-----:R-:W-:Y:S01]  /*196b0*/  FFMA.FTZ R3, R88, R3, R156 ;  /* 0x0000000358037223 */ /* 0x001fe2000001009c */
[-CC-:B------:R-:W-:Y:S01]  /*196c0*/  FFMA.FTZ R13, R99, R10.reuse, -R109.reuse ;  /* 0x0000000a630d7223 */ /* 0x180fe2000001086d */
[----:B------:R-:W-:Y:S01]  /*196d0*/  MUFU.EX2 R21, R21 ;  /* 0x0000001500157308 */ /* 0x000fe20000000800 */
[-C--:B------:R-:W-:Y:S01]  /*196e0*/  FFMA.FTZ R151, R102, R10.reuse, -R109 ;  /* 0x0000000a66977223 */ /* 0x080fe2000001086d */
[----:B------:R-:W-:Y:S01]  /*196f0*/  FADD.FTZ R3, R22, R3 ;  /* 0x0000000316037221 */ /* 0x000fe20000010000 */
[-CC-:B------:R-:W-:Y:S01]  /*19700*/  FFMA.FTZ R103, R103, R10.reuse, -R109.reuse ;  /* 0x0000000a67677223 */ /* 0x180fe2000001086d */
[-CC-:B------:R-:W-:Y:S01]  /*19710*/  FFMA.FTZ R145, R106, R10.reuse, -R109.reuse ;  /* 0x0000000a6a917223 */ /* 0x180fe2000001086d */
[-C--:B------:R-:W-:Y:S01]  /*19720*/  FFMA.FTZ R93, R107, R10.reuse, -R109 ;  /* 0x0000000a6b5d7223 */ /* 0x080fe2000001086d */
[----:B------:R-:W-:Y:S01]  /*19730*/  FADD.FTZ R98, R158, R3 ;  /* 0x000000039e627221 */ /* 0x000fe20000010000 */
[-CC-:B------:R-:W-:Y:S01]  /*19740*/  FFMA.FTZ R147, R110, R10.reuse, -R109.reuse ;  /* 0x0000000a6e937223 */ /* 0x180fe2000001086d */
[----:B------:R-:W0:Y:S01]  /*19750*/  MUFU.EX2 R7, R7 ;  /* 0x0000000700077308 */ /* 0x000e220000000800 */
[-CC-:B------:R-:W-:Y:S01]  /*19760*/  FFMA.FTZ R141, R116, R10.reuse, -R109.reuse ;  /* 0x0000000a748d7223 */ /* 0x180fe2000001086d */
[C---:B------:R-:W-:Y:S01]  /*19770*/  FADD.FTZ R3, R23.reuse, R98 ;  /* 0x0000006217037221 */ /* 0x040fe20000010000 */
[--C-:B------:R-:W-:Y:S01]  /*19780*/  FFMA.FTZ R143, R118, R10, -R109.reuse ;  /* 0x0000000a768f7223 */ /* 0x100fe2000001086d */
[----:B------:R-:W-:Y:S01]  /*19790*/  F2FP.BF16.F32.PACK_AB R158, R23, R158 ;  /* 0x0000009e179e723e */ /* 0x000fe200000010ff */
[-C--:B------:R-:W-:Y:S01]  /*197a0*/  FFMA.FTZ R137, R122, R10.reuse, -R109 ;  /* 0x0000000a7a897223 */ /* 0x080fe2000001086d */
[----:B------:R-:W-:Y:S01]  /*197b0*/  FADD.FTZ R98, R152, R3 ;  /* 0x0000000398627221 */ /* 0x000fe20000010000 */
[-CC-:B------:R-:W-:Y:S01]  /*197c0*/  FFMA.FTZ R123, R123, R10.reuse, -R109.reuse ;  /* 0x0000000a7b7b7223 */ /* 0x180fe2000001086d */
[----:B------:R-:W1:Y:S01]  /*197d0*/  MUFU.EX2 R159, R159 ;  /* 0x0000009f009f7308 */ /* 0x000e620000000800 */
[----:B------:R-:W-:Y:S01]  /*197e0*/  FFMA.FTZ R126, R126, R10, -R109 ;  /* 0x0000000a7e7e7223 */ /* 0x000fe2000001086d */
[----:B------:R-:W-:Y:S01]  /*197f0*/  FADD.FTZ R3, R91, R98 ;  /* 0x000000625b037221 */ /* 0x000fe20000010000 */
[----:B------:R-:W-:-:S02]  /*19800*/  F2FP.BF16.F32.PACK_AB R156, R22, R156 ;  /* 0x0000009c169c723e */ /* 0x000fc400000010ff */
[----:B------:R-:W-:Y:S01]  /*19810*/  ISETP.GT.AND P2, PT, R8, R9, PT ;  /* 0x000000090800720c */ /* 0x000fe20003f44270 */
[----:B------:R-:W-:Y:S01]  /*19820*/  FADD.FTZ R3, R154, R3 ;  /* 0x000000039a037221 */ /* 0x000fe20000010000 */
[C---:B------:R-:W-:Y:S01]  /*19830*/  F2FP.BF16.F32.PACK_AB R154, R94.reuse, R154 ;  /* 0x0000009a5e9a723e */ /* 0x040fe200000010ff */
[----:B------:R-:W2:Y:S01]  /*19840*/  MUFU.EX2 R89, R89 ;  /* 0x0000005900597308 */ /* 0x000ea20000000800 */
[----:B0-----:R-:W-:Y:S01]  /*19850*/  FFMA.FTZ R0, R7, R0, R157 ;  /* 0x0000000007007223 */ /* 0x001fe2000001009d */
[----:B------:R-:W-:Y:S01]  /*19860*/  FADD.FTZ R3, R94, R3 ;  /* 0x000000035e037221 */ /* 0x000fe20000010000 */
[----:B------:R-:W-:Y:S01]  /*19870*/  F2FP.BF16.F32.PACK_AB R152, R91, R152 ;  /* 0x000000985b98723e */ /* 0x000fe200000010ff */
[----:B------:R-:W-:Y:S02]  /*19880*/  VIADD R8, R8, 0xffffffff ;  /* 0xffffffff08087836 */ /* 0x000fe40000000000 */
[----:B------:R-:W-:Y:S01]  /*19890*/  FADD.FTZ R98, R21, R0 ;  /* 0x0000000015627221 */ /* 0x000fe20000010000 */
[----:B------:R-:W-:Y:S01]  /*198a0*/  FADD.FTZ R102, R148, R3 ;  /* 0x0000000394667221 */ /* 0x000fe20000010000 */
[-CC-:B------:R-:W-:Y:S01]  /*198b0*/  FFMA.FTZ R0, R112, R10.reuse, -R109.reuse ;  /* 0x0000000a70007223 */ /* 0x180fe2000001086d */
[----:B------:R-:W0:Y:S01]  /*198c0*/  MUFU.EX2 R153, R153 ;  /* 0x0000009900997308 */ /* 0x000e220000000800 */
[----:B-1----:R-:W-:Y:S01]  /*198d0*/  FADD.FTZ R98, R159, R98 ;  /* 0x000000629f627221 */ /* 0x002fe20000010000 */
[----:B------:R-:W-:Y:S01]  /*198e0*/  FADD.FTZ R99, R95, R102 ;  /* 0x000000665f637221 */ /* 0x000fe20000010000 */
[----:B------:R-:W-:Y:S01]  /*198f0*/  @!P1 PRMT R102, RZ, 0x654, R20 ;  /* 0x00000654ff669816 */ /* 0x000fe20000000014 */
[----:B------:R-:W-:Y:S01]  /*19900*/  FFMA.FTZ R20, R117, R10, -R109 ;  /* 0x0000000a75147223 */ /* 0x000fe2000001086d */
[----:B------:R-:W-:Y:S01]  /*19910*/  F2FP.BF16.F32.PACK_AB R148, R95, R148 ;  /* 0x000000945f94723e */ /* 0x000fe200000010ff */
[----:B------:R-:W-:Y:S01]  /*19920*/  FADD.FTZ R99, R150, R99 ;  /* 0x0000006396637221 */ /* 0x000fe20000010000 */
[----:B------:R1:W-:Y:S01]  /*19930*/  @!P1 SYNCS.ARRIVE.TRANS64.RED.A1T0 RZ, [R102+URZ], RZ ;  /* 0x000000ff66ff99a7 */ /* 0x0003e2000810043f */
[----:B------:R-:W3:Y:S01]  /*19940*/  MUFU.EX2 R92, R92 ;  /* 0x0000005c005c7308 */ /* 0x000ee20000000800 */
[----:B--2---:R-:W-:Y:S01]  /*19950*/  FADD.FTZ R98, R89, R98 ;  /* 0x0000006259627221 */ /* 0x004fe20000010000 */
[C---:B------:R-:W-:Y:S01]  /*19960*/  FADD.FTZ R99, R96.reuse, R99 ;  /* 0x0000006360637221 */ /* 0x040fe20000010000 */
[----:B------:R-:W-:-:S02]  /*19970*/  F2FP.BF16.F32.PACK_AB R150, R96, R150 ;  /* 0x000000966096723e */ /* 0x000fc400000010ff */
[----:B------:R-:W-:Y:S01]  /*19980*/  F2FP.BF16.F32.PACK_AB R157, R21, R157 ;  /* 0x0000009d159d723e */ /* 0x000fe200000010ff */
[----:B------:R-:W-:Y:S01]  /*19990*/  FADD.FTZ R106, R144, R99 ;  /* 0x00000063906a7221 */ /* 0x000fe20000010000 */
[----:B------:R-:W-:Y:S01]  /*199a0*/  F2FP.BF16.F32.PACK_AB R144, R97, R144 ;  /* 0x000000906190723e */ /* 0x000fe200000010ff */
[----:B------:R-:W2:Y:S01]  /*199b0*/  MUFU.EX2 R155, R155 ;  /* 0x0000009b009b7308 */ /* 0x000ea20000000800 */
[----:B0-----:R-:W-:Y:S01]  /*199c0*/  FADD.FTZ R3, R153, R98 ;  /* 0x0000006299037221 */ /* 0x001fe20000010000 */
[----:B------:R-:W-:-:S06]  /*199d0*/  F2FP.BF16.F32.PACK_AB R159, R89, R159 ;  /* 0x0000009f599f723e */ /* 0x000fcc00000010ff */
[----:B------:R-:W1:Y:S01]  /*199e0*/  MUFU.EX2 R12, R12 ;  /* 0x0000000c000c7308 */ /* 0x000e620000000800 */
[C---:B---3--:R-:W-:Y:S01]  /*199f0*/  FADD.FTZ R98, R92.reuse, R3 ;  /* 0x000000035c627221 */ /* 0x048fe20000010000 */
[----:B------:R-:W-:-:S06]  /*19a00*/  F2FP.BF16.F32.PACK_AB R153, R92, R153 ;  /* 0x000000995c99723e */ /* 0x000fcc00000010ff */
[----:B------:R-:W0:Y:S01]  /*19a10*/  MUFU.EX2 R149, R149 ;  /* 0x0000009500957308 */ /* 0x000e220000000800 */
[----:B--2---:R-:W-:Y:S01]  /*19a20*/  FADD.FTZ R3, R155, R98 ;  /* 0x000000629b037221 */ /* 0x004fe20000010000 */
[-CC-:B------:R-:W-:Y:S01]  /*19a30*/  FFMA.FTZ R98, R119, R10.reuse, -R109.reuse ;  /* 0x0000000a77627223 */ /* 0x180fe2000001086d */
[----:B------:R-:W-:-:S05]  /*19a40*/  FFMA.FTZ R109, R127, R10, -R109 ;  /* 0x0000000a7f6d7223 */ /* 0x000fca000001086d */
[----:B------:R-:W2:Y:S01]  /*19a50*/  MUFU.EX2 R13, R13 ;  /* 0x0000000d000d7308 */ /* 0x000ea20000000800 */
[C---:B-1----:R-:W-:Y:S01]  /*19a60*/  FADD.FTZ R102, R12.reuse, R3 ;  /* 0x000000030c667221 */ /* 0x042fe20000010000 */
[----:B------:R-:W-:Y:S01]  /*19a70*/  FADD.FTZ R3, R97, R106 ;  /* 0x0000006a61037221 */ /* 0x000fe20000010000 */
[----:B------:R-:W-:-:S03]  /*19a80*/  F2FP.BF16.F32.PACK_AB R155, R12, R155 ;  /* 0x0000009b0c9b723e */ /* 0x000fc600000010ff */
[----:B------:R-:W-:Y:S01]  /*19a90*/  FADD.FTZ R99, R146, R3 ;  /* 0x0000000392637221 */ /* 0x000fe20000010000 */
[C---:B------:R-:W-:Y:S01]  /*19aa0*/  F2FP.BF16.F32.PACK_AB R146, R100.reuse, R146 ;  /* 0x000000926492723e */ /* 0x040fe200000010ff */
[----:B------:R-:W1:Y:S01]  /*19ab0*/  MUFU.EX2 R151, R151 ;  /* 0x0000009700977308 */ /* 0x000e620000000800 */
[----:B0-----:R-:W-:Y:S01]  /*19ac0*/  FADD.FTZ R102, R149, R102 ;  /* 0x0000006695667221 */ /* 0x001fe20000010000 */
[----:B------:R-:W-:-:S04]  /*19ad0*/  FADD.FTZ R99, R100, R99 ;  /* 0x0000006364637221 */ /* 0x000fc80000010000 */
[----:B------:R-:W-:Y:S01]  /*19ae0*/  FADD.FTZ R106, R140, R99 ;  /* 0x000000638c6a7221 */ /* 0x000fe20000010000 */
[----:B------:R-:W-:Y:S01]  /*19af0*/  F2FP.BF16.F32.PACK_AB R140, R101, R140 ;  /* 0x0000008c658c723e */ /* 0x000fe200000010ff */
[----:B------:R-:W0:Y:S01]  /*19b00*/  MUFU.EX2 R4, R103 ;  /* 0x0000006700047308 */ /* 0x000e220000000800 */
[C---:B--2---:R-:W-:Y:S01]  /*19b10*/  FADD.FTZ R102, R13.reuse, R102 ;  /* 0x000000660d667221 */ /* 0x044fe20000010000 */
[----:B------:R-:W-:-:S06]  /*19b20*/  F2FP.BF16.F32.PACK_AB R149, R13, R149 ;  /* 0x000000950d95723e */ /* 0x000fcc00000010ff */
[----:B------:R-:W2:Y:S01]  /*19b30*/  MUFU.EX2 R145, R145 ;  /* 0x0000009100917308 */ /* 0x000ea20000000800 */
[----:B-1----:R-:W-:-:S07]  /*19b40*/  FADD.FTZ R3, R151, R102 ;  /* 0x0000006697037221 */ /* 0x002fce0000010000 */
[----:B------:R-:W1:Y:S01]  /*19b50*/  MUFU.EX2 R93, R93 ;  /* 0x0000005d005d7308 */ /* 0x000e620000000800 */
[C---:B0-----:R-:W-:Y:S01]  /*19b60*/  FADD.FTZ R102, R4.reuse, R3 ;  /* 0x0000000304667221 */ /* 0x041fe20000010000 */
[----:B------:R-:W-:Y:S01]  /*19b70*/  FADD.FTZ R3, R101, R106 ;  /* 0x0000006a65037221 */ /* 0x000fe20000010000 */
[----:B------:R-:W-:Y:S01]  /*19b80*/  F2FP.BF16.F32.PACK_AB R151, R4, R151 ;  /* 0x000000970497723e */ /* 0x000fe200000010ff */
[----:B------:R-:W-:Y:S02]  /*19b90*/  IMAD.MOV.U32 R4, RZ, RZ, R90 ;  /* 0x000000ffff047224 */ /* 0x000fe400078e005a */
[----:B------:R-:W-:Y:S02]  /*19ba0*/  FADD.FTZ R23, R142, R3 ;  /* 0x000000038e177221 */ /* 0x000fe40000010000 */
[----:B------:R-:W0:Y:S01]  /*19bb0*/  MUFU.EX2 R147, R147 ;  /* 0x0000009300937308 */ /* 0x000e220000000800 */
[----:B--2---:R-:W-:-:S07]  /*19bc0*/  FADD.FTZ R102, R145, R102 ;  /* 0x0000006691667221 */ /* 0x004fce0000010000 */
        /* <DEDUP_REMOVED lines=9> */
[C---:B-1----:R-:W-:Y:S01]  /*19c60*/  FADD.FTZ R94, R0.reuse, R3 ;  /* 0x00000003005e7221 */ /* 0x042fe20000010000 */
[----:B------:R-:W-:-:S06]  /*19c70*/  F2FP.BF16.F32.PACK_AB R147, R0, R147 ;  /* 0x000000930093723e */ /* 0x000fcc00000010ff */
[----:B------:R-:W1:Y:S01]  /*19c80*/  MUFU.EX2 R105, R105 ;  /* 0x0000006900697308 */ /* 0x000e620000000800 */
[----:B0-----:R-:W-:-:S07]  /*19c90*/  FADD.FTZ R96, R136, R23 ;  /* 0x0000001788607221 */ /* 0x001fce0000010000 */
[----:B------:R-:W0:Y:S01]  /*19ca0*/  MUFU.EX2 R20, R20 ;  /* 0x0000001400147308 */ /* 0x000e220000000800 */
[----:B--2---:R-:W-:-:S07]  /*19cb0*/  FADD.FTZ R3, R141, R94 ;  /* 0x0000005e8d037221 */ /* 0x004fce0000010000 */
[----:B------:R-:W2:Y:S01]  /*19cc0*/  MUFU.EX2 R138, R138 ;  /* 0x0000008a008a7308 */ /* 0x000ea20000000800 */
[C---:B-1----:R-:W-:Y:S01]  /*19cd0*/  FADD.FTZ R23, R105.reuse, R96 ;  /* 0x0000006069177221 */ /* 0x042fe20000010000 */
[----:B------:R-:W-:-:S06]  /*19ce0*/  F2FP.BF16.F32.PACK_AB R136, R105, R136 ;  /* 0x000000886988723e */ /* 0x000fcc00000010ff */
[----:B------:R-:W1:Y:S01]  /*19cf0*/  MUFU.EX2 R143, R143 ;  /* 0x0000008f008f7308 */ /* 0x000e620000000800 */
[C---:B0-----:R-:W-:Y:S01]  /*19d00*/  FADD.FTZ R94, R20.reuse, R3 ;  /* 0x00000003145e7221 */ /* 0x041fe20000010000 */
[----:B------:R-:W-:-:S06]  /*19d10*/  F2FP.BF16.F32.PACK_AB R141, R20, R141 ;  /* 0x0000008d148d723e */ /* 0x000fcc00000010ff */
[----:B------:R-:W0:Y:S01]  /*19d20*/  MUFU.EX2 R98, R98 ;  /* 0x0000006200627308 */ /* 0x000e220000000800 */
[----:B--2---:R-:W-:-:S07]  /*19d30*/  FADD.FTZ R96, R138, R23 ;  /* 0x000000178a607221 */ /* 0x004fce0000010000 */
[----:B------:R-:W2:Y:S01]  /*19d40*/  MUFU.EX2 R5, R131 ;  /* 0x0000008300057308 */ /* 0x000ea20000000800 */
[----:B-1----:R-:W-:-:S07]  /*19d50*/  FADD.FTZ R23, R143, R94 ;  /* 0x0000005e8f177221 */ /* 0x002fce0000010000 */
[----:B------:R-:W1:Y:S01]  /*19d60*/  MUFU.EX2 R137, R137 ;  /* 0x0000008900897308 */ /* 0x000e620000000800 */
[C---:B0-----:R-:W-:Y:S01]  /*19d70*/  FADD.FTZ R94, R98.reuse, R23 ;  /* 0x00000017625e7221 */ /* 0x041fe20000010000 */
[----:B------:R-:W-:Y:S01]  /*19d80*/  F2FP.BF16.F32.PACK_AB R143, R98, R143 ;  /* 0x0000008f628f723e */ /* 0x000fe200000010ff */
[----:B------:R-:W-:-:S05]  /*19d90*/  IMAD.MOV.U32 R23, RZ, RZ, R15 ;  /* 0x000000ffff177224 */ /* 0x000fca00078e000f */
[----:B------:R-:W0:Y:S01]  /*19da0*/  MUFU.EX2 R22, R123 ;  /* 0x0000007b00167308 */ /* 0x000e220000000800 */
[C---:B--2---:R-:W-:Y:S01]  /*19db0*/  FADD.FTZ R3, R5.reuse, R96 ;  /* 0x0000006005037221 */ /* 0x044fe20000010000 */
[----:B------:R-:W-:-:S06]  /*19dc0*/  F2FP.BF16.F32.PACK_AB R138, R5, R138 ;  /* 0x0000008a058a723e */ /* 0x000fcc00000010ff */
[----:B------:R-:W2:Y:S01]  /*19dd0*/  MUFU.EX2 R126, R126 ;  /* 0x0000007e007e7308 */ /* 0x000ea20000000800 */
[----:B-1----:R-:W-:-:S07]  /*19de0*/  FADD.FTZ R5, R137, R94 ;  /* 0x0000005e89057221 */ /* 0x002fce0000010000 */
[----:B------:R-:W1:Y:S01]  /*19df0*/  MUFU.EX2 R109, R109 ;  /* 0x0000006d006d7308 */ /* 0x000e620000000800 */
[C---:B0-----:R-:W-:Y:S01]  /*19e00*/  FADD.FTZ R5, R22.reuse, R5 ;  /* 0x0000000516057221 */ /* 0x041fe20000010000 */
[----:B------:R-:W-:Y:S01]  /*19e10*/  F2FP.BF16.F32.PACK_AB R137, R22, R137 ;  /* 0x000000891689723e */ /* 0x000fe200000010ff */
[----:B------:R-:W-:Y:S02]  /*19e20*/  IMAD.MOV.U32 R22, RZ, RZ, R14 ;  /* 0x000000ffff167224 */ /* 0x000fe400078e000e */
[----:B--2---:R-:W-:-:S04]  /*19e30*/  FADD.FTZ R5, R126, R5 ;  /* 0x000000057e057221 */ /* 0x004fc80000010000 */
[C---:B-1----:R-:W-:Y:S01]  /*19e40*/  FADD.FTZ R0, R109.reuse, R5 ;  /* 0x000000056d007221 */ /* 0x042fe20000010000 */
[----:B------:R-:W-:Y:S01]  /*19e50*/  F2FP.BF16.F32.PACK_AB R139, R109, R126 ;  /* 0x0000007e6d8b723e */ /* 0x000fe200000010ff */
[----:B------:R-:W-:Y:S01]  /*19e60*/  IMAD.MOV.U32 R5, RZ, RZ, R11 ;  /* 0x000000ffff057224 */ /* 0x000fe200078e000b */
[----:B------:R-:W-:Y:S06]  /*19e70*/  @P2 BRA `(.L_x_1672) ;  /* 0xffffffc800182947 */ /* 0x000fec000383ffff */
[----:B------:R-:W-:Y:S05]  /*19e80*/  BSYNC B1 ;  /* 0x0000000000017941 */ /* 0x000fea0003800000 */
.L_x_1653:
[----:B------:R-:W-:Y:S02]  /*19e90*/  IMAD.MOV.U32 R4, RZ, RZ, R90 ;  /* 0x000000ffff047224 */ /* 0x000fe400078e005a */
[----:B------:R-:W-:Y:S02]  /*19ea0*/  IMAD.MOV.U32 R5, RZ, RZ, R11 ;  /* 0x000000ffff057224 */ /* 0x000fe400078e000b */
[----:B------:R-:W-:Y:S02]  /*19eb0*/  IMAD.MOV.U32 R22, RZ, RZ, R14 ;  /* 0x000000ffff167224 */ /* 0x000fe400078e000e */
[----:B------:R-:W-:-:S07]  /*19ec0*/  IMAD.MOV.U32 R23, RZ, RZ, R15 ;  /* 0x000000ffff177224 */ /* 0x000fce00078e000f */
.L_x_1652:
[----:B------:R-:W-:Y:S05]  /*19ed0*/  BSYNC B0 ;  /* 0x0000000000007941 */ /* 0x000fea0003800000 */
.L_x_1651:
[----:B------:R-:W0:Y:S01]  /*19ee0*/  LDC R211, c[0x0][0x448] ;  /* 0x00011200ffd37b82 */ /* 0x000e220000000800 */
[----:B------:R-:W-:Y:S01]  /*19ef0*/  VIADD R9, R178, 0x7f ;  /* 0x0000007fb2097836 */ /* 0x000fe20000000000 */
[----:B------:R-:W-:Y:S01]  /*19f00*/  LOP3.LUT R17, R17, 0xffefffff, RZ, 0xc0, !PT ;  /* 0xffefffff11117812 */ /* 0x000fe200078ec0ff */
[----:B------:R-:W-:Y:S01]  /*19f10*/  ULDC UR4, c[0x0][0x9dc] ;  /* 0x0002770000047ab9 */ /* 0x000fe20000000800 */
[----:B------:R-:W-:-:S04]  /*19f20*/  IADD3 R14, R164, 0x1, -R163 ;  /* 0x00000001a40e7810 */ /* 0x000fc80007ffe8a3 */
[----:B------:R-:W1:Y:S01]  /*19f30*/  LDC R210, c[0x0][0x9e4] ;  /* 0x00027900ffd27b82 */ /* 0x000e620000000800 */
[----:B0-----:R-:W-:-:S13]  /*19f40*/  ISETP.NE.AND P2, PT, R211, 0x1, PT ;  /* 0x00000001d300780c */ /* 0x001fda0003f45270 */
[----:B------:R-:W0:Y:S01]  /*19f50*/  @P2 LDC R12, c[0x0][0x44c] ;  /* 0x00011300ff0c2b82 */ /* 0x000e220000000800 */
[----:B------:R-:W-:-:S04]  /*19f60*/  @P2 LOP3.LUT R17, R17, 0x100000, RZ, 0xfc, !PT ;  /* 0x0010000011112812 */ /* 0x000fc800078efcff */
[----:B------:R-:W-:-:S03]  /*19f70*/  LOP3.LUT R17, R17, 0xffdfffff, RZ, 0xc0, !PT ;  /* 0xffdfffff11117812 */ /* 0x000fc600078ec0ff */
[----:B------:R-:W2:Y:S01]  /*19f80*/  @P2 LDC R11, c[0x0][0x450] ;  /* 0x00011400ff0b2b82 */ /* 0x000ea20000000800 */
[----:B0-----:R-:W-:-:S05]  /*19f90*/  @P2 IMAD.HI.U32 R12, R9, R12, RZ ;  /* 0x0000000c090c2227 */ /* 0x001fca00078e00ff */
[----:B--2---:R-:W-:Y:S02]  /*19fa0*/  @P2 SHF.R.U32.HI R9, RZ, R11, R12 ;  /* 0x0000000bff092219 */ /* 0x004fe4000001160c */
[----:B-1----:R-:W-:-:S03]  /*19fb0*/  ISETP.GE.AND P2, PT, R210, 0x1, PT ;  /* 0x00000001d200780c */ /* 0x002fc60003f46270 */
[----:B------:R-:W-:-:S04]  /*19fc0*/  IMAD.IADD R9, R14, 0x1, R9 ;  /* 0x000000010e097824 */ /* 0x000fc800078e0209 */
[----:B------:R-:W-:-:S06]  /*19fd0*/  VIADD R11, R9, -UR4 ;  /* 0x80000004090b7c36 */ /* 0x000fcc0008000000 */
[----:B------:R-:W-:Y:S01]  /*19fe0*/  @P2 LOP3.LUT R17, R17, 0x200000, RZ, 0xfc, !PT ;  /* 0x0020000011112812 */ /* 0x000fe200078efcff */
        /* <DEDUP_REMOVED lines=11> */
.L_x_1675:
[----:B------:R-:W-:-:S13]  /*1a0a0*/  ISETP.NE.AND P2, PT, R210, 0x1, PT ;  /* 0x00000001d200780c */ /* 0x000fda0003f45270 */
[----:B------:R-:W0:Y:S02]  /*1a0b0*/  @P2 LDC.64 R12, c[0x0][0x9e8] ;  /* 0x00027a00ff0c2b82 */ /* 0x000e240000000a00 */
[----:B0-----:R-:W-:-:S05]  /*1a0c0*/  @P2 IMAD.HI.U32 R12, R9, R12, RZ ;  /* 0x0000000c090c2227 */ /* 0x001fca00078e00ff */
[----:B------:R-:W-:-:S07]  /*1a0d0*/  @P2 SHF.R.U32.HI R9, RZ, R13, R12 ;  /* 0x0000000dff092219 */ /* 0x000fce000001160c */
.L_x_1676:
[----:B------:R-:W-:Y:S05]  /*1a0e0*/  BSYNC B0 ;  /* 0x0000000000007941 */ /* 0x000fea0003800000 */
.L_x_1674:
[----:B------:R-:W-:-:S05]  /*1a0f0*/  IMAD R12, R9, R210, RZ ;  /* 0x000000d2090c7224 */ /* 0x000fca00078e02ff */
[----:B------:R-:W-:-:S07]  /*1a100*/  VIMNMX R11, R11, R12, !PT ;  /* 0x0000000c0b0b7248 */ /* 0x000fce0007fe0100 */
.L_x_1673:
[----:B------:R-:W-:Y:S01]  /*1a110*/  VIADD R11, R11, 0x5f ;  /* 0x0000005f0b0b7836 */ /* 0x000fe20000000000 */
[----:B------:R-:W-:Y:S03]  /*1a120*/  BSSY B0, `(.L_x_1677) ;  /* 0x0000259000007945 */ /* 0x000fe60003800000 */
[----:B------:R-:W-:-:S05]  /*1a130*/  IMAD.HI R11, R11, 0x2aaaaaab, RZ ;  /* 0x2aaaaaab0b0b7827 */ /* 0x000fca00078e02ff */
[----:B------:R-:W-:-:S04]  /*1a140*/  SHF.R.U32.HI R12, RZ, 0x1f, R11 ;  /* 0x0000001fff0c7819 */ /* 0x000fc8000001160b */
[----:B------:R-:W-:-:S04]  /*1a150*/  LEA.HI.SX32 R11, R11, R12, 0x1c ;  /* 0x0000000c0b0b7211 */ /* 0x000fc800078fe2ff */
[----:B------:R-:W-:-:S04]  /*1a160*/  VIMNMX R11, R180, R11, !PT ;  /* 0x0000000bb40b7248 */ /* 0x000fc80007fe0100 */
[----:B------:R-:W-:-:S13]  /*1a170*/  ISETP.GE.AND P2, PT, R8, R11, PT ;  /* 0x0000000b0800720c */ /* 0x000fda0003f46270 */
[----:B------:R-:W-:Y:S05]  /*1a180*/  @!P2 BRA `(.L_x_1678) ;  /* 0x000000240048a947 */ /* 0x000fea0003800000 */
[----:B------:R-:W-:Y:S01]  /*1a190*/  BSSY B1, `(.L_x_1678) ;  /* 0x0000251000017945 */ /* 0x000fe20003800000 */
[----:B------:R-:W-:Y:S02]  /*1a1a0*/  IMAD.MOV.U32 R12, RZ, RZ, R4 ;  /* 0x000000ffff0c7224 */ /* 0x000fe400078e0004 */
[----:B------:R-:W-:Y:S02]  /*1a1b0*/  IMAD.MOV.U32 R13, RZ, RZ, R5 ;  /* 0x000000ffff0d7224 */ /* 0x000fe400078e0005 */
[----:B------:R-:W-:Y:S02]  /*1a1c0*/  IMAD.MOV.U32 R14, RZ, RZ, R8 ;  /* 0x000000ffff0e7224 */ /* 0x000fe400078e0008 */
[----:B------:R-:W-:Y:S02]  /*1a1d0*/  IMAD.MOV.U32 R205, RZ, RZ, R23 ;  /* 0x000000ffffcd7224 */ /* 0x000fe400078e0017 */
[----:B------:R-:W-:-:S07]  /*1a1e0*/  IMAD.MOV.U32 R207, RZ, RZ, R22 ;  /* 0x000000ffffcf7224 */ /* 0x000fce00078e0016 */
.L_x_1689:
[----:B------:R-:W-:-:S05]  /*1a1f0*/  VIADD R15, R207, 0x1 ;  /* 0x00000001cf0f7836 */ /* 0x000fca0000000000 */
[----:B------:R-:W-:-:S04]  /*1a200*/  ISETP.NE.AND P2, PT, R15, 0x2, PT ;  /* 0x000000020f00780c */ /* 0x000fc80003f45270 */
[----:B------:R-:W-:Y:S02]  /*1a210*/  SEL R15, R15, RZ, P2 ;  /* 0x000000ff0f0f7207 */ /* 0x000fe40001000000 */
[----:B------:R-:W-:-:S03]  /*1a220*/  SEL R4, RZ, 0x1, P2 ;  /* 0x00000001ff047807 */ /* 0x000fc60001000000 */
[----:B------:R-:W-:Y:S01]  /*1a230*/  IMAD.MOV.U32 R22, RZ, RZ, R15 ;  /* 0x000000ffff167224 */ /* 0x000fe200078e000f */
[----:B------:R-:W-:Y:S01]  /*1a240*/  LOP3.LUT R23, R205, R4, RZ, 0x3c, !PT ;  /* 0x00000004cd177212 */ /* 0x000fe200078e3cff */
[----:B------:R-:W-:Y:S06]  /*1a250*/  @!P0 BRA `(.L_x_1679) ;  /* 0x0000000000048947 */ /* 0x000fec0003800000 */
[----:B------:R-:W-:Y:S01]  /*1a260*/  BPT.TRAP 0x1 ;  /* 0x000000040000795c */ /* 0x000fe20000300000 */
.L_x_1679:
[----:B------:R-:W-:Y:S01]  /*1a270*/  IMAD R4, R22, 0x8, R2 ;  /* 0x0000000816047824 */ /* 0x000fe200078e0202 */
[----:B------:R-:W-:-:S04]  /*1a280*/  SHF.L.U32 R5, R23, 0x1f, RZ ;  /* 0x0000001f17057819 */ /* 0x000fc800000006ff */
[----:B------:R0:W1:Y:S01]  /*1a290*/  SYNCS.PHASECHK.TRANS64.TRYWAIT P2, [R4+URZ+0x2a830], R5 ;  /* 0x02a83005040075a7 */ /* 0x000062000804017f */
[----:B------:R-:W-:Y:S05]  /*1a2a0*/  @!P0 BRA `(.L_x_1680) ;  /* 0x0000000000048947 */ /* 0x000fea0003800000 */
[----:B------:R-:W-:Y:S01]  /*1a2b0*/  BPT.TRAP 0x1 ;  /* 0x000000040000795c */ /* 0x000fe20000300000 */
.L_x_1680:
[----:B------:R-:W-:Y:S01]  /*1a2c0*/  IMAD R92, R22, 0x900, R6 ;  /* 0x00000900165c7824 */ /* 0x000fe200078e0206 */
[----:B------:R-:W-:Y:S03]  /*1a2d0*/  BSSY B2, `(.L_x_1681) ;  /* 0x0000006000027945 */ /* 0x000fe60003800000 */
[C---:B------:R-:W-:Y:S02]  /*1a2e0*/  VIADD R8, R92.reuse, 0x2 ;  /* 0x000000025c087836 */ /* 0x040fe40000000000 */
[----:B------:R-:W-:Y:S01]  /*1a2f0*/  VIADD R20, R92, 0x4 ;  /* 0x000000045c147836 */ /* 0x000fe20000000000 */
[----:B-1----:R-:W-:Y:S06]  /*1a300*/  @P2 BRA `(.L_x_1682) ;  /* 0x0000000000082947 */ /* 0x002fec0003800000 */
[----:B------:R-:W1:Y:S02]  /*1a310*/  SYNCS.PHASECHK.TRANS64.TRYWAIT P2, [R4+URZ+0x2a830], R5 ;  /* 0x02a83005040075a7 */ /* 0x000e64000804017f */
[----:B-1----:R-:W-:Y:S05]  /*1a320*/  @!P2 BRA `(.L_x_1683) ;  /* 0x000001300078a947 */ /* 0x002fea0003800000 */
.L_x_1682:
[----:B------:R-:W-:Y:S05]  /*1a330*/  BSYNC B2 ;  /* 0x0000000000027941 */ /* 0x000fea0003800000 */
.L_x_1681:
        /* <DEDUP_REMOVED lines=13> */
[----:B------:R-:W-:Y:S01]  /*1a410*/  R2UR UR50, R8 ;  /* 0x00000000083272ca */ /* 0x000fe200000e0000 */
[----:B------:R-:W-:Y:S02]  /*1a420*/  VIADD R8, R92, 0x6 ;  /* 0x000000065c087836 */ /* 0x000fe40000000000 */
[----:B01----:R-:W-:Y:S01]  /*1a430*/  IMAD.MOV.U32 R4, RZ, RZ, R92 ;  /* 0x000000ffff047224 */ /* 0x003fe200078e005c */
[----:B------:R-:W4:Y:S01]  /*1a440*/  LDL.64 R212, [R1] ;  /* 0x0000000001d47983 */ /* 0x000f220000100a00 */
[----:B------:R-:W-:Y:S01]  /*1a450*/  IMAD.MOV.U32 R9, RZ, RZ, 0x40000040 ;  /* 0x40000040ff097424 */ /* 0x000fe200078e00ff */
[----:B------:R-:W-:Y:S01]  /*1a460*/  R2UR UR30, R8 ;  /* 0x00000000081e72ca */ /* 0x000fe200000e0000 */
[----:B------:R-:W-:Y:S01]  /*1a470*/  VIADD R8, R92, 0x306 ;  /* 0x000003065c087836 */ /* 0x000fe20000000000 */
[----:B------:R-:W-:Y:S01]  /*1a480*/  R2UR UR54, R4 ;  /* 0x00000000043672ca */ /* 0x000fe200000e0000 */
[----:B------:R-:W-:Y:S01]  /*1a490*/  VIADD R4, R92, 0x300 ;  /* 0x000003005c047836 */ /* 0x000fe20000000000 */
[C---:B------:R-:W-:Y:S01]  /*1a4a0*/  R2UR UR51, R9.reuse ;  /* 0x00000000093372ca */ /* 0x040fe200000e0000 */
[----:B------:R-:W-:Y:S01]  /*1a4b0*/  IMAD.MOV.U32 R5, RZ, RZ, 0x40000040 ;  /* 0x40000040ff057424 */ /* 0x000fe200078e00ff */
        /* <DEDUP_REMOVED lines=37> */
[C---:B------:R-:W-:Y:S01]  /*1a710*/  R2UR UR55, R5.reuse ;  /* 0x00000000053772ca */ /* 0x040fe200000e0000 */
[C---:B------:R-:W-:Y:S01]  /*1a720*/  VIADD R4, R92.reuse, 0x304 ;  /* 0x000003045c047836 */ /* 0x040fe20000000000 */
[C---:B------:R-:W-:Y:S01]  /*1a730*/  R2UR UR27, R5.reuse ;  /* 0x00000000051b72ca */ /* 0x040fe200000e0000 */
[C---:B------:R-:W-:Y:S01]  /*1a740*/  VIADD R88, R92.reuse, 0x602 ;  /* 0x000006025c587836 */ /* 0x040fe20000000000 */
[----:B------:R-:W-:Y:S01]  /*1a750*/  R2UR UR19, R5 ;  /* 0x00000000051372ca */ /* 0x000fe200000e0000 */
[----:B------:R-:W-:Y:S01]  /*1a760*/  VIADD R90, R92, 0x604 ;  /* 0x000006045c5a7836 */ /* 0x000fe20000000000 */
[----:B------:R-:W-:Y:S01]  /*1a770*/  R2UR UR18, R4 ;  /* 0x00000000041272ca */ /* 0x000fe200000e0000 */
[----:B------:R-:W-:-:S02]  /*1a780*/  VIADD R92, R92, 0x606 ;  /* 0x000006065c5c7836 */ /* 0x000fc40000000000 */
[-C--:B------:R-:W-:Y:S01]  /*1a790*/  FMUL.FTZ R26, R26, R7.reuse ;  /* 0x000000071a1a7220 */ /* 0x080fe20000410000 */
[----:B------:R-:W-:Y:S02]  /*1a7a0*/  IMAD.MOV.U32 R89, RZ, RZ, 0x40000040 ;  /* 0x40000040ff597424 */ /* 0x000fe400078e00ff */
[-C--:B------:R-:W-:Y:S01]  /*1a7b0*/  FMUL.FTZ R27, R27, R7.reuse ;  /* 0x000000071b1b7220 */ /* 0x080fe20000410000 */
[----:B------:R-:W-:Y:S02]  /*1a7c0*/  IMAD.MOV.U32 R91, RZ, RZ, 0x40000040 ;  /* 0x40000040ff5b7424 */ /* 0x000fe400078e00ff */
[-C--:B------:R-:W-:Y:S01]  /*1a7d0*/  FMUL.FTZ R30, R30, R7.reuse ;  /* 0x000000071e1e7220 */ /* 0x080fe20000410000 */
[----:B------:R-:W-:Y:S01]  /*1a7e0*/  IMAD.MOV.U32 R93, RZ, RZ, 0x40000040 ;  /* 0x40000040ff5d7424 */ /* 0x000fe200078e00ff */
[----:B------:R-:W-:Y:S01]  /*1a7f0*/  R2UR UR6, R88 ;  /* 0x00000000580672ca */ /* 0x000fe200000e0000 */
[----:B------:R-:W3:Y:S01]  /*1a800*/  LDL.64 R4, [R1+0x20] ;  /* 0x0000200001047983 */ /* 0x000ee20000100a00 */
        /* <DEDUP_REMOVED lines=11> */
[-C--:B------:R-:W-:Y:S01]  /*1a8c0*/  FMUL.FTZ R42, R42, R7.reuse ;  /* 0x000000072a2a7220 */ /* 0x080fe20000410000 */
[-C--:B------:R-:W-:Y:S01]  /*1a8d0*/  FMUL.FTZ R43, R43, R7.reuse ;  /* 0x000000072b2b7220 */ /* 0x080fe20000410000 */
[-C--:B------:R-:W-:Y:S01]  /*1a8e0*/  FMUL.FTZ R46, R46, R7.reuse ;  /* 0x000000072e2e7220 */ /* 0x080fe20000410000 */
        /* <DEDUP_REMOVED lines=26> */
[----:B-----5:R-:W-:Y:S02]  /*1aa90*/  R2UR UR32, R20 ;  /* 0x00000000142072ca */ /* 0x020fe400000e0000 */
[----:B------:R-:W-:Y:S01]  /*1aaa0*/  R2UR UR33, R21 ;  /* 0x00000000152172ca */ /* 0x000fe200000e0000 */
[----:B------:R-:W-:-:S12]  /*1aab0*/  WARPGROUP.ARRIVE ;  /* 0x00000000000079c5 */ /* 0x000fd80000000000 */
[----:B------:R-:W-:Y:S01]  /*1aac0*/  HGMMA.64x96x16.F32.BF16 R88, gdesc[UR32], R88, gsb0 ;  /* 0x01600000205879f0 */ /* 0x000fe20008001858 */
[----:B--2---:R-:W-:Y:S02]  /*1aad0*/  R2UR UR28, R8 ;  /* 0x00000000081c72ca */ /* 0x004fe400000e0000 */
[----:B------:R-:W-:Y:S01]  /*1aae0*/  R2UR UR29, R9 ;  /* 0x00000000091d72ca */ /* 0x000fe200000e0000 */
[----:B------:R-:W-:Y:S02]  /*1aaf0*/  WARPGROUP.DEPBAR.LE gsb0, 0x0 ;  /* 0x00008000000079c5 */ /* 0x000fe40000010000 */
[----:B------:R-:W-:-:S10]  /*1ab00*/  WARPGROUP.ARRIVE ;  /* 0x00000000000079c5 */ /* 0x000fd40000000000 */
[----:B------:R-:W-:Y:S01]  /*1ab10*/  HGMMA.64x96x16.F32.BF16 R88, gdesc[UR28], R88, gsb0 ;  /* 0x016000001c5879f0 */ /* 0x000fe20008001858 */
[----:B---3--:R-:W-:Y:S02]  /*1ab20*/  R2UR UR24, R4 ;  /* 0x00000000041872ca */ /* 0x008fe400000e0000 */
[----:B------:R-:W-:Y:S02]  /*1ab30*/  R2UR UR25, R5 ;  /* 0x00000000051972ca */ /* 0x000fe400000e0000 */
[----:B------:R-:W-:Y:S02]  /*1ab40*/  R2UR UR20, R218 ;  /* 0x00000000da1472ca */ /* 0x000fe400000e0000 */
        /* <DEDUP_REMOVED lines=36> */
.L_x_1684:
[----:B------:R-:W-:Y:S01]  /*1ad90*/  SHF.L.U32 R4, R205, 0x1f, RZ ;  /* 0x0000001fcd047819 */ /* 0x000fe200000006ff */
[----:B------:R-:W-:-:S04]  /*1ada0*/  IMAD R20, R207, 0x8, R2 ;  /* 0x00000008cf147824 */ /* 0x000fc800078e0202 */
[----:B------:R0:W1:Y:S01]  /*1adb0*/  SYNCS.PHASECHK.TRANS64.TRYWAIT P2, [R20+URZ+0x2a850], R4 ;  /* 0x02a85004140075a7 */ /* 0x000062000804017f */
[----:B------:R-:W-:Y:S05]  /*1adc0*/  @!P0 BRA `(.L_x_1685) ;  /* 0x0000000000048947 */ /* 0x000fea0003800000 */
[----:B------:R-:W-:Y:S01]  /*1add0*/  BPT.TRAP 0x1 ;  /* 0x000000040000795c */ /* 0x000fe20000300000 */
.L_x_1685:
[----:B------:R-:W-:Y:S04]  /*1ade0*/  BSSY B2, `(.L_x_1686) ;  /* 0x0000004000027945 */ /* 0x000fe80003800000 */
[----:B-1----:R-:W-:Y:S05]  /*1adf0*/  @P2 BRA `(.L_x_1687) ;  /* 0x0000000000082947 */ /* 0x002fea0003800000 */
[----:B------:R-:W1:Y:S02]  /*1ae00*/  SYNCS.PHASECHK.TRANS64.TRYWAIT P2, [R20+URZ+0x2a850], R4 ;  /* 0x02a85004140075a7 */ /* 0x000e64000804017f */
[----:B-1----:R-:W-:Y:S05]  /*1ae10*/  @!P2 BRA `(.L_x_1688) ;  /* 0x0000012400d0a947 */ /* 0x002fea0003800000 */
.L_x_1687:
[----:B------:R-:W-:Y:S05]  /*1ae20*/  BSYNC B2 ;  /* 0x0000000000027941 */ /* 0x000fea0003800000 */
.L_x_1686:
[----:B01----:R-:W-:Y:S01]  /*1ae30*/  VIADD R4, R2, 0x400 ;  /* 0x0000040002047836 */ /* 0x003fe20000000000 */
[----:B------:R-:W-:Y:S01]  /*1ae40*/  WARPGROUP.ARRIVE ;  /* 0x00000000000079c5 */ /* 0x000fe20000000000 */
[----:B------:R-:W-:Y:S02]  /*1ae50*/  IMAD.MOV.U32 R9, RZ, RZ, 0x40000040 ;  /* 0x40000040ff097424 */ /* 0x000fe400078e00ff */
[----:B------:R-:W-:Y:S01]  /*1ae60*/  FMUL.FTZ R7, R88, UR59 ;  /* 0x0000003b58077c20 */ /* 0x000fe20008410000 */
[----:B------:R-:W-:Y:S01]  /*1ae70*/  IMAD.MOV.U32 R5, RZ, RZ, 0x40000040 ;  /* 0x40000040ff057424 */ /* 0x000fe200078e00ff */
[----:B------:R-:W-:Y:S01]  /*1ae80*/  SHF.R.U32.HI R4, RZ, 0x4, R4 ;  /* 0x00000004ff047819 */ /* 0x000fe20000011604 */
[----:B------:R-:W-:Y:S01]  /*1ae90*/  FMUL.FTZ R21, R89, UR59 ;  /* 0x0000003b59157c20 */ /* 0x000fe20008410000 */
[----:B------:R-:W-:Y:S01]  /*1aea0*/  R2UR UR7, R9 ;  /* 0x00000000090772ca */ /* 0x000fe200000e0000 */
[----:B------:R-:W-:Y:S01]  /*1aeb0*/  FMUL.FTZ R89, R91, UR59 ;  /* 0x0000003b5b597c20 */ /* 0x000fe20008410000 */
[----:B------:R-:W-:Y:S01]  /*1aec0*/  LOP3.LUT R4, R4, 0x3fff, RZ, 0xc0, !PT ;  /* 0x00003fff04047812 */ /* 0x000fe200078ec0ff */
[----:B------:R-:W0:Y:S01]  /*1aed0*/  MUFU.TANH R7, R7 ;  /* 0x0000000700077308 */ /* 0x000e220000002400 */
        /* <DEDUP_REMOVED lines=8> */
[----:B------:R-:W1:Y:S01]  /*1af60*/  MUFU.TANH R21, R21 ;  /* 0x0000001500157308 */ /* 0x000e620000002400 */
[----:B------:R-:W-:Y:S01]  /*1af70*/  FMUL.FTZ R99, R100, UR59 ;  /* 0x0000003b64637c20 */ /* 0x000fe20008410000 */
[----:B------:R-:W-:Y:S01]  /*1af80*/  FMUL.FTZ R100, R101, UR59 ;  /* 0x0000003b65647c20 */ /* 0x000fe20008410000 */
[C---:B------:R-:W-:Y:S01]  /*1af90*/  VIADD R4, R8.reuse, 0x80 ;  /* 0x0000008008047836 */ /* 0x040fe20000000000 */
[----:B------:R-:W-:Y:S01]  /*1afa0*/  R2UR UR6, R8 ;  /* 0x00000000080672ca */ /* 0x000fe200000e0000 */
        /* <DEDUP_REMOVED lines=12> */
[----:B------:R-:W-:Y:S01]  /*1b070*/  HGMMA.64x128x16.F32.BF16 R24, R156, gdesc[UR4].tnspB, R24, gsb0 ;  /* 0x41e000049c187df0 */ /* 0x000fe20008001818 */
[----:B------:R-:W-:Y:S01]  /*1b080*/  R2UR UR6, R4 ;  /* 0x00000000040672ca */ /* 0x000fe200000e0000 */
[----:B------:R-:W-:Y:S01]  /*1b090*/  VIADD R4, R8, 0x100 ;  /* 0x0000010008047836 */ /* 0x000fe20000000000 */
[----:B------:R-:W-:Y:S01]  /*1b0a0*/  R2UR UR7, R5 ;  /* 0x00000000050772ca */ /* 0x000fe200000e0000 */
[----:B------:R-:W-:-:S02]  /*1b0b0*/  IMAD.MOV.U32 R5, RZ, RZ, 0x40000040 ;  /* 0x40000040ff057424 */ /* 0x000fc400078e00ff */
[----:B------:R-:W-:Y:S01]  /*1b0c0*/  FMUL.FTZ R98, R102, UR59 ;  /* 0x0000003b66627c20 */ /* 0x000fe20008410000 */
[----:B------:R-:W-:Y:S01]  /*1b0d0*/  FMUL.FTZ R102, R106, UR59 ;  /* 0x0000003b6a667c20 */ /* 0x000fe20008410000 */
[----:B------:R-:W4:Y:S01]  /*1b0e0*/  MUFU.TANH R95, R95 ;  /* 0x0000005f005f7308 */ /* 0x000f220000002400 */
[----:B------:R-:W-:Y:S01]  /*1b0f0*/  FMUL.FTZ R106, R110, UR59 ;  /* 0x0000003b6e6a7c20 */ /* 0x000fe20008410000 */
[----:B------:R-:W-:Y:S01]  /*1b100*/  FMUL.FTZ R110, R113, UR59 ;  /* 0x0000003b716e7c20 */ /* 0x000fe20008410000 */
[----:B------:R-:W-:Y:S01]  /*1b110*/  FMUL.FTZ R116, R116, UR59 ;  /* 0x0000003b74747c20 */ /* 0x000fe20008410000 */
[----:B------:R-:W-:Y:S01]  /*1b120*/  FMUL.FTZ R112, R117, UR59 ;  /* 0x0000003b75707c20 */ /* 0x000fe20008410000 */
[----:B------:R-:W-:Y:S01]  /*1b130*/  FMUL.FTZ R113, R120, UR59 ;  /* 0x0000003b78717c20 */ /* 0x000fe20008410000 */
[----:B------:R-:W-:Y:S01]  /*1b140*/  FMUL.FTZ R117, R124, UR59 ;  /* 0x0000003b7c757c20 */ /* 0x000fe20008410000 */
[----:B------:R-:W-:Y:S01]  /*1b150*/  FMUL.FTZ R120, R125, UR59 ;  /* 0x0000003b7d787c20 */ /* 0x000fe20008410000 */
[----:B------:R-:W5:Y:S01]  /*1b160*/  MUFU.TANH R96, R96 ;  /* 0x0000006000607308 */ /* 0x000f620000002400 */
        /* <DEDUP_REMOVED lines=17> */
[----:B------:R-:W-:Y:S01]  /*1b280*/  ULDC UR4, c[0x0][0x988] ;  /* 0x0002620000047ab9 */ /* 0x000fe20000000800 */
[----:B------:R-:W-:Y:S01]  /*1b290*/  @!P1 VIADD R20, R20, 0x2a860 ;  /* 0x0002a86014149836 */ /* 0x000fe20000000000 */
[----:B------:R-:W-:Y:S01]  /*1b2a0*/  ISETP.GT.AND P2, PT, R14, R11, PT ;  /* 0x0000000b0e00720c */ /* 0x000fe20003f44270 */
[----:B------:R-:W-:-:S02]  /*1b2b0*/  IMAD.MOV.U32 R205, RZ, RZ, R23 ;  /* 0x000000ffffcd7224 */ /* 0x000fc400078e0017 */
[----:B------:R-:W-:Y:S01]  /*1b2c0*/  IMAD.MOV.U32 R207, RZ, RZ, R22 ;  /* 0x000000ffffcf7224 */ /* 0x000fe200078e0016 */
[----:B------:R-:W5:Y:S01]  /*1b2d0*/  MUFU.TANH R103, R103 ;  /* 0x0000006700677308 */ /* 0x000f620000002400 */
[----:B------:R-:W-:-:S07]  /*1b2e0*/  @!P1 PRMT R20, RZ, 0x654, R20 ;  /* 0x00000654ff149816 */ /* 0x000fce0000000014 */
[----:B------:R-:W5:Y:S08]  /*1b2f0*/  MUFU.TANH R104, R104 ;  /* 0x0000006800687308 */ /* 0x000f700000002400 */
[----:B------:R-:W5:Y:S08]  /*1b300*/  MUFU.TANH R107, R107 ;  /* 0x0000006b006b7308 */ /* 0x000f700000002400 */
[----:B------:R-:W5:Y:S08]  /*1b310*/  MUFU.TANH R108, R108 ;  /* 0x0000006c006c7308 */ /* 0x000f700000002400 */
[----:B------:R-:W5:Y:S08]  /*1b320*/  MUFU.TANH R109, R109 ;  /* 0x0000006d006d7308 */ /* 0x000f700000002400 */
[----:B------:R-:W5:Y:S08]  /*1b330*/  MUFU.TANH R110, R110 ;  /* 0x0000006e006e7308 */ /* 0x000f700000002400 */
        /* <DEDUP_REMOVED lines=38> */
[C---:B------:R-:W-:Y:S01]  /*1b5a0*/  VIADD R4, R8.reuse, 0x200 ;  /* 0x0000020008047836 */ /* 0x040fe20000000000 */
[----:B------:R-:W-:Y:S01]  /*1b5b0*/  R2UR UR7, R5 ;  /* 0x00000000050772ca */ /* 0x000fe200000e0000 */
[----:B------:R-:W-:Y:S02]  /*1b5c0*/  IMAD.MOV.U32 R5, RZ, RZ, 0x40000040 ;  /* 0x40000040ff057424 */ /* 0x000fe400078e00ff */
[----:B------:R-:W-:Y:S01]  /*1b5d0*/  VIADD R8, R8, 0x280 ;  /* 0x0000028008087836 */ /* 0x000fe20000000000 */
[----:B------:R-:W-:Y:S08]  /*1b5e0*/  MUFU.TANH R130, R130 ;  /* 0x0000008200827308 */ /* 0x000ff00000002400 */
[----:B------:R-:W-:Y:S08]  /*1b5f0*/  MUFU.TANH R131, R131 ;  /* 0x0000008300837308 */ /* 0x000ff00000002400 */
[----:B------:R-:W-:Y:S01]  /*1b600*/  MUFU.TANH R132, R132 ;  /* 0x0000008400847308 */ /* 0x000fe20000002400 */
[----:B------:R-:W-:-:S02]  /*1b610*/  WARPGROUP.DEPBAR.LE gsb0, 0x0 ;  /* 0x00008000000079c5 */ /* 0x000fc40000010000 */
[----:B------:R-:W-:-:S06]  /*1b620*/  WARPGROUP.ARRIVE ;  /* 0x00000000000079c5 */ /* 0x000fcc0000000000 */
[----:B------:R-:W-:Y:S01]  /*1b630*/  HGMMA.64x128x16.F32.BF16 R24, R144, gdesc[UR4].tnspB, R24, gsb0 ;  /* 0x41e0000490187df0 */ /* 0x000fe20008001818 */
[----:B------:R-:W-:Y:S02]  /*1b640*/  R2UR UR7, R5 ;  /* 0x00000000050772ca */ /* 0x000fe400000e0000 */
[----:B0-----:R-:W-:Y:S02]  /*1b650*/  FMNMX.FTZ R5, R7, R13, !PT ;  /* 0x0000000d07057209 */ /* 0x001fe40007810000 */
[----:B------:R-:W-:Y:S02]  /*1b660*/  R2UR UR6, R4 ;  /* 0x00000000040672ca */ /* 0x000fe400000e0000 */
[----:B-1----:R-:W-:Y:S01]  /*1b670*/  FMNMX.FTZ R5, R21, R5, !PT ;  /* 0x0000000515057209 */ /* 0x002fe20007810000 */
[----:B------:R0:W1:Y:S03]  /*1b680*/  MUFU.TANH R4, R116 ;  /* 0x0000007400047308 */ /* 0x0000660000002400 */
[----:B--2---:R-:W-:-:S04]  /*1b690*/  FMNMX.FTZ R5, R91, R5, !PT ;  /* 0x000000055b057209 */ /* 0x004fc80007810000 */
[----:B---3--:R-:W-:Y:S01]  /*1b6a0*/  FMNMX.FTZ R5, R92, R5, !PT ;  /* 0x000000055c057209 */ /* 0x008fe20007810000 */
[----:B0-----:R-:W-:Y:S01]  /*1b6b0*/  FMUL.FTZ R116, R121, UR59 ;  /* 0x0000003b79747c20 */ /* 0x001fe20008410000 */
[----:B------:R-:W-:Y:S02]  /*1b6c0*/  FMUL.FTZ R121, R128, UR59 ;  /* 0x0000003b80797c20 */ /* 0x000fe40008410000 */
[----:B----4-:R-:W-:Y:S01]  /*1b6d0*/  FMNMX.FTZ R5, R95, R5, !PT ;  /* 0x000000055f057209 */ /* 0x010fe20007810000 */
[----:B------:R-:W-:-:S03]  /*1b6e0*/  FMUL.FTZ R128, R133, UR59 ;  /* 0x0000003b85807c20 */ /* 0x000fc60008410000 */
[----:B-----5:R-:W-:Y:S01]  /*1b6f0*/  FMNMX.FTZ R5, R96, R5, !PT ;  /* 0x0000000560057209 */ /* 0x020fe20007810000 */
[----:B------:R-:W0:Y:S03]  /*1b700*/  MUFU.TANH R116, R116 ;  /* 0x0000007400747308 */ /* 0x000e260000002400 */
[----:B------:R-:W-:-:S04]  /*1b710*/  FMNMX.FTZ R5, R99, R5, !PT ;  /* 0x0000000563057209 */ /* 0x000fc80007810000 */
[----:B------:R-:W-:Y:S01]  /*1b720*/  FMNMX.FTZ R5, R100, R5, !PT ;  /* 0x0000000564057209 */ /* 0x000fe20007810000 */
[----:B------:R-:W2:Y:S03]  /*1b730*/  MUFU.TANH R121, R121 ;  /* 0x0000007900797308 */ /* 0x000ea60000002400 */
[----:B------:R-:W-:-:S04]  /*1b740*/  FMNMX.FTZ R5, R103, R5, !PT ;  /* 0x0000000567057209 */ /* 0x000fc80007810000 */
[----:B------:R-:W-:Y:S01]  /*1b750*/  FMNMX.FTZ R5, R104, R5, !PT ;  /* 0x0000000568057209 */ /* 0x000fe20007810000 */
[----:B------:R-:W3:Y:S03]  /*1b760*/  MUFU.TANH R128, R128 ;  /* 0x0000008000807308 */ /* 0x000ee60000002400 */
[----:B------:R-:W-:-:S04]  /*1b770*/  FMNMX.FTZ R5, R107, R5, !PT ;  /* 0x000000056b057209 */ /* 0x000fc80007810000 */
[----:B------:R-:W-:-:S04]  /*1b780*/  FMNMX.FTZ R5, R108, R5, !PT ;  /* 0x000000056c057209 */ /* 0x000fc80007810000 */
[----:B------:R-:W-:-:S04]  /*1b790*/  FMNMX.FTZ R5, R109, R5, !PT ;  /* 0x000000056d057209 */ /* 0x000fc80007810000 */
[----:B------:R-:W-:-:S04]  /*1b7a0*/  FMNMX.FTZ R5, R110, R5, !PT ;  /* 0x000000056e057209 */ /* 0x000fc80007810000 */
[----:B-1----:R-:W-:-:S04]  /*1b7b0*/  FMNMX.FTZ R5, R4, R5, !PT ;  /* 0x0000000504057209 */ /* 0x002fc80007810000 */
[----:B------:R-:W-:-:S04]  /*1b7c0*/  FMNMX.FTZ R5, R112, R5, !PT ;  /* 0x0000000570057209 */ /* 0x000fc80007810000 */
[----:B------:R-:W-:-:S04]  /*1b7d0*/  FMNMX.FTZ R5, R113, R5, !PT ;  /* 0x0000000571057209 */ /* 0x000fc80007810000 */
[----:B0-----:R-:W-:-:S04]  /*1b7e0*/  FMNMX.FTZ R5, R116, R5, !PT ;  /* 0x0000000574057209 */ /* 0x001fc80007810000 */
[----:B------:R-:W-:-:S04]  /*1b7f0*/  FMNMX.FTZ R5, R117, R5, !PT ;  /* 0x0000000575057209 */ /* 0x000fc80007810000 */
[----:B------:R-:W-:-:S04]  /*1b800*/  FMNMX.FTZ R5, R120, R5, !PT ;  /* 0x0000000578057209 */ /* 0x000fc80007810000 */
[----:B--2---:R-:W-:-:S04]  /*1b810*/  FMNMX.FTZ R5, R121, R5, !PT ;  /* 0x0000000579057209 */ /* 0x004fc80007810000 */
[----:B------:R-:W-:-:S04]  /*1b820*/  FMNMX.FTZ R5, R124, R5, !PT ;  /* 0x000000057c057209 */ /* 0x000fc80007810000 */
[----:B------:R-:W-:-:S04]  /*1b830*/  FMNMX.FTZ R5, R125, R5, !PT ;  /* 0x000000057d057209 */ /* 0x000fc80007810000 */
[----:B---3--:R-:W-:-:S05]  /*1b840*/  FMNMX.FTZ R5, R128, R5, !PT ;  /* 0x0000000580057209 */ /* 0x008fca0007810000 */
[----:B------:R-:W0:Y:S02]  /*1b850*/  SHFL.BFLY PT, R10, R5, 0x2, 0x1f ;  /* 0x0c401f00050a7f89 */ /* 0x000e2400000e0000 */
[----:B0-----:R-:W-:-:S05]  /*1b860*/  FMNMX.FTZ R5, R5, R10, !PT ;  /* 0x0000000a05057209 */ /* 0x001fca0007810000 */
[----:B------:R-:W0:Y:S01]  /*1b870*/  SHFL.BFLY PT, R10, R5, 0x1, 0x1f ;  /* 0x0c201f00050a7f89 */ /* 0x000e2200000e0000 */
[----:B------:R-:W-:Y:S02]  /*1b880*/  WARPGROUP.DEPBAR.LE gsb0, 0x0 ;  /* 0x00008000000079c5 */ /* 0x000fe40000010000 */
[----:B------:R-:W-:-:S06]  /*1b890*/  WARPGROUP.ARRIVE ;  /* 0x00000000000079c5 */ /* 0x000fcc0000000000 */
[----:B------:R-:W-:Y:S01]  /*1b8a0*/  HGMMA.64x128x16.F32.BF16 R24, R140, gdesc[UR4].tnspB, R24, gsb0 ;  /* 0x41e000048c187df0 */ /* 0x000fe20008001818 */
[----:B------:R-:W-:Y:S01]  /*1b8b0*/  R2UR UR6, R8 ;  /* 0x00000000080672ca */ /* 0x000fe200000e0000 */
[----:B------:R-:W-:Y:S01]  /*1b8c0*/  @!P1 IMAD R8, R15, 0x8, R2 ;  /* 0x000000080f089824 */ /* 0x000fe200078e0202 */
[----:B0-----:R-:W-:Y:S01]  /*1b8d0*/  FMNMX.FTZ R5, R5, R10, !PT ;  /* 0x0000000a05057209 */ /* 0x001fe20007810000 */
[----:B------:R-:W-:Y:S02]  /*1b8e0*/  IMAD.U32 R10, RZ, RZ, UR4 ;  /* 0x00000004ff0a7e24 */ /* 0x000fe4000f8e00ff */
[----:B------:R-:W-:Y:S02]  /*1b8f0*/  @!P1 VIADD R8, R8, 0x2a840 ;  /* 0x0002a84008089836 */ /* 0x000fe40000000000 */
[----:B------:R-:W-:Y:S01]  /*1b900*/  FADD.FTZ R88, -R5, R13 ;  /* 0x0000000d05587221 */ /* 0x000fe20000010100 */
[----:B------:R-:W-:Y:S01]  /*1b910*/  FMNMX.FTZ R13, R9, R12, !PT ;  /* 0x0000000c090d7209 */ /* 0x000fe20007810000 */
[----:B------:R-:W-:-:S02]  /*1b920*/  FMUL.FTZ R135, R5, R10 ;  /* 0x0000000a05877220 */ /* 0x000fc40000410000 */
[-C--:B------:R-:W-:Y:S01]  /*1b930*/  FMUL.FTZ R88, R88, R10.reuse ;  /* 0x0000000a58587220 */ /* 0x080fe20000410000 */
[----:B------:R-:W-:Y:S01]  /*1b940*/  FMNMX.FTZ R13, R89, R13, !PT ;  /* 0x0000000d590d7209 */ /* 0x000fe20007810000 */
[-CC-:B------:R-:W-:Y:S01]  /*1b950*/  FFMA.FTZ R156, R7, R10.reuse, -R135.reuse ;  /* 0x0000000a079c7223 */ /* 0x180fe20000010887 */
[-CC-:B------:R-:W-:Y:S01]  /*1b960*/  FFMA.FTZ R146, R4, R10.reuse, -R135.reuse ;  /* 0x0000000a04927223 */ /* 0x180fe20000010887 */
[-CC-:B------:R-:W-:Y:S01]  /*1b970*/  FFMA.FTZ R150, R107, R10.reuse, -R135.reuse ;  /* 0x0000000a6b967223 */ /* 0x180fe20000010887 */
[----:B------:R-:W-:Y:S01]  /*1b980*/  FMNMX.FTZ R13, R90, R13, !PT ;  /* 0x0000000d5a0d7209 */ /* 0x000fe20007810000 */
[-CC-:B------:R-:W-:Y:S01]  /*1b990*/  FFMA.FTZ R133, R21, R10.reuse, -R135.reuse ;  /* 0x0000000a15857223 */ /* 0x180fe20000010887 */
[----:B------:R-:W-:Y:S01]  /*1b9a0*/  MUFU.EX2 R88, R88 ;  /* 0x0000005800587308 */ /* 0x000fe20000000800 */
[-CC-:B------:R-:W-:Y:S01]  /*1b9b0*/  FFMA.FTZ R158, R91, R10.reuse, -R135.reuse ;  /* 0x0000000a5b9e7223 */ /* 0x180fe20000010887 */
[----:B------:R-:W-:Y:S01]  /*1b9c0*/  FMNMX.FTZ R13, R93, R13, !PT ;  /* 0x0000000d5d0d7209 */ /* 0x000fe20007810000 */
[-CC-:B------:R-:W-:Y:S01]  /*1b9d0*/  FFMA.FTZ R152, R95, R10.reuse, -R135.reuse ;  /* 0x0000000a5f987223 */ /* 0x180fe20000010887 */
[-CC-:B------:R-:W-:Y:S01]  /*1b9e0*/  FFMA.FTZ R134, R96, R10.reuse, -R135.reuse ;  /* 0x0000000a60867223 */ /* 0x180fe20000010887 */
[-CC-:B------:R-:W-:Y:S01]  /*1b9f0*/  FFMA.FTZ R154, R99, R10.reuse, -R135.reuse ;  /* 0x0000000a639a7223 */ /* 0x180fe20000010887 */
[----:B------:R-:W-:Y:S01]  /*1ba00*/  FMNMX.FTZ R13, R94, R13, !PT ;  /* 0x0000000d5e0d7209 */ /* 0x000fe20007810000 */
[-CC-:B------:R-:W-:Y:S01]  /*1ba10*/  FFMA.FTZ R21, R100, R10.reuse, -R135.reuse ;  /* 0x0000000a64157223 */ /* 0x180fe20000010887 */
[----:B------:R-:W0:Y:S01]  /*1ba20*/  MUFU.EX2 R156, R156 ;  /* 0x0000009c009c7308 */ /* 0x000e220000000800 */
[-CC-:B------:R-:W-:Y:S01]  /*1ba30*/  FFMA.FTZ R148, R103, R10.reuse, -R135.reuse ;  /* 0x0000000a67947223 */ /* 0x180fe20000010887 */
[----:B------:R-:W-:Y:S01]  /*1ba40*/  FMNMX.FTZ R13, R97, R13, !PT ;  /* 0x0000000d610d7209 */ /* 0x000fe20007810000 */
[-CC-:B------:R-:W-:Y:S01]  /*1ba50*/  FFMA.FTZ R103, R108, R10.reuse, -R135.reuse ;  /* 0x0000000a6c677223 */ /* 0x180fe20000010887 */
[-CC-:B------:R-:W-:Y:S01]  /*1ba60*/  FFMA.FTZ R144, R109, R10.reuse, -R135.reuse ;  /* 0x0000000a6d907223 */ /* 0x180fe20000010887 */
[-CC-:B------:R-:W-:Y:S01]  /*1ba70*/  FFMA.FTZ R91, R110, R10.reuse, -R135.reuse ;  /* 0x0000000a6e5b7223 */ /* 0x180fe20000010887 */
[----:B------:R-:W-:Y:S01]  /*1ba80*/  FMNMX.FTZ R13, R98, R13, !PT ;  /* 0x0000000d620d7209 */ /* 0x000fe20007810000 */
[-CC-:B------:R-:W-:Y:S01]  /*1ba90*/  FFMA.FTZ R95, R112, R10.reuse, -R135.reuse ;  /* 0x0000000a705f7223 */ /* 0x180fe20000010887 */
[----:B------:R-:W1:Y:S01]  /*1baa0*/  MUFU.EX2 R133, R133 ;  /* 0x0000008500857308 */ /* 0x000e620000000800 */
[-CC-:B------:R-:W-:Y:S01]  /*1bab0*/  FFMA.FTZ R96, R116, R10.reuse, -R135.reuse ;  /* 0x0000000a74607223 */ /* 0x180fe20000010887 */
[----:B------:R-:W-:Y:S01]  /*1bac0*/  FMNMX.FTZ R13, R101, R13, !PT ;  /* 0x0000000d650d7209 */ /* 0x000fe20007810000 */
[-CC-:B------:R-:W-:Y:S01]  /*1bad0*/  FFMA.FTZ R99, R120, R10.reuse, -R135.reuse ;  /* 0x0000000a78637223 */ /* 0x180fe20000010887 */
[-CC-:B------:R-:W-:Y:S01]  /*1bae0*/  FFMA.FTZ R100, R124, R10.reuse, -R135.reuse ;  /* 0x0000000a7c647223 */ /* 0x180fe20000010887 */
[----:B------:R-:W-:Y:S01]  /*1baf0*/  FFMA.FTZ R128, R128, R10, -R135 ;  /* 0x0000000a80807223 */ /* 0x000fe20000010887 */
[----:B------:R-:W-:-:S02]  /*1bb00*/  FMNMX.FTZ R13, R102, R13, !PT ;  /* 0x0000000d660d7209 */ /* 0x000fc40007810000 */
[----:B------:R-:W2:Y:S02]  /*1bb10*/  MUFU.EX2 R158, R158 ;  /* 0x0000009e009e7308 */ /* 0x000ea40000000800 */
[----:B------:R-:W-:-:S04]  /*1bb20*/  FMNMX.FTZ R13, R105, R13, !PT ;  /* 0x0000000d690d7209 */ /* 0x000fc80007810000 */
[----:B------:R-:W-:Y:S02]  /*1bb30*/  FMNMX.FTZ R13, R106, R13, !PT ;  /* 0x0000000d6a0d7209 */ /* 0x000fe40007810000 */
[----:B------:R-:W-:Y:S02]  /*1bb40*/  MUFU.EX2 R152, R152 ;  /* 0x0000009800987308 */ /* 0x000fe40000000800 */
        /* <DEDUP_REMOVED lines=18> */
[----:B------:R-:W-:-:S05]  /*1bc70*/  FMNMX.FTZ R7, R132, R7, !PT ;  /* 0x0000000784077209 */ /* 0x000fca0007810000 */
[----:B------:R-:W3:Y:S01]  /*1bc80*/  SHFL.BFLY PT, R13, R7, 0x2, 0x1f ;  /* 0x0c401f00070d7f89 */ /* 0x000ee200000e0000 */
[----:B------:R-:W-:Y:S08]  /*1bc90*/  MUFU.EX2 R144, R144 ;  /* 0x0000009000907308 */ /* 0x000ff00000000800 */
[----:B------:R-:W-:Y:S08]  /*1bca0*/  MUFU.EX2 R91, R91 ;  /* 0x0000005b005b7308 */ /* 0x000ff00000000800 */
[----:B------:R-:W-:Y:S01]  /*1bcb0*/  MUFU.EX2 R146, R146 ;  /* 0x0000009200927308 */ /* 0x000fe20000000800 */
[----:B---3--:R-:W-:-:S07]  /*1bcc0*/  FMNMX.FTZ R4, R7, R13, !PT ;  /* 0x0000000d07047209 */ /* 0x008fce0007810000 */
[----:B------:R-:W-:Y:S01]  /*1bcd0*/  MUFU.EX2 R95, R95 ;  /* 0x0000005f005f7308 */ /* 0x000fe20000000800 */
[-CC-:B------:R-:W-:Y:S01]  /*1bce0*/  FFMA.FTZ R13, R121, R10.reuse, -R135.reuse ;  /* 0x0000000a790d7223 */ /* 0x180fe20000010887 */
[----:B------:R-:W3:Y:S06]  /*1bcf0*/  SHFL.BFLY PT, R7, R4, 0x1, 0x1f ;  /* 0x0c201f0004077f89 */ /* 0x000eec00000e0000 */
[----:B------:R-:W-:Y:S01]  /*1bd00*/  MUFU.EX2 R96, R96 ;  /* 0x0000006000607308 */ /* 0x000fe20000000800 */
[----:B------:R-:W-:Y:S02]  /*1bd10*/  WARPGROUP.DEPBAR.LE gsb0, 0x0 ;  /* 0x00008000000079c5 */ /* 0x000fe40000010000 */
[----:B------:R-:W-:Y:S01]  /*1bd20*/  WARPGROUP.ARRIVE ;  /* 0x00000000000079c5 */ /* 0x000fe20000000000 */
[-CC-:B------:R-:W-:Y:S01]  /*1bd30*/  FFMA.FTZ R141, R92, R10.reuse, -R135.reuse ;  /* 0x0000000a5c8d7223 */ /* 0x180fe20000010887 */
[-CC-:B------:R-:W-:Y:S01]  /*1bd40*/  FFMA.FTZ R92, R104, R10.reuse, -R135.reuse ;  /* 0x0000000a685c7223 */ /* 0x180fe20000010887 */
[-CC-:B------:R-:W-:Y:S01]  /*1bd50*/  FFMA.FTZ R140, R113, R10.reuse, -R135.reuse ;  /* 0x0000000a718c7223 */ /* 0x180fe20000010887 */
[-CC-:B------:R-:W-:Y:S01]  /*1bd60*/  FFMA.FTZ R142, R117, R10.reuse, -R135.reuse ;  /* 0x0000000a758e7223 */ /* 0x180fe20000010887 */
[----:B------:R-:W-:Y:S01]  /*1bd70*/  MUFU.EX2 R99, R99 ;  /* 0x0000006300637308 */ /* 0x000fe20000000800 */
[----:B------:R-:W-:-:S07]  /*1bd80*/  FFMA.FTZ R104, R125, R10, -R135 ;  /* 0x0000000a7d687223 */ /* 0x000fce0000010887 */
[----:B------:R-:W-:Y:S01]  /*1bd90*/  MUFU.EX2 R141, R141 ;  /* 0x0000008d008d7308 */ /* 0x000fe20000000800 */
[----:B---3--:R-:W-:-:S05]  /*1bda0*/  FMNMX.FTZ R4, R4, R7, !PT ;  /* 0x0000000704047209 */ /* 0x008fca0007810000 */
[CC--:B------:R-:W-:Y:S01]  /*1bdb0*/  FMUL.FTZ R107, R4.reuse, R10.reuse ;  /* 0x0000000a046b7220 */ /* 0x0c0fe20000410000 */
[----:B------:R-:W-:Y:S01]  /*1bdc0*/  FADD.FTZ R7, -R4, R12 ;  /* 0x0000000c04077221 */ /* 0x000fe20000010100 */
[----:B------:R-:W-:Y:S02]  /*1bdd0*/  MUFU.EX2 R92, R92 ;  /* 0x0000005c005c7308 */ /* 0x000fe40000000800 */
[-CC-:B------:R-:W-:Y:S01]  /*1bde0*/  FFMA.FTZ R157, R9, R10.reuse, -R107.reuse ;  /* 0x0000000a099d7223 */ /* 0x180fe2000001086b */
[----:B------:R-:W-:Y:S02]  /*1bdf0*/  IMAD.MOV.U32 R9, RZ, RZ, 0x40000040 ;  /* 0x40000040ff097424 */ /* 0x000fe400078e00ff */
[-C--:B------:R-:W-:Y:S01]  /*1be00*/  FMUL.FTZ R7, R7, R10.reuse ;  /* 0x0000000a07077220 */ /* 0x080fe20000410000 */
[-CC-:B------:R-:W-:Y:S01]  /*1be10*/  FFMA.FTZ R89, R89, R10.reuse, -R107.reuse ;  /* 0x0000000a59597223 */ /* 0x180fe2000001086b */
[-CC-:B------:R-:W-:Y:S01]  /*1be20*/  FFMA.FTZ R159, R90, R10.reuse, -R107.reuse ;  /* 0x0000000a5a9f7223 */ /* 0x180fe2000001086b */
[-CC-:B------:R-:W-:Y:S01]  /*1be30*/  FFMA.FTZ R90, R93, R10.reuse, -R107.reuse ;  /* 0x0000000a5d5a7223 */ /* 0x180fe2000001086b */
[----:B------:R-:W-:Y:S01]  /*1be40*/  R2UR UR7, R9 ;  /* 0x00000000090772ca */ /* 0x000fe200000e0000 */
[----:B------:R-:W-:Y:S01]  /*1be50*/  MUFU.EX2 R157, R157 ;  /* 0x0000009d009d7308 */ /* 0x000fe20000000800 */
[-CC-:B------:R-:W-:Y:S01]  /*1be60*/  FFMA.FTZ R153, R94, R10.reuse, -R107.reuse ;  /* 0x0000000a5e997223 */ /* 0x180fe2000001086b */
[-CC-:B------:R-:W-:Y:S01]  /*1be70*/  FFMA.FTZ R93, R97, R10.reuse, -R107.reuse ;  /* 0x0000000a615d7223 */ /* 0x180fe2000001086b */
[-CC-:B------:R-:W-:Y:S01]  /*1be80*/  FFMA.FTZ R149, R102, R10.reuse, -R107.reuse ;  /* 0x0000000a66957223 */ /* 0x180fe2000001086b */
[----:B0-----:R-:W-:Y:S01]  /*1be90*/  FFMA.FTZ R102, R88, R3, R156 ;  /* 0x0000000358667223 */ /* 0x001fe2000001009c */
[-CC-:B------:R-:W-:Y:S01]  /*1bea0*/  FFMA.FTZ R155, R98, R10.reuse, -R107.reuse ;  /* 0x0000000a629b7223 */ /* 0x180fe2000001086b */
[-CC-:B------:R-:W-:Y:S01]  /*1beb0*/  FFMA.FTZ R94, R101, R10.reuse, -R107.reuse ;  /* 0x0000000a655e7223 */ /* 0x180fe2000001086b */
[----:B------:R-:W-:Y:S01]  /*1bec0*/  @!P1 PRMT R9, RZ, 0x654, R8 ;  /* 0x00000654ff099816 */ /* 0x000fe20000000008 */
[----:B------:R-:W0:Y:S01]  /*1bed0*/  MUFU.EX2 R7, R7 ;  /* 0x0000000700077308 */ /* 0x000e220000000800 */
[----:B-1----:R-:W-:Y:S01]  /*1bee0*/  FADD.FTZ R3, R133, R102 ;  /* 0x0000006685037221 */ /* 0x002fe20000010000 */
[-CC-:B------:R-:W-:Y:S01]  /*1bef0*/  FFMA.FTZ R97, R105, R10.reuse, -R107.reuse ;  /* 0x0000000a69617223 */ /* 0x180fe2000001086b */
[-C--:B------:R-:W-:Y:S01]  /*1bf00*/  FFMA.FTZ R151, R106, R10.reuse, -R107 ;  /* 0x0000000a6a977223 */ /* 0x080fe2000001086b */
[----:B------:R-:W-:Y:S01]  /*1bf10*/  HGMMA.64x128x16.F32.BF16 R24, R136, gdesc[UR4].tnspB, R24, gsb0 ;  /* 0x41e0000488187df0 */ /* 0x000fe20008001818 */
[----:B--2---:R-:W-:Y:S01]  /*1bf20*/  FADD.FTZ R102, R158, R3 ;  /* 0x000000039e667221 */ /* 0x004fe20000010000 */
        /* <DEDUP_REMOVED lines=9> */
[----:B------:R-:W-:Y:S01]  /*1bfc0*/  FFMA.FTZ R131, R131, R10, -R107 ;  /* 0x0000000a83837223 */ /* 0x000fe2000001086b */
[----:B------:R-:W2:Y:S01]  /*1bfd0*/  MUFU.EX2 R159, R159 ;  /* 0x0000009f009f7308 */ /* 0x000ea20000000800 */
[----:B0-----:R-:W-:Y:S01]  /*1bfe0*/  FFMA.FTZ R0, R7, R0, R157 ;  /* 0x0000000007007223 */ /* 0x001fe2000001009d */
[----:B------:R-:W-:-:S02]  /*1bff0*/  F2FP.BF16.F32.PACK_AB R158, R141, R158 ;  /* 0x0000009e8d9e723e */ /* 0x000fc400000010ff */
[----:B------:R-:W-:-:S04]  /*1c000*/  F2FP.BF16.F32.PACK_AB R156, R133, R156 ;  /* 0x0000009c859c723e */ /* 0x000fc800000010ff */
[----:B------:R-:W0:Y:S01]  /*1c010*/  MUFU.EX2 R90, R90 ;  /* 0x0000005a005a7308 */ /* 0x000e220000000800 */
[C---:B-1----:R-:W-:Y:S01]  /*1c020*/  FADD.FTZ R0, R89.reuse, R0 ;  /* 0x0000000059007221 */ /* 0x042fe20000010000 */
[----:B------:R-:W-:-:S06]  /*1c030*/  F2FP.BF16.F32.PACK_AB R157, R89, R157 ;  /* 0x0000009d599d723e */ /* 0x000fcc00000010ff */
[----:B------:R-:W1:Y:S01]  /*1c040*/  MUFU.EX2 R153, R153 ;  /* 0x0000009900997308 */ /* 0x000e620000000800 */
[----:B--2---:R-:W-:-:S07]  /*1c050*/  FADD.FTZ R3, R159, R0 ;  /* 0x000000009f037221 */ /* 0x004fce0000010000 */
[----:B------:R-:W2:Y:S01]  /*1c060*/  MUFU.EX2 R93, R93 ;  /* 0x0000005d005d7308 */ /* 0x000ea20000000800 */
[----:B0-----:R-:W-:-:S07]  /*1c070*/  F2FP.BF16.F32.PACK_AB R159, R90, R159 ;  /* 0x0000009f5a9f723e */ /* 0x001fce00000010ff */
[----:B------:R-:W0:Y:S08]  /*1c080*/  MUFU.EX2 R155, R155 ;  /* 0x0000009b009b7308 */ /* 0x000e300000000800 */
[----:B------:R-:W3:Y:S08]  /*1c090*/  MUFU.EX2 R94, R94 ;  /* 0x0000005e005e7308 */ /* 0x000ef00000000800 */
[----:B------:R-:W4:Y:S08]  /*1c0a0*/  MUFU.EX2 R149, R149 ;  /* 0x0000009500957308 */ /* 0x000f300000000800 */
[----:B------:R-:W5:Y:S08]  /*1c0b0*/  MUFU.EX2 R97, R97 ;  /* 0x0000006100617308 */ /* 0x000f700000000800 */
[----:B------:R-:W5:Y:S08]  /*1c0c0*/  MUFU.EX2 R151, R151 ;  /* 0x0000009700977308 */ /* 0x000f700000000800 */
[----:B------:R-:W5:Y:S08]  /*1c0d0*/  MUFU.EX2 R98, R98 ;  /* 0x0000006200627308 */ /* 0x000f700000000800 */
        /* <DEDUP_REMOVED lines=8> */
[----:B------:R1:W-:Y:S05]  /*1c160*/  @!P1 SYNCS.ARRIVE.TRANS64.RED.A1T0 RZ, [R9+URZ], RZ ;  /* 0x000000ff09ff99a7 */ /* 0x0003ea000810043f */
[----:B------:R-:W-:Y:S01]  /*1c170*/  MUFU.EX2 R13, R13 ;  /* 0x0000000d000d7308 */ /* 0x000fe20000000800 */
[----:B-1----:R-:W-:Y:S01]  /*1c180*/  FADD.FTZ R9, R141, R102 ;  /* 0x000000668d097221 */ /* 0x002fe20000010000 */
[----:B------:R1:W-:Y:S03]  /*1c190*/  @!P1 SYNCS.ARRIVE.TRANS64.RED.A1T0 RZ, [R20+URZ], RZ ;  /* 0x000000ff14ff99a7 */ /* 0x0003e6000810043f */
[----:B------:R-:W-:Y:S01]  /*1c1a0*/  FADD.FTZ R15, R152, R9 ;  /* 0x00000009980f7221 */ /* 0x000fe20000010000 */
[----:B------:R-:W-:-:S02]  /*1c1b0*/  FFMA.FTZ R9, R123, R10, -R107 ;  /* 0x0000000a7b097223 */ /* 0x000fc4000001086b */
[----:B------:R-:W-:Y:S01]  /*1c1c0*/  MUFU.EX2 R129, R129 ;  /* 0x0000008100817308 */ /* 0x000fe20000000800 */
[C---:B------:R-:W-:Y:S01]  /*1c1d0*/  F2FP.BF16.F32.PACK_AB R152, R134.reuse, R152 ;  /* 0x000000988698723e */ /* 0x040fe200000010ff */
[----:B------:R-:W-:Y:S01]  /*1c1e0*/  FADD.FTZ R15, R134, R15 ;  /* 0x0000000f860f7221 */ /* 0x000fe20000010000 */
[----:B-1----:R-:W-:Y:S01]  /*1c1f0*/  FADD.FTZ R20, R90, R3 ;  /* 0x000000035a147221 */ /* 0x002fe20000010000 */
[-C--:B------:R-:W-:Y:S02]  /*1c200*/  FFMA.FTZ R3, R122, R10.reuse, -R107 ;  /* 0x0000000a7a037223 */ /* 0x080fe4000001086b */
[----:B------:R-:W-:Y:S01]  /*1c210*/  FADD.FTZ R102, R154, R15 ;  /* 0x0000000f9a667221 */ /* 0x000fe20000010000 */
[----:B------:R-:W-:Y:S01]  /*1c220*/  FADD.FTZ R20, R153, R20 ;  /* 0x0000001499147221 */ /* 0x000fe20000010000 */
[----:B--2---:R-:W-:Y:S01]  /*1c230*/  F2FP.BF16.F32.PACK_AB R153, R93, R153 ;  /* 0x000000995d99723e */ /* 0x004fe200000010ff */
[----:B------:R-:W-:Y:S01]  /*1c240*/  MUFU.EX2 R9, R9 ;  /* 0x0000000900097308 */ /* 0x000fe20000000800 */
[----:B------:R-:W-:Y:S01]  /*1c250*/  FADD.FTZ R105, R21, R102 ;  /* 0x0000006615697221 */ /* 0x000fe20000010000 */
[----:B------:R-:W-:Y:S01]  /*1c260*/  FADD.FTZ R20, R93, R20 ;  /* 0x000000145d147221 */ /* 0x000fe20000010000 */
[----:B------:R-:W-:Y:S01]  /*1c270*/  FFMA.FTZ R15, R127, R10, -R107 ;  /* 0x0000000a7f0f7223 */ /* 0x000fe2000001086b */
[----:B------:R-:W-:Y:S01]  /*1c280*/  F2FP.BF16.F32.PACK_AB R154, R21, R154 ;  /* 0x0000009a159a723e */ /* 0x000fe200000010ff */
[----:B------:R-:W-:Y:S01]  /*1c290*/  FADD.FTZ R105, R148, R105 ;  /* 0x0000006994697221 */ /* 0x000fe20000010000 */
[----:B0-----:R-:W-:Y:S01]  /*1c2a0*/  FADD.FTZ R101, R155, R20 ;  /* 0x000000149b657221 */ /* 0x001fe20000010000 */
[----:B------:R-:W-:Y:S01]  /*1c2b0*/  FFMA.FTZ R107, R132, R10, -R107 ;  /* 0x0000000a846b7223 */ /* 0x000fe2000001086b */
[----:B------:R-:W0:Y:S01]  /*1c2c0*/  MUFU.EX2 R3, R3 ;  /* 0x0000000300037308 */ /* 0x000e220000000800 */
[----:B------:R-:W-:Y:S01]  /*1c2d0*/  FADD.FTZ R105, R92, R105 ;  /* 0x000000695c697221 */ /* 0x000fe20000010000 */
[C---:B---3--:R-:W-:Y:S01]  /*1c2e0*/  FADD.FTZ R20, R94.reuse, R101 ;  /* 0x000000655e147221 */ /* 0x048fe20000010000 */
[----:B------:R-:W-:-:S02]  /*1c2f0*/  F2FP.BF16.F32.PACK_AB R155, R94, R155 ;  /* 0x0000009b5e9b723e */ /* 0x000fc400000010ff */
[----:B------:R-:W-:Y:S01]  /*1c300*/  FADD.FTZ R102, R150, R105 ;  /* 0x0000006996667221 */ /* 0x000fe20000010000 */
[----:B----4-:R-:W-:Y:S01]  /*1c310*/  FADD.FTZ R20, R149, R20 ;  /* 0x0000001495147221 */ /* 0x010fe20000010000 */
[----:B------:R-:W-:Y:S01]  /*1c320*/  F2FP.BF16.F32.PACK_AB R148, R92, R148 ;  /* 0x000000945c94723e */ /* 0x000fe200000010ff */
[----:B------:R-:W-:Y:S01]  /*1c330*/  MUFU.EX2 R15, R15 ;  /* 0x0000000f000f7308 */ /* 0x000fe20000000800 */
[----:B------:R-:W-:Y:S01]  /*1c340*/  FADD.FTZ R101, R103, R102 ;  /* 0x0000006667657221 */ /* 0x000fe20000010000 */
[C---:B-----5:R-:W-:Y:S01]  /*1c350*/  FADD.FTZ R20, R97.reuse, R20 ;  /* 0x0000001461147221 */ /* 0x060fe20000010000 */
[----:B------:R-:W-:Y:S02]  /*1c360*/  F2FP.BF16.F32.PACK_AB R149, R97, R149 ;  /* 0x000000956195723e */ /* 0x000fe400000010ff */
[----:B------:R-:W-:Y:S01]  /*1c370*/  FADD.FTZ R90, R144, R101 ;  /* 0x00000065905a7221 */ /* 0x000fe20000010000 */
[----:B------:R-:W-:Y:S01]  /*1c380*/  FADD.FTZ R89, R151, R20 ;  /* 0x0000001497597221 */ /* 0x000fe20000010000 */
[----:B------:R-:W-:Y:S01]  /*1c390*/  F2FP.BF16.F32.PACK_AB R150, R103, R150 ;  /* 0x000000966796723e */ /* 0x000fe200000010ff */
[----:B------:R-:W1:Y:S01]  /*1c3a0*/  MUFU.EX2 R100, R100 ;  /* 0x0000006400647308 */ /* 0x000e620000000800 */
[----:B------:R-:W-:Y:S01]  /*1c3b0*/  FADD.FTZ R93, R91, R90 ;  /* 0x0000005a5b5d7221 */ /* 0x000fe20000010000 */
[----:B------:R-:W-:Y:S01]  /*1c3c0*/  FADD.FTZ R20, R98, R89 ;  /* 0x0000005962147221 */ /* 0x000fe20000010000 */
[----:B0-----:R-:W-:-:S02]  /*1c3d0*/  F2FP.BF16.F32.PACK_AB R141, R9, R3 ;  /* 0x00000003098d723e */ /* 0x001fc400000010ff */
[----:B------:R-:W-:Y:S01]  /*1c3e0*/  FADD.FTZ R90, R146, R93 ;  /* 0x0000005d925a7221 */ /* 0x000fe20000010000 */
[----:B------:R-:W-:Y:S01]  /*1c3f0*/  FADD.FTZ R89, R145, R20 ;  /* 0x0000001491597221 */ /* 0x000fe20000010000 */
[----:B------:R-:W-:Y:S01]  /*1c400*/  F2FP.BF16.F32.PACK_AB R145, R8, R145 ;  /* 0x000000910891723e */ /* 0x000fe200000010ff */
[----:B------:R-:W-:Y:S01]  /*1c410*/  MUFU.EX2 R130, R130 ;  /* 0x0000008200827308 */ /* 0x000fe20000000800 */
[----:B------:R-:W-:Y:S01]  /*1c420*/  F2FP.BF16.F32.PACK_AB R151, R98, R151 ;  /* 0x000000976297723e */ /* 0x000fe200000010ff */
[----:B------:R-:W-:Y:S01]  /*1c430*/  FADD.FTZ R20, R8, R89 ;  /* 0x0000005908147221 */ /* 0x000fe20000010000 */
[----:B------:R-:W-:Y:S01]  /*1c440*/  FADD.FTZ R89, R95, R90 ;  /* 0x0000005a5f597221 */ /* 0x000fe20000010000 */
[----:B------:R-:W-:Y:S01]  /*1c450*/  VIADD R8, R14, 0xffffffff ;  /* 0xffffffff0e087836 */ /* 0x000fe20000000000 */
[----:B------:R-:W-:Y:S01]  /*1c460*/  F2FP.BF16.F32.PACK_AB R144, R91, R144 ;  /* 0x000000905b90723e */ /* 0x000fe200000010ff */
[----:B------:R-:W-:Y:S01]  /*1c470*/  FADD.FTZ R21, R147, R20 ;  /* 0x0000001493157221 */ /* 0x000fe20000010000 */
[----:B------:R-:W-:Y:S01]  /*1c480*/  FADD.FTZ R89, R140, R89 ;  /* 0x000000598c597221 */ /* 0x000fe20000010000 */
[----:B------:R-:W0:Y:S01]  /*1c490*/  MUFU.EX2 R104, R104 ;  /* 0x0000006800687308 */ /* 0x000e220000000800 */
[C---:B------:R-:W-:Y:S01]  /*1c4a0*/  F2FP.BF16.F32.PACK_AB R147, R0.reuse, R147 ;  /* 0x000000930093723e */ /* 0x040fe200000010ff */
[----:B------:R-:W-:Y:S01]  /*1c4b0*/  FADD.FTZ R20, R0, R21 ;  /* 0x0000001500147221 */ /* 0x000fe20000010000 */
[----:B------:R-:W-:Y:S01]  /*1c4c0*/  FADD.FTZ R89, R96, R89 ;  /* 0x0000005960597221 */ /* 0x000fe20000010000 */
[----:B-1----:R-:W-:Y:S01]  /*1c4d0*/  F2FP.BF16.F32.PACK_AB R136, R100, R13 ;  /* 0x0000000d6488723e */ /* 0x002fe200000010ff */
[----:B------:R-:W-:-:S02]  /*1c4e0*/  IMAD.MOV.U32 R14, RZ, RZ, R8 ;  /* 0x000000ffff0e7224 */ /* 0x000fc400078e0008 */
[----:B------:R-:W-:Y:S01]  /*1c4f0*/  FADD.FTZ R20, R3, R20 ;  /* 0x0000001403147221 */ /* 0x000fe20000010000 */
[----:B------:R-:W-:Y:S01]  /*1c500*/  FADD.FTZ R90, R142, R89 ;  /* 0x000000598e5a7221 */ /* 0x000fe20000010000 */
[----:B------:R-:W1:Y:S01]  /*1c510*/  MUFU.EX2 R131, R131 ;  /* 0x0000008300837308 */ /* 0x000e620000000800 */
[----:B------:R-:W-:Y:S01]  /*1c520*/  F2FP.BF16.F32.PACK_AB R146, R95, R146 ;  /* 0x000000925f92723e */ /* 0x000fe200000010ff */
[----:B------:R-:W-:Y:S01]  /*1c530*/  FADD.FTZ R20, R9, R20 ;  /* 0x0000001409147221 */ /* 0x000fe20000010000 */
[----:B------:R-:W-:Y:S01]  /*1c540*/  FADD.FTZ R90, R99, R90 ;  /* 0x0000005a635a7221 */ /* 0x000fe20000010000 */
[----:B------:R-:W-:Y:S02]  /*1c550*/  F2FP.BF16.F32.PACK_AB R140, R96, R140 ;  /* 0x0000008c608c723e */ /* 0x000fe400000010ff */
[----:B------:R-:W-:Y:S01]  /*1c560*/  FADD.FTZ R20, R143, R20 ;  /* 0x000000148f147221 */ /* 0x000fe20000010000 */
[----:B------:R-:W-:Y:S01]  /*1c570*/  FADD.FTZ R21, R13, R90 ;  /* 0x0000005a0d157221 */ /* 0x000fe20000010000 */
[----:B------:R-:W2:Y:S01]  /*1c580*/  MUFU.EX2 R12, R128 ;  /* 0x00000080000c7308 */ /* 0x000ea20000000800 */
[----:B------:R-:W-:Y:S01]  /*1c590*/  F2FP.BF16.F32.PACK_AB R142, R99, R142 ;  /* 0x0000008e638e723e */ /* 0x000fe200000010ff */
[C---:B------:R-:W-:Y:S01]  /*1c5a0*/  FADD.FTZ R20, R15.reuse, R20 ;  /* 0x000000140f147221 */ /* 0x040fe20000010000 */
[----:B------:R-:W-:Y:S01]  /*1c5b0*/  FADD.FTZ R21, R100, R21 ;  /* 0x0000001564157221 */ /* 0x000fe20000010000 */
[----:B------:R-:W-:Y:S01]  /*1c5c0*/  F2FP.BF16.F32.PACK_AB R143, R15, R143 ;  /* 0x0000008f0f8f723e */ /* 0x000fe200000010ff */
[----:B------:R-:W-:-:S02]  /*1c5d0*/  IMAD.MOV.U32 R13, RZ, RZ, R5 ;  /* 0x000000ffff0d7224 */ /* 0x000fc400078e0005 */
[----:B------:R-:W-:Y:S01]  /*1c5e0*/  FADD.FTZ R3, R129, R20 ;  /* 0x0000001481037221 */ /* 0x000fe20000010000 */
[----:B0-----:R-:W-:Y:S01]  /*1c5f0*/  FADD.FTZ R21, R104, R21 ;  /* 0x0000001568157221 */ /* 0x001fe20000010000 */
[----:B------:R-:W0:Y:S01]  /*1c600*/  MUFU.EX2 R107, R107 ;  /* 0x0000006b006b7308 */ /* 0x000e220000000800 */
[C---:B------:R-:W-:Y:S01]  /*1c610*/  F2FP.BF16.F32.PACK_AB R137, R130.reuse, R129 ;  /* 0x000000818289723e */ /* 0x040fe200000010ff */
[----:B------:R-:W-:-:S04]  /*1c620*/  FADD.FTZ R0, R130, R3 ;  /* 0x0000000382007221 */ /* 0x000fc80000010000 */
[----:B-1----:R-:W-:Y:S01]  /*1c630*/  FADD.FTZ R0, R131, R0 ;  /* 0x0000000083007221 */ /* 0x002fe20000010000 */
[C---:B--2---:R-:W-:Y:S01]  /*1c640*/  FADD.FTZ R3, R12.reuse, R21 ;  /* 0x000000150c037221 */ /* 0x044fe20000010000 */
[----:B------:R-:W-:Y:S01]  /*1c650*/  F2FP.BF16.F32.PACK_AB R138, R12, R104 ;  /* 0x000000680c8a723e */ /* 0x000fe200000010ff */
[----:B------:R-:W-:Y:S02]  /*1c660*/  IMAD.MOV.U32 R12, RZ, RZ, R4 ;  /* 0x000000ffff0c7224 */ /* 0x000fe400078e0004 */
[C---:B0-----:R-:W-:Y:S01]  /*1c670*/  FADD.FTZ R0, R107.reuse, R0 ;  /* 0x000000006b007221 */ /* 0x041fe20000010000 */
[----:B------:R-:W-:Y:S01]  /*1c680*/  F2FP.BF16.F32.PACK_AB R139, R107, R131 ;  /* 0x000000836b8b723e */ /* 0x000fe200000010ff */
[----:B------:R-:W-:Y:S06]  /*1c690*/  @P2 BRA `(.L_x_1689) ;  /* 0xffffffd800d42947 */ /* 0x000fec000383ffff */
[----:B------:R-:W-:Y:S05]  /*1c6a0*/  BSYNC B1 ;  /* 0x0000000000017941 */ /* 0x000fea0003800000 */
.L_x_1678:
[----:B------:R-:W-:Y:S05]  /*1c6b0*/  BSYNC B0 ;  /* 0x0000000000007941 */ /* 0x000fea0003800000 */
.L_x_1677:
[----:B------:R-:W-:Y:S01]  /*1c6c0*/  ISETP.GE.AND P2, PT, R8, R180, PT ;  /* 0x000000b40800720c */ /* 0x000fe20003f46270 */
[----:B------:R-:W-:-:S12]  /*1c6d0*/  BSSY B0, `(.L_x_1690) ;  /* 0x0000381000007945 */ /* 0x000fd80003800000 */
[----:B------:R-:W-:Y:S05]  /*1c6e0*/  @!P2 BRA `(.L_x_1691) ;  /* 0x0000003400fca947 */ /* 0x000fea0003800000 */
[----:B------:R-:W-:Y:S02]  /*1c6f0*/  IMAD.MOV.U32 R9, RZ, RZ, R4 ;  /* 0x000000ffff097224 */ /* 0x000fe400078e0004 */
[----:B------:R-:W-:Y:S02]  /*1c700*/  IMAD.MOV.U32 R12, RZ, RZ, R5 ;  /* 0x000000ffff0c7224 */ /* 0x000fe400078e0005 */
[----:B------:R-:W-:Y:S02]  /*1c710*/  IMAD.MOV.U32 R205, RZ, RZ, R23 ;  /* 0x000000ffffcd7224 */ /* 0x000fe400078e0017 */
[----:B------:R-:W-:-:S07]  /*1c720*/  IMAD.MOV.U32 R207, RZ, RZ, R22 ;  /* 0x000000ffffcf7224 */ /* 0x000fce00078e0016 */
.L_x_1710:
        /* <DEDUP_REMOVED lines=8> */
.L_x_1692:
[----:B------:R-:W-:Y:S01]  /*1c7b0*/  IMAD R4, R22, 0x8, R2 ;  /* 0x0000000816047824 */ /* 0x000fe200078e0202 */
[----:B------:R-:W-:-:S04]  /*1c7c0*/  SHF.L.U32 R5, R23, 0x1f, RZ ;  /* 0x0000001f17057819 */ /* 0x000fc800000006ff */
[----:B------:R0:W1:Y:S01]  /*1c7d0*/  SYNCS.PHASECHK.TRANS64.TRYWAIT P2, [R4+URZ+0x2a830], R5 ;  /* 0x02a83005040075a7 */ /* 0x000062000804017f */
[----:B------:R-:W-:Y:S05]  /*1c7e0*/  @!P0 BRA `(.L_x_1693) ;  /* 0x0000000000048947 */ /* 0x000fea0003800000 */
[----:B------:R-:W-:Y:S01]  /*1c7f0*/  BPT.TRAP 0x1 ;  /* 0x000000040000795c */ /* 0x000fe20000300000 */
.L_x_1693:
[----:B------:R-:W-:Y:S01]  /*1c800*/  IMAD R90, R22, 0x900, R6 ;  /* 0x00000900165a7824 */ /* 0x000fe200078e0206 */
[----:B------:R-:W-:Y:S03]  /*1c810*/  BSSY B1, `(.L_x_1694) ;  /* 0x0000006000017945 */ /* 0x000fe60003800000 */
[C---:B------:R-:W-:Y:S02]  /*1c820*/  VIADD R10, R90.reuse, 0x2 ;  /* 0x000000025a0a7836 */ /* 0x040fe40000000000 */
[----:B------:R-:W-:Y:S01]  /*1c830*/  VIADD R14, R90, 0x4 ;  /* 0x000000045a0e7836 */ /* 0x000fe20000000000 */
[----:B-1----:R-:W-:Y:S06]  /*1c840*/  @P2 BRA `(.L_x_1695) ;  /* 0x0000000000082947 */ /* 0x002fec0003800000 */
[----:B------:R-:W1:Y:S02]  /*1c850*/  SYNCS.PHASECHK.TRANS64.TRYWAIT P2, [R4+URZ+0x2a830], R5 ;  /* 0x02a83005040075a7 */ /* 0x000e64000804017f */
[----:B-1----:R-:W-:Y:S05]  /*1c860*/  @!P2 BRA `(.L_x_1696) ;  /* 0x0000010c0050a947 */ /* 0x002fea0003800000 */
.L_x_1695:
[----:B------:R-:W-:Y:S05]  /*1c870*/  BSYNC B1 ;  /* 0x0000000000017941 */ /* 0x000fea0003800000 */
.L_x_1694:
        /* <DEDUP_REMOVED lines=68> */
[----:B------:R-:W-:Y:S01]  /*1ccc0*/  VIADD R90, R90, 0x606 ;  /* 0x000006065a5a7836 */ /* 0x000fe20000000000 */
[----:B------:R-:W3:Y:S01]  /*1ccd0*/  LDL.64 R4, [R1+0x20] ;  /* 0x0000200001047983 */ /* 0x000ee20000100a00 */
[----:B------:R-:W-:-:S02]  /*1cce0*/  IMAD.MOV.U32 R89, RZ, RZ, 0x40000040 ;  /* 0x40000040ff597424 */ /* 0x000fc400078e00ff */
[----:B------:R-:W-:Y:S01]  /*1ccf0*/  IMAD.MOV.U32 R91, RZ, RZ, 0x40000040 ;  /* 0x40000040ff5b7424 */ /* 0x000fe200078e00ff */
[----:B------:R-:W-:Y:S01]  /*1cd00*/  R2UR UR42, R88 ;  /* 0x00000000582a72ca */ /* 0x000fe200000e0000 */
[----:B------:R-:W-:Y:S01]  /*1cd10*/  IMAD.MOV.U32 R21, RZ, RZ, 0x40000040 ;  /* 0x40000040ff157424 */ /* 0x000fe200078e00ff */
[----:B------:R-:W-:Y:S02]  /*1cd20*/  R2UR UR43, R89 ;  /* 0x00000000592b72ca */ /* 0x000fe400000e0000 */
[----:B------:R-:W-:Y:S02]  /*1cd30*/  R2UR UR38, R90 ;  /* 0x000000005a2672ca */ /* 0x000fe400000e0000 */
[----:B------:R-:W-:Y:S02]  /*1cd40*/  R2UR UR39, R91 ;  /* 0x000000005b2772ca */ /* 0x000fe400000e0000 */
[----:B------:R-:W-:-:S06]  /*1cd50*/  WARPGROUP.ARRIVE ;  /* 0x00000000000079c5 */ /* 0x000fcc0000000000 */
[----:B------:R-:W-:Y:S03]  /*1cd60*/  HGMMA.64x96x16.F32.BF16 R88, gdesc[UR52], RZ, !UPT, gsb0 ;  /* 0x01600000345879f0 */ /* 0x000fe6000c0018ff */
[----:B------:R-:W-:Y:S02]  /*1cd70*/  WARPGROUP.DEPBAR.LE gsb0, 0x0 ;  /* 0x00008000000079c5 */ /* 0x000fe40000010000 */
[----:B------:R-:W-:-:S06]  /*1cd80*/  WARPGROUP.ARRIVE ;  /* 0x00000000000079c5 */ /* 0x000fcc0000000000 */
[----:B------:R-:W-:Y:S03]  /*1cd90*/  HGMMA.64x96x16.F32.BF16 R88, gdesc[UR48], R88, gsb0 ;  /* 0x01600000305879f0 */ /* 0x000fe60008001858 */
[----:B------:R-:W-:Y:S02]  /*1cda0*/  WARPGROUP.DEPBAR.LE gsb0, 0x0 ;  /* 0x00008000000079c5 */ /* 0x000fe40000010000 */
[----:B------:R-:W-:Y:S01]  /*1cdb0*/  WARPGROUP.ARRIVE ;  /* 0x00000000000079c5 */ /* 0x000fe20000000000 */
[----:B-----5:R-:W-:Y:S02]  /*1cdc0*/  R2UR UR32, R14 ;  /* 0x000000000e2072ca */ /* 0x020fe400000e0000 */
[----:B------:R-:W-:-:S13]  /*1cdd0*/  R2UR UR33, R15 ;  /* 0x000000000f2172ca */ /* 0x000fda00000e0000 */
        /* <DEDUP_REMOVED lines=43> */
[----:B------:R-:W-:Y:S01]  /*1d090*/  HGMMA.64x96x16.F32.BF16 R88, gdesc[UR36], R88, gsb0 ;  /* 0x01600000245879f0 */ /* 0x000fe20008001858 */
        /* <DEDUP_REMOVED lines=33> */
[----:B------:R-:W-:Y:S05]  /*1d2b0*/  @!P0 BRA `(.L_x_1697) ;  /* 0x0000000000048947 */ /* 0x000fea0003800000 */
[----:B------:R-:W-:Y:S01]  /*1d2c0*/  BPT.TRAP 0x1 ;  /* 0x000000040000795c */ /* 0x000fe20000300000 */
.L_x_1697:
[----:B------:R-:W-:Y:S01]  /*1d2d0*/  SHF.L.U32 R4, R205, 0x1f, RZ ;  /* 0x0000001fcd047819 */ /* 0x000fe200000006ff */
[----:B------:R-:W-:-:S04]  /*1d2e0*/  IMAD R14, R207, 0x8, R2 ;  /* 0x00000008cf0e7824 */ /* 0x000fc800078e0202 */
[----:B------:R0:W1:Y:S01]  /*1d2f0*/  SYNCS.PHASECHK.TRANS64.TRYWAIT P2, [R14+URZ+0x2a850], R4 ;  /* 0x02a850040e0075a7 */ /* 0x000062000804017f */
[----:B------:R-:W-:Y:S05]  /*1d300*/  @!P0 BRA `(.L_x_1698) ;  /* 0x0000000000048947 */ /* 0x000fea0003800000 */
[----:B------:R-:W-:Y:S01]  /*1d310*/  BPT.TRAP 0x1 ;  /* 0x000000040000795c */ /* 0x000fe20000300000 */
.L_x_1698:
[----:B------:R-:W-:Y:S04]  /*1d320*/  BSSY B1, `(.L_x_1699) ;  /* 0x0000004000017945 */ /* 0x000fe80003800000 */
[----:B-1----:R-:W-:Y:S05]  /*1d330*/  @P2 BRA `(.L_x_1700) ;  /* 0x0000000000082947 */ /* 0x002fea0003800000 */
[----:B------:R-:W1:Y:S02]  /*1d340*/  SYNCS.PHASECHK.TRANS64.TRYWAIT P2, [R14+URZ+0x2a850], R4 ;  /* 0x02a850040e0075a7 */ /* 0x000e64000804017f */
[----:B-1----:R-:W-:Y:S05]  /*1d350*/  @!P2 BRA `(.L_x_1701) ;  /* 0x0000010000a8a947 */ /* 0x002fea0003800000 */
.L_x_1700:
[----:B------:R-:W-:Y:S05]  /*1d360*/  BSYNC B1 ;  /* 0x0000000000017941 */ /* 0x000fea0003800000 */
.L_x_1699:
[----:B01----:R-:W-:Y:S01]  /*1d370*/  VIADD R4, R2, 0x400 ;  /* 0x0000040002047836 */ /* 0x003fe20000000000 */
[----:B------:R-:W2:Y:S01]  /*1d380*/  LDL R7, [R1+0x38] ;  /* 0x0000380001077983 */ /* 0x000ea20000100800 */
[----:B------:R-:W-:Y:S01]  /*1d390*/  IMAD.MOV.U32 R5, RZ, RZ, 0x40000040 ;  /* 0x40000040ff057424 */ /* 0x000fe200078e00ff */
[----:B------:R-:W-:Y:S01]  /*1d3a0*/  WARPGROUP.ARRIVE ;  /* 0x00000000000079c5 */ /* 0x000fe20000000000 */
[----:B------:R-:W-:Y:S01]  /*1d3b0*/  IMAD.MOV.U32 R11, RZ, RZ, 0x40000040 ;  /* 0x40000040ff0b7424 */ /* 0x000fe200078e00ff */
[----:B------:R-:W-:Y:S01]  /*1d3c0*/  SHF.R.U32.HI R4, RZ, 0x4, R4 ;  /* 0x00000004ff047819 */ /* 0x000fe20000011604 */
[----:B------:R-:W-:Y:S01]  /*1d3d0*/  FMUL.FTZ R15, R91, UR58 ;  /* 0x0000003a5b0f7c20 */ /* 0x000fe20008410000 */
[----:B------:R-:W-:Y:S01]  /*1d3e0*/  R2UR UR7, R5 ;  /* 0x00000000050772ca */ /* 0x000fe200000e0000 */
[----:B------:R-:W-:Y:S01]  /*1d3f0*/  IMAD.MOV.U32 R5, RZ, RZ, 0x40000040 ;  /* 0x40000040ff057424 */ /* 0x000fe200078e00ff */
[----:B------:R-:W-:Y:S01]  /*1d400*/  LOP3.LUT R4, R4, 0x3fff, RZ, 0xc0, !PT ;  /* 0x00003fff04047812 */ /* 0x000fe200078ec0ff */
[----:B------:R-:W-:Y:S01]  /*1d410*/  FMUL.FTZ R91, R93, UR58 ;  /* 0x0000003a5d5b7c20 */ /* 0x000fe20008410000 */
[----:B------:R-:W-:Y:S01]  /*1d420*/  ISETP.NE.AND P2, PT, R211, 0x1, PT ;  /* 0x00000001d300780c */ /* 0x000fe20003f45270 */
[----:B------:R-:W-:Y:S01]  /*1d430*/  FMUL.FTZ R93, R99, UR58 ;  /* 0x0000003a635d7c20 */ /* 0x000fe20008410000 */
[----:B------:R-:W-:Y:S01]  /*1d440*/  LOP3.LUT R4, R4, 0x3000000, RZ, 0xfc, !PT ;  /* 0x0300000004047812 */ /* 0x000fe200078efcff */
[----:B------:R-:W-:Y:S01]  /*1d450*/  FMUL.FTZ R99, R107, UR58 ;  /* 0x0000003a6b637c20 */ /* 0x000fe20008410000 */
[----:B------:R-:W-:Y:S01]  /*1d460*/  FMUL.FTZ R107, R115, UR58 ;  /* 0x0000003a736b7c20 */ /* 0x000fe20008410000 */
[----:B------:R-:W-:Y:S01]  /*1d470*/  FMUL.FTZ R115, R121, UR58 ;  /* 0x0000003a79737c20 */ /* 0x000fe20008410000 */
[----:B------:R-:W-:Y:S01]  /*1d480*/  FMUL.FTZ R121, R125, UR58 ;  /* 0x0000003a7d797c20 */ /* 0x000fe20008410000 */
[----:B------:R-:W-:-:S02]  /*1d490*/  IMAD R4, R207, 0x600, R4 ;  /* 0x00000600cf047824 */ /* 0x000fc400078e0204 */
[----:B------:R-:W-:Y:S01]  /*1d4a0*/  FMUL.FTZ R125, R129, UR58 ;  /* 0x0000003a817d7c20 */ /* 0x000fe20008410000 */
[----:B------:R-:W-:Y:S02]  /*1d4b0*/  IMAD.IADD R129, R181, 0x1, R178 ;  /* 0x00000001b5817824 */ /* 0x000fe400078e02b2 */
        /* <DEDUP_REMOVED lines=23> */
[----:B------:R-:W-:Y:S01]  /*1d630*/  FMUL.FTZ R112, R119, UR58 ;  /* 0x0000003a77707c20 */ /* 0x000fe20008410000 */
[----:B------:R-:W-:Y:S01]  /*1d640*/  FMUL.FTZ R123, R131, UR58 ;  /* 0x0000003a837b7c20 */ /* 0x000fe20008410000 */
[----:B------:R-:W-:Y:S01]  /*1d650*/  FMUL.FTZ R119, R127, UR58 ;  /* 0x0000003a7f777c20 */ /* 0x000fe20008410000 */
[----:B------:R-:W-:Y:S01]  /*1d660*/  IMAD R131, R8, -0x60, RZ ;  /* 0xffffffa008837824 */ /* 0x000fe200078e02ff */
[----:B------:R-:W0:Y:S01]  /*1d670*/  MUFU.TANH R20, R20 ;  /* 0x0000001400147308 */ /* 0x000e220000002400 */
[----:B------:R-:W-:Y:S02]  /*1d680*/  ULDC UR5, c[0x0][0x9e0] ;  /* 0x0002780000057ab9 */ /* 0x000fe40000000800 */
[----:B------:R-:W-:-:S05]  /*1d690*/  IMAD.IADD R127, R131, 0x1, -R174 ;  /* 0x00000001837f7824 */ /* 0x000fca00078e0aae */
        /* <DEDUP_REMOVED lines=23> */
[----:B------:R-:W-:-:S03]  /*1d810*/  IMAD.MOV.U32 R11, RZ, RZ, 0x40000040 ;  /* 0x40000040ff0b7424 */ /* 0x000fc600078e00ff */
        /* <DEDUP_REMOVED lines=19> */
[----:B------:R-:W2:Y:S08]  /*1d950*/  MUFU.TANH R7, R7 ;  /* 0x0000000700077308 */ /* 0x000eb00000002400 */
[----:B------:R-:W0:Y:S08]  /*1d960*/  MUFU.TANH R90, R90 ;  /* 0x0000005a005a7308 */ /* 0x000e300000002400 */
[----:B------:R-:W0:Y:S01]  /*1d970*/  MUFU.TANH R92, R92 ;  /* 0x0000005c005c7308 */ /* 0x000e220000002400 */
[----:B------:R-:W-:-:S02]  /*1d980*/  WARPGROUP.DEPBAR.LE gsb0, 0x0 ;  /* 0x00008000000079c5 */ /* 0x000fc40000010000 */
[----:B------:R-:W-:-:S05]  /*1d990*/  WARPGROUP.ARRIVE ;  /* 0x00000000000079c5 */ /* 0x000fca0000000000 */
[----:B------:R-:W0:Y:S01]  /*1d9a0*/  MUFU.TANH R98, R98 ;  /* 0x0000006200627308 */ /* 0x000e220000002400 */
[----:B------:R-:W-:Y:S01]  /*1d9b0*/  HGMMA.64x128x16.F32.BF16 R24, R148, gdesc[UR4].tnspB, R24, gsb0 ;  /* 0x41e0000494187df0 */ /* 0x000fe20008001818 */
[----:B------:R-:W-:Y:S01]  /*1d9c0*/  R2UR UR6, R10 ;  /* 0x000000000a0672ca */ /* 0x000fe200000e0000 */
[C---:B------:R-:W-:Y:S01]  /*1d9d0*/  VIADD R10, R4.reuse, 0x200 ;  /* 0x00000200040a7836 */ /* 0x040fe20000000000 */
[----:B------:R-:W-:Y:S01]  /*1d9e0*/  R2UR UR7, R11 ;  /* 0x000000000b0772ca */ /* 0x000fe200000e0000 */
[----:B------:R-:W-:Y:S02]  /*1d9f0*/  IMAD.MOV.U32 R11, RZ, RZ, 0x40000040 ;  /* 0x40000040ff0b7424 */ /* 0x000fe400078e00ff */
[----:B------:R-:W-:Y:S01]  /*1da00*/  VIADD R4, R4, 0x280 ;  /* 0x0000028004047836 */ /* 0x000fe20000000000 */
        /* <DEDUP_REMOVED lines=40> */
[----:B-----5:R-:W-:Y:S01]  /*1dc90*/  @P2 SHF.R.U32.HI R129, RZ, R4, R5 ;  /* 0x00000004ff812219 */ /* 0x020fe20000011605 */
[----:B------:R-:W-:Y:S02]  /*1dca0*/  @!P1 IMAD R4, R13, 0x8, R2 ;  /* 0x000000080d049824 */ /* 0x000fe400078e0202 */
[----:B------:R-:W-:Y:S01]  /*1dcb0*/  FMUL.FTZ R13, R134, UR58 ;  /* 0x0000003a860d7c20 */ /* 0x000fe20008410000 */
[----:B------:R-:W-:Y:S01]  /*1dcc0*/  ISETP.GE.AND P2, PT, R210, 0x1, PT ;  /* 0x00000001d200780c */ /* 0x000fe20003f46270 */
[----:B------:R-:W-:-:S04]  /*1dcd0*/  @!P1 VIADD R4, R4, 0x2a840 ;  /* 0x0002a84004049836 */ /* 0x000fc80000000000 */
[----:B------:R-:W1:Y:S01]  /*1dce0*/  MUFU.TANH R13, R13 ;  /* 0x0000000d000d7308 */ /* 0x000e620000002400 */
[----:B------:R-:W-:Y:S01]  /*1dcf0*/  @!P1 PRMT R4, RZ, 0x654, R4 ;  /* 0x00000654ff049816 */ /* 0x000fe20000000004 */
[----:B------:R-:W-:Y:S02]  /*1dd00*/  WARPGROUP.DEPBAR.LE gsb0, 0x0 ;  /* 0x00008000000079c5 */ /* 0x000fe40000010000 */
[----:B------:R-:W-:-:S06]  /*1dd10*/  WARPGROUP.ARRIVE ;  /* 0x00000000000079c5 */ /* 0x000fcc0000000000 */
[----:B------:R-:W-:Y:S03]  /*1dd20*/  HGMMA.64x128x16.F32.BF16 R24, R136, gdesc[UR4].tnspB, R24, gsb0 ;  /* 0x41e0000488187df0 */ /* 0x000fe60008001818 */
[----:B------:R-:W-:Y:S02]  /*1dd30*/  WARPGROUP.DEPBAR.LE gsb0, 0x0 ;  /* 0x00008000000079c5 */ /* 0x000fe40000010000 */
[----:B------:R-:W5:Y:S01]  /*1dd40*/  SHFL.IDX PT, R136, R129, RZ, 0x1c1f ;  /* 0x001c1fff81887589 */ /* 0x000f6200000e0000 */
[----:B------:R3:W-:Y:S02]  /*1dd50*/  @!P1 SYNCS.ARRIVE.TRANS64.RED.A1T0 RZ, [R4+URZ], RZ ;  /* 0x000000ff04ff99a7 */ /* 0x0007e4000810043f */
[----:B---3--:R-:W-:-:S04]  /*1dd60*/  IADD3 R4, -R174, 0x1, R131 ;  /* 0x00000001ae047810 */ /* 0x008fc80007ffe183 */
[----:B------:R-:W-:-:S05]  /*1dd70*/  IADD3 R4, -R163, R4, R164 ;  /* 0x00000004a3047210 */ /* 0x000fca0007ffe1a4 */
[C---:B------:R-:W-:Y:S02]  /*1dd80*/  VIADD R135, R4.reuse, UR5 ;  /* 0x0000000504877c36 */ /* 0x040fe40008000000 */
[----:B------:R-:W-:Y:S02]  /*1dd90*/  VIADD R134, R4, UR4 ;  /* 0x0000000404867c36 */ /* 0x000fe40008000000 */
[--C-:B-----5:R-:W-:Y:S02]  /*1dda0*/  IMAD.IADD R133, R135, 0x1, R136.reuse ;  /* 0x0000000187857824 */ /* 0x120fe400078e0288 */
        /* <DEDUP_REMOVED lines=15> */
.L_x_1704:
[----:B------:R-:W-:Y:S02]  /*1dea0*/  ULDC UR4, c[0x0][0x9e4] ;  /* 0x0002790000047ab9 */ /* 0x000fe40000000800 */
[----:B------:R-:W-:-:S05]  /*1deb0*/  IMAD.U32 R137, RZ, RZ, UR4 ;  /* 0x00000004ff897e24 */ /* 0x000fca000f8e00ff */
[----:B------:R-:W-:-:S13]  /*1dec0*/  ISETP.NE.AND P2, PT, R137, 0x1, PT ;  /* 0x000000018900780c */ /* 0x000fda0003f45270 */
[----:B------:R-:W0:Y:S02]  /*1ded0*/  @P2 LDC.64 R4, c[0x0][0x9e8] ;  /* 0x00027a00ff042b82 */ /* 0x000e240000000a00 */
[----:B0-----:R-:W-:-:S05]  /*1dee0*/  @P2 IMAD.HI.U32 R4, R136, R4, RZ ;  /* 0x0000000488042227 */ /* 0x001fca00078e00ff */
[----:B------:R-:W-:-:S07]  /*1def0*/  @P2 SHF.R.U32.HI R136, RZ, R5, R4 ;  /* 0x00000005ff882219 */ /* 0x000fce0000011604 */
.L_x_1705:
[----:B------:R-:W-:Y:S05]  /*1df00*/  BSYNC B1 ;  /* 0x0000000000017941 */ /* 0x000fea0003800000 */
.L_x_1703:
[----:B------:R-:W-:-:S05]  /*1df10*/  IMAD R136, R136, R137, R127 ;  /* 0x0000008988887224 */ /* 0x000fca00078e027f */
[----:B------:R-:W-:Y:S02]  /*1df20*/  VIADDMNMX R133, R136, R137, R133, PT ;  /* 0x0000008988857246 */ /* 0x000fe40003800185 */
[----:B------:R-:W-:-:S07]  /*1df30*/  VIMNMX R132, R132, R136, !PT ;  /* 0x0000008884847248 */ /* 0x000fce0007fe0100 */
.L_x_1702:
        /* <DEDUP_REMOVED lines=154> */
.L_x_1708:
[----:B------:R-:W-:Y:S02]  /*1e8e0*/  ULDC UR4, c[0x0][0x9e4] ;  /* 0x0002790000047ab9 */ /* 0x000fe40000000800 */
[----:B------:R-:W-:-:S05]  /*1e8f0*/  IMAD.U32 R131, RZ, RZ, UR4 ;  /* 0x00000004ff837e24 */ /* 0x000fca000f8e00ff */
[----:B------:R-:W-:-:S13]  /*1e900*/  ISETP.NE.AND P6, PT, R131, 0x1, PT ;  /* 0x000000018300780c */ /* 0x000fda0003fc5270 */
[----:B------:R-:W0:Y:S02]  /*1e910*/  @P6 LDC.64 R4, c[0x0][0x9e8] ;  /* 0x00027a00ff046b82 */ /* 0x000e240000000a00 */
[----:B0-----:R-:W-:-:S05]  /*1e920*/  @P6 IMAD.HI.U32 R4, R129, R4, RZ ;  /* 0x0000000481046227 */ /* 0x001fca00078e00ff */
[----:B------:R-:W-:-:S07]  /*1e930*/  @P6 SHF.R.U32.HI R129, RZ, R5, R4 ;  /* 0x00000005ff816219 */ /* 0x000fce0000011604 */
.L_x_1709:
[----:B------:R-:W-:Y:S05]  /*1e940*/  BSYNC B1 ;  /* 0x0000000000017941 */ /* 0x000fea0003800000 */
.L_x_1707:
[----:B------:R-:W-:-:S05]  /*1e950*/  IMAD R4, R129, R131, R127 ;  /* 0x0000008381047224 */ /* 0x000fca00078e027f */
[----:B------:R-:W-:Y:S02]  /*1e960*/  VIADDMNMX R135, R4, R131, R135, PT ;  /* 0x0000008304877246 */ /* 0x000fe40003800187 */
[----:B------:R-:W-:-:S07]  /*1e970*/  VIMNMX R134, R134, R4, !PT ;  /* 0x0000000486867248 */ /* 0x000fce0007fe0100 */
.L_x_1706:
[C---:B------:R-:W-:Y:S01]  /*1e980*/  ISETP.GT.AND P2, PT, R134.reuse, 0x1, !P2 ;  /* 0x000000018600780c */ /* 0x040fe20005744270 */
[----:B------:R-:W-:Y:S01]  /*1e990*/  ULDC UR4, c[0x0][0x988] ;  /* 0x0002620000047ab9 */ /* 0x000fe20000000800 */
[----:B------:R-:W-:Y:S01]  /*1e9a0*/  ISETP.GT.AND P3, PT, R134, 0x8, !P3 ;  /* 0x000000088600780c */ /* 0x000fe20005f64270 */
[----:B------:R-:W-:Y:S01]  /*1e9b0*/  @!P1 VIADD R14, R14, 0x2a860 ;  /* 0x0002a8600e0e9836 */ /* 0x000fe20000000000 */
[C---:B------:R-:W-:Y:S01]  /*1e9c0*/  ISETP.LT.OR P2, PT, R135.reuse, 0x2, P2 ;  /* 0x000000028700780c */ /* 0x040fe20001741670 */
[----:B------:R-:W-:Y:S01]  /*1e9d0*/  IMAD.MOV.U32 R205, RZ, RZ, R23 ;  /* 0x000000ffffcd7224 */ /* 0x000fe200078e0017 */
[----:B------:R-:W-:Y:S01]  /*1e9e0*/  ISETP.LT.OR P3, PT, R135, 0x9, P3 ;  /* 0x000000098700780c */ /* 0x000fe20001f61670 */
[----:B------:R-:W-:Y:S01]  /*1e9f0*/  IMAD.MOV.U32 R207, RZ, RZ, R22 ;  /* 0x000000ffffcf7224 */ /* 0x000fe200078e0016 */
[----:B------:R-:W-:Y:S02]  /*1ea00*/  FSEL R15, R15, -INF , !P2 ;  /* 0xff8000000f0f7808 */ /* 0x000fe40005000000 */
[----:B------:R-:W-:-:S02]  /*1ea10*/  LOP3.LUT P2, RZ, R17, 0x4, RZ, 0xc0, !PT ;  /* 0x0000000411ff7812 */ /* 0x000fc4000784c0ff */
[----:B------:R-:W-:Y:S02]  /*1ea20*/  FSEL R127, R88, -INF , !P3 ;  /* 0xff800000587f7808 */ /* 0x000fe40005800000 */
[----:B------:R-:W-:Y:S02]  /*1ea30*/  ISETP.GT.AND P2, PT, R134, 0x9, !P2 ;  /* 0x000000098600780c */ /* 0x000fe40005744270 */
[----:B------:R-:W-:Y:S02]  /*1ea40*/  LOP3.LUT P3, RZ, R17, 0x10000, RZ, 0xc0, !PT ;  /* 0x0001000011ff7812 */ /* 0x000fe4000786c0ff */
        /* <DEDUP_REMOVED lines=23> */
[----:B------:R-:W-:Y:S01]  /*1ebc0*/  FSEL R129, R10, -INF , !P2 ;  /* 0xff8000000a817808 */ /* 0x000fe20005000000 */
[----:B------:R-:W-:Y:S01]  /*1ebd0*/  IMAD.U32 R10, RZ, RZ, UR4 ;  /* 0x00000004ff0a7e24 */ /* 0x000fe2000f8e00ff */
        /* <DEDUP_REMOVED lines=34> */
[----:B------:R-:W-:Y:S02]  /*1ee00*/  FMNMX.FTZ R4, R130, R5, !PT ;  /* 0x0000000582047209 */ /* 0x000fe40007810000 */
        /* <DEDUP_REMOVED lines=21> */
[----:B------:R-:W-:-:S04]  /*1ef60*/  ISETP.GT.AND P2, PT, R134, 0x39, !P2 ;  /* 0x000000398600780c */ /* 0x000fc80005744270 */
        /* <DEDUP_REMOVED lines=23> */
[C---:B------:R-:W-:Y:S02]  /*1f0e0*/  ISETP.GT.AND P2, PT, R134.reuse, RZ, !P6 ;  /* 0x000000ff8600720c */ /* 0x040fe40007744270 */
[----:B------:R-:W-:Y:S02]  /*1f0f0*/  LOP3.LUT P6, RZ, R17, 0x1, RZ, 0xc0, !PT ;  /* 0x0000000111ff7812 */ /* 0x000fe400078cc0ff */
[----:B------:R-:W-:Y:S02]  /*1f100*/  ISETP.LT.OR P2, PT, R135, 0x1, P2 ;  /* 0x000000018700780c */ /* 0x000fe40001741670 */
[----:B------:R-:W-:Y:S02]  /*1f110*/  ISETP.GT.AND P3, PT, R134, 0x59, !P6 ;  /* 0x000000598600780c */ /* 0x000fe40007764270 */
[----:B------:R-:W-:-:S02]  /*1f120*/  FSEL R7, R7, -INF , !P2 ;  /* 0xff80000007077808 */ /* 0x000fc40005000000 */
[----:B------:R-:W-:Y:S02]  /*1f130*/  FSETP.NEU.FTZ.AND P2, PT, R5, -INF , PT ;  /* 0xff8000000500780b */ /* 0x000fe40003f5d000 */
[----:B------:R-:W-:Y:S02]  /*1f140*/  FMNMX.FTZ R4, R7, R9, !PT ;  /* 0x0000000907047209 */ /* 0x000fe40007810000 */
[----:B------:R-:W-:Y:S02]  /*1f150*/  FSEL R131, R131, RZ, P2 ;  /* 0x000000ff83837208 */ /* 0x000fe40001000000 */
[----:B------:R-:W-:Y:S02]  /*1f160*/  FMNMX.FTZ R4, R15, R4, !PT ;  /* 0x000000040f047209 */ /* 0x000fe40007810000 */
[----:B------:R-:W-:Y:S01]  /*1f170*/  ISETP.LT.OR P3, PT, R135, 0x5a, P3 ;  /* 0x0000005a8700780c */ /* 0x000fe20001f61670 */
[--C-:B------:R-:W-:Y:S01]  /*1f180*/  FFMA.FTZ R156, R20, R10, -R131.reuse ;  /* 0x0000000a149c7223 */ /* 0x100fe20000010883 */
[----:B------:R-:W-:Y:S01]  /*1f190*/  FMNMX.FTZ R4, R127, R4, !PT ;  /* 0x000000047f047209 */ /* 0x000fe20007810000 */
[-CC-:B------:R-:W-:Y:S01]  /*1f1a0*/  FFMA.FTZ R20, R21, R10.reuse, -R131.reuse ;  /* 0x0000000a15147223 */ /* 0x180fe20000010883 */
[-CC-:B------:R-:W-:Y:S01]  /*1f1b0*/  FFMA.FTZ R158, R90, R10.reuse, -R131.reuse ;  /* 0x0000000a5a9e7223 */ /* 0x180fe20000010883 */
[--C-:B------:R-:W-:Y:S01]  /*1f1c0*/  FFMA.FTZ R90, R95, R10, -R131.reuse ;  /* 0x0000000a5f5a7223 */ /* 0x100fe20000010883 */
[----:B------:R-:W-:Y:S01]  /*1f1d0*/  FMNMX.FTZ R21, R89, R4, !PT ;  /* 0x0000000459157209 */ /* 0x000fe20007810000 */
[-CC-:B------:R-:W-:Y:S01]  /*1f1e0*/  FFMA.FTZ R144, R108, R10.reuse, -R131.reuse ;  /* 0x0000000a6c907223 */ /* 0x180fe20000010883 */
[----:B------:R-:W-:Y:S01]  /*1f1f0*/  FSEL R126, R126, -INF , !P3 ;  /* 0xff8000007e7e7808 */ /* 0x000fe20005800000 */
        /* <DEDUP_REMOVED lines=26> */
[----:B------:R-:W-:-:S03]  /*1f3a0*/  FFMA.FTZ R130, R130, R10, -R131 ;  /* 0x0000000a82827223 */ /* 0x000fc60000010883 */
[----:B------:R-:W-:-:S03]  /*1f3b0*/  FMNMX.FTZ R91, R103, R4, !PT ;  /* 0x00000004675b7209 */ /* 0x000fc60007810000 */
[----:B------:R-:W-:Y:S01]  /*1f3c0*/  MUFU.EX2 R152, R152 ;  /* 0x0000009800987308 */ /* 0x000fe20000000800 */
[----:B------:R-:W-:Y:S01]  /*1f3d0*/  FMNMX.FTZ R4, R106, R91, !PT ;  /* 0x0000005b6a047209 */ /* 0x000fe20007810000 */
[-CC-:B------:R-:W-:Y:S01]  /*1f3e0*/  FFMA.FTZ R91, R97, R10.reuse, -R131.reuse ;  /* 0x0000000a615b7223 */ /* 0x180fe20000010883 */
[----:B------:R-:W-:Y:S01]  /*1f3f0*/  FSEL R97, R13, -INF , !P5 ;  /* 0xff8000000d617808 */ /* 0x000fe20006800000 */
[----:B------:R-:W-:Y:S01]  /*1f400*/  FFMA.FTZ R13, R105, R10, -R131 ;  /* 0x0000000a690d7223 */ /* 0x000fe20000010883 */
[----:B------:R-:W-:Y:S02]  /*1f410*/  FMNMX.FTZ R95, R107, R4, !PT ;  /* 0x000000046b5f7209 */ /* 0x000fe40007810000 */
[----:B------:R-:W-:Y:S01]  /*1f420*/  FSEL R105, R5, RZ, P2 ;  /* 0x000000ff05697208 */ /* 0x000fe20001000000 */
[----:B------:R-:W-:Y:S01]  /*1f430*/  MUFU.EX2 R90, R90 ;  /* 0x0000005a005a7308 */ /* 0x000fe20000000800 */
[----:B------:R-:W-:-:S03]  /*1f440*/  FMNMX.FTZ R95, R110, R95, !PT ;  /* 0x0000005f6e5f7209 */ /* 0x000fc60007810000 */
[----:B------:R-:W-:Y:S01]  /*1f450*/  FADD.FTZ R105, -R105, R12 ;  /* 0x0000000c69697221 */ /* 0x000fe20000010100 */
        /* <DEDUP_REMOVED lines=12> */
[----:B------:R-:W-:Y:S01]  /*1f520*/  FMNMX.FTZ R4, R126, R95, !PT ;  /* 0x0000005f7e047209 */ /* 0x000fe20007810000 */
[----:B------:R-:W-:Y:S02]  /*1f530*/  FFMA.FTZ R95, R109, R10, -R131 ;  /* 0x0000000a6d5f7223 */ /* 0x000fe40000010883 */
        /* <DEDUP_REMOVED lines=22> */
[-C--:B------:R-:W-:Y:S01]  /*1f6a0*/  FFMA.FTZ R89, R89, R10.reuse, -R105 ;  /* 0x0000000a59597223 */ /* 0x080fe20000010869 */
[----:B------:R-:W-:Y:S01]  /*1f6b0*/  FADD.FTZ R7, -R98, R9 ;  /* 0x0000000962077221 */ /* 0x000fe20000010100 */
[-CC-:B------:R-:W-:Y:S01]  /*1f6c0*/  FFMA.FTZ R151, R102, R10.reuse, -R105.reuse ;  /* 0x0000000a66977223 */ /* 0x180fe20000010869 */
[----:B------:R-:W-:Y:S01]  /*1f6d0*/  MUFU.EX2 R157, R157 ;  /* 0x0000009d009d7308 */ /* 0x000fe20000000800 */
[-CC-:B------:R-:W-:Y:S01]  /*1f6e0*/  FFMA.FTZ R153, R92, R10.reuse, -R105.reuse ;  /* 0x0000000a5c997223 */ /* 0x180fe20000010869 */
[-C--:B------:R-:W-:Y:S01]  /*1f6f0*/  FMUL.FTZ R7, R7, R10.reuse ;  /* 0x0000000a07077220 */ /* 0x080fe20000410000 */
[-CC-:B------:R-:W-:Y:S01]  /*1f700*/  FFMA.FTZ R92, R93, R10.reuse, -R105.reuse ;  /* 0x0000000a5d5c7223 */ /* 0x180fe20000010869 */
[-CC-:B------:R-:W-:Y:S01]  /*1f710*/  FFMA.FTZ R155, R129, R10.reuse, -R105.reuse ;  /* 0x0000000a819b7223 */ /* 0x180fe20000010869 */
[----:B0-----:R-:W-:Y:S01]  /*1f720*/  FFMA.FTZ R3, R88, R3, R156 ;  /* 0x0000000358037223 */ /* 0x001fe2000001009c */
[-CC-:B------:R-:W-:Y:S01]  /*1f730*/  FFMA.FTZ R11, R11, R10.reuse, -R105.reuse ;  /* 0x0000000a0b0b7223 */ /* 0x180fe20000010869 */
[-C--:B------:R-:W-:Y:S01]  /*1f740*/  FFMA.FTZ R145, R106, R10.reuse, -R105 ;  /* 0x0000000a6a917223 */ /* 0x080fe20000010869 */
[----:B------:R-:W0:Y:S01]  /*1f750*/  MUFU.EX2 R7, R7 ;  /* 0x0000000700077308 */ /* 0x000e220000000800 */
[----:B------:R-:W-:Y:S01]  /*1f760*/  FADD.FTZ R3, R20, R3 ;  /* 0x0000000314037221 */ /* 0x000fe20000010000 */
[-CC-:B------:R-:W-:Y:S01]  /*1f770*/  FFMA.FTZ R93, R99, R10.reuse, -R105.reuse ;  /* 0x0000000a635d7223 */ /* 0x180fe20000010869 */
[-CC-:B------:R-:W-:Y:S01]  /*1f780*/  FFMA.FTZ R103, R103, R10.reuse, -R105.reuse ;  /* 0x0000000a67677223 */ /* 0x180fe20000010869 */
[-C--:B------:R-:W-:Y:S01]  /*1f790*/  FFMA.FTZ R98, R107, R10.reuse, -R105 ;  /* 0x0000000a6b627223 */ /* 0x080fe20000010869 */
[----:B------:R-:W-:Y:S01]  /*1f7a0*/  FADD.FTZ R102, R158, R3 ;  /* 0x000000039e667221 */ /* 0x000fe20000010000 */
[-CC-:B------:R-:W-:Y:S01]  /*1f7b0*/  FFMA.FTZ R147, R110, R10.reuse, -R105.reuse ;  /* 0x0000000a6e937223 */ /* 0x180fe20000010869 */
[--C-:B------:R-:W-:Y:S01]  /*1f7c0*/  FFMA.FTZ R141, R116, R10, -R105.reuse ;  /* 0x0000000a748d7223 */ /* 0x100fe20000010869 */
[----:B------:R-:W1:Y:S01]  /*1f7d0*/  MUFU.EX2 R15, R15 ;  /* 0x0000000f000f7308 */ /* 0x000e620000000800 */
[C---:B------:R-:W-:Y:S01]  /*1f7e0*/  FADD.FTZ R3, R21.reuse, R102 ;  /* 0x0000006615037221 */ /* 0x040fe20000010000 */
[----:B------:R-:W-:Y:S01]  /*1f7f0*/  F2FP.BF16.F32.PACK_AB R158, R21, R158 ;  /* 0x0000009e159e723e */ /* 0x000fe200000010ff */
[----:B------:R-:W-:Y:S01]  /*1f800*/  FFMA.FTZ R143, R118, R10, -R105 ;  /* 0x0000000a768f7223 */ /* 0x000fe20000010869 */
[----:B------:R-:W-:Y:S01]  /*1f810*/  F2FP.BF16.F32.PACK_AB R156, R20, R156 ;  /* 0x0000009c149c723e */ /* 0x000fe200000010ff */
[----:B------:R-:W-:Y:S01]  /*1f820*/  FADD.FTZ R3, R152, R3 ;  /* 0x0000000398037221 */ /* 0x000fe20000010000 */
[-CC-:B------:R-:W-:Y:S01]  /*1f830*/  FFMA.FTZ R119, R119, R10.reuse, -R105.reuse ;  /* 0x0000000a77777223 */ /* 0x180fe20000010869 */
[----:B------:R-:W-:Y:S01]  /*1f840*/  FFMA.FTZ R137, R122, R10, -R105 ;  /* 0x0000000a7a897223 */ /* 0x000fe20000010869 */
[----:B------:R-:W2:Y:S01]  /*1f850*/  MUFU.EX2 R159, R159 ;  /* 0x0000009f009f7308 */ /* 0x000ea20000000800 */
[----:B0-----:R-:W-:Y:S01]  /*1f860*/  FFMA.FTZ R0, R7, R0, R157 ;  /* 0x0000000007007223 */ /* 0x001fe2000001009d */
[C---:B------:R-:W-:Y:S01]  /*1f870*/  FADD.FTZ R3, R90.reuse, R3 ;  /* 0x000000035a037221 */ /* 0x040fe20000010000 */
[----:B------:R-:W-:Y:S01]  /*1f880*/  FFMA.FTZ R123, R123, R10, -R105 ;  /* 0x0000000a7b7b7223 */ /* 0x000fe20000010869 */
[----:B------:R-:W-:-:S02]  /*1f890*/  F2FP.BF16.F32.PACK_AB R152, R90, R152 ;  /* 0x000000985a98723e */ /* 0x000fc400000010ff */
[----:B------:R-:W-:Y:S01]  /*1f8a0*/  FADD.FTZ R106, R154, R3 ;  /* 0x000000039a6a7221 */ /* 0x000fe20000010000 */
[----:B------:R-:W-:Y:S01]  /*1f8b0*/  F2FP.BF16.F32.PACK_AB R154, R91, R154 ;  /* 0x0000009a5b9a723e */ /* 0x000fe200000010ff */
[----:B------:R-:W0:Y:S01]  /*1f8c0*/  MUFU.EX2 R89, R89 ;  /* 0x0000005900597308 */ /* 0x000e220000000800 */
[----:B-1----:R-:W-:Y:S01]  /*1f8d0*/  FADD.FTZ R102, R15, R0 ;  /* 0x000000000f667221 */ /* 0x002fe20000010000 */
[----:B------:R-:W-:Y:S01]  /*1f8e0*/  FADD.FTZ R3, R91, R106 ;  /* 0x0000006a5b037221 */ /* 0x000fe20000010000 */
[----:B------:R-:W-:Y:S01]  /*1f8f0*/  FFMA.FTZ R0, R112, R10, -R105 ;  /* 0x0000000a70007223 */ /* 0x000fe20000010869 */
[C---:B------:R-:W-:Y:S01]  /*1f900*/  ISETP.GT.AND P2, PT, R8.reuse, R180, PT ;  /* 0x000000b40800720c */ /* 0x040fe20003f44270 */
[----:B------:R-:W-:Y:S02]  /*1f910*/  VIADD R8, R8, 0xffffffff ;  /* 0xffffffff08087836 */ /* 0x000fe40000000000 */
[----:B------:R-:W-:Y:S01]  /*1f920*/  FADD.FTZ R99, R148, R3 ;  /* 0x0000000394637221 */ /* 0x000fe20000010000 */
[C---:B------:R-:W-:Y:S01]  /*1f930*/  F2FP.BF16.F32.PACK_AB R148, R94.reuse, R148 ;  /* 0x000000945e94723e */ /* 0x040fe200000010ff */
[----:B------:R-:W1:Y:S01]  /*1f940*/  MUFU.EX2 R153, R153 ;  /* 0x0000009900997308 */ /* 0x000e620000000800 */
[----:B--2---:R-:W-:Y:S01]  /*1f950*/  FADD.FTZ R102, R159, R102 ;  /* 0x000000669f667221 */ /* 0x004fe20000010000 */
[----:B------:R-:W-:Y:S01]  /*1f960*/  FADD.FTZ R99, R94, R99 ;  /* 0x000000635e637221 */ /* 0x000fe20000010000 */
[----:B------:R-:W-:-:S03]  /*1f970*/  F2FP.BF16.F32.PACK_AB R157, R15, R157 ;  /* 0x0000009d0f9d723e */ /* 0x000fc600000010ff */
[----:B------:R-:W-:Y:S01]  /*1f980*/  FADD.FTZ R106, R150, R99 ;  /* 0x00000063966a7221 */ /* 0x000fe20000010000 */
[----:B------:R-:W-:Y:S01]  /*1f990*/  @!P1 PRMT R99, RZ, 0x654, R14 ;  /* 0x00000654ff639816 */ /* 0x000fe2000000000e */
[----:B------:R-:W2:Y:S01]  /*1f9a0*/  MUFU.EX2 R92, R92 ;  /* 0x0000005c005c7308 */ /* 0x000ea20000000800 */
[----:B0-----:R-:W-:Y:S01]  /*1f9b0*/  FADD.FTZ R102, R89, R102 ;  /* 0x0000006659667221 */ /* 0x001fe20000010000 */
[----:B------:R-:W-:Y:S01]  /*1f9c0*/  FFMA.FTZ R14, R117, R10, -R105 ;  /* 0x0000000a750e7223 */ /* 0x000fe20000010869 */
[----:B------:R0:W-:Y:S01]  /*1f9d0*/  @!P1 SYNCS.ARRIVE.TRANS64.RED.A1T0 RZ, [R99+URZ], RZ ;  /* 0x000000ff63ff99a7 */ /* 0x0001e2000810043f */
[----:B------:R-:W-:Y:S02]  /*1f9e0*/  F2FP.BF16.F32.PACK_AB R150, R13, R150 ;  /* 0x000000960d96723e */ /* 0x000fe400000010ff */
[----:B------:R-:W-:Y:S02]  /*1f9f0*/  F2FP.BF16.F32.PACK_AB R159, R89, R159 ;  /* 0x0000009f599f723e */ /* 0x000fe400000010ff */
[----:B------:R-:W3:Y:S01]  /*1fa00*/  MUFU.EX2 R155, R155 ;  /* 0x0000009b009b7308 */ /* 0x000ee20000000800 */
        /* <DEDUP_REMOVED lines=8> */
[----:B---3--:R-:W-:Y:S01]  /*1fa90*/  FADD.FTZ R102, R155, R102 ;  /* 0x000000669b667221 */ /* 0x008fe20000010000 */
[----:B------:R-:W-:-:S04]  /*1faa0*/  FADD.FTZ R3, R95, R106 ;  /* 0x0000006a5f037221 */ /* 0x000fc80000010000 */
[----:B0-----:R-:W-:Y:S01]  /*1fab0*/  FADD.FTZ R99, R146, R3 ;  /* 0x0000000392637221 */ /* 0x001fe20000010000 */
[-C--:B------:R-:W-:Y:S01]  /*1fac0*/  FFMA.FTZ R3, R97, R10.reuse, -R105 ;  /* 0x0000000a61037223 */ /* 0x080fe20000010869 */
[----:B------:R-:W0:Y:S01]  /*1fad0*/  MUFU.EX2 R93, R93 ;  /* 0x0000005d005d7308 */ /* 0x000e220000000800 */
[----:B-1----:R-:W-:Y:S01]  /*1fae0*/  FADD.FTZ R102, R11, R102 ;  /* 0x000000660b667221 */ /* 0x002fe20000010000 */
[----:B------:R-:W-:Y:S01]  /*1faf0*/  FADD.FTZ R99, R96, R99 ;  /* 0x0000006360637221 */ /* 0x000fe20000010000 */
[----:B------:R-:W-:Y:S01]  /*1fb00*/  FFMA.FTZ R105, R126, R10, -R105 ;  /* 0x0000000a7e697223 */ /* 0x000fe20000010869 */
[----:B------:R-:W-:Y:S02]  /*1fb10*/  F2FP.BF16.F32.PACK_AB R146, R96, R146 ;  /* 0x000000926092723e */ /* 0x000fe400000010ff */
[----:B------:R-:W-:Y:S01]  /*1fb20*/  FADD.FTZ R99, R140, R99 ;  /* 0x000000638c637221 */ /* 0x000fe20000010000 */
[C---:B------:R-:W-:Y:S01]  /*1fb30*/  F2FP.BF16.F32.PACK_AB R140, R100.reuse, R140 ;  /* 0x0000008c648c723e */ /* 0x040fe200000010ff */
[----:B------:R-:W1:Y:S01]  /*1fb40*/  MUFU.EX2 R151, R151 ;  /* 0x0000009700977308 */ /* 0x000e620000000800 */
[----:B--2---:R-:W-:Y:S01]  /*1fb50*/  FADD.FTZ R102, R149, R102 ;  /* 0x0000006695667221 */ /* 0x004fe20000010000 */
[----:B------:R-:W-:Y:S01]  /*1fb60*/  FADD.FTZ R99, R100, R99 ;  /* 0x0000006364637221 */ /* 0x000fe20000010000 */
[----:B------:R-:W-:-:S05]  /*1fb70*/  F2FP.BF16.F32.PACK_AB R155, R11, R155 ;  /* 0x0000009b0b9b723e */ /* 0x000fca00000010ff */
[----:B------:R-:W2:Y:S01]  /*1fb80*/  MUFU.EX2 R9, R103 ;  /* 0x0000006700097308 */ /* 0x000ea20000000800 */
[C---:B0-----:R-:W-:Y:S01]  /*1fb90*/  FADD.FTZ R102, R93.reuse, R102 ;  /* 0x000000665d667221 */ /* 0x041fe20000010000 */
[----:B------:R-:W-:-:S06]  /*1fba0*/  F2FP.BF16.F32.PACK_AB R149, R93, R149 ;  /* 0x000000955d95723e */ /* 0x000fcc00000010ff */
[----:B------:R-:W0:Y:S01]  /*1fbb0*/  MUFU.EX2 R145, R145 ;  /* 0x0000009100917308 */ /* 0x000e220000000800 */
[----:B-1----:R-:W-:-:S07]  /*1fbc0*/  FADD.FTZ R102, R151, R102 ;  /* 0x0000006697667221 */ /* 0x002fce0000010000 */
[----:B------:R-:W1:Y:S01]  /*1fbd0*/  MUFU.EX2 R98, R98 ;  /* 0x0000006200627308 */ /* 0x000e620000000800 */
[C---:B--2---:R-:W-:Y:S01]  /*1fbe0*/  FADD.FTZ R102, R9.reuse, R102 ;  /* 0x0000006609667221 */ /* 0x044fe20000010000 */
[----:B------:R-:W-:Y:S01]  /*1fbf0*/  F2FP.BF16.F32.PACK_AB R151, R9, R151 ;  /* 0x000000970997723e */ /* 0x000fe200000010ff */
[----:B------:R-:W-:-:S05]  /*1fc00*/  IMAD.MOV.U32 R9, RZ, RZ, R4 ;  /* 0x000000ffff097224 */ /* 0x000fca00078e0004 */
        /* <DEDUP_REMOVED lines=38> */
[----:B0-----:R-:W-:Y:S01]  /*1fe70*/  FADD.FTZ R20, R139, R20 ;  /* 0x000000148b147221 */ /* 0x001fe20000010000 */
[C---:B-1----:R-:W-:Y:S01]  /*1fe80*/  FADD.FTZ R3, R12.reuse, R91 ;  /* 0x0000005b0c037221 */ /* 0x042fe20000010000 */
[----:B------:R-:W-:Y:S01]  /*1fe90*/  F2FP.BF16.F32.PACK_AB R138, R12, R138 ;  /* 0x0000008a0c8a723e */ /* 0x000fe200000010ff */
[----:B------:R-:W-:Y:S02]  /*1fea0*/  IMAD.MOV.U32 R12, RZ, RZ, R5 ;  /* 0x000000ffff0c7224 */ /* 0x000fe400078e0005 */
[C---:B--2---:R-:W-:Y:S01]  /*1feb0*/  FADD.FTZ R0, R105.reuse, R20 ;  /* 0x0000001469007221 */ /* 0x044fe20000010000 */
[----:B------:R-:W-:Y:S01]  /*1fec0*/  F2FP.BF16.F32.PACK_AB R139, R105, R139 ;  /* 0x0000008b698b723e */ /* 0x000fe200000010ff */
[----:B------:R-:W-:Y:S06]  /*1fed0*/  @P2 BRA `(.L_x_1710) ;  /* 0xffffffc800142947 */ /* 0x000fec000383ffff */
.L_x_1691:
[----:B------:R-:W-:Y:S05]  /*1fee0*/  BSYNC B0 ;  /* 0x0000000000007941 */ /* 0x000fea0003800000 */
.L_x_1690:
        /* <DEDUP_REMOVED lines=67> */
.L_x_1711:
[----:B------:R-:W-:Y:S01]  /*20320*/  IMAD R13, R22, 0x8, R2 ;  /* 0x00000008160d7824 */ /* 0x000fe200078e0202 */
[----:B------:R-:W-:-:S04]  /*20330*/  SHF.L.U32 R6, R23, 0x1f, RZ ;  /* 0x0000001f17067819 */ /* 0x000fc800000006ff */
[----:B------:R0:W1:Y:S01]  /*20340*/  SYNCS.PHASECHK.TRANS64.TRYWAIT P2, [R13+URZ+0x2a850], R6 ;  /* 0x02a850060d0075a7 */ /* 0x000062000804017f */
[----:B------:R-:W-:Y:S05]  /*20350*/  @!P0 BRA `(.L_x_1712) ;  /* 0x0000000000048947 */ /* 0x000fea0003800000 */
[----:B------:R-:W-:Y:S01]  /*20360*/  BPT.TRAP 0x1 ;  /* 0x000000040000795c */ /* 0x000fe20000300000 */
.L_x_1712:
        /* <DEDUP_REMOVED lines=9> */
.L_x_1714:
[----:B------:R-:W-:Y:S05]  /*20400*/  BSYNC B0 ;  /* 0x0000000000007941 */ /* 0x000fea0003800000 */
.L_x_1713:
[----:B01----:R-:W-:Y:S01]  /*20410*/  IMAD.MOV.U32 R6, RZ, RZ, R2 ;  /* 0x000000ffff067224 */ /* 0x003fe200078e0002 */
[----:B------:R-:W-:Y:S01]  /*20420*/  WARPGROUP.ARRIVE ;  /* 0x00000000000079c5 */ /* 0x000fe20000000000 */
[----:B------:R-:W-:Y:S02]  /*20430*/  IMAD.MOV.U32 R7, RZ, RZ, 0x40000040 ;  /* 0x40000040ff077424 */ /* 0x000fe400078e00ff */
        /* <DEDUP_REMOVED lines=46> */
[----:B------:R-:W-:Y:S01]  /*20720*/  SEL R0, RZ, 0x1, P2 ;  /* 0x00000001ff007807 */ /* 0x000fe20001000000 */
[----:B------:R-:W0:Y:S03]  /*20730*/  SHFL.BFLY PT, R7, R2, 0x1, 0x1f ;  /* 0x0c201f0002077f89 */ /* 0x000e2600000e0000 */
[----:B------:R-:W-:Y:S01]  /*20740*/  LOP3.LUT R23, R23, R0, RZ, 0x3c, !PT ;  /* 0x0000000017177212 */ /* 0x000fe200078e3cff */
[----:B------:R-:W1:Y:S01]  /*20750*/  SHFL.BFLY PT, R9, R6, 0x1, 0x1f ;  /* 0x0c201f0006097f89 */ /* 0x000e6200000e0000 */
[----:B------:R-:W-:-:S02]  /*20760*/  IMAD.MOV.U32 R0, RZ, RZ, -0x800000 ;  /* 0xff800000ff007424 */ /* 0x000fc400078e00ff */
[----:B0-----:R-:W-:Y:S01]  /*20770*/  FADD.FTZ R14, R2, R7 ;  /* 0x00000007020e7221 */ /* 0x001fe20000010000 */
[----:B------:R-:W-:Y:S02]  /*20780*/  IMAD.MOV.U32 R7, RZ, RZ, RZ ;  /* 0x000000ffff077224 */ /* 0x000fe400078e00ff */
        /* <DEDUP_REMOVED lines=84> */
.L_x_1576:
[----:B------:R-:W0:Y:S08]  /*20cd0*/  S2UR UR5, SR_CgaCtaId ;  /* 0x00000000000579c3 */ /* 0x000e300000008800 */
[----:B------:R-:W-:Y:S06]  /*20ce0*/  BAR.SYNC.DEFER_BLOCKING 0x5, 0x180 ;  /* 0x0146000000007b1d */ /* 0x000fec0000010000 */
[----:B------:R-:W-:Y:S01]  /*20cf0*/  UMOV UR4, 0x400 ;  /* 0x0000040000047882 */ /* 0x000fe20000000000 */
[----:B------:R-:W-:Y:S01]  /*20d00*/  BSSY B0, `(.L_x_1716) ;  /* 0x00002d2000007945 */ /* 0x000fe20003800000 */
[----:B0-----:R-:W-:-:S06]  /*20d10*/  ULEA UR4, UR5, UR4, 0x18 ;  /* 0x0000000405047291 */ /* 0x001fcc000f8ec03f */
[----:B------:R-:W-:-:S05]  /*20d20*/  IMAD.U32 R2, RZ, RZ, UR4 ;  /* 0x00000004ff027e24 */ /* 0x000fca000f8e00ff */
[----:B------:R0:W1:Y:S01]  /*20d30*/  LDS.128 R28, [R2+0x2a8d0] ;  /* 0x02a8d000021c7984 */ /* 0x0000620000000c00 */
[----:B------:R-:W-:Y:S06]  /*20d40*/  BAR.ARV 0x4, 0x180 ;  /* 0x0106000000007b1d */ /* 0x000fec0000002000 */
[----:B------:R-:W-:Y:S05]  /*20d50*/  @P0 BRA `(.L_x_1717) ;  /* 0x0000002000480947 */ /* 0x000fea0003800000 */
[----:B------:R-:W2:Y:S01]  /*20d60*/  LDL R4, [R1+0x84] ;  /* 0x0000840001047983 */ /* 0x000ea20000100800 */
[----:B------:R-:W-:Y:S01]  /*20d70*/  ULDC.64 UR4, c[0x0][0xc00] ;  /* 0x0003000000047ab9 */ /* 0x000fe20000000a00 */
[----:B------:R-:W-:Y:S01]  /*20d80*/  ULDC.64 UR6, c[0x0][0xc08] ;  /* 0x0003020000067ab9 */ /* 0x000fe20000000a00 */
[----:B------:R-:W3:Y:S01]  /*20d90*/  S2R R5, SR_SWINHI ;  /* 0x0000000000057919 */ /* 0x000ee20000002f00 */
[----:B------:R-:W-:Y:S02]  /*20da0*/  MOV R72, R2 ;  /* 0x0000000200487202 */ /* 0x000fe40000000f00 */
[----:B---3--:R-:W-:Y:S01]  /*20db0*/  MOV R73, R5 ;  /* 0x0000000500497202 */ /* 0x008fe20000000f00 */
[----:B------:R-:W-:Y:S02]  /*20dc0*/  BAR.SYNC.DEFER_BLOCKING 0x1, 0x100 ;  /* 0x0044000000007b1d */ /* 0x000fe40000010000 */
[----:B--2---:R-:W-:-:S03]  /*20dd0*/  IMAD.WIDE R4, R4, 0x2, R72 ;  /* 0x0000000204047825 */ /* 0x004fc600078e0248 */
        /* <DEDUP_REMOVED lines=12> */
[----:B------:R-:W-:Y:S01]  /*20ea0*/  IADD3 R109, P0, R4, 0x4060, RZ ;  /* 0x00004060046d7810 */ /* 0x000fe20007f1e0ff */
[--C-:B------:R-:W-:Y:S01]  /*20eb0*/  IMAD.X R25, RZ, RZ, R5.reuse, P2 ;  /* 0x000000ffff197224 */ /* 0x100fe200010e0605 */
[----:B------:R-:W-:Y:S01]  /*20ec0*/  LOP3.LUT R4, R7, R4, RZ, 0x3c, !PT ;  /* 0x0000000407047212 */ /* 0x000fe200078e3cff */
[--C-:B------:R-:W-:Y:S01]  /*20ed0*/  IMAD.X R27, RZ, RZ, R5.reuse, P1 ;  /* 0x000000ffff1b7224 */ /* 0x100fe200008e0605 */
[----:B------:R-:W-:Y:S01]  /*20ee0*/  LOP3.LUT R6, R35, 0x380, RZ, 0xc0, !PT ;  /* 0x0000038023067812 */ /* 0x000fe200078ec0ff */
[----:B------:R-:W-:Y:S01]  /*20ef0*/  IMAD.X R33, RZ, RZ, R5, P0 ;  /* 0x000000ffff217224 */ /* 0x000fe200000e0605 */
[----:B------:R-:W-:-:S02]  /*20f00*/  LOP3.LUT R7, R10, 0x380, RZ, 0xc0, !PT ;  /* 0x000003800a077812 */ /* 0x000fc400078ec0ff */
[----:B------:R-:W-:Y:S02]  /*20f10*/  SHF.R.U64 R6, R6, 0x3, RZ ;  /* 0x0000000306067819 */ /* 0x000fe400000012ff */
[----:B------:R-:W-:Y:S02]  /*20f20*/  SHF.R.U64 R7, R7, 0x3, RZ ;  /* 0x0000000307077819 */ /* 0x000fe400000012ff */
[----:B------:R-:W-:Y:S02]  /*20f30*/  LOP3.LUT R12, R101, 0x380, RZ, 0xc0, !PT ;  /* 0x00000380650c7812 */ /* 0x000fe400078ec0ff */
[----:B------:R-:W-:Y:S02]  /*20f40*/  LOP3.LUT R14, R103, 0x380, RZ, 0xc0, !PT ;  /* 0x00000380670e7812 */ /* 0x000fe400078ec0ff */
[----:B------:R-:W-:Y:S02]  /*20f50*/  LOP3.LUT R24, R105, 0x380, RZ, 0xc0, !PT ;  /* 0x0000038069187812 */ /* 0x000fe400078ec0ff */
[----:B------:R-:W-:-:S02]  /*20f60*/  LOP3.LUT R26, R107, 0x380, RZ, 0xc0, !PT ;  /* 0x000003806b1a7812 */ /* 0x000fc400078ec0ff */
[----:B-1----:R-:W-:Y:S02]  /*20f70*/  LOP3.LUT R28, R109, 0x380, RZ, 0xc0, !PT ;  /* 0x000003806d1c7812 */ /* 0x002fe400078ec0ff */
[----:B------:R-:W-:Y:S02]  /*20f80*/  LOP3.LUT R8, R6, R35, RZ, 0x3c, !PT ;  /* 0x0000002306087212 */ /* 0x000fe400078e3cff */
[----:B------:R-:W-:Y:S02]  /*20f90*/  LOP3.LUT R10, R7, R10, RZ, 0x3c, !PT ;  /* 0x0000000a070a7212 */ /* 0x000fe400078e3cff */
[----:B------:R-:W-:Y:S02]  /*20fa0*/  MOV R34, R4 ;  /* 0x0000000400227202 */ /* 0x000fe40000000f00 */
[----:B------:R-:W-:Y:S02]  /*20fb0*/  SHF.R.U64 R12, R12, 0x3, RZ ;  /* 0x000000030c0c7819 */ /* 0x000fe400000012ff */
[----:B------:R-:W-:-:S02]  /*20fc0*/  SHF.R.U64 R14, R14, 0x3, RZ ;  /* 0x000000030e0e7819 */ /* 0x000fc400000012ff */
[----:B------:R-:W-:Y:S02]  /*20fd0*/  F2FP.BF16.F32.PACK_AB R4, R21, R20 ;  /* 0x000000141504723e */ /* 0x000fe400000010ff */
[----:B------:R-:W-:Y:S02]  /*20fe0*/  F2FP.BF16.F32.PACK_AB R5, R95, R94 ;  /* 0x0000005e5f05723e */ /* 0x000fe400000010ff */
[----:B------:R-:W-:Y:S02]  /*20ff0*/  F2FP.BF16.F32.PACK_AB R6, R89, R88 ;  /* 0x000000585906723e */ /* 0x000fe400000010ff */
[----:B------:R-:W-:Y:S02]  /*21000*/  F2FP.BF16.F32.PACK_AB R7, R97, R96 ;  /* 0x000000606107723e */ /* 0x000fe400000010ff */
[----:B------:R-:W-:Y:S02]  /*21010*/  SHF.R.U64 R24, R24, 0x3, RZ ;  /* 0x0000000318187819 */ /* 0x000fe400000012ff */
[----:B------:R-:W-:Y:S01]  /*21020*/  SHF.R.U64 R26, R26, 0x3, RZ ;  /* 0x000000031a1a7819 */ /* 0x000fe200000012ff */
[----:B------:R1:W-:Y:S01]  /*21030*/  STSM.16.M88.4 [R34], R4 ;  /* 0x0000000422007844 */ /* 0x0003e20000000200 */
[----:B------:R-:W-:-:S02]  /*21040*/  SHF.R.U64 R28, R28, 0x3, RZ ;  /* 0x000000031c1c7819 */ /* 0x000fc400000012ff */
[----:B------:R-:W-:Y:S02]  /*21050*/  LOP3.LUT R12, R12, R101, RZ, 0x3c, !PT ;  /* 0x000000650c0c7212 */ /* 0x000fe400078e3cff */
[----:B------:R-:W-:Y:S01]  /*21060*/  LOP3.LUT R14, R14, R103, RZ, 0x3c, !PT ;  /* 0x000000670e0e7212 */ /* 0x000fe200078e3cff */
[----:B------:R-:W2:Y:S01]  /*21070*/  LDC.64 R100, c[0x0][0xc00] ;  /* 0x00030000ff647b82 */ /* 0x000ea20000000a00 */
[----:B------:R-:W-:Y:S02]  /*21080*/  LOP3.LUT R24, R24, R105, RZ, 0x3c, !PT ;  /* 0x0000006918187212 */ /* 0x000fe400078e3cff */
[----:B------:R-:W-:Y:S02]  /*21090*/  LOP3.LUT R26, R26, R107, RZ, 0x3c, !PT ;  /* 0x0000006b1a1a7212 */ /* 0x000fe400078e3cff */
[----:B------:R-:W-:Y:S02]  /*210a0*/  LOP3.LUT R32, R28, R109, RZ, 0x3c, !PT ;  /* 0x0000006d1c207212 */ /* 0x000fe400078e3cff */
[----:B------:R-:W-:-:S02]  /*210b0*/  MOV R107, R8 ;  /* 0x00000008006b7202 */ /* 0x000fc40000000f00 */
[----:B------:R-:W-:Y:S02]  /*210c0*/  MOV R106, R10 ;  /* 0x0000000a006a7202 */ /* 0x000fe40000000f00 */
[----:B-1----:R-:W-:Y:S02]  /*210d0*/  F2FP.BF16.F32.PACK_AB R4, R91, R90 ;  /* 0x0000005a5b04723e */ /* 0x002fe400000010ff */
[----:B------:R-:W-:Y:S02]  /*210e0*/  F2FP.BF16.F32.PACK_AB R5, R99, R98 ;  /* 0x000000626305723e */ /* 0x000fe400000010ff */
[----:B------:R-:W-:Y:S02]  /*210f0*/  F2FP.BF16.F32.PACK_AB R6, R37, R36 ;  /* 0x000000242506723e */ /* 0x000fe400000010ff */
[----:B------:R-:W-:Y:S02]  /*21100*/  F2FP.BF16.F32.PACK_AB R7, R39, R38 ;  /* 0x000000262707723e */ /* 0x000fe400000010ff */
[----:B------:R-:W-:-:S02]  /*21110*/  F2FP.BF16.F32.PACK_AB R8, R41, R40 ;  /* 0x000000282908723e */ /* 0x000fc400000010ff */
[----:B------:R-:W-:Y:S01]  /*21120*/  F2FP.BF16.F32.PACK_AB R9, R43, R42 ;  /* 0x0000002a2b09723e */ /* 0x000fe200000010ff */
[----:B------:R1:W-:Y:S01]  /*21130*/  STSM.16.M88.4 [R107], R4 ;  /* 0x000000046b007844 */ /* 0x0003e20000000200 */
[----:B------:R-:W-:Y:S02]  /*21140*/  F2FP.BF16.F32.PACK_AB R10, R45, R44 ;  /* 0x0000002c2d0a723e */ /* 0x000fe400000010ff */
[----:B------:R-:W-:Y:S02]  /*21150*/  F2FP.BF16.F32.PACK_AB R11, R47, R46 ;  /* 0x0000002e2f0b723e */ /* 0x000fe400000010ff */
[----:B------:R-:W-:Y:S02]  /*21160*/  MOV R105, R12 ;  /* 0x0000000c00697202 */ /* 0x000fe40000000f00 */
[----:B------:R-:W-:Y:S01]  /*21170*/  MOV R28, R14 ;  /* 0x0000000e001c7202 */ /* 0x000fe20000000f00 */
[----:B------:R-:W-:Y:S01]  /*21180*/  STSM.16.M88.4 [R106], R8 ;  /* 0x000000086a007844 */ /* 0x000fe20000000200 */
[----:B------:R-:W-:-:S02]  /*21190*/  MOV R104, R24 ;  /* 0x0000001800687202 */ /* 0x000fc40000000f00 */
[----:B------:R-:W-:Y:S02]  /*211a0*/  MOV R103, R26 ;  /* 0x0000001a00677202 */ /* 0x000fe40000000f00 */
[----:B------:R-:W-:Y:S02]  /*211b0*/  F2FP.BF16.F32.PACK_AB R12, R49, R48 ;  /* 0x00000030310c723e */ /* 0x000fe400000010ff */
        /* <DEDUP_REMOVED lines=14> */
[----:B-1----:R-:W-:Y:S01]  /*212a0*/  F2FP.BF16.F32.PACK_AB R4, R93, R92 ;  /* 0x0000005c5d04723e */ /* 0x002fe200000010ff */
[----:B--2---:R-:W-:Y:S01]  /*212b0*/  IMAD.WIDE R12, R187, 0x4, R100 ;  /* 0x00000004bb0c7825 */ /* 0x004fe200078e0264 */
[----:B------:R-:W-:Y:S01]  /*212c0*/  F2FP.BF16.F32.PACK_AB R5, R75, R74 ;  /* 0x0000004a4b05723e */ /* 0x000fe200000010ff */
[----:B------:R-:W-:Y:S01]  /*212d0*/  STSM.16.M88.4 [R104], R32 ;  /* 0x0000002068007844 */ /* 0x000fe20000000200 */
[----:B------:R-:W-:Y:S01]  /*212e0*/  F2FP.BF16.F32.PACK_AB R6, R77, R76 ;  /* 0x0000004c4d06723e */ /* 0x000fe200000010ff */
[----:B------:R-:W1:Y:S01]  /*212f0*/  LDC R101, c[0x0][0xbe8] ;  /* 0x0002fa00ff657b82 */ /* 0x000e620000000800 */
[----:B------:R-:W-:-:S02]  /*21300*/  F2FP.BF16.F32.PACK_AB R7, R79, R78 ;  /* 0x0000004e4f07723e */ /* 0x000fc400000010ff */
[----:B------:R-:W-:Y:S01]  /*21310*/  F2FP.BF16.F32.PACK_AB R8, R81, R80 ;  /* 0x000000505108723e */ /* 0x000fe200000010ff */
[----:B---3--:R-:W-:Y:S01]  /*21320*/  IMAD.MOV.U32 R28, RZ, RZ, RZ ;  /* 0x000000ffff1c7224 */ /* 0x008fe200078e00ff */
[----:B------:R-:W-:Y:S01]  /*21330*/  F2FP.BF16.F32.PACK_AB R9, R83, R82 ;  /* 0x000000525309723e */ /* 0x000fe200000010ff */
[----:B------:R2:W-:Y:S01]  /*21340*/  STSM.16.M88.4 [R103], R4 ;  /* 0x0000000467007844 */ /* 0x0005e20000000200 */
[----:B------:R-:W-:Y:S02]  /*21350*/  F2FP.BF16.F32.PACK_AB R10, R85, R84 ;  /* 0x00000054550a723e */ /* 0x000fe400000010ff */
[----:B------:R-:W-:Y:S01]  /*21360*/  F2FP.BF16.F32.PACK_AB R11, R87, R86 ;  /* 0x00000056570b723e */ /* 0x000fe200000010ff */
[----:B------:R-:W3:Y:S01]  /*21370*/  LDC.64 R14, c[0x0][0xba8] ;  /* 0x0002ea00ff0e7b82 */ /* 0x000ee20000000a00 */
[----:B------:R-:W-:-:S03]  /*21380*/  ISETP.NE.U32.AND P0, PT, RZ, UR4, PT ;  /* 0x00000004ff007c0c */ /* 0x000fc6000bf05070 */
[----:B------:R4:W-:Y:S04]  /*21390*/  STSM.16.M88.4 [R102], R8 ;  /* 0x0000000866007844 */ /* 0x0009e80000000200 */
[----:B------:R-:W-:Y:S01]  /*213a0*/  BAR.SYNC.DEFER_BLOCKING 0x1, 0x100 ;  /* 0x0044000000007b1d */ /* 0x000fe20000010000 */
[----:B------:R-:W-:-:S13]  /*213b0*/  ISETP.NE.AND.EX P0, PT, RZ, UR5, PT, P0 ;  /* 0x00000005ff007c0c */ /* 0x000fda000bf05300 */
[----:B------:R-:W3:Y:S01]  /*213c0*/  @P0 LDG.E R28, desc[UR46][R12.64] ;  /* 0x0000002e0c1c0981 */ /* 0x000ee2000c1e1900 */
[----:B------:R-:W-:Y:S01]  /*213d0*/  ISETP.NE.U32.AND P1, PT, RZ, UR6, PT ;  /* 0x00000006ff007c0c */ /* 0x000fe2000bf25070 */
[----:B------:R-:W-:Y:S01]  /*213e0*/  ULDC UR6, c[0x0][0xa88] ;  /* 0x0002a20000067ab9 */ /* 0x000fe20000000800 */
[C---:B------:R-:W-:Y:S01]  /*213f0*/  ISETP.NE.AND P2, PT, R186.reuse, RZ, PT ;  /* 0x000000ffba00720c */ /* 0x040fe20003f45270 */
[----:B------:R-:W-:Y:S01]  /*21400*/  IMAD.U32 R100, RZ, RZ, UR6 ;  /* 0x00000006ff647e24 */ /* 0x000fe2000f8e00ff */
[----:B------:R-:W-:Y:S01]  /*21410*/  ULDC UR6, c[0x0][0xad4] ;  /* 0x0002b50000067ab9 */ /* 0x000fe20000000800 */
[----:B------:R-:W-:Y:S02]  /*21420*/  ISETP.NE.AND.EX P1, PT, RZ, UR7, PT, P1 ;  /* 0x00000007ff007c0c */ /* 0x000fe4000bf25310 */
[----:B------:R-:W-:Y:S01]  /*21430*/  SEL R186, R186, UR6, P2 ;  /* 0x00000006baba7c07 */ /* 0x000fe20009000000 */
[----:B------:R-:W-:-:S03]  /*21440*/  IMAD.MOV.U32 R26, RZ, RZ, 0x9b8 ;  /* 0x000009b8ff1a7424 */ /* 0x000fc600078e00ff */
[----:B------:R-:W-:-:S04]  /*21450*/  ISETP.GT.AND P3, PT, R186, 0x1, PT ;  /* 0x00000001ba00780c */ /* 0x000fc80003f64270 */
[----:B------:R-:W-:-:S03]  /*21460*/  SEL R26, R26, 0x978, P3 ;  /* 0x000009781a1a7807 */ /* 0x000fc60001800000 */
[----:B--2---:R-:W2:Y:S08]  /*21470*/  @P1 LDC.64 R4, c[0x0][0xc08] ;  /* 0x00030200ff041b82 */ /* 0x004eb00000000a00 */
[----:B------:R-:W0:Y:S08]  /*21480*/  LDC.64 R6, c[0x0][R26+0x220] ;  /* 0x000088001a067b82 */ /* 0x000e300000000a00 */
[----:B----4-:R-:W4:Y:S01]  /*21490*/  LDC.64 R8, c[0x0][R26+0x218] ;  /* 0x000086001a087b82 */ /* 0x010f220000000a00 */
[----:B-1----:R-:W-:-:S07]  /*214a0*/  ISETP.NE.AND P4, PT, R101, 0x1, PT ;  /* 0x000000016500780c */ /* 0x002fce0003f85270 */
[----:B------:R-:W1:Y:S01]  /*214b0*/  LDC.64 R10, c[0x0][R26+0x228] ;  /* 0x00008a001a0a7b82 */ /* 0x000e620000000a00 */
[----:B--2---:R-:W-:-:S05]  /*214c0*/  @P1 IMAD.WIDE R4, R187, 0x4, R4 ;  /* 0x00000004bb041825 */ /* 0x004fca00078e0204 */
[----:B------:R2:W5:Y:S01]  /*214d0*/  @P1 LDG.E R100, desc[UR46][R4.64] ;  /* 0x0000002e04641981 */ /* 0x000562000c1e1900 */
[----:B------:R-:W-:Y:S01]  /*214e0*/  ISETP.NE.U32.AND P2, PT, RZ, UR4, PT ;  /* 0x00000004ff007c0c */ /* 0x000fe2000bf45070 */
[----:B------:R-:W1:Y:S01]  /*214f0*/  @P4 LDC R35, c[0x0][0xbec] ;  /* 0x0002fb00ff234b82 */ /* 0x000e620000000800 */
[----:B------:R-:W-:Y:S02]  /*21500*/  SHF.R.S32.HI R24, RZ, 0x1f, R187 ;  /* 0x0000001fff187819 */ /* 0x000fe400000114bb */
[----:B------:R-:W-:-:S04]  /*21510*/  ISETP.NE.AND.EX P2, PT, RZ, UR5, PT, P2 ;  /* 0x00000005ff007c0c */ /* 0x000fc8000bf45320 */
[----:B------:R-:W-:Y:S01]  /*21520*/  SEL R102, R187, RZ, !P2 ;  /* 0x000000ffbb667207 */ /* 0x000fe20005000000 */
[----:B--2---:R-:W2:Y:S01]  /*21530*/  LDC.64 R4, c[0x0][R26+0x210] ;  /* 0x000084001a047b82 */ /* 0x004ea20000000a00 */
[----:B------:R-:W-:Y:S01]  /*21540*/  SEL R25, R24, RZ, !P2 ;  /* 0x000000ff18197207 */ /* 0x000fe20005000000 */
[----:B------:R-:W-:-:S06]  /*21550*/  IMAD.IADD R24, R181, 0x1, R178 ;  /* 0x00000001b5187824 */ /* 0x000fcc00078e02b2 */
[----:B------:R-:W2:Y:S01]  /*21560*/  @P4 LDC R105, c[0x0][0xbf0] ;  /* 0x0002fc00ff694b82 */ /* 0x000ea20000000800 */
[----:B0-----:R-:W-:-:S07]  /*21570*/  IMAD R7, R7, R102, RZ ;  /* 0x0000006607077224 */ /* 0x001fce00078e02ff */
[----:B---3--:R-:W0:Y:S01]  /*21580*/  @!P3 LDC R14, c[0x0][0xb50] ;  /* 0x0002d400ff0ebb82 */ /* 0x008e220000000800 */
[----:B------:R-:W-:Y:S01]  /*21590*/  IMAD R33, R6, R25, R7 ;  /* 0x0000001906217224 */ /* 0x000fe200078e0207 */
[----:B------:R-:W-:Y:S01]  /*215a0*/  SEL R25, R190, RZ, P3 ;  /* 0x000000ffbe197207 */ /* 0x000fe20001800000 */
[----:B------:R-:W-:-:S05]  /*215b0*/  IMAD.WIDE.U32 R6, R6, R102, RZ ;  /* 0x0000006606067225 */ /* 0x000fca00078e00ff */
[----:B------:R-:W3:Y:S01]  /*215c0*/  @!P3 LDC R15, c[0x0][0xb54] ;  /* 0x0002d500ff0fbb82 */ /* 0x000ee20000000800 */
[-C--:B----4-:R-:W-:Y:S02]  /*215d0*/  IMAD R27, R9, R183.reuse, RZ ;  /* 0x000000b7091b7224 */ /* 0x090fe400078e02ff */
[----:B------:R-:W-:-:S04]  /*215e0*/  IMAD.WIDE.U32 R8, R8, R183, RZ ;  /* 0x000000b708087225 */ /* 0x000fc800078e00ff */
[----:B------:R-:W-:Y:S02]  /*215f0*/  IMAD.IADD R32, R9, 0x1, R27 ;  /* 0x0000000109207824 */ /* 0x000fe400078e021b */
[----:B------:R-:W-:Y:S02]  /*21600*/  IMAD.IADD R9, R7, 0x1, R33 ;  /* 0x0000000107097824 */ /* 0x000fe400078e0221 */
[----:B------:R-:W-:Y:S02]  /*21610*/  IMAD.MOV.U32 R7, RZ, RZ, R24 ;  /* 0x000000ffff077224 */ /* 0x000fe400078e0018 */
[-C--:B-1----:R-:W-:Y:S02]  /*21620*/  IMAD R27, R11, R25.reuse, RZ ;  /* 0x000000190b1b7224 */ /* 0x082fe400078e02ff */
[----:B------:R-:W-:-:S04]  /*21630*/  IMAD.WIDE.U32 R10, R10, R25, RZ ;  /* 0x000000190a0a7225 */ /* 0x000fc800078e00ff */
[----:B------:R-:W-:Y:S01]  /*21640*/  IMAD.IADD R27, R11, 0x1, R27 ;  /* 0x000000010b1b7824 */ /* 0x000fe200078e021b */
[--C-:B------:R-:W-:Y:S01]  /*21650*/  IADD3 R8, P2, P5, R6, R8, R28.reuse ;  /* 0x0000000806087210 */ /* 0x100fe20007d5e01c */
[----:B------:R-:W-:Y:S01]  /*21660*/  @P4 IMAD.HI.U32 R6, R24, R35, RZ ;  /* 0x0000002318064227 */ /* 0x000fe200078e00ff */
[----:B------:R-:W-:-:S04]  /*21670*/  SHF.R.S32.HI R103, RZ, 0x1f, R28 ;  /* 0x0000001fff677819 */ /* 0x000fc8000001141c */
[----:B--2---:R-:W-:Y:S02]  /*21680*/  @P4 SHF.R.U32.HI R7, RZ, R105, R6 ;  /* 0x00000069ff074219 */ /* 0x004fe40000011606 */
[----:B------:R-:W-:Y:S02]  /*21690*/  IADD3.X R9, R9, R32, R103, P2, P5 ;  /* 0x0000002009097210 */ /* 0x000fe400017ea467 */
[----:B------:R-:W-:Y:S01]  /*216a0*/  IADD3 R10, P2, P5, R7, R8, R10 ;  /* 0x00000008070a7210 */ /* 0x000fe20007d5e00a */
[--C-:B------:R-:W-:Y:S01]  /*216b0*/  IMAD.MOV R25, RZ, RZ, -R7.reuse ;  /* 0x000000ffff197224 */ /* 0x100fe200078e0a07 */
[----:B------:R-:W-:-:S03]  /*216c0*/  SHF.R.S32.HI R6, RZ, 0x1f, R7 ;  /* 0x0000001fff067819 */ /* 0x000fc60000011407 */
[----:B------:R-:W-:Y:S01]  /*216d0*/  IMAD R7, R101, R25, R24 ;  /* 0x0000001965077224 */ /* 0x000fe200078e0218 */
[----:B------:R-:W-:-:S03]  /*216e0*/  IADD3.X R11, R6, R9, R27, P2, P5 ;  /* 0x00000009060b7210 */ /* 0x000fc600017ea41b */
[-C--:B------:R-:W-:Y:S01]  /*216f0*/  IMAD R5, R5, R7.reuse, RZ ;  /* 0x0000000705057224 */ /* 0x080fe200078e02ff */
[----:B------:R-:W-:Y:S01]  /*21700*/  SHF.R.S32.HI R9, RZ, 0x1f, R7 ;  /* 0x0000001fff097819 */ /* 0x000fe20000011407 */
[----:B------:R-:W-:-:S04]  /*21710*/  IMAD.WIDE.U32 R10, R4, R7, R10 ;  /* 0x00000007040a7225 */ /* 0x000fc800078e000a */
[----:B------:R-:W-:Y:S01]  /*21720*/  IMAD R5, R4, R9, R5 ;  /* 0x0000000904057224 */ /* 0x000fe200078e0205 */
[----:B0-----:R-:W-:-:S03]  /*21730*/  LEA R14, P2, R10, R14, 0x2 ;  /* 0x0000000e0a0e7211 */ /* 0x001fc600078410ff */
[----:B------:R-:W-:-:S05]  /*21740*/  IMAD.IADD R4, R11, 0x1, R5 ;  /* 0x000000010b047824 */ /* 0x000fca00078e0205 */
[----:B---3--:R-:W-:Y:S01]  /*21750*/  LEA.HI.X R15, R10, R15, R4, 0x2, P2 ;  /* 0x0000000f0a0f7211 */ /* 0x008fe200010f1404 */
[----:B------:R-:W-:Y:S06]  /*21760*/  @P1 BRA `(.L_x_1718) ;  /* 0x0000000000101947 */ /* 0x000fec0003800000 */
[----:B------:R-:W-:Y:S05]  /*21770*/  @!P0 BRA `(.L_x_1718) ;  /* 0x00000000000c8947 */ /* 0x000fea0003800000 */
[----:B------:R-:W2:Y:S04]  /*21780*/  LDG.E R5, desc[UR46][R12.64] ;  /* 0x0000002e0c057981 */ /* 0x000ea8000c1e1900 */
[----:B-----5:R-:W2:Y:S02]  /*21790*/  LDG.E R100, desc[UR46][R12.64+0x4] ;  /* 0x0000042e0c647981 */ /* 0x020ea4000c1e1900 */
[----:B--2---:R-:W-:-:S07]  /*217a0*/  IMAD.IADD R100, R100, 0x1, -R5 ;  /* 0x0000000164647824 */ /* 0x004fce00078e0a05 */
.L_x_1718:
[----:B------:R-:W2:Y:S01]  /*217b0*/  LDL R8, [R1+0x80] ;  /* 0x0000800001087983 */ /* 0x000ea20000100800 */
[----:B-----5:R-:W-:Y:S01]  /*217c0*/  IMAD R100, R100, R101, RZ ;  /* 0x0000006564647224 */ /* 0x020fe200078e02ff */
[----:B------:R-:W-:Y:S02]  /*217d0*/  LOP3.LUT P0, RZ, R230, 0x3, RZ, 0xc0, !PT ;  /* 0x00000003e6ff7812 */ /* 0x000fe4000780c0ff */
[----:B------:R-:W-:Y:S04]  /*217e0*/  SHFL.IDX PT, R4, R14, RZ, 0x1c1f ;  /* 0x001c1fff0e047589 */ /* 0x000fe800000e0000 */
[----:B------:R-:W0:Y:S04]  /*217f0*/  SHFL.IDX PT, R5, R15, RZ, 0x1c1f ;  /* 0x001c1fff0f057589 */ /* 0x000e2800000e0000 */
[----:B------:R-:W-:Y:S04]  /*21800*/  SHFL.IDX PT, R6, R14, 0x1, 0x1c1f ;  /* 0x003c1f000e067f89 */ /* 0x000fe800000e0000 */
[----:B------:R-:W1:Y:S01]  /*21810*/  SHFL.IDX PT, R7, R15, 0x1, 0x1c1f ;  /* 0x003c1f000f077f89 */ /* 0x000e6200000e0000 */
[----:B--2---:R-:W-:-:S04]  /*21820*/  IMAD.IADD R9, R8, 0x1, R178 ;  /* 0x0000000108097824 */ /* 0x004fc800078e02b2 */
        /* <DEDUP_REMOVED lines=19> */
[----:B------:R-:W-:Y:S01]  /*21960*/  IADD3 R33, P2, R72, 0x4000, RZ ;  /* 0x0000400048217810 */ /* 0x000fe20007f5e0ff */
[----:B------:R-:W-:Y:S01]  /*21970*/  ULDC.64 UR4, c[0x0][0xae8] ;  /* 0x0002ba0000047ab9 */ /* 0x000fe20000000a00 */
[----:B------:R-:W-:Y:S01]  /*21980*/  LOP3.LUT R8, R8, R9, RZ, 0x3c, !PT ;  /* 0x0000000908087212 */ /* 0x000fe200078e3cff */
[----:B------:R-:W-:Y:S01]  /*21990*/  IMAD.X R9, RZ, RZ, R73, P6 ;  /* 0x000000ffff097224 */ /* 0x000fe200030e0649 */
[C---:B------:R-:W-:Y:S01]  /*219a0*/  IADD3 R3, P6, R72.reuse, 0x7000, RZ ;  /* 0x0000700048037810 */ /* 0x040fe20007fde0ff */
[----:B------:R-:W-:Y:S01]  /*219b0*/  IMAD.IADD R21, R21, 0x1, R103 ;  /* 0x0000000115157824 */ /* 0x000fe200078e0267 */
[----:B------:R-:W-:-:S02]  /*219c0*/  IADD3 R37, P1, R72, 0x5000, RZ ;  /* 0x0000500048257810 */ /* 0x000fc40007f3e0ff */
[----:B------:R-:W-:Y:S02]  /*219d0*/  LOP3.LUT R0, R3, 0x380, RZ, 0xc0, !PT ;  /* 0x0000038003007812 */ /* 0x000fe400078ec0ff */
[----:B------:R-:W-:Y:S01]  /*219e0*/  IADD3 R41, P0, R72, 0x6000, RZ ;  /* 0x0000600048297810 */ /* 0x000fe20007f1e0ff */
[----:B------:R-:W-:Y:S01]  /*219f0*/  IMAD.X R45, RZ, RZ, R73, P6 ;  /* 0x000000ffff2d7224 */ /* 0x000fe200030e0649 */
[----:B------:R-:W-:Y:S01]  /*21a00*/  SHF.R.U64 R0, R0, 0x3, RZ ;  /* 0x0000000300007819 */ /* 0x000fe200000012ff */
[----:B------:R-:W-:Y:S01]  /*21a10*/  IMAD.WIDE.U32 R20, R183, UR4, R20 ;  /* 0x00000004b7147c25 */ /* 0x000fe2000f8e0014 */
[----:B------:R-:W-:Y:S01]  /*21a20*/  LOP3.LUT R12, R13, 0x380, RZ, 0xc0, !PT ;  /* 0x000003800d0c7812 */ /* 0x000fe200078ec0ff */
[----:B------:R-:W5:Y:S01]  /*21a30*/  LD.E.128 R8, desc[UR46][R8.64] ;  /* 0x0000002e08087980 */ /* 0x000f62000c101d00 */
[----:B------:R-:W-:Y:S01]  /*21a40*/  LOP3.LUT R44, R0, R3, RZ, 0x3c, !PT ;  /* 0x00000003002c7212 */ /* 0x000fe200078e3cff */
[----:B------:R-:W-:Y:S01]  /*21a50*/  IMAD R3, R185, 0x20, R209 ;  /* 0x00000020b9037824 */ /* 0x000fe200078e02d1 */
[----:B------:R-:W-:-:S02]  /*21a60*/  LOP3.LUT R24, R25, 0x380, RZ, 0xc0, !PT ;  /* 0x0000038019187812 */ /* 0x000fc400078ec0ff */
[----:B------:R-:W-:Y:S01]  /*21a70*/  LOP3.LUT R32, R33, 0x380, RZ, 0xc0, !PT ;  /* 0x0000038021207812 */ /* 0x000fe200078ec0ff */
[----:B------:R-:W-:Y:S01]  /*21a80*/  IMAD.IADD R48, R178, 0x1, R3 ;  /* 0x00000001b2307824 */ /* 0x000fe200078e0203 */
[----:B------:R-:W-:Y:S02]  /*21a90*/  LOP3.LUT R36, R37, 0x380, RZ, 0xc0, !PT ;  /* 0x0000038025247812 */ /* 0x000fe400078ec0ff */
[----:B------:R-:W-:Y:S01]  /*21aa0*/  LOP3.LUT R40, R41, 0x380, RZ, 0xc0, !PT ;  /* 0x0000038029287812 */ /* 0x000fe200078ec0ff */
[----:B0-----:R-:W-:Y:S01]  /*21ab0*/  @P4 IMAD.HI.U32 R0, R48, R51, RZ ;  /* 0x0000003330004227 */ /* 0x001fe200078e00ff */
[----:B------:R-:W-:Y:S01]  /*21ac0*/  SHF.R.S32.HI R49, RZ, 0x1f, R102 ;  /* 0x0000001fff317819 */ /* 0x000fe20000011466 */
[----:B------:R-:W5:Y:S01]  /*21ad0*/  LD.E.128 R44, desc[UR46][R44.64] ;  /* 0x0000002e2c2c7980 */ /* 0x000f62000c101d00 */
[----:B------:R-:W-:Y:S01]  /*21ae0*/  LOP3.LUT R5, R72, 0x380, RZ, 0xc0, !PT ;  /* 0x0000038048057812 */ /* 0x000fe200078ec0ff */
[----:B------:R-:W-:Y:S01]  /*21af0*/  IMAD R21, R183, UR5, R21 ;  /* 0x00000005b7157c24 */ /* 0x000fe2000f8e0215 */
[----:B------:R-:W-:Y:S01]  /*21b00*/  ULDC.64 UR4, c[0x0][0xaf0] ;  /* 0x0002bc0000047ab9 */ /* 0x000fe20000000a00 */
[----:B------:R-:W-:Y:S01]  /*21b10*/  IMAD.MOV.U32 R3, RZ, RZ, R48 ;  /* 0x000000ffff037224 */ /* 0x000fe200078e0030 */
[----:B-1----:R-:W-:Y:S01]  /*21b20*/  @P4 SHF.R.U32.HI R3, RZ, R53, R0 ;  /* 0x00000035ff034219 */ /* 0x002fe20000011600 */
[----:B------:R-:W-:Y:S01]  /*21b30*/  IMAD R49, R49, UR4, RZ ;  /* 0x0000000431317c24 */ /* 0x000fe2000f8e02ff */
[----:B------:R-:W-:-:S02]  /*21b40*/  SHF.R.U64 R12, R12, 0x3, RZ ;  /* 0x000000030c0c7819 */ /* 0x000fc400000012ff */
[----:B------:R-:W-:Y:S02]  /*21b50*/  SHF.R.U64 R24, R24, 0x3, RZ ;  /* 0x0000000318187819 */ /* 0x000fe400000012ff */
[----:B------:R-:W-:Y:S02]  /*21b60*/  SHF.R.U64 R32, R32, 0x3, RZ ;  /* 0x0000000320207819 */ /* 0x000fe400000012ff */
[----:B------:R-:W-:Y:S02]  /*21b70*/  SHF.R.U64 R36, R36, 0x3, RZ ;  /* 0x0000000324247819 */ /* 0x000fe400000012ff */
[----:B------:R-:W-:Y:S02]  /*21b80*/  SHF.R.U64 R40, R40, 0x3, RZ ;  /* 0x0000000328287819 */ /* 0x000fe400000012ff */
[----:B------:R-:W-:Y:S01]  /*21b90*/  SHF.R.U64 R5, R5, 0x3, RZ ;  /* 0x0000000305057819 */ /* 0x000fe200000012ff */
[--C-:B------:R-:W-:Y:S01]  /*21ba0*/  IMAD.MOV R28, RZ, RZ, -R3.reuse ;  /* 0x000000ffff1c7224 */ /* 0x100fe200078e0a03 */
[----:B------:R-:W-:Y:S01]  /*21bb0*/  SHF.R.S32.HI R0, RZ, 0x1f, R3 ;  /* 0x0000001fff007819 */ /* 0x000fe20000011403 */
[----:B------:R-:W-:Y:S01]  /*21bc0*/  IMAD R49, R102, UR5, R49 ;  /* 0x0000000566317c24 */ /* 0x000fe2000f8e0231 */
        /* <DEDUP_REMOVED lines=11> */
[----:B------:R-:W-:Y:S01]  /*21c80*/  IMAD.WIDE.U32 R20, R102, UR4, R20 ;  /* 0x0000000466147c25 */ /* 0x000fe2000f8e0014 */
[----:B------:R-:W-:Y:S01]  /*21c90*/  ULDC.64 UR4, c[0x0][0xae0] ;  /* 0x0002b80000047ab9 */ /* 0x000fe20000000a00 */
[----:B------:R-:W5:Y:S02]  /*21ca0*/  LD.E.128 R12, desc[UR46][R12.64] ;  /* 0x0000002e0c0c7980 */ /* 0x000f64000c101d00 */
        /* <DEDUP_REMOVED lines=20> */
[----:B------:R-:W-:Y:S02]  /*21df0*/  IMAD.IADD R51, R209, 0x1, R178 ;  /* 0x00000001d1337824 */ /* 0x000fe400078e02b2 */
        /* <DEDUP_REMOVED lines=29> */
.L_x_1721:
[----:B------:R-:W-:Y:S05]  /*21fd0*/  BSYNC B1 ;  /* 0x0000000000017941 */ /* 0x000fea0003800000 */
.L_x_1720:
        /* <DEDUP_REMOVED lines=13> */
.L_x_1723:
[----:B------:R-:W-:Y:S05]  /*220b0*/  BSYNC B1 ;  /* 0x0000000000017941 */ /* 0x000fea0003800000 */
.L_x_1722:
        /* <DEDUP_REMOVED lines=13> */
.L_x_1725:
[----:B------:R-:W-:Y:S05]  /*22190*/  BSYNC B1 ;  /* 0x0000000000017941 */ /* 0x000fea0003800000 */
.L_x_1724:
[----:B0-----:R-:W-:Y:S01]  /*221a0*/  VIADD R3, R51, 0x60 ;  /* 0x0000006033037836 */ /* 0x001fe20000000000 */
[----:B---3--:R0:W3:Y:S04]  /*221b0*/  SHFL.IDX PT, R7, R50, 0x3, 0x181f ;  /* 0x00781f0032077f89 */ /* 0x0080e800000e0000 */
[----:B------:R-:W-:Y:S01]  /*221c0*/  ISETP.GE.AND P0, PT, R3, R100, PT ;  /* 0x000000640300720c */ /* 0x000fe20003f06270 */
[----:B------:R0:W0:-:S12]  /*221d0*/  SHFL.IDX PT, R9, R28, 0x3, 0x181f ;  /* 0x00781f001c097f89 */ /* 0x00001800000e0000 */
[----:B------:R-:W-:Y:S05]  /*221e0*/  @P0 BRA `(.L_x_1726) ;  /* 0x00000018000c0947 */ /* 0x000fea0003800000 */
[----:B------:R-:W-:Y:S02]  /*221f0*/  ULDC UR4, c[0x0][0xac8] ;  /* 0x0002b20000047ab9 */ /* 0x000fe40000000800 */
[----:B------:R-:W-:-:S13]  /*22200*/  ISETP.GE.AND P1, PT, R182, UR4, PT ;  /* 0x00000004b6007c0c */ /* 0x000fda000bf26270 */
[----:B0-----:R-:W-:-:S04]  /*22210*/  @!P1 LEA R4, P0, R182, R9, 0x1 ;  /* 0x00000009b6049211 */ /* 0x001fc800078008ff */
[----:B---3--:R-:W-:Y:S02]  /*22220*/  @!P1 LEA.HI.X R5, R182, R7, R105, 0x1, P0 ;  /* 0x00000007b6059211 */ /* 0x008fe400000f0c69 */
[----:B------:R-:W-:-:S03]  /*22230*/  ISETP.GE.AND P0, PT, R184, UR4, PT ;  /* 0x00000004b8007c0c */ /* 0x000fc6000bf06270 */
[----:B------:R0:W-:Y:S10]  /*22240*/  @!P1 ST.E.128 desc[UR46][R4.64], R24 ;  /* 0x0000001804009985 */ /* 0x0001f4000c101d2e */
[----:B------:R-:W-:Y:S05]  /*22250*/  @P0 BRA `(.L_x_1726) ;  /* 0x0000001400f00947 */ /* 0x000fea0003800000 */
[----:B0-----:R-:W-:-:S04]  /*22260*/  LEA R4, P0, R184, R9, 0x1 ;  /* 0x00000009b8047211 */ /* 0x001fc800078008ff */
[----:B------:R-:W-:-:S05]  /*22270*/  LEA.HI.X R5, R184, R7, R104, 0x1, P0 ;  /* 0x00000007b8057211 */ /* 0x000fca00000f0c68 */
[----:B------:R0:W-:Y:S01]  /*22280*/  ST.E.128 desc[UR46][R4.64], R44 ;  /* 0x0000002c04007985 */ /* 0x0001e2000c101d2e */
[----:B------:R-:W-:Y:S05]  /*22290*/  BRA `(.L_x_1726) ;  /* 0x0000001400e07947 */ /* 0x000fea0003800000 */
.L_x_1719:
[----:B------:R-:W1:Y:S01]  /*222a0*/  @P4 LDC R11, c[0x0][0xbec] ;  /* 0x0002fb00ff0b4b82 */ /* 0x000e620000000800 */
[----:B------:R-:W-:Y:S01]  /*222b0*/  ULDC.64 UR4, c[0x0][0xb08] ;  /* 0x0002c20000047ab9 */ /* 0x000fe20000000a00 */
[----:B0-----:R-:W-:Y:S01]  /*222c0*/  SHF.R.S32.HI R3, RZ, 0x1f, R102 ;  /* 0x0000001fff037819 */ /* 0x001fe20000011466 */
[----:B------:R-:W-:Y:S01]  /*222d0*/  IMAD R103, R103, UR4, RZ ;  /* 0x0000000467677c24 */ /* 0x000fe2000f8e02ff */
[----:B------:R-:W-:Y:S01]  /*222e0*/  ULDC.64 UR6, c[0x0][0xb30] ;  /* 0x0002cc0000067ab9 */ /* 0x000fe20000000a00 */
[C---:B------:R-:W-:Y:S01]  /*222f0*/  IMAD.WIDE.U32 R4, R28.reuse, UR4, RZ ;  /* 0x000000041c047c25 */ /* 0x040fe2000f8e00ff */
[----:B------:R-:W-:Y:S01]  /*22300*/  ISETP.GE.AND P0, PT, R9, R100, PT ;  /* 0x000000640900720c */ /* 0x000fe20003f06270 */
[----:B------:R-:W-:Y:S01]  /*22310*/  BSSY B1, `(.L_x_1727) ;  /* 0x0000070000017945 */ /* 0x000fe20003800000 */
[----:B------:R-:W0:Y:S01]  /*22320*/  @P4 LDC R0, c[0x0][0xbf0] ;  /* 0x0002fc00ff004b82 */ /* 0x000e220000000800 */
[----:B------:R-:W-:Y:S01]  /*22330*/  IMAD R103, R28, UR5, R103 ;  /* 0x000000051c677c24 */ /* 0x000fe2000f8e0267 */
[----:B------:R-:W-:Y:S01]  /*22340*/  ULDC.64 UR4, c[0x0][0xb38] ;  /* 0x0002ce0000047ab9 */ /* 0x000fe20000000a00 */
[----:B------:R-:W-:-:S02]  /*22350*/  SHF.R.S32.HI R25, RZ, 0x1f, R199 ;  /* 0x0000001fff197819 */ /* 0x000fc400000114c7 */
[----:B------:R-:W-:Y:S01]  /*22360*/  IMAD.IADD R5, R5, 0x1, R103 ;  /* 0x0000000105057824 */ /* 0x000fe200078e0267 */
[----:B------:R-:W-:Y:S02]  /*22370*/  SHF.R.S32.HI R26, RZ, 0x1f, R200 ;  /* 0x0000001fff1a7819 */ /* 0x000fe400000114c8 */
[----:B------:R-:W-:Y:S01]  /*22380*/  SHF.R.S32.HI R27, RZ, 0x1f, R201 ;  /* 0x0000001fff1b7819 */ /* 0x000fe200000114c9 */
[C---:B------:R-:W-:Y:S01]  /*22390*/  IMAD.WIDE.U32 R4, R183.reuse, UR4, R4 ;  /* 0x00000004b7047c25 */ /* 0x040fe2000f8e0004 */
[----:B------:R-:W-:Y:S02]  /*223a0*/  SHF.R.S32.HI R32, RZ, 0x1f, R202 ;  /* 0x0000001fff207819 */ /* 0x000fe400000114ca */
[----:B------:R-:W-:Y:S01]  /*223b0*/  SHF.R.S32.HI R33, RZ, 0x1f, R203 ;  /* 0x0000001fff217819 */ /* 0x000fe200000114cb */
[----:B------:R-:W-:Y:S01]  /*223c0*/  IMAD R5, R183, UR5, R5 ;  /* 0x00000005b7057c24 */ /* 0x000fe2000f8e0205 */
[----:B------:R-:W-:Y:S01]  /*223d0*/  ULDC.64 UR4, c[0x0][0xb40] ;  /* 0x0002d00000047ab9 */ /* 0x000fe20000000a00 */
[----:B------:R-:W-:Y:S01]  /*223e0*/  SHF.R.S32.HI R34, RZ, 0x1f, R204 ;  /* 0x0000001fff227819 */ /* 0x000fe200000114cc */
[----:B------:R-:W-:Y:S01]  /*223f0*/  IMAD R3, R3, UR4, RZ ;  /* 0x0000000403037c24 */ /* 0x000fe2000f8e02ff */
[----:B------:R-:W-:Y:S01]  /*22400*/  SHF.R.S32.HI R13, RZ, 0x1f, R206 ;  /* 0x0000001fff0d7819 */ /* 0x000fe200000114ce */
[----:B-1----:R-:W-:Y:S01]  /*22410*/  @P4 IMAD.HI.U32 R11, R24, R11, RZ ;  /* 0x0000000b180b4227 */ /* 0x002fe200078e00ff */
[----:B------:R-:W-:-:S03]  /*22420*/  SHF.R.S32.HI R14, RZ, 0x1f, R208 ;  /* 0x0000001fff0e7819 */ /* 0x000fc600000114d0 */
[C---:B------:R-:W-:Y:S02]  /*22430*/  IMAD R7, R102.reuse, UR5, R3 ;  /* 0x0000000566077c24 */ /* 0x040fe4000f8e0203 */
[----:B------:R-:W-:Y:S01]  /*22440*/  IMAD.WIDE.U32 R4, R102, UR4, R4 ;  /* 0x0000000466047c25 */ /* 0x000fe2000f8e0004 */
[----:B------:R-:W-:-:S03]  /*22450*/  ULDC.64 UR4, c[0x0][0xb48] ;  /* 0x0002d20000047ab9 */ /* 0x000fc60000000a00 */
[----:B------:R-:W-:Y:S01]  /*22460*/  IMAD.MOV.U32 R3, RZ, RZ, R24 ;  /* 0x000000ffff037224 */ /* 0x000fe200078e0018 */
[----:B0-----:R-:W-:Y:S01]  /*22470*/  @P4 SHF.R.U32.HI R3, RZ, R0, R11 ;  /* 0x00000000ff034219 */ /* 0x001fe2000001160b */
[----:B------:R-:W-:-:S03]  /*22480*/  IMAD.IADD R5, R5, 0x1, R7 ;  /* 0x0000000105057824 */ /* 0x000fc600078e0207 */
        /* <DEDUP_REMOVED lines=31> */
[CC--:B------:R-:W-:Y:S01]  /*22680*/  @!P1 LEA R8, P5, R206.reuse, R4.reuse, 0x2 ;  /* 0x00000004ce089211 */ /* 0x0c0fe200078a10ff */
        /* <DEDUP_REMOVED lines=31> */
[----:B------:R-:W-:Y:S02]  /*22880*/  @!P0 LEA.HI.X R11, R198, R5, R237, 0x2, P6 ;  /* 0x00000005c60b8211 */ /* 0x000fe400030f14ed */
[----:B------:R-:W-:Y:S01]  /*22890*/  ISETP.GE.AND P2, PT, R195, UR4, PT ;  /* 0x00000004c3007c0c */ /* 0x000fe2000bf46270 */
[----:B------:R1:W-:Y:S01]  /*228a0*/  @!P1 ST.E.64 desc[UR46][R8.64], R56 ;  /* 0x0000003808009985 */ /* 0x0003e2000c101b2e */
[----:B------:R-:W-:-:S03]  /*228b0*/  ISETP.GE.AND P1, PT, R194, UR4, PT ;  /* 0x00000004c2007c0c */ /* 0x000fc6000bf26270 */
[----:B------:R2:W-:Y:S01]  /*228c0*/  @!P0 ST.E.64 desc[UR46][R10.64], R60 ;  /* 0x0000003c0a008985 */ /* 0x0005e2000c101b2e */
[----:B------:R-:W-:Y:S02]  /*228d0*/  ISETP.GE.AND P0, PT, R193, UR4, PT ;  /* 0x00000004c1007c0c */ /* 0x000fe4000bf06270 */
[----:B0-----:R-:W-:-:S04]  /*228e0*/  @!P3 LEA R6, P5, R197, R4, 0x2 ;  /* 0x00000004c506b211 */ /* 0x001fc800078a10ff */
[-C--:B------:R-:W-:Y:S02]  /*228f0*/  @!P3 LEA.HI.X R7, R197, R5.reuse, R236, 0x2, P5 ;  /* 0x00000005c507b211 */ /* 0x080fe400028f14ec */
[----:B------:R-:W-:Y:S02]  /*22900*/  ISETP.GE.AND P5, PT, R192, UR4, PT ;  /* 0x00000004c0007c0c */ /* 0x000fe4000bfa6270 */
[CC--:B-1----:R-:W-:Y:S01]  /*22910*/  @!P4 LEA R8, P6, R196.reuse, R4.reuse, 0x2 ;  /* 0x00000004c408c211 */ /* 0x0c2fe200078c10ff */
[----:B------:R0:W-:Y:S03]  /*22920*/  @!P3 ST.E.64 desc[UR46][R6.64], R64 ;  /* 0x000000400600b985 */ /* 0x0001e6000c101b2e */
[----:B------:R-:W-:Y:S02]  /*22930*/  @!P4 LEA.HI.X R9, R196, R5, R235, 0x2, P6 ;  /* 0x00000005c409c211 */ /* 0x000fe400030f14eb */
[----:B--2---:R-:W-:-:S03]  /*22940*/  @!P1 LEA R10, P6, R194, R4, 0x2 ;  /* 0x00000004c20a9211 */ /* 0x004fc600078c10ff */
[----:B------:R1:W-:Y:S01]  /*22950*/  @!P4 ST.E.64 desc[UR46][R8.64], R68 ;  /* 0x000000440800c985 */ /* 0x0003e2000c101b2e */
[----:B------:R-:W-:Y:S02]  /*22960*/  @!P1 LEA.HI.X R11, R194, R5, R233, 0x2, P6 ;  /* 0x00000005c20b9211 */ /* 0x000fe400030f14e9 */
[----:B0-----:R-:W-:-:S04]  /*22970*/  @!P2 LEA R6, P3, R195, R4, 0x2 ;  /* 0x00000004c306a211 */ /* 0x001fc800078610ff */
[----:B------:R-:W-:Y:S02]  /*22980*/  @!P2 LEA.HI.X R7, R195, R5, R234, 0x2, P3 ;  /* 0x00000005c307a211 */ /* 0x000fe400018f14ea */
[----:B-1----:R-:W-:-:S03]  /*22990*/  @!P0 LEA R8, P4, R193, R4, 0x2 ;  /* 0x00000004c1088211 */ /* 0x002fc600078810ff */
[----:B------:R3:W-:Y:S01]  /*229a0*/  @!P2 ST.E.64 desc[UR46][R6.64], R92 ;  /* 0x0000005c0600a985 */ /* 0x0007e2000c101b2e */
[C---:B------:R-:W-:Y:S02]  /*229b0*/  @!P5 LEA R4, P3, R192.reuse, R4, 0x2 ;  /* 0x00000004c004d211 */ /* 0x040fe400078610ff */
[-C--:B------:R-:W-:Y:S01]  /*229c0*/  @!P0 LEA.HI.X R9, R193, R5.reuse, R232, 0x2, P4 ;  /* 0x00000005c1098211 */ /* 0x080fe200020f14e8 */
[----:B------:R3:W-:Y:S01]  /*229d0*/  @!P1 ST.E.64 desc[UR46][R10.64], R76 ;  /* 0x0000004c0a009985 */ /* 0x0007e2000c101b2e */
[----:B------:R-:W-:-:S03]  /*229e0*/  @!P5 LEA.HI.X R5, R192, R5, R231, 0x2, P3 ;  /* 0x00000005c005d211 */ /* 0x000fc600018f14e7 */
[----:B------:R3:W-:Y:S04]  /*229f0*/  @!P0 ST.E.64 desc[UR46][R8.64], R80 ;  /* 0x0000005008008985 */ /* 0x0007e8000c101b2e */
[----:B------:R3:W-:Y:S02]  /*22a00*/  @!P5 ST.E.64 desc[UR46][R4.64], R84 ;  /* 0x000000540400d985 */ /* 0x0007e4000c101b2e */
.L_x_1728:
[----:B------:R-:W-:Y:S05]  /*22a10*/  BSYNC B1 ;  /* 0x0000000000017941 */ /* 0x000fea0003800000 */
.L_x_1727:
        /* <DEDUP_REMOVED lines=70> */
.L_x_1717:
[----:B------:R-:W-:Y:S01]  /*22e80*/  ULDC.64 UR4, c[0x0][0xc08] ;  /* 0x0003020000047ab9 */ /* 0x000fe20000000a00 */
[----:B------:R-:W2:Y:S01]  /*22e90*/  LDC.64 R4, c[0x0][0xc00] ;  /* 0x00030000ff047b82 */ /* 0x000ea20000000a00 */
[----:B------:R-:W-:Y:S01]  /*22ea0*/  ISETP.NE.U32.AND P0, PT, RZ, UR4, PT ;  /* 0x00000004ff007c0c */ /* 0x000fe2000bf05070 */
[----:B------:R-:W-:-:S03]  /*22eb0*/  IMAD.MOV.U32 R3, RZ, RZ, RZ ;  /* 0x000000ffff037224 */ /* 0x000fc600078e00ff */
[----:B------:R-:W-:Y:S01]  /*22ec0*/  ISETP.NE.AND.EX P1, PT, RZ, UR5, PT, P0 ;  /* 0x00000005ff007c0c */ /* 0x000fe2000bf25300 */
[----:B------:R-:W-:Y:S02]  /*22ed0*/  ULDC.64 UR4, c[0x0][0xc00] ;  /* 0x0003000000047ab9 */ /* 0x000fe40000000a00 */
[----:B------:R-:W-:-:S04]  /*22ee0*/  ISETP.NE.U32.AND P0, PT, RZ, UR4, PT ;  /* 0x00000004ff007c0c */ /* 0x000fc8000bf05070 */
[----:B------:R-:W-:-:S06]  /*22ef0*/  ISETP.NE.AND.EX P0, PT, RZ, UR5, PT, P0 ;  /* 0x00000005ff007c0c */ /* 0x000fcc000bf05300 */
[----:B------:R-:W3:Y:S01]  /*22f00*/  @P1 LDC.64 R6, c[0x0][0xc08] ;  /* 0x00030200ff061b82 */ /* 0x000ee20000000a00 */
[----:B------:R-:W-:Y:S02]  /*22f10*/  ULDC UR4, c[0x0][0xa88] ;  /* 0x0002a20000047ab9 */ /* 0x000fe40000000800 */
[----:B------:R-:W-:Y:S02]  /*22f20*/  IMAD.U32 R0, RZ, RZ, UR4 ;  /* 0x00000004ff007e24 */ /* 0x000fe4000f8e00ff */
[----:B--2---:R-:W-:-:S05]  /*22f30*/  IMAD.WIDE R4, R187, 0x4, R4 ;  /* 0x00000004bb047825 */ /* 0x004fca00078e0204 */
[----:B------:R2:W5:Y:S01]  /*22f40*/  @P0 LDG.E R3, desc[UR46][R4.64] ;  /* 0x0000002e04030981 */ /* 0x000562000c1e1900 */
[----:B---3--:R-:W-:-:S05]  /*22f50*/  @P1 IMAD.WIDE R6, R187, 0x4, R6 ;  /* 0x00000004bb061825 */ /* 0x008fca00078e0206 */
[----:B------:R2:W5:Y:S01]  /*22f60*/  @P1 LDG.E R0, desc[UR46][R6.64] ;  /* 0x0000002e06001981 */ /* 0x000562000c1e1900 */
[----:B------:R-:W-:Y:S02]  /*22f70*/  ISETP.NE.AND P2, PT, R186, RZ, PT ;  /* 0x000000ffba00720c */ /* 0x000fe40003f45270 */
[----:B-1----:R-:W-:Y:S01]  /*22f80*/  SHF.R.S32.HI R28, RZ, 0x1f, R187 ;  /* 0x0000001fff1c7819 */ /* 0x002fe200000114bb */
[----:B------:R-:W1:Y:S10]  /*22f90*/  S2R R35, SR_TID.X ;  /* 0x0000000000237919 */ /* 0x000e740000002100 */
[----:B------:R-:W3:Y:S01]  /*22fa0*/  @!P2 LDC R186, c[0x0][0xad4] ;  /* 0x0002b500ffbaab82 */ /* 0x000ee20000000800 */
[----:B-1----:R-:W-:Y:S01]  /*22fb0*/  VIADD R8, R35, 0xffffff80 ;  /* 0xffffff8023087836 */ /* 0x002fe20000000000 */
[----:B---3--:R-:W-:-:S04]  /*22fc0*/  ISETP.GT.AND P2, PT, R186, 0x1, PT ;  /* 0x00000001ba00780c */ /* 0x008fc80003f44270 */
[----:B------:R-:W-:Y:S01]  /*22fd0*/  ISETP.GT.AND P3, PT, R8, 0x7f, PT ;  /* 0x0000007f0800780c */ /* 0x000fe20003f64270 */
[----:B--2---:R-:W-:-:S12]  /*22fe0*/  @P1 BRA `(.L_x_1729) ;  /* 0x0000000000101947 */ /* 0x004fd80003800000 */
[----:B------:R-:W-:Y:S05]  /*22ff0*/  @!P0 BRA `(.L_x_1729) ;  /* 0x00000000000c8947 */ /* 0x000fea0003800000 */
[----:B------:R-:W2:Y:S04]  /*23000*/  LDG.E R7, desc[UR46][R4.64] ;  /* 0x0000002e04077981 */ /* 0x000ea8000c1e1900 */
[----:B-----5:R-:W2:Y:S02]  /*23010*/  LDG.E R0, desc[UR46][R4.64+0x4] ;  /* 0x0000042e04007981 */ /* 0x020ea4000c1e1900 */
[----:B--2---:R-:W-:-:S07]  /*23020*/  IMAD.IADD R0, R0, 0x1, -R7 ;  /* 0x0000000100007824 */ /* 0x004fce00078e0a07 */
.L_x_1729:
[----:B------:R-:W-:Y:S01]  /*23030*/  BSSY B1, `(.L_x_1730) ;  /* 0x0000035000017945 */ /* 0x000fe20003800000 */
[----:B------:R-:W-:Y:S02]  /*23040*/  SEL R33, R187, RZ, !P0 ;  /* 0x000000ffbb217207 */ /* 0x000fe40004000000 */
[----:B------:R-:W-:Y:S02]  /*23050*/  SEL R28, R28, RZ, !P0 ;  /* 0x000000ff1c1c7207 */ /* 0x000fe40004000000 */
[----:B-----5:R-:W-:Y:S01]  /*23060*/  SHF.R.S32.HI R26, RZ, 0x1f, R3 ;  /* 0x0000001fff1a7819 */ /* 0x020fe20000011403 */
[----:B------:R-:W-:Y:S06]  /*23070*/  @P3 BRA `(.L_x_1731) ;  /* 0x0000000000c03947 */ /* 0x000fec0003800000 */
[----:B------:R-:W1:Y:S01]  /*23080*/  LDC R37, c[0x0][0xbe8] ;  /* 0x0002fa00ff257b82 */ /* 0x000e620000000800 */
[----:B------:R-:W-:Y:S01]  /*23090*/  IADD3 R35, R178, -0x80, R35 ;  /* 0xffffff80b2237810 */ /* 0x000fe20007ffe023 */
[----:B-1----:R-:W-:-:S05]  /*230a0*/  IMAD R4, R0, R37, RZ ;  /* 0x0000002500047224 */ /* 0x002fca00078e02ff */
[----:B------:R-:W-:-:S13]  /*230b0*/  ISETP.GE.AND P0, PT, R35, R4, PT ;  /* 0x000000042300720c */ /* 0x000fda0003f06270 */
[----:B------:R-:W-:Y:S05]  /*230c0*/  @P0 BRA `(.L_x_1731) ;  /* 0x0000000000ac0947 */ /* 0x000fea0003800000 */
[----:B------:R-:W-:Y:S01]  /*230d0*/  IMAD.MOV.U32 R24, RZ, RZ, 0x9b8 ;  /* 0x000009b8ff187424 */ /* 0x000fe200078e00ff */
[----:B------:R-:W-:Y:S01]  /*230e0*/  ISETP.GT.AND P0, PT, R186, 0x1, PT ;  /* 0x00000001ba00780c */ /* 0x000fe20003f04270 */
[----:B------:R-:W1:Y:S01]  /*230f0*/  LDC.64 R4, c[0x0][0xba8] ;  /* 0x0002ea00ff047b82 */ /* 0x000e620000000a00 */
[----:B------:R-:W-:Y:S01]  /*23100*/  ISETP.NE.AND P1, PT, R37, 0x1, PT ;  /* 0x000000012500780c */ /* 0x000fe20003f25270 */
[----:B------:R-:W-:Y:S01]  /*23110*/  IMAD.MOV.U32 R21, RZ, RZ, R35 ;  /* 0x000000ffff157224 */ /* 0x000fe200078e0023 */
[----:B------:R-:W-:-:S05]  /*23120*/  SEL R24, R24, 0x978, P0 ;  /* 0x0000097818187807 */ /* 0x000fca0000000000 */
[----:B------:R-:W2:Y:S08]  /*23130*/  LDC.64 R12, c[0x0][R24+0x220] ;  /* 0x00008800180c7b82 */ /* 0x000eb00000000a00 */
[----:B------:R-:W3:Y:S08]  /*23140*/  LDC.64 R10, c[0x0][R24+0x218] ;  /* 0x00008600180a7b82 */ /* 0x000ef00000000a00 */
[----:B------:R-:W4:Y:S08]  /*23150*/  LDC.64 R8, c[0x0][R24+0x228] ;  /* 0x00008a0018087b82 */ /* 0x000f300000000a00 */
[----:B------:R-:W5:Y:S08]  /*23160*/  LDC.64 R6, c[0x0][R24+0x210] ;  /* 0x0000840018067b82 */ /* 0x000f700000000a00 */
[----:B------:R-:W0:Y:S08]  /*23170*/  @P1 LDC R20, c[0x0][0xbec] ;  /* 0x0002fb00ff141b82 */ /* 0x000e300000000800 */
[----:B------:R-:W4:Y:S01]  /*23180*/  @P1 LDC R27, c[0x0][0xbf0] ;  /* 0x0002fc00ff1b1b82 */ /* 0x000f220000000800 */
[----:B--2---:R-:W-:-:S07]  /*23190*/  IMAD R13, R13, R33, RZ ;  /* 0x000000210d0d7224 */ /* 0x004fce00078e02ff */
[----:B-1----:R-:W1:Y:S01]  /*231a0*/  @!P0 LDC R4, c[0x0][0xb50] ;  /* 0x0002d400ff048b82 */ /* 0x002e620000000800 */
[----:B0-----:R-:W-:-:S07]  /*231b0*/  @P1 IMAD.HI.U32 R20, R35, R20, RZ ;  /* 0x0000001423141227 */ /* 0x001fce00078e00ff */
[----:B------:R-:W0:Y:S01]  /*231c0*/  @!P0 LDC R5, c[0x0][0xb54] ;  /* 0x0002d500ff058b82 */ /* 0x000e220000000800 */
[-C--:B---3--:R-:W-:Y:S02]  /*231d0*/  IMAD R25, R11, R183.reuse, RZ ;  /* 0x000000b70b197224 */ /* 0x088fe400078e02ff */
[----:B------:R-:W-:Y:S01]  /*231e0*/  IMAD.WIDE.U32 R14, R10, R183, RZ ;  /* 0x000000b70a0e7225 */ /* 0x000fe200078e00ff */
[----:B----4-:R-:W-:-:S03]  /*231f0*/  @P1 SHF.R.U32.HI R21, RZ, R27, R20 ;  /* 0x0000001bff151219 */ /* 0x010fc60000011614 */
[----:B------:R-:W-:-:S04]  /*23200*/  IMAD.WIDE.U32 R10, R12, R33, RZ ;  /* 0x000000210c0a7225 */ /* 0x000fc800078e00ff */
[----:B------:R-:W-:Y:S01]  /*23210*/  IMAD R27, R12, R28, R13 ;  /* 0x0000001c0c1b7224 */ /* 0x000fe200078e020d */
[----:B------:R-:W-:Y:S01]  /*23220*/  SEL R13, R190, RZ, P0 ;  /* 0x000000ffbe0d7207 */ /* 0x000fe20000000000 */
[----:B------:R-:W-:Y:S01]  /*23230*/  IMAD.IADD R25, R15, 0x1, R25 ;  /* 0x000000010f197824 */ /* 0x000fe200078e0219 */
[----:B------:R-:W-:Y:S01]  /*23240*/  IADD3 R14, P1, P3, R10, R14, R3 ;  /* 0x0000000e0a0e7210 */ /* 0x000fe20007b3e003 */
[----:B------:R-:W-:Y:S02]  /*23250*/  IMAD.MOV R10, RZ, RZ, -R21 ;  /* 0x000000ffff0a7224 */ /* 0x000fe400078e0a15 */
[----:B------:R-:W-:Y:S02]  /*23260*/  IMAD.IADD R27, R11, 0x1, R27 ;  /* 0x000000010b1b7824 */ /* 0x000fe400078e021b */
[-C--:B------:R-:W-:Y:S02]  /*23270*/  IMAD R15, R9, R13.reuse, RZ ;  /* 0x0000000d090f7224 */ /* 0x080fe400078e02ff */
[----:B------:R-:W-:-:S04]  /*23280*/  IMAD.WIDE.U32 R8, R8, R13, RZ ;  /* 0x0000000d08087225 */ /* 0x000fc800078e00ff */
[----:B------:R-:W-:Y:S01]  /*23290*/  IMAD R11, R37, R10, R35 ;  /* 0x0000000a250b7224 */ /* 0x000fe200078e0223 */
[----:B------:R-:W-:Y:S01]  /*232a0*/  IADD3.X R10, R27, R25, R26, P1, P3 ;  /* 0x000000191b0a7210 */ /* 0x000fe20000fe641a */
[----:B------:R-:W-:Y:S01]  /*232b0*/  IMAD.IADD R15, R9, 0x1, R15 ;  /* 0x00000001090f7824 */ /* 0x000fe200078e020f */
[----:B------:R-:W-:Y:S01]  /*232c0*/  IADD3 R8, P0, P1, R21, R14, R8 ;  /* 0x0000000e15087210 */ /* 0x000fe2000791e008 */
[----:B-----5:R-:W-:Y:S01]  /*232d0*/  IMAD R7, R7, R11, RZ ;  /* 0x0000000b07077224 */ /* 0x020fe200078e02ff */
[----:B------:R-:W-:Y:S02]  /*232e0*/  SHF.R.S32.HI R21, RZ, 0x1f, R21 ;  /* 0x0000001fff157819 */ /* 0x000fe40000011415 */
[----:B------:R-:W-:Y:S02]  /*232f0*/  SHF.R.S32.HI R13, RZ, 0x1f, R11 ;  /* 0x0000001fff0d7819 */ /* 0x000fe4000001140b */
[----:B------:R-:W-:-:S03]  /*23300*/  IADD3.X R9, R21, R10, R15, P0, P1 ;  /* 0x0000000a15097210 */ /* 0x000fc600007e240f */
[C---:B------:R-:W-:Y:S02]  /*23310*/  IMAD R13, R6.reuse, R13, R7 ;  /* 0x0000000d060d7224 */ /* 0x040fe400078e0207 */
[----:B------:R-:W-:-:S04]  /*23320*/  IMAD.WIDE.U32 R6, R6, R11, R8 ;  /* 0x0000000b06067225 */ /* 0x000fc800078e0008 */
[----:B------:R-:W-:Y:S01]  /*23330*/  IMAD.IADD R7, R7, 0x1, R13 ;  /* 0x0000000107077824 */ /* 0x000fe200078e020d */
[----:B-1----:R-:W-:-:S04]  /*23340*/  LEA R4, P0, R6, R4, 0x2 ;  /* 0x0000000406047211 */ /* 0x002fc800078010ff */
[----:B0-----:R-:W-:Y:S01]  /*23350*/  LEA.HI.X R5, R6, R5, R7, 0x2, P0 ;  /* 0x0000000506057211 */ /* 0x001fe200000f1407 */
[----:B------:R-:W-:-:S05]  /*23360*/  IMAD.MOV.U32 R7, RZ, RZ, -0x800000 ;  /* 0xff800000ff077424 */ /* 0x000fca00078e00ff */
[----:B------:R1:W-:Y:S03]  /*23370*/  STG.E desc[UR46][R4.64], R7 ;  /* 0x0000000704007986 */ /* 0x0003e6000c10192e */
.L_x_1731:
[----:B------:R-:W-:Y:S05]  /*23380*/  BSYNC B1 ;  /* 0x0000000000017941 */ /* 0x000fea0003800000 */
.L_x_1730:
[----:B------:R-:W-:Y:S05]  /*23390*/  @P2 BRA `(.L_x_1726) ;  /* 0x0000000400a02947 */ /* 0x000fea0003800000 */
[----:B------:R-:W2:Y:S01]  /*233a0*/  LDC R11, c[0x0][0xbe8] ;  /* 0x0002fa00ff0b7b82 */ /* 0x000ea20000000800 */
[----:B------:R-:W-:Y:S01]  /*233b0*/  ULDC.64 UR4, c[0x0][0xaa0] ;  /* 0x0002a80000047ab9 */ /* 0x000fe20000000a00 */
[----:B------:R-:W-:Y:S01]  /*233c0*/  ULDC.64 UR6, c[0x0][0xaf0] ;  /* 0x0002bc0000067ab9 */ /* 0x000fe20000000a00 */
[----:B-1----:R-:W-:Y:S01]  /*233d0*/  IMAD R4, R26, UR4, RZ ;  /* 0x000000041a047c24 */ /* 0x002fe2000f8e02ff */
        /* <DEDUP_REMOVED lines=8> */
[----:B------:R-:W-:Y:S02]  /*23460*/  IMAD.IADD R9, R178, 0x1, R3 ;  /* 0x00000001b2097824 */ /* 0x000fe400078e0203 */
[----:B------:R-:W-:-:S04]  /*23470*/  IMAD.WIDE.U32 R4, R183, UR4, R4 ;  /* 0x00000004b7047c25 */ /* 0x000fc8000f8e0004 */
[----:B------:R-:W-:Y:S01]  /*23480*/  IMAD.MOV.U32 R3, RZ, RZ, R9 ;  /* 0x000000ffff037224 */ /* 0x000fe200078e0009 */
[----:B--2---:R-:W-:Y:S01]  /*23490*/  ISETP.NE.AND P0, PT, R11, 0x1, PT ;  /* 0x000000010b00780c */ /* 0x004fe20003f05270 */
[----:B------:R-:W-:Y:S02]  /*234a0*/  IMAD R7, R28, UR6, RZ ;  /* 0x000000061c077c24 */ /* 0x000fe4000f8e02ff */
[----:B------:R-:W-:Y:S01]  /*234b0*/  IMAD R5, R183, UR5, R5 ;  /* 0x00000005b7057c24 */ /* 0x000fe2000f8e0205 */
[----:B------:R-:W-:Y:S01]  /*234c0*/  ULDC.64 UR4, c[0x0][0xae0] ;  /* 0x0002b80000047ab9 */ /* 0x000fe20000000a00 */
[C---:B------:R-:W-:Y:S02]  /*234d0*/  IMAD R7, R33.reuse, UR7, R7 ;  /* 0x0000000721077c24 */ /* 0x040fe4000f8e0207 */
[----:B------:R-:W-:-:S04]  /*234e0*/  IMAD.WIDE.U32 R4, R33, UR6, R4 ;  /* 0x0000000621047c25 */ /* 0x000fc8000f8e0004 */
[----:B------:R-:W-:Y:S02]  /*234f0*/  IMAD.IADD R5, R5, 0x1, R7 ;  /* 0x0000000105057824 */ /* 0x000fe400078e0207 */
[----:B------:R-:W1:Y:S01]  /*23500*/  @P0 LDC R6, c[0x0][0xbec] ;  /* 0x0002fb00ff060b82 */ /* 0x000e620000000800 */
[----:B------:R-:W-:-:S07]  /*23510*/  IMAD.IADD R178, R209, 0x1, R178 ;  /* 0x00000001d1b27824 */ /* 0x000fce00078e02b2 */
[----:B------:R-:W2:Y:S01]  /*23520*/  @P0 LDC R13, c[0x0][0xbf0] ;  /* 0x0002fc00ff0d0b82 */ /* 0x000ea20000000800 */
[----:B-1----:R-:W-:-:S05]  /*23530*/  @P0 IMAD.HI.U32 R6, R9, R6, RZ ;  /* 0x0000000609060227 */ /* 0x002fca00078e00ff */
[----:B--2---:R-:W-:-:S04]  /*23540*/  @P0 SHF.R.U32.HI R3, RZ, R13, R6 ;  /* 0x0000000dff030219 */ /* 0x004fc80000011606 */
[--C-:B------:R-:W-:Y:S01]  /*23550*/  SHF.R.S32.HI R6, RZ, 0x1f, R3.reuse ;  /* 0x0000001fff067819 */ /* 0x100fe20000011403 */
[----:B------:R-:W-:Y:S02]  /*23560*/  IMAD.MOV R8, RZ, RZ, -R3 ;  /* 0x000000ffff087224 */ /* 0x000fe400078e0a03 */
[----:B------:R-:W-:-:S04]  /*23570*/  IMAD.WIDE.U32 R4, R3, UR4, R4 ;  /* 0x0000000403047c25 */ /* 0x000fc8000f8e0004 */
[----:B------:R-:W-:Y:S02]  /*23580*/  IMAD R6, R6, UR4, RZ ;  /* 0x0000000406067c24 */ /* 0x000fe4000f8e02ff */
[----:B------:R-:W-:Y:S02]  /*23590*/  IMAD R7, R11, R8, R9 ;  /* 0x000000080b077224 */ /* 0x000fe400078e0209 */
[----:B------:R-:W-:Y:S01]  /*235a0*/  IMAD R9, R3, UR5, R6 ;  /* 0x0000000503097c24 */ /* 0x000fe2000f8e0206 */
[----:B------:R-:W-:Y:S01]  /*235b0*/  ULDC.64 UR4, c[0x0][0xad8] ;  /* 0x0002b60000047ab9 */ /* 0x000fe20000000a00 */
[----:B------:R-:W-:Y:S01]  /*235c0*/  IMAD R11, R0, R11, RZ ;  /* 0x0000000b000b7224 */ /* 0x000fe200078e02ff */
[----:B------:R-:W-:Y:S01]  /*235d0*/  SHF.R.S32.HI R3, RZ, 0x1f, R7 ;  /* 0x0000001fff037819 */ /* 0x000fe20000011407 */
[----:B------:R-:W-:Y:S02]  /*235e0*/  IMAD.IADD R5, R5, 0x1, R9 ;  /* 0x0000000105057824 */ /* 0x000fe400078e0209 */
[C---:B------:R-:W-:Y:S01]  /*235f0*/  VIADD R0, R178.reuse, 0x20 ;  /* 0x00000020b2007836 */ /* 0x040fe20000000000 */
[----:B------:R-:W-:Y:S01]  /*23600*/  ISETP.GE.AND P2, PT, R178, R11, PT ;  /* 0x0000000bb200720c */ /* 0x000fe20003f46270 */
[----:B------:R-:W-:-:S02]  /*23610*/  IMAD R6, R3, UR4, RZ ;  /* 0x0000000403067c24 */ /* 0x000fc4000f8e02ff */
[----:B------:R-:W-:Y:S01]  /*23620*/  IMAD.WIDE.U32 R4, R7, UR4, R4 ;  /* 0x0000000407047c25 */ /* 0x000fe2000f8e0004 */
[----:B------:R-:W-:-:S03]  /*23630*/  ISETP.GE.AND P1, PT, R0, R11, PT ;  /* 0x0000000b0000720c */ /* 0x000fc60003f26270 */
[----:B------:R-:W-:Y:S01]  /*23640*/  IMAD R3, R7, UR5, R6 ;  /* 0x0000000507037c24 */ /* 0x000fe2000f8e0206 */
[----:B------:R-:W-:Y:S01]  /*23650*/  ULDC.64 UR4, c[0x0][0xa80] ;  /* 0x0002a00000047ab9 */ /* 0x000fe20000000a00 */
[----:B------:R-:W-:Y:S01]  /*23660*/  VIADD R0, R178, 0x40 ;  /* 0x00000040b2007836 */ /* 0x000fe20000000000 */
[----:B------:R-:W-:Y:S01]  /*23670*/  LEA R6, P3, R4, UR4, 0x1 ;  /* 0x0000000404067c11 */ /* 0x000fe2000f8608ff */
[----:B------:R-:W-:-:S03]  /*23680*/  IMAD.IADD R3, R5, 0x1, R3 ;  /* 0x0000000105037824 */ /* 0x000fc600078e0203 */
[----:B------:R-:W-:Y:S01]  /*23690*/  ISETP.GE.AND P0, PT, R0, R11, PT ;  /* 0x0000000b0000720c */ /* 0x000fe20003f06270 */
[----:B------:R1:W2:Y:S01]  /*236a0*/  SHFL.IDX PT, R7, R6, RZ, 0x181f ;  /* 0x00181fff06077589 */ /* 0x0002a200000e0000 */
[----:B------:R-:W-:-:S05]  /*236b0*/  LEA.HI.X R3, R4, UR5, R3, 0x1, P3 ;  /* 0x0000000504037c11 */ /* 0x000fca00098f0c03 */
[----:B------:R1:W3:Y:S01]  /*236c0*/  SHFL.IDX PT, R5, R3, RZ, 0x181f ;  /* 0x00181fff03057589 */ /* 0x0002e200000e0000 */
[----:B------:R-:W-:Y:S05]  /*236d0*/  @P2 BRA `(.L_x_1733) ;  /* 0x0000000000242947 */ /* 0x000fea0003800000 */
[----:B------:R-:W-:Y:S02]  /*236e0*/  ULDC UR4, c[0x0][0xac8] ;  /* 0x0002b20000047ab9 */ /* 0x000fe40000000800 */
[----:B------:R-:W-:Y:S02]  /*236f0*/  ISETP.GE.AND P4, PT, R182, UR4, PT ;  /* 0x00000004b6007c0c */ /* 0x000fe4000bf86270 */
[----:B------:R-:W-:-:S11]  /*23700*/  ISETP.GE.AND P5, PT, R184, UR4, PT ;  /* 0x00000004b8007c0c */ /* 0x000fd6000bfa6270 */
[-C--:B--2---:R-:W-:Y:S02]  /*23710*/  @!P4 LEA R8, P2, R182, R7.reuse, 0x1 ;  /* 0x00000007b608c211 */ /* 0x084fe400078408ff */
[----:B------:R-:W-:Y:S02]  /*23720*/  @!P5 LEA R4, P3, R184, R7, 0x1 ;  /* 0x00000007b804d211 */ /* 0x000fe400078608ff */
[-C--:B---3--:R-:W-:Y:S02]  /*23730*/  @!P4 LEA.HI.X R9, R182, R5.reuse, R12, 0x1, P2 ;  /* 0x00000005b609c211 */ /* 0x088fe400010f0c0c */
[----:B------:R-:W-:-:S03]  /*23740*/  @!P5 LEA.HI.X R5, R184, R5, R10, 0x1, P3 ;  /* 0x00000005b805d211 */ /* 0x000fc600018f0c0a */
[----:B------:R4:W-:Y:S04]  /*23750*/  @!P4 ST.E.128 desc[UR46][R8.64], RZ ;  /* 0x000000ff0800c985 */ /* 0x0009e8000c101d2e */
[----:B------:R4:W-:Y:S02]  /*23760*/  @!P5 ST.E.128 desc[UR46][R4.64], RZ ;  /* 0x000000ff0400d985 */ /* 0x0009e4000c101d2e */
.L_x_1733:
[----:B------:R-:W-:Y:S05]  /*23770*/  BSYNC B1 ;  /* 0x0000000000017941 */ /* 0x000fea0003800000 */
.L_x_1732:
[----:B---34-:R3:W4:Y:S01]  /*23780*/  SHFL.IDX PT, R5, R3, 0x1, 0x181f ;  /* 0x00381f0003057f89 */ /* 0x01872200000e0000 */
[----:B------:R-:W-:Y:S03]  /*23790*/  BSSY B1, `(.L_x_1734) ;  /* 0x000000c000017945 */ /* 0x000fe60003800000 */
[----:B--2---:R3:W2:Y:S01]  /*237a0*/  SHFL.IDX PT, R7, R6, 0x1, 0x181f ;  /* 0x00381f0006077f89 */ /* 0x0046a200000e0000 */
[----:B------:R-:W-:Y:S05]  /*237b0*/  @P1 BRA `(.L_x_1735) ;  /* 0x0000000000241947 */ /* 0x000fea0003800000 */
[----:B------:R-:W-:Y:S02]  /*237c0*/  ULDC UR4, c[0x0][0xac8] ;  /* 0x0002b20000047ab9 */ /* 0x000fe40000000800 */
[----:B------:R-:W-:Y:S02]  /*237d0*/  ISETP.GE.AND P3, PT, R182, UR4, PT ;  /* 0x00000004b6007c0c */ /* 0x000fe4000bf66270 */
[----:B------:R-:W-:-:S11]  /*237e0*/  ISETP.GE.AND P4, PT, R184, UR4, PT ;  /* 0x00000004b8007c0c */ /* 0x000fd6000bf86270 */
[-C--:B--2---:R-:W-:Y:S02]  /*237f0*/  @!P3 LEA R8, P1, R182, R7.reuse, 0x1 ;  /* 0x00000007b608b211 */ /* 0x084fe400078208ff */
[----:B------:R-:W-:Y:S02]  /*23800*/  @!P4 LEA R4, P2, R184, R7, 0x1 ;  /* 0x00000007b804c211 */ /* 0x000fe400078408ff */
[-C--:B----4-:R-:W-:Y:S02]  /*23810*/  @!P3 LEA.HI.X R9, R182, R5.reuse, R12, 0x1, P1 ;  /* 0x00000005b609b211 */ /* 0x090fe400008f0c0c */
[----:B------:R-:W-:-:S03]  /*23820*/  @!P4 LEA.HI.X R5, R184, R5, R10, 0x1, P2 ;  /* 0x00000005b805c211 */ /* 0x000fc600010f0c0a */
[----:B------:R2:W-:Y:S04]  /*23830*/  @!P3 ST.E.128 desc[UR46][R8.64], RZ ;  /* 0x000000ff0800b985 */ /* 0x0005e8000c101d2e */
[----:B------:R2:W-:Y:S02]  /*23840*/  @!P4 ST.E.128 desc[UR46][R4.64], RZ ;  /* 0x000000ff0400c985 */ /* 0x0005e4000c101d2e */
.L_x_1735:
[----:B------:R-:W-:Y:S05]  /*23850*/  BSYNC B1 ;  /* 0x0000000000017941 */ /* 0x000fea0003800000 */
.L_x_1734:
[----:B--2-4-:R2:W4:Y:S01]  /*23860*/  SHFL.IDX PT, R5, R3, 0x2, 0x181f ;  /* 0x00581f0003057f89 */ /* 0x01452200000e0000 */
        /* <DEDUP_REMOVED lines=12> */
.L_x_1737:
[----:B------:R-:W-:Y:S05]  /*23930*/  BSYNC B1 ;  /* 0x0000000000017941 */ /* 0x000fea0003800000 */
.L_x_1736:
[----:B------:R-:W-:Y:S01]  /*23940*/  VIADD R0, R178, 0x60 ;  /* 0x00000060b2007836 */ /* 0x000fe20000000000 */
[----:B-123--:R-:W2:Y:S04]  /*23950*/  SHFL.IDX PT, R3, R3, 0x3, 0x181f ;  /* 0x00781f0003037f89 */ /* 0x00eea800000e0000 */
[----:B------:R-:W-:Y:S01]  /*23960*/  ISETP.GE.AND P0, PT, R0, R11, PT ;  /* 0x0000000b0000720c */ /* 0x000fe20003f06270 */
[----:B0---4-:R3:W4:-:S12]  /*23970*/  SHFL.IDX PT, R5, R6, 0x3, 0x181f ;  /* 0x00781f0006057f89 */ /* 0x01171800000e0000 */
[----:B---3--:R-:W-:Y:S05]  /*23980*/  @P0 BRA `(.L_x_1726) ;  /* 0x0000000000240947 */ /* 0x008fea0003800000 */
[----:B------:R-:W-:Y:S02]  /*23990*/  ULDC UR4, c[0x0][0xac8] ;  /* 0x0002b20000047ab9 */ /* 0x000fe40000000800 */
        /* <DEDUP_REMOVED lines=8> */
.L_x_1726:
[----:B------:R-:W-:Y:S05]  /*23a20*/  BSYNC B0 ;  /* 0x0000000000007941 */ /* 0x000fea0003800000 */
.L_x_1716:
[----:B------:R-:W-:Y:S02]  /*23a30*/  ULDC UR4, c[0x0][0xc3c] ;  /* 0x00030f0000047ab9 */ /* 0x000fe40000000800 */
[----:B------:R-:W-:-:S13]  /*23a40*/  ISETP.GE.AND P0, PT, R31, UR4, PT ;  /* 0x000000041f007c0c */ /* 0x000fda000bf06270 */
[----:B------:R-:W-:Y:S05]  /*23a50*/  @!P0 BRA `(.L_x_1738) ;  /* 0xfffffdd800b08947 */ /* 0x000fea000383ffff */
[----:B------:R-:W-:Y:S05]  /*23a60*/  BRA `(.L_x_1445) ;  /* 0x0000009000207947 */ /* 0x000fea0003800000 */
.L_x_1443:
[----:B------:R-:W-:-:S08]  /*23a70*/  NOP ;  /* 0x0000000000007918 */ /* 0x000fd00000000000 */
[----:B0-----:R-:W0:-:S00]  /*23a80*/  USETMAXREG.DEALLOC.CTAPOOL 0x18 ;  /* 0x00000018000079c8 */ /* 0x001e0000080e0500 */
[----:B0-----:R-:W-:Y:S01]  /*23a90*/  LOP3.LUT R0, R0, 0x3, RZ, 0xc0, !PT ;  /* 0x0000000300007812 */ /* 0x001fe200078ec0ff */
[----:B------:R-:W-:Y:S01]  /*23aa0*/  IMAD.MOV.U32 R7, RZ, RZ, RZ ;  /* 0x000000ffff077224 */ /* 0x000fe200078e00ff */
[----:B------:R-:W-:-:S04]  /*23ab0*/  LOP3.LUT R17, R17, 0xfffffffd, RZ, 0xc0, !PT ;  /* 0xfffffffd11117812 */ /* 0x000fc800078ec0ff */
[----:B------:R-:W0:Y:S02]  /*23ac0*/  SHFL.IDX PT, R0, R0, RZ, 0x1f ;  /* 0x00001fff00007589 */ /* 0x000e2400000e0000 */
[----:B0-----:R-:W-:-:S13]  /*23ad0*/  ISETP.NE.AND P0, PT, R0, RZ, PT ;  /* 0x000000ff0000720c */ /* 0x001fda0003f05270 */
[----:B------:R-:W-:Y:S01]  /*23ae0*/  @P0 LOP3.LUT R17, R17, 0x2, RZ, 0xfc, !PT ;  /* 0x0000000211110812 */ /* 0x000fe200078efcff */
[----:B------:R-:W-:Y:S06]  /*23af0*/  @!P0 BRA `(.L_x_1739) ;  /* 0x0000000000248947 */ /* 0x000fec0003800000 */
[----:B------:R-:W0:Y:S08]  /*23b00*/  S2UR UR5, SR_CgaCtaId ;  /* 0x00000000000579c3 */ /* 0x000e300000008800 */
[----:B------:R-:W-:Y:S06]  /*23b10*/  BAR.SYNC.DEFER_BLOCKING 0x5, 0x180 ;  /* 0x0146000000007b1d */ /* 0x000fec0000010000 */
[----:B------:R-:W-:-:S02]  /*23b20*/  UMOV UR4, 0x400 ;  /* 0x0000040000047882 */ /* 0x000fc40000000000 */
[----:B0-----:R-:W-:-:S09]  /*23b30*/  ULEA UR4, UR5, UR4, 0x18 ;  /* 0x0000000405047291 */ /* 0x001fd2000f8ec03f */
[----:B------:R-:W0:Y:S04]  /*23b40*/  LDS.128 R8, [UR4+0x2a8d0] ;  /* 0x02a8d004ff087984 */ /* 0x000e280008000c00 */
[----:B0-----:R3:W-:Y:S04]  /*23b50*/  STL.64 [R1], R8 ;  /* 0x0000000801007387 */ /* 0x0017e80000100a00 */
[----:B------:R3:W-:Y:S01]  /*23b60*/  STL.64 [R1+0x8], R10 ;  /* 0x0000080a01007387 */ /* 0x0007e20000100a00 */
[----:B------:R-:W-:Y:S06]  /*23b70*/  BAR.ARV 0x4, 0x180 ;  /* 0x0106000000007b1d */ /* 0x000fec0000002000 */
[----:B------:R-:W-:Y:S05]  /*23b80*/  BRA `(.L_x_1740) ;  /* 0x0000000c00b07947 */ /* 0x000fea0003800000 */
.L_x_1739:
[----:B------:R-:W-:Y:S01]  /*23b90*/  LOP3.LUT R0, R6, 0x1f, RZ, 0xc0, !PT ;  /* 0x0000001f06007812 */ /* 0x000fe200078ec0ff */
[----:B------:R-:W-:Y:S01]  /*23ba0*/  ULDC UR4, c[0x0][0xc3c] ;  /* 0x00030f0000047ab9 */ /* 0x000fe20000000800 */
[----:B------:R-:W-:Y:S01]  /*23bb0*/  IMAD.MOV.U32 R8, RZ, RZ, RZ ;  /* 0x000000ffff087224 */ /* 0x000fe200078e00ff */
[----:B------:R-:W0:Y:S01]  /*23bc0*/  S2UR UR6, SR_CTAID.X ;  /* 0x00000000000679c3 */ /* 0x000e220000002500 */
[----:B------:R-:W-:Y:S01]  /*23bd0*/  ISETP.NE.AND P0, PT, R0, 0x1f, PT ;  /* 0x0000001f0000780c */ /* 0x000fe20003f05270 */
[----:B------:R-:W-:-:S03]  /*23be0*/  ULDC UR5, c[0x0][0xc38] ;  /* 0x00030e0000057ab9 */ /* 0x000fc60000000800 */
[----:B------:R-:W-:-:S13]  /*23bf0*/  ISETP.GE.OR P1, PT, R0, UR4, !P0 ;  /* 0x0000000400007c0c */ /* 0x000fda000c726670 */
[----:B------:R-:W1:Y:S08]  /*23c00*/  @!P1 LDC.64 R2, c[0x0][0xc80] ;  /* 0x00032000ff029b82 */ /* 0x000e700000000a00 */
[----:B------:R-:W2:Y:S01]  /*23c10*/  @!P1 LDC.64 R4, c[0x0][0xc78] ;  /* 0x00031e00ff049b82 */ /* 0x000ea20000000a00 */
[----:B-1----:R-:W-:-:S05]  /*23c20*/  @!P1 IMAD.WIDE.U32 R2, R0, 0x4, R2 ;  /* 0x0000000400029825 */ /* 0x002fca00078e0002 */
        /* <DEDUP_REMOVED lines=33> */
.L_x_1743:
        /* <DEDUP_REMOVED lines=39> */
.L_x_1741:
        /* <DEDUP_REMOVED lines=12> */
.L_x_1744:
        /* <DEDUP_REMOVED lines=63> */
.L_x_1745:
[----:B-1----:R-:W1:Y:S02]  /*24560*/  LDC.64 R2, c[0x0][0xc90] ;  /* 0x00032400ff027b82 */ /* 0x002e640000000a00 */
        /* <DEDUP_REMOVED lines=60> */
.L_x_1746:
[----:B01----:R-:W-:-:S05]  /*24930*/  LOP3.LUT R3, RZ, R2, RZ, 0x33, !PT ;  /* 0x00000002ff037212 */ /* 0x003fca00078e33ff */
[----:B------:R-:W-:-:S05]  /*24940*/  IMAD.IADD R2, R4, 0x1, R3 ;  /* 0x0000000104027824 */ /* 0x000fca00078e0203 */
[----:B------:R1:W-:Y:S01]  /*24950*/  STL [R1+0x4], R2 ;  /* 0x0000040201007387 */ /* 0x0003e20000100800 */
[----:B------:R-:W-:Y:S05]  /*24960*/  BRA `(.L_x_1747) ;  /* 0x0000000000107947 */ /* 0x000fea0003800000 */
.L_x_1742:
[----:B------:R-:W-:Y:S01]  /*24970*/  IMAD.U32 R2, RZ, RZ, UR6 ;  /* 0x00000006ff027e24 */ /* 0x000fe2000f8e00ff */
[----:B------:R0:W-:Y:S04]  /*24980*/  STL [R1+0x4], RZ ;  /* 0x000004ff01007387 */ /* 0x0001e80000100800 */
[----:B------:R0:W-:Y:S04]  /*24990*/  STL [R1+0x8], RZ ;  /* 0x000008ff01007387 */ /* 0x0001e80000100800 */
[----:B------:R0:W-:Y:S02]  /*249a0*/  STL [R1], R2 ;  /* 0x0000000201007387 */ /* 0x0001e40000100800 */
.L_x_1747:
        /* <DEDUP_REMOVED lines=10> */
.L_x_1740:
[----:B--2---:R-:W2:Y:S01]  /*24a50*/  LDL R0, [R1+0xc] ;  /* 0x00000c0001007983 */ /* 0x004ea20000100800 */
[----:B------:R-:W-:-:S03]  /*24a60*/  ULDC UR4, c[0x0][0xc3c] ;  /* 0x00030f0000047ab9 */ /* 0x000fc60000000800 */
[----:B------:R4:W-:Y:S01]  /*24a70*/  STL [R1+0x10], RZ ;  /* 0x000010ff01007387 */ /* 0x0009e20000100800 */
[----:B--2---:R-:W-:Y:S01]  /*24a80*/  ISETP.GE.AND P0, PT, R0, UR4, PT ;  /* 0x0000000400007c0c */ /* 0x004fe2000bf06270 */
[----:B------:R-:W-:-:S05]  /*24a90*/  IMAD.MOV.U32 R0, RZ, RZ, 0x1 ;  /* 0x00000001ff007424 */ /* 0x000fca00078e00ff */
[----:B------:R4:W-:Y:S04]  /*24aa0*/  STL [R1+0x18], R0 ;  /* 0x0000180001007387 */ /* 0x0009e80000100800 */
[----:B------:R4:W-:Y:S03]  /*24ab0*/  STL [R1+0x58], RZ ;  /* 0x000058ff01007387 */ /* 0x0009e60000100800 */
[----:B------:R-:W-:Y:S05]  /*24ac0*/  @P0 BRA `(.L_x_1748) ;  /* 0x0000007c00180947 */ /* 0x000fea0003800000 */
[----:B------:R-:W2:Y:S01]  /*24ad0*/  S2UR UR5, SR_CgaCtaId ;  /* 0x00000000000579c3 */ /* 0x000ea20000008800 */
[C---:B----4-:R-:W-:Y:S01]  /*24ae0*/  IMAD.SHL.U32 R0, R6.reuse, 0x8, RZ ;  /* 0x0000000806007824 */ /* 0x050fe200078e00ff */
[----:B------:R-:W-:Y:S01]  /*24af0*/  LOP3.LUT R4, R6, 0x7f, RZ, 0xc0, !PT ;  /* 0x0000007f06047812 */ /* 0x000fe200078ec0ff */
[----:B------:R-:W-:Y:S01]  /*24b00*/  UMOV UR4, 0x400 ;  /* 0x0000040000047882 */ /* 0x000fe20000000000 */
[----:B------:R-:W-:Y:S01]  /*24b10*/  BSSY B8, `(.L_x_1748) ;  /* 0x00007c1000087945 */ /* 0x000fe20003800000 */
[----:B------:R-:W-:Y:S01]  /*24b20*/  ULDC.64 UR36, c[0x0][0x198] ;  /* 0x0000660000247ab9 */ /* 0x000fe20000000a00 */
[----:B------:R-:W-:Y:S01]  /*24b30*/  LOP3.LUT R3, R0, 0x1f8, RZ, 0xc0, !PT ;  /* 0x000001f800037812 */ /* 0x000fe200078ec0ff */
[----:B01----:R-:W-:Y:S01]  /*24b40*/  IMAD.SHL.U32 R2, R4, 0x8, RZ ;  /* 0x0000000804027824 */ /* 0x003fe200078e00ff */
[----:B------:R-:W-:Y:S01]  /*24b50*/  LOP3.LUT R0, R0, 0x38, RZ, 0xc0, !PT ;  /* 0x0000003800007812 */ /* 0x000fe200078ec0ff */
[----:B------:R-:W-:Y:S01]  /*24b60*/  ULDC UR38, c[0x0][0xc] ;  /* 0x0000030000267ab9 */ /* 0x000fe20000000800 */
[----:B------:R-:W-:Y:S01]  /*24b70*/  LOP3.LUT R3, R3, 0x38, R6, 0x78, !PT ;  /* 0x0000003803037812 */ /* 0x000fe200078e7806 */
[----:B------:R-:W-:-:S03]  /*24b80*/  IMAD.SHL.U32 R6, R6, 0x10, RZ ;  /* 0x0000001006067824 */ /* 0x000fc600078e00ff */
[----:B------:R-:W-:Y:S02]  /*24b90*/  LOP3.LUT R2, R3, 0x200, R2, 0xf8, !PT ;  /* 0x0000020003027812 */ /* 0x000fe400078ef802 */
[----:B------:R-:W-:-:S04]  /*24ba0*/  SHF.R.U32.HI R3, RZ, 0x3, R4 ;  /* 0x00000003ff037819 */ /* 0x000fc80000011604 */
[----:B------:R-:W-:Y:S01]  /*24bb0*/  LOP3.LUT R4, R3, 0x70, R6, 0xf8, !PT ;  /* 0x0000007003047812 */ /* 0x000fe200078ef806 */
[----:B--2---:R-:W-:-:S06]  /*24bc0*/  ULEA UR4, UR5, UR4, 0x18 ;  /* 0x0000000405047291 */ /* 0x004fcc000f8ec03f */
[----:B------:R-:W-:-:S04]  /*24bd0*/  IMAD.U32 R19, RZ, RZ, UR4 ;  /* 0x00000004ff137e24 */ /* 0x000fc8000f8e00ff */
[----:B------:R-:W-:Y:S02]  /*24be0*/  IMAD R3, R2, 0x2, R19 ;  /* 0x0000000202037824 */ /* 0x000fe400078e0213 */
[----:B------:R-:W-:-:S03]  /*24bf0*/  IMAD.MOV.U32 R2, RZ, RZ, 0x1 ;  /* 0x00000001ff027424 */ /* 0x000fc600078e00ff */
[----:B------:R0:W-:Y:S04]  /*24c00*/  STL [R1+0x28], R3 ;  /* 0x0000280301007387 */ /* 0x0001e80000100800 */
[----:B------:R-:W-:Y:S04]  /*24c10*/  STL [R1+0x58], RZ ;  /* 0x000058ff01007387 */ /* 0x000fe80000100800 */
[----:B------:R1:W-:Y:S01]  /*24c20*/  STL [R1+0x20], R2 ;  /* 0x0000200201007387 */ /* 0x0003e20000100800 */
[----:B0-----:R-:W-:-:S03]  /*24c30*/  IMAD.MOV.U32 R3, RZ, RZ, 0x1 ;  /* 0x00000001ff037424 */ /* 0x001fc600078e00ff */
[----:B------:R0:W-:Y:S04]  /*24c40*/  STL [R1+0x14], RZ ;  /* 0x000014ff01007387 */ /* 0x0001e80000100800 */
[----:B------:R0:W-:Y:S01]  /*24c50*/  STL [R1+0x10], RZ ;  /* 0x000010ff01007387 */ /* 0x0001e20000100800 */
[----:B-1----:R-:W-:-:S03]  /*24c60*/  LOP3.LUT R2, R0, 0x40, RZ, 0xfc, !PT ;  /* 0x0000004000027812 */ /* 0x002fc600078efcff */
[----:B------:R0:W-:Y:S01]  /*24c70*/  STL [R1+0x18], R3 ;  /* 0x0000180301007387 */ /* 0x0001e20000100800 */
[----:B------:R-:W-:-:S07]  /*24c80*/  LOP3.LUT R0, R0, 0x80, RZ, 0xfc, !PT ;  /* 0x0000008000007812 */ /* 0x000fce00078efcff */
.L_x_1908:
[----:B------:R-:W2:Y:S01]  /*24c90*/  LDL R14, [R1+0xc] ;  /* 0x00000c00010e7983 */ /* 0x000ea20000100800 */
[----:B------:R-:W-:Y:S05]  /*24ca0*/  YIELD ;  /* 0x0000000000007946 */ /* 0x000fea0003800000 */
[----:B------:R-:W-:Y:S01]  /*24cb0*/  ULDC.64 UR4, c[0x0][0xa28] ;  /* 0x00028a0000047ab9 */ /* 0x000fe20000000a00 */
[----:B0--3--:R-:W-:Y:S02]  /*24cc0*/  CS2R R6, SRZ ;  /* 0x0000000000067805 */ /* 0x009fe4000001ff00 */
[----:B------:R-:W-:Y:S01]  /*24cd0*/  ISETP.NE.U32.AND P0, PT, RZ, UR4, PT ;  /* 0x00000004ff007c0c */ /* 0x000fe2000bf05070 */
[----:B-1----:R-:W1:Y:S01]  /*24ce0*/  LDC.64 R12, c[0x0][0xa00] ;  /* 0x00028000ff0c7b82 */ /* 0x002e620000000a00 */
[----:B------:R-:W-:Y:S01]  /*24cf0*/  ULDC.64 UR6, c[0x0][0xa08] ;  /* 0x0002820000067ab9 */ /* 0x000fe20000000a00 */
[----:B------:R-:W-:Y:S01]  /*24d00*/  ULDC.64 UR8, c[0x0][0xa10] ;  /* 0x0002840000087ab9 */ /* 0x000fe20000000a00 */
[----:B------:R-:W-:Y:S01]  /*24d10*/  ISETP.NE.AND.EX P0, PT, RZ, UR5, PT, P0 ;  /* 0x00000005ff007c0c */ /* 0x000fe2000bf05300 */
[----:B------:R-:W-:-:S04]  /*24d20*/  ULDC.64 UR4, c[0x0][0xa18] ;  /* 0x0002860000047ab9 */ /* 0x000fc80000000a00 */
[----:B------:R-:W4:Y:S08]  /*24d30*/  LDC.64 R4, c[0x0][0xa08] ;  /* 0x00028200ff047b82 */ /* 0x000f300000000a00 */
[----:B0-----:R-:W2:Y:S02]  /*24d40*/  @P0 LDC.64 R2, c[0x0][0xa28] ;  /* 0x00028a00ff020b82 */ /* 0x001ea40000000a00 */
[----:B--2---:R-:W-:-:S05]  /*24d50*/  @P0 IMAD.WIDE R2, R14, 0x4, R2 ;  /* 0x000000040e020825 */ /* 0x004fca00078e0202 */
[----:B------:R0:W5:Y:S01]  /*24d60*/  @P0 LDG.E R6, desc[UR46][R2.64] ;  /* 0x0000002e02060981 */ /* 0x000162000c1e1900 */
[----:B------:R-:W-:Y:S01]  /*24d70*/  ISETP.NE.U32.AND P0, PT, RZ, UR4, PT ;  /* 0x00000004ff007c0c */ /* 0x000fe2000bf05070 */
[----:B-1----:R-:W-:Y:S01]  /*24d80*/  IMAD.WIDE R12, R14, 0x4, R12 ;  /* 0x000000040e0c7825 */ /* 0x002fe200078e020c */
[----:B------:R-:W-:Y:S02]  /*24d90*/  ISETP.NE.U32.AND P2, PT, RZ, UR6, PT ;  /* 0x00000006ff007c0c */ /* 0x000fe4000bf45070 */
[----:B------:R-:W-:Y:S01]  /*24da0*/  ISETP.NE.AND.EX P0, PT, RZ, UR5, PT, P0 ;  /* 0x00000005ff007c0c */ /* 0x000fe2000bf05300 */
[----:B------:R-:W-:Y:S01]  /*24db0*/  ULDC.64 UR4, c[0x0][0xa00] ;  /* 0x0002800000047ab9 */ /* 0x000fe20000000a00 */
[----:B------:R-:W-:Y:S01]  /*24dc0*/  ISETP.NE.U32.AND P4, PT, RZ, UR8, PT ;  /* 0x00000008ff007c0c */ /* 0x000fe2000bf85070 */
[----:B---3--:R-:W-:Y:S01]  /*24dd0*/  IMAD.MOV.U32 R8, RZ, RZ, RZ ;  /* 0x000000ffff087224 */ /* 0x008fe200078e00ff */
[----:B------:R-:W-:Y:S01]  /*24de0*/  ISETP.NE.U32.AND P1, PT, RZ, UR4, PT ;  /* 0x00000004ff007c0c */ /* 0x000fe2000bf25070 */
[----:B0-----:R-:W0:Y:S01]  /*24df0*/  LDC.64 R2, c[0x0][0xa10] ;  /* 0x00028400ff027b82 */ /* 0x001e220000000a00 */
[----:B------:R-:W-:-:S02]  /*24e00*/  IMAD.MOV.U32 R0, RZ, RZ, RZ ;  /* 0x000000ffff007224 */ /* 0x000fc400078e00ff */
[----:B------:R-:W-:Y:S01]  /*24e10*/  ISETP.NE.AND.EX P3, PT, RZ, UR5, PT, P1 ;  /* 0x00000005ff007c0c */ /* 0x000fe2000bf65310 */
[----:B----4-:R-:W-:-:S04]  /*24e20*/  IMAD.WIDE R4, R14, 0x4, R4 ;  /* 0x000000040e047825 */ /* 0x010fc800078e0204 */
[----:B------:R-:W1:Y:S01]  /*24e30*/  @P0 LDC.64 R10, c[0x0][0xa18] ;  /* 0x00028600ff0a0b82 */ /* 0x000e620000000a00 */
[----:B------:R-:W-:Y:S01]  /*24e40*/  ULDC UR4, c[0x0][0x288] ;  /* 0x0000a20000047ab9 */ /* 0x000fe20000000800 */
[----:B------:R-:W-:Y:S02]  /*24e50*/  ISETP.NE.AND.EX P1, PT, RZ, UR7, PT, P2 ;  /* 0x00000007ff007c0c */ /* 0x000fe4000bf25320 */
[----:B------:R-:W-:-:S04]  /*24e60*/  ISETP.NE.AND.EX P2, PT, RZ, UR9, PT, P4 ;  /* 0x00000009ff007c0c */ /* 0x000fc8000bf45340 */
[----:B------:R-:W2:Y:S07]  /*24e70*/  @P3 LDG.E R7, desc[UR46][R12.64] ;  /* 0x0000002e0c073981 */ /* 0x000eae000c1e1900 */
[----:B------:R3:W5:Y:S01]  /*24e80*/  @P1 LDG.E R8, desc[UR46][R4.64] ;  /* 0x0000002e04081981 */ /* 0x000762000c1e1900 */
[----:B0-----:R-:W-:-:S05]  /*24e90*/  IMAD.WIDE R2, R14, 0x4, R2 ;  /* 0x000000040e027825 */ /* 0x001fca00078e0202 */
[----:B------:R3:W5:Y:S01]  /*24ea0*/  @P2 LDG.E R0, desc[UR46][R2.64] ;  /* 0x0000002e02002981 */ /* 0x000762000c1e1900 */
[----:B-1----:R-:W-:-:S03]  /*24eb0*/  @P0 IMAD.WIDE R10, R14, 0x4, R10 ;  /* 0x000000040e0a0825 */ /* 0x002fc600078e020a */
[----:B--2---:R0:W-:Y:S02]  /*24ec0*/  STL [R1+0x48], R7 ;  /* 0x0000480701007387 */ /* 0x0041e40000100800 */
[----:B0-----:R-:W-:Y:S01]  /*24ed0*/  IMAD.U32 R7, RZ, RZ, UR4 ;  /* 0x00000004ff077e24 */ /* 0x001fe2000f8e00ff */
[----:B------:R-:W-:-:S05]  /*24ee0*/  ULDC.64 UR4, c[0x0][0x418] ;  /* 0x0001060000047ab9 */ /* 0x000fca0000000a00 */
[----:B------:R-:W2:Y:S01]  /*24ef0*/  @P0 LDG.E R7, desc[UR46][R10.64] ;  /* 0x0000002e0a070981 */ /* 0x000ea2000c1e1900 */
[----:B------:R-:W-:-:S03]  /*24f00*/  UISETP.NE.U32.AND UP0, UPT, UR4, URZ, UPT ;  /* 0x0000003f0400728c */ /* 0x000fc6000bf05070 */
[----:B------:R-:W-:Y:S01]  /*24f10*/  ULDC UR4, c[0x0][0x424] ;  /* 0x0001090000047ab9 */ /* 0x000fe20000000800 */
[----:B------:R-:W-:-:S03]  /*24f20*/  UISETP.NE.AND.EX UP0, UPT, UR5, URZ, UPT, UP0 ;  /* 0x0000003f0500728c */ /* 0x000fc6000bf05300 */
[----:B------:R-:W-:Y:S01]  /*24f30*/  ULDC UR5, c[0x0][0x2f0] ;  /* 0x0000bc0000057ab9 */ /* 0x000fe20000000800 */
[----:B------:R-:W-:Y:S01]  /*24f40*/  USEL UR4, UR4, 0x1, UP0 ;  /* 0x0000000104047887 */ /* 0x000fe20008000000 */
[----:B--2---:R0:W-:Y:S04]  /*24f50*/  STL [R1+0x38], R7 ;  /* 0x0000380701007387 */ /* 0x0041e80000100800 */
[----:B------:R3:W5:Y:S01]  /*24f60*/  LDL R15, [R1+0x38] ;  /* 0x00003800010f7983 */ /* 0x0007620000100800 */
[----:B------:R-:W-:-:S03]  /*24f70*/  UIMAD UR4, UR4, UR5, URZ ;  /* 0x00000005040472a4 */ /* 0x000fc6000f8e023f */
[----:B------:R-:W-:Y:S02]  /*24f80*/  ULDC UR5, c[0x0][0x348] ;  /* 0x0000d20000057ab9 */ /* 0x000fe40000000800 */
[----:B------:R-:W-:Y:S02]  /*24f90*/  IMAD.U32 R10, RZ, RZ, UR5 ;  /* 0x00000005ff0a7e24 */ /* 0x000fe4000f8e00ff */
[----:B0-----:R-:W-:Y:S01]  /*24fa0*/  IMAD.U32 R7, RZ, RZ, UR4 ;  /* 0x00000004ff077e24 */ /* 0x001fe2000f8e00ff */
[----:B---3--:R-:W-:Y:S06]  /*24fb0*/  @P0 BRA `(.L_x_1749) ;  /* 0x0000000000140947 */ /* 0x008fec0003800000 */
[----:B------:R-:W-:Y:S05]  /*24fc0*/  @!P3 BRA `(.L_x_1749) ;  /* 0x000000000010b947 */ /* 0x000fea0003800000 */
[----:B------:R-:W2:Y:S04]  /*24fd0*/  LDG.E R9, desc[UR46][R12.64] ;  /* 0x0000002e0c097981 */ /* 0x000ea8000c1e1900 */
[----:B------:R-:W2:Y:S02]  /*24fe0*/  LDG.E R12, desc[UR46][R12.64+0x4] ;  /* 0x0000042e0c0c7981 */ /* 0x000ea4000c1e1900 */
[----:B--2--5:R-:W-:-:S05]  /*24ff0*/  IMAD.IADD R15, R12, 0x1, -R9 ;  /* 0x000000010c0f7824 */ /* 0x024fca00078e0a09 */
[----:B------:R0:W-:Y:S02]  /*25000*/  STL [R1+0x38], R15 ;  /* 0x0000380f01007387 */ /* 0x0001e40000100800 */
.L_x_1749:
[----:B------:R-:W2:Y:S01]  /*25010*/  LDL.LU R11, [R1+0x8] ;  /* 0x00000800010b7983 */ /* 0x000ea20000300800 */
[----:B-----5:R-:W-:Y:S01]  /*25020*/  IMAD.IADD R8, R8, 0x1, R6 ;  /* 0x0000000108087824 */ /* 0x020fe200078e0206 */
[----:B------:R-:W-:Y:S02]  /*25030*/  ULDC.64 UR4, c[0x0][0xa20] ;  /* 0x0002880000047ab9 */ /* 0x000fe40000000a00 */
[----:B------:R-:W-:Y:S02]  /*25040*/  ISETP.NE.U32.AND P0, PT, RZ, UR4, PT ;  /* 0x00000004ff007c0c */ /* 0x000fe4000bf05070 */
[----:B------:R1:W-:Y:S02]  /*25050*/  STL [R1+0x1c], R8 ;  /* 0x00001c0801007387 */ /* 0x0003e40000100800 */
[----:B------:R-:W-:Y:S02]  /*25060*/  ISETP.NE.AND.EX P0, PT, RZ, UR5, PT, P0 ;  /* 0x00000005ff007c0c */ /* 0x000fe4000bf05300 */
[----:B--2---:R-:W-:-:S02]  /*25070*/  LOP3.LUT R18, R11, 0xff000000, RZ, 0xc0, !PT ;  /* 0xff0000000b127812 */ /* 0x004fc400078ec0ff */
[C---:B------:R-:W-:Y:S02]  /*25080*/  LOP3.LUT R9, R11.reuse, 0xff0000, RZ, 0xc0, !PT ;  /* 0x00ff00000b097812 */ /* 0x040fe400078ec0ff */
[----:B------:R-:W-:Y:S02]  /*25090*/  SHF.R.U32.HI R18, RZ, 0x8, R18 ;  /* 0x00000008ff127819 */ /* 0x000fe40000011612 */
[----:B------:R-:W-:Y:S02]  /*250a0*/  LOP3.LUT R16, R11, 0xffff, RZ, 0xc0, !PT ;  /* 0x0000ffff0b107812 */ /* 0x000fe400078ec0ff */
[----:B------:R-:W-:-:S03]  /*250b0*/  LEA.HI R18, R9, R18, RZ, 0x10 ;  /* 0x0000001209127211 */ /* 0x000fc600078f80ff */
[----:B-1----:R-:W-:Y:S05]  /*250c0*/  @!P0 BRA `(.L_x_1750) ;  /* 0x0000000000108947 */ /* 0x002fea0003800000 */
[----:B------:R-:W1:Y:S02]  /*250d0*/  LDC.64 R4, c[0x0][0xa20] ;  /* 0x00028800ff047b82 */ /* 0x000e640000000a00 */
[----:B-1----:R-:W-:-:S05]  /*250e0*/  IMAD.WIDE R4, R14, 0x4, R4 ;  /* 0x000000040e047825 */ /* 0x002fca00078e0204 */
[----:B------:R1:W5:Y:S01]  /*250f0*/  LDG.E R7, desc[UR46][R4.64] ;  /* 0x0000002e04077981 */ /* 0x000362000c1e1900 */
[----:B------:R-:W-:Y:S05]  /*25100*/  BRA `(.L_x_1751) ;  /* 0x0000000000107947 */ /* 0x000fea0003800000 */
.L_x_1750:
[----:B------:R-:W-:Y:S05]  /*25110*/  @!P1 BRA `(.L_x_1751) ;  /* 0x00000000000c9947 */ /* 0x000fea0003800000 */
[----:B------:R-:W2:Y:S04]  /*25120*/  LDG.E R7, desc[UR46][R4.64] ;  /* 0x0000002e04077981 */ /* 0x000ea8000c1e1900 */
[----:B------:R-:W2:Y:S02]  /*25130*/  LDG.E R4, desc[UR46][R4.64+0x4] ;  /* 0x0000042e04047981 */ /* 0x000ea4000c1e1900 */
[----:B--2---:R-:W-:-:S07]  /*25140*/  IMAD.IADD R7, R4, 0x1, -R7 ;  /* 0x0000000104077824 */ /* 0x004fce00078e0a07 */
.L_x_1751:
[----:B------:R-:W2:Y:S04]  /*25150*/  LDL.LU R8, [R1+0x4] ;  /* 0x0000040001087983 */ /* 0x000ea80000300800 */
[----:B-1----:R-:W3:Y:S04]  /*25160*/  @P2 LDG.E R4, desc[UR46][R2.64] ;  /* 0x0000002e02042981 */ /* 0x002ee8000c1e1900 */
[----:B------:R1:W3:Y:S01]  /*25170*/  @P2 LDG.E R2, desc[UR46][R2.64+0x4] ;  /* 0x0000042e02022981 */ /* 0x0002e2000c1e1900 */
[----:B-----5:R-:W-:Y:S01]  /*25180*/  IMAD.IADD R9, R7, 0x1, -R6 ;  /* 0x0000000107097824 */ /* 0x020fe200078e0a06 */
[----:B-1----:R-:W1:Y:S02]  /*25190*/  LDC R3, c[0x0][0x448] ;  /* 0x00011200ff037b82 */ /* 0x002e640000000800 */
[----:B-1----:R-:W-:-:S13]  /*251a0*/  ISETP.NE.AND P1, PT, R3, 0x1, PT ;  /* 0x000000010300780c */ /* 0x002fda0003f25270 */
[----:B------:R-:W1:Y:S08]  /*251b0*/  @P1 LDC R3, c[0x0][0x44c] ;  /* 0x00011300ff031b82 */ /* 0x000e700000000800 */
[----:B------:R-:W4:Y:S01]  /*251c0*/  @P1 LDC R5, c[0x0][0x450] ;  /* 0x00011400ff051b82 */ /* 0x000f220000000800 */
[----:B--2---:R-:W-:-:S04]  /*251d0*/  IMAD.SHL.U32 R12, R8, 0x80, RZ ;  /* 0x00000080080c7824 */ /* 0x004fc800078e00ff */
[----:B------:R-:W-:Y:S01]  /*251e0*/  VIADD R7, R12, 0x7f ;  /* 0x0000007f0c077836 */ /* 0x000fe20000000000 */
[----:B------:R2:W-:Y:S01]  /*251f0*/  STL [R1+0x30], R12 ;  /* 0x0000300c01007387 */ /* 0x0005e20000100800 */
[----:B---3--:R-:W-:Y:S02]  /*25200*/  @P2 IMAD.IADD R10, R2, 0x1, -R4 ;  /* 0x00000001020a2824 */ /* 0x008fe400078e0a04 */
[----:B-1----:R-:W-:-:S04]  /*25210*/  @P1 IMAD.HI.U32 R2, R7, R3, RZ ;  /* 0x0000000307021227 */ /* 0x002fc800078e00ff */
[----:B------:R-:W-:Y:S01]  /*25220*/  IMAD.IADD R6, R9, 0x1, R10 ;  /* 0x0000000109067824 */ /* 0x000fe200078e020a */
[----:B----4-:R-:W-:-:S03]  /*25230*/  @P1 SHF.R.U32.HI R7, RZ, R5, R2 ;  /* 0x00000005ff071219 */ /* 0x010fc60000011602 */
[C---:B------:R-:W-:Y:S01]  /*25240*/  VIADD R2, R6.reuse, 0x5f ;  /* 0x0000005f06027836 */ /* 0x040fe20000000000 */
[----:B------:R-:W-:-:S03]  /*25250*/  IADD3 R21, R6, 0x1, -R15 ;  /* 0x0000000106157810 */ /* 0x000fc60007ffe80f */
[----:B------:R-:W-:-:S04]  /*25260*/  IMAD.HI R2, R2, 0x2aaaaaab, RZ ;  /* 0x2aaaaaab02027827 */ /* 0x000fc800078e02ff */
[----:B------:R-:W-:Y:S01]  /*25270*/  IMAD.IADD R7, R21, 0x1, R7 ;  /* 0x0000000115077824 */ /* 0x000fe200078e0207 */
[----:B------:R-:W-:-:S04]  /*25280*/  SHF.R.U32.HI R3, RZ, 0x1f, R2 ;  /* 0x0000001fff037819 */ /* 0x000fc80000011602 */
[----:B------:R-:W-:Y:S02]  /*25290*/  LEA.HI.SX32 R11, R2, R3, 0x1c ;  /* 0x00000003020b7211 */ /* 0x000fe400078fe2ff */
[----:B------:R-:W1:Y:S03]  /*252a0*/  LDC.64 R2, c[0x0][0x9e0] ;  /* 0x00027800ff027b82 */ /* 0x000e660000000a00 */
[----:B------:R2:W-:Y:S01]  /*252b0*/  STL [R1+0x5c], R11 ;  /* 0x00005c0b01007387 */ /* 0x0005e20000100800 */
[----:B-1----:R-:W-:Y:S01]  /*252c0*/  ISETP.GE.AND P3, PT, R3, 0x1, PT ;  /* 0x000000010300780c */ /* 0x002fe20003f66270 */
        /* <DEDUP_REMOVED lines=13> */
.L_x_1754:
[----:B------:R-:W-:-:S13]  /*253a0*/  ISETP.NE.AND P0, PT, R3, 0x1, PT ;  /* 0x000000010300780c */ /* 0x000fda0003f05270 */
[----:B------:R-:W1:Y:S02]  /*253b0*/  @P0 LDC.64 R4, c[0x0][0x9e8] ;  /* 0x00027a00ff040b82 */ /* 0x000e640000000a00 */
[----:B-1----:R-:W-:-:S05]  /*253c0*/  @P0 IMAD.HI.U32 R4, R2, R4, RZ ;  /* 0x0000000402040227 */ /* 0x002fca00078e00ff */
[----:B------:R-:W-:-:S07]  /*253d0*/  @P0 SHF.R.U32.HI R2, RZ, R5, R4 ;  /* 0x00000005ff020219 */ /* 0x000fce0000011604 */
.L_x_1755:
[----:B------:R-:W-:Y:S05]  /*253e0*/  BSYNC B0 ;  /* 0x0000000000007941 */ /* 0x000fea0003800000 */
.L_x_1753:
[----:B------:R-:W-:-:S05]  /*253f0*/  IMAD R2, R2, R3, R3 ;  /* 0x0000000302027224 */ /* 0x000fca00078e0203 */
[----:B------:R-:W-:-:S07]  /*25400*/  VIMNMX R8, R8, R2, PT ;  /* 0x0000000208087248 */ /* 0x000fce0003fe0100 */
.L_x_1752:
[----:B------:R-:W1:Y:S01]  /*25410*/  @P1 LDC R4, c[0x0][0x44c] ;  /* 0x00011300ff041b82 */ /* 0x000e620000000800 */
[----:B------:R-:W-:Y:S01]  /*25420*/  VIADD R8, R8, 0x5f ;  /* 0x0000005f08087836 */ /* 0x000fe20000000000 */
[----:B------:R-:W-:Y:S01]  /*25430*/  ULDC UR4, c[0x0][0x9dc] ;  /* 0x0002770000047ab9 */ /* 0x000fe20000000800 */
[----:B------:R-:W-:Y:S02]  /*25440*/  IMAD.MOV.U32 R2, RZ, RZ, R12 ;  /* 0x000000ffff027224 */ /* 0x000fe400078e000c */
[----:B------:R-:W-:-:S03]  /*25450*/  IMAD.HI R8, R8, 0x2aaaaaab, RZ ;  /* 0x2aaaaaab08087827 */ /* 0x000fc600078e02ff */
[----:B------:R-:W2:Y:S01]  /*25460*/  @P1 LDC R5, c[0x0][0x450] ;  /* 0x00011400ff051b82 */ /* 0x000ea20000000800 */
[----:B------:R-:W-:Y:S01]  /*25470*/  IMAD.IADD R20, R6, 0x1, -R15 ;  /* 0x0000000106147824 */ /* 0x000fe200078e0a0f */
[----:B------:R-:W-:-:S04]  /*25480*/  SHF.R.U32.HI R7, RZ, 0x1f, R8 ;  /* 0x0000001fff077819 */ /* 0x000fc80000011608 */
[----:B------:R-:W-:-:S04]  /*25490*/  LEA.HI.SX32 R7, R8, R7, 0x1c ;  /* 0x0000000708077211 */ /* 0x000fc800078fe2ff */
[----:B------:R-:W-:Y:S01]  /*254a0*/  VIMNMX R7, R11, R7, PT ;  /* 0x000000070b077248 */ /* 0x000fe20003fe0100 */
[----:B-1----:R-:W-:-:S05]  /*254b0*/  @P1 IMAD.HI.U32 R4, R12, R4, RZ ;  /* 0x000000040c041227 */ /* 0x002fca00078e00ff */
[----:B--2---:R-:W-:-:S05]  /*254c0*/  @P1 SHF.R.U32.HI R2, RZ, R5, R4 ;  /* 0x00000005ff021219 */ /* 0x004fca0000011604 */
        /* <DEDUP_REMOVED lines=13> */
.L_x_1758:
[----:B------:R-:W-:-:S13]  /*255a0*/  ISETP.NE.AND P0, PT, R3, 0x1, PT ;  /* 0x000000010300780c */ /* 0x000fda0003f05270 */
[----:B------:R-:W1:Y:S02]  /*255b0*/  @P0 LDC.64 R4, c[0x0][0x9e8] ;  /* 0x00027a00ff040b82 */ /* 0x000e640000000a00 */
[----:B-1----:R-:W-:-:S05]  /*255c0*/  @P0 IMAD.HI.U32 R4, R2, R4, RZ ;  /* 0x0000000402040227 */ /* 0x002fca00078e00ff */
[----:B------:R-:W-:-:S07]  /*255d0*/  @P0 SHF.R.U32.HI R2, RZ, R5, R4 ;  /* 0x00000005ff020219 */ /* 0x000fce0000011604 */
.L_x_1759:
[----:B------:R-:W-:Y:S05]  /*255e0*/  BSYNC B0 ;  /* 0x0000000000007941 */ /* 0x000fea0003800000 */
.L_x_1757:
[----:B------:R-:W-:-:S05]  /*255f0*/  IMAD R2, R2, R3, RZ ;  /* 0x0000000302027224 */ /* 0x000fca00078e02ff */
[----:B------:R-:W-:-:S07]  /*25600*/  VIMNMX R6, R6, R2, !PT ;  /* 0x0000000206067248 */ /* 0x000fce0007fe0100 */
.L_x_1756:
[----:B------:R-:W-:Y:S01]  /*25610*/  IMAD.HI R6, R6, 0x2aaaaaab, RZ ;  /* 0x2aaaaaab06067827 */ /* 0x000fe200078e02ff */
[----:B------:R-:W-:Y:S01]  /*25620*/  LOP3.LUT R12, R18, 0xff, RZ, 0xc0, !PT ;  /* 0x000000ff120c7812 */ /* 0x000fe200078ec0ff */
[----:B------:R-:W-:Y:S01]  /*25630*/  BSSY B0, `(.L_x_1760) ;  /* 0x0000027000007945 */ /* 0x000fe20003800000 */
[----:B------:R-:W-:Y:S01]  /*25640*/  SHF.R.U32.HI R18, RZ, 0x10, R18 ;  /* 0x00000010ff127819 */ /* 0x000fe20000011612 */
[----:B------:R-:W-:Y:S01]  /*25650*/  IMAD.MOV.U32 R2, RZ, RZ, RZ ;  /* 0x000000ffff027224 */ /* 0x000fe200078e00ff */
[----:B------:R-:W-:Y:S01]  /*25660*/  SHF.R.U32.HI R4, RZ, 0x1f, R6 ;  /* 0x0000001fff047819 */ /* 0x000fe20000011606 */
[----:B------:R1:W-:Y:S03]  /*25670*/  STL [R1+0x50], R12 ;  /* 0x0000500c01007387 */ /* 0x0003e60000100800 */
[----:B------:R-:W-:-:S04]  /*25680*/  LEA.HI.SX32 R4, R6, R4, 0x1c ;  /* 0x0000000406047211 */ /* 0x000fc800078fe2ff */
[----:B------:R-:W-:-:S04]  /*25690*/  VIMNMX R4, RZ, R4, !PT ;  /* 0x00000004ff047248 */ /* 0x000fc80007fe0100 */
[----:B------:R-:W-:-:S13]  /*256a0*/  ISETP.GT.AND P0, PT, R7, R4, PT ;  /* 0x000000040700720c */ /* 0x000fda0003f04270 */
[----:B-1----:R-:W-:Y:S05]  /*256b0*/  @!P0 BRA `(.L_x_1761) ;  /* 0x0000000000788947 */ /* 0x002fea0003800000 */
[----:B------:R-:W-:Y:S01]  /*256c0*/  ISETP.NE.AND P0, PT, R18, RZ, PT ;  /* 0x000000ff1200720c */ /* 0x000fe20003f05270 */
[----:B------:R-:W-:-:S03]  /*256d0*/  ULDC UR4, c[0x0][0x9f0] ;  /* 0x00027c0000047ab9 */ /* 0x000fc60000000800 */
[----:B------:R-:W-:-:S04]  /*256e0*/  SEL R5, R18, UR4, P0 ;  /* 0x0000000412057c07 */ /* 0x000fc80008000000 */
[----:B------:R-:W-:Y:S02]  /*256f0*/  IABS R6, R5 ;  /* 0x0000000500067213 */ /* 0x000fe40000000000 */
[----:B------:R-:W-:Y:S02]  /*25700*/  IADD3 R8, R5, -0x1, R7 ;  /* 0xffffffff05087810 */ /* 0x000fe40007ffe007 */
[----:B------:R-:W1:Y:S03]  /*25710*/  I2F.RP R2, R6 ;  /* 0x0000000600027306 */ /* 0x000e660000209400 */
[----:B------:R-:W-:-:S05]  /*25720*/  IMAD.IADD R8, R8, 0x1, -R4 ;  /* 0x0000000108087824 */ /* 0x000fca00078e0a04 */
        /* <DEDUP_REMOVED lines=10> */
[----:B------:R-:W-:-:S03]  /*257d0*/  IABS R3, R8 ;  /* 0x0000000800037213 */ /* 0x000fc60000000000 */
        /* <DEDUP_REMOVED lines=12> */
.L_x_1761:
[----:B------:R-:W-:Y:S05]  /*258a0*/  BSYNC B0 ;  /* 0x0000000000007941 */ /* 0x000fea0003800000 */
.L_x_1760:
[-C--:B------:R-:W-:Y:S01]  /*258b0*/  IMAD R4, R12, R2.reuse, R4 ;  /* 0x000000020c047224 */ /* 0x080fe200078e0204 */
[----:B------:R-:W-:Y:S04]  /*258c0*/  BSSY B0, `(.L_x_1762) ;  /* 0x0000143000007945 */ /* 0x000fe80003800000 */
        /* <DEDUP_REMOVED lines=12> */
[----:B------:R-:W-:Y:S02]  /*25990*/  @P0 LEA.HI.SX32 R4, R2, R5, 0x1c ;  /* 0x0000000502040211 */ /* 0x000fe400078fe2ff */
        /* <DEDUP_REMOVED lines=10> */
.L_x_1951:
[----:B--2---:R-:W-:Y:S02]  /*25a40*/  ISETP.NE.AND P0, PT, R14, RZ, PT ;  /* 0x000000ff0e00720c */ /* 0x004fe40003f05270 */
[----:B------:R-:W-:-:S11]  /*25a50*/  PLOP3.LUT P6, PT, PT, PT, PT, 0x8, 0x0 ;  /* 0x000000000000781c */ /* 0x000fd60003fce170 */
[----:B------:R-:W-:Y:S05]  /*25a60*/  @P0 BRA `(.L_x_1765) ;  /* 0x00000000000c0947 */ /* 0x000fea0003800000 */
[----:B------:R-:W-:-:S03]  /*25a70*/  UMOV UR4, 0xffffffff ;  /* 0xffffffff00047882 */ /* 0x000fc60000000000 */
[----:B------:R-:W-:Y:S05]  /*25a80*/  BRA.DIV UR4, `(.L_x_1766) ;  /* 0x0000007e04387947 */ /* 0x000fea000b800000 */
[----:B------:R-:W-:-:S13]  /*25a90*/  ELECT P6, URZ, PT ;  /* 0x00000000003f782f */ /* 0x000fda00038c0000 */
.L_x_1765:
        /* <DEDUP_REMOVED lines=9> */
.L_x_1954:
[----:B------:R-:W-:Y:S05]  /*25b30*/  BSYNC B1 ;  /* 0x0000000000017941 */ /* 0x000fea0003800000 */
.L_x_1767:
        /* <DEDUP_REMOVED lines=12> */
.L_x_1955:
[----:B------:R-:W-:Y:S05]  /*25c00*/  BSYNC B2 ;  /* 0x0000000000027941 */ /* 0x000fea0003800000 */
.L_x_1771:
        /* <DEDUP_REMOVED lines=9> */
.L_x_1774:
[----:B------:R-:W-:Y:S05]  /*25ca0*/  BSYNC B2 ;  /* 0x0000000000027941 */ /* 0x000fea0003800000 */
.L_x_1773:
[----:B-1----:R-:W3:Y:S01]  /*25cb0*/  LDL R5, [R1+0x14] ;  /* 0x0000140001057983 */ /* 0x002ee20000100800 */
[----:B------:R-:W-:Y:S01]  /*25cc0*/  IMAD.MOV.U32 R12, RZ, RZ, RZ ;  /* 0x000000ffff0c7224 */ /* 0x000fe200078e00ff */
        /* <DEDUP_REMOVED lines=11> */
.L_x_1775:
        /* <DEDUP_REMOVED lines=16> */
.L_x_1776:
        /* <DEDUP_REMOVED lines=15> */
.L_x_1777:
        /* <DEDUP_REMOVED lines=10> */
[----:B------:R-:W1:Y:S01]  /*26010*/  SYNCS.PHASECHK.TRANS64.TRYWAIT P0, [R7+URZ+0x2a8c0], R10 ;  /* 0x02a8c00a070075a7 */ /* 0x000e62000800017f */
[----:B------:R-:W-:Y:S04]  /*26020*/  BSSY B2, `(.L_x_1778) ;  /* 0x0000002000027945 */ /* 0x000fe80003800000 */
[----:B-1----:R-:W-:Y:S05]  /*26030*/  @!P0 BRA `(.L_x_1779) ;  /* 0x0000007800148947 */ /* 0x002fea0003800000 */
.L_x_1956:
[----:B------:R-:W-:Y:S05]  /*26040*/  BSYNC B2 ;  /* 0x0000000000027941 */ /* 0x000fea0003800000 */
.L_x_1778:
[----:B------:R-:W-:Y:S01]  /*26050*/  BSSY B2, `(.L_x_1780) ;  /* 0x000000b000027945 */ /* 0x000fe20003800000 */
[----:B-12---:R-:W-:Y:S02]  /*26060*/  IMAD.MOV.U32 R10, RZ, RZ, 0x0 ;  /* 0x00000000ff0a7424 */ /* 0x006fe400078e00ff */
        /* <DEDUP_REMOVED lines=9> */
.L_x_1781:
[----:B------:R-:W-:Y:S05]  /*26100*/  BSYNC B2 ;  /* 0x0000000000027941 */ /* 0x000fea0003800000 */
.L_x_1780:
[----:B------:R-:W2:Y:S01]  /*26110*/  LDL R5, [R1+0x14] ;  /* 0x0000140001057983 */ /* 0x000ea20000100800 */
[----:B------:R-:W-:Y:S01]  /*26120*/  R2UR UR10, R12 ;  /* 0x000000000c0a72ca */ /* 0x000fe200000e0000 */
[----:B------:R-:W-:Y:S01]  /*26130*/  UIADD3 UR4, UP0, UR36, 0x670, URZ ;  /* 0x0000067024047890 */ /* 0x000fe2000ff1e03f */
[----:B------:R-:W-:Y:S01]  /*26140*/  R2UR UR6, R10 ;  /* 0x000000000a0672ca */ /* 0x000fe200000e0000 */
[----:B------:R-:W-:Y:S01]  /*26150*/  VIADD R7, R7, 0x2a8b0 ;  /* 0x0002a8b007077836 */ /* 0x000fe20000000000 */
[----:B------:R-:W-:Y:S01]  /*26160*/  R2UR UR7, R11 ;  /* 0x000000000b0772ca */ /* 0x000fe200000e0000 */
[----:B------:R-:W-:Y:S01]  /*26170*/  UIADD3.X UR5, URZ, UR37, URZ, UP0, !UPT ;  /* 0x000000253f057290 */ /* 0x000fe200087fe43f */
[----:B------:R-:W-:Y:S01]  /*26180*/  PLOP3.LUT P0, PT, PT, PT, PT, 0x80, 0x0 ;  /* 0x000000000000781c */ /* 0x000fe20003f0f070 */
[----:B--2---:R-:W-:-:S04]  /*26190*/  IMAD R8, R5, 0x6000, R19 ;  /* 0x0000600005087824 */ /* 0x004fc800078e0213 */
[----:B------:R-:W-:-:S08]  /*261a0*/  VIADD R5, R8, 0x400 ;  /* 0x0000040008057836 */ /* 0x000fd00000000000 */
.L_x_1782:
        /* <DEDUP_REMOVED lines=10> */
[----:B------:R-:W-:Y:S01]  /*26250*/  R2UR UR10, R13 ;  /* 0x000000000d0a72ca */ /* 0x000fe200000e0000 */
[----:B------:R-:W-:Y:S01]  /*26260*/  VIADD R5, R8, 0x3400 ;  /* 0x0000340008057836 */ /* 0x000fe20000000000 */
[----:B------:R-:W-:Y:S02]  /*26270*/  R2UR UR6, R10 ;  /* 0x000000000a0672ca */ /* 0x000fe400000e0000 */
[----:B------:R-:W-:Y:S02]  /*26280*/  R2UR UR7, R11 ;  /* 0x000000000b0772ca */ /* 0x000fe400000e0000 */
[----:B------:R-:W-:-:S13]  /*26290*/  PLOP3.LUT P0, PT, PT, PT, PT, 0x80, 0x0 ;  /* 0x000000000000781c */ /* 0x000fda0003f0f070 */
.L_x_1783:
        /* <DEDUP_REMOVED lines=10> */
.L_x_1770:
[----:B------:R-:W-:Y:S05]  /*26340*/  BSYNC B1 ;  /* 0x0000000000017941 */ /* 0x000fea0003800000 */
.L_x_1769:
[----:B------:R-:W1:Y:S04]  /*26350*/  LDL.LU R9, [R1+0x14] ;  /* 0x0000140001097983 */ /* 0x000e680000300800 */
[----:B------:R-:W2:Y:S01]  /*26360*/  LDL.LU R8, [R1+0x20] ;  /* 0x0000200001087983 */ /* 0x000ea20000300800 */
[----:B------:R-:W-:Y:S01]  /*26370*/  PLOP3.LUT P0, PT, PT, PT, PT, 0x8, 0x0 ;  /* 0x000000000000781c */ /* 0x000fe20003f0e170 */
[----:B-1----:R-:W-:Y:S02]  /*26380*/  VIADD R5, R9, 0x1 ;  /* 0x0000000109057836 */ /* 0x002fe40000000000 */
[----:B------:R-:W-:-:S03]  /*26390*/  VIADD R9, R4, 0xfffffffe ;  /* 0xfffffffe04097836 */ /* 0x000fc60000000000 */
[----:B------:R-:W-:Y:S02]  /*263a0*/  ISETP.NE.AND P1, PT, R5, 0x2, PT ;  /* 0x000000020500780c */ /* 0x000fe40003f25270 */
[----:B------:R-:W-:Y:S02]  /*263b0*/  ISETP.GE.AND P2, PT, R9, R3, PT ;  /* 0x000000030900720c */ /* 0x000fe40003f46270 */
[----:B------:R-:W-:-:S04]  /*263c0*/  SEL R4, RZ, 0x1, P1 ;  /* 0x00000001ff047807 */ /* 0x000fc80000800000 */
[----:B--2---:R-:W-:Y:S02]  /*263d0*/  LOP3.LUT R8, R8, R4, RZ, 0x3c, !PT ;  /* 0x0000000408087212 */ /* 0x004fe400078e3cff */
[----:B------:R-:W-:-:S05]  /*263e0*/  SEL R4, R5, RZ, P1 ;  /* 0x000000ff05047207 */ /* 0x000fca0000800000 */
[----:B------:R1:W-:Y:S04]  /*263f0*/  STL [R1+0x14], R4 ;  /* 0x0000140401007387 */ /* 0x0003e80000100800 */
[----:B------:R1:W-:Y:S01]  /*26400*/  STL [R1+0x20], R8 ;  /* 0x0000200801007387 */ /* 0x0003e20000100800 */
[----:B------:R-:W-:Y:S05]  /*26410*/  @!P2 BRA `(.L_x_1763) ;  /* 0x000000080034a947 */ /* 0x000fea0003800000 */
.L_x_1799:
        /* <DEDUP_REMOVED lines=13> */
.L_x_1957:
[----:B------:R-:W-:Y:S05]  /*264f0*/  BSYNC B2 ;  /* 0x0000000000027941 */ /* 0x000fea0003800000 */
.L_x_1786:
        /* <DEDUP_REMOVED lines=9> */
.L_x_1789:
[----:B------:R-:W-:Y:S05]  /*26590*/  BSYNC B2 ;  /* 0x0000000000027941 */ /* 0x000fea0003800000 */
.L_x_1788:
[----:B------:R-:W2:Y:S01]  /*265a0*/  LDL R4, [R1+0x14] ;  /* 0x0000140001047983 */ /* 0x000ea20000100800 */
[----:B------:R-:W-:Y:S01]  /*265b0*/  IMAD.MOV.U32 R12, RZ, RZ, RZ ;  /* 0x000000ffff0c7224 */ /* 0x000fe200078e00ff */
        /* <DEDUP_REMOVED lines=10> */
.L_x_1790:
        /* <DEDUP_REMOVED lines=10> */
[----:B------:R-:W-:Y:S01]  /*26700*/  IMAD.MOV.U32 R13, RZ, RZ, 0x40 ;  /* 0x00000040ff0d7424 */ /* 0x000fe200078e00ff */
[----:B------:R-:W-:Y:S01]  /*26710*/  PLOP3.LUT P1, PT, PT, PT, PT, 0x80, 0x0 ;  /* 0x000000000000781c */ /* 0x000fe20003f2f070 */
[----:B------:R-:W-:Y:S01]  /*26720*/  VIADD R10, R6, 0x1b400 ;  /* 0x0001b400060a7836 */ /* 0x000fe20000000000 */
[----:B------:R-:W-:Y:S01]  /*26730*/  UMOV UR6, 0x0 ;  /* 0x0000000000067882 */ /* 0x000fe20000000000 */
[----:B------:R-:W-:Y:S01]  /*26740*/  UMOV UR7, 0x12f00000 ;  /* 0x12f0000000077882 */ /* 0x000fe20000000000 */
[----:B------:R-:W-:-:S15]  /*26750*/  R2UR UR10, R13 ;  /* 0x000000000d0a72ca */ /* 0x000fde00000e0000 */
.L_x_1791:
        /* <DEDUP_REMOVED lines=15> */
.L_x_1792:
        /* <DEDUP_REMOVED lines=10> */
[----:B------:R-:W2:Y:S01]  /*268f0*/  SYNCS.PHASECHK.TRANS64.TRYWAIT P1, [R8+URZ+0x2a8c0], R7 ;  /* 0x02a8c007080075a7 */ /* 0x000ea2000802017f */
[----:B------:R-:W-:Y:S04]  /*26900*/  BSSY B2, `(.L_x_1793) ;  /* 0x0000002000027945 */ /* 0x000fe80003800000 */
[----:B--2---:R-:W-:Y:S05]  /*26910*/  @!P1 BRA `(.L_x_1794) ;  /* 0x0000007000049947 */ /* 0x004fea0003800000 */
.L_x_1958:
[----:B------:R-:W-:Y:S05]  /*26920*/  BSYNC B2 ;  /* 0x0000000000027941 */ /* 0x000fea0003800000 */
.L_x_1793:
[----:B------:R-:W-:Y:S01]  /*26930*/  BSSY B2, `(.L_x_1795) ;  /* 0x000000b000027945 */ /* 0x000fe20003800000 */
[----:B------:R-:W-:Y:S02]  /*26940*/  IMAD.MOV.U32 R10, RZ, RZ, 0x0 ;  /* 0x00000000ff0a7424 */ /* 0x000fe400078e00ff */
[----:B------:R-:W-:Y:S01]  /*26950*/  IMAD.MOV.U32 R11, RZ, RZ, 0x12f00000 ;  /* 0x12f00000ff0b7424 */ /* 0x000fe200078e00ff */
[----:B------:R-:W-:Y:S06]  /*26960*/  @P2 BRA `(.L_x_1796) ;  /* 0x00000000001c2947 */ /* 0x000fec0003800000 */
[----:B------:R-:W3:Y:S01]  /*26970*/  S2R R6, SR_TID.X ;  /* 0x0000000000067919 */ /* 0x000ee20000002100 */
[----:B------:R-:W-:-:S04]  /*26980*/  IMAD.MOV.U32 R4, RZ, RZ, 0x6000 ;  /* 0x00006000ff047424 */ /* 0x000fc800078e00ff */
[----:B------:R4:W-:Y:S01]  /*26990*/  SYNCS.ARRIVE.TRANS64 RZ, [R8+URZ+0x2a8b0], R4 ;  /* 0x02a8b00408ff79a7 */ /* 0x0009e2000800003f */
[----:B---3--:R-:W-:-:S04]  /*269a0*/  LOP3.LUT R6, R6, 0x1f, RZ, 0xc0, !PT ;  /* 0x0000001f06067812 */ /* 0x008fc800078ec0ff */
[----:B------:R-:W-:-:S13]  /*269b0*/  ISETP.NE.AND P1, PT, R6, RZ, PT ;  /* 0x000000ff0600720c */ /* 0x000fda0003f25270 */
[----:B----4-:R-:W-:Y:S05]  /*269c0*/  @!P1 BRA `(.L_x_1796) ;  /* 0x0000000000049947 */ /* 0x010fea0003800000 */
[----:B------:R-:W-:Y:S01]  /*269d0*/  BPT.TRAP 0x1 ;  /* 0x000000040000795c */ /* 0x000fe20000300000 */
.L_x_1796:
[----:B------:R-:W-:Y:S05]  /*269e0*/  BSYNC B2 ;  /* 0x0000000000027941 */ /* 0x000fea0003800000 */
.L_x_1795:
[----:B------:R-:W3:Y:S01]  /*269f0*/  LDL R4, [R1+0x14] ;  /* 0x0000140001047983 */ /* 0x000ee20000100800 */
[----:B------:R-:W-:Y:S01]  /*26a00*/  R2UR UR10, R12 ;  /* 0x000000000c0a72ca */ /* 0x000fe200000e0000 */
[----:B------:R-:W-:Y:S01]  /*26a10*/  UIADD3 UR4, UP0, UR36, 0x670, URZ ;  /* 0x0000067024047890 */ /* 0x000fe2000ff1e03f */
[----:B------:R-:W-:Y:S01]  /*26a20*/  R2UR UR6, R10 ;  /* 0x000000000a0672ca */ /* 0x000fe200000e0000 */
[----:B-12---:R-:W-:Y:S01]  /*26a30*/  VIADD R8, R8, 0x2a8b0 ;  /* 0x0002a8b008087836 */ /* 0x006fe20000000000 */
[----:B------:R-:W-:Y:S01]  /*26a40*/  R2UR UR7, R11 ;  /* 0x000000000b0772ca */ /* 0x000fe200000e0000 */
[----:B------:R-:W-:Y:S01]  /*26a50*/  UIADD3.X UR5, URZ, UR37, URZ, UP0, !UPT ;  /* 0x000000253f057290 */ /* 0x000fe200087fe43f */
[----:B------:R-:W-:Y:S01]  /*26a60*/  PLOP3.LUT P1, PT, PT, PT, PT, 0x80, 0x0 ;  /* 0x000000000000781c */ /* 0x000fe20003f2f070 */
[----:B---3--:R-:W-:-:S04]  /*26a70*/  IMAD R4, R4, 0x6000, R19 ;  /* 0x0000600004047824 */ /* 0x008fc800078e0213 */
[----:B------:R-:W-:-:S08]  /*26a80*/  VIADD R6, R4, 0x400 ;  /* 0x0000040004067836 */ /* 0x000fd00000000000 */
.L_x_1797:
        /* <DEDUP_REMOVED lines=15> */
.L_x_1798:
        /* <DEDUP_REMOVED lines=10> */
.L_x_1785:
[----:B------:R-:W-:Y:S05]  /*26c20*/  BSYNC B1 ;  /* 0x0000000000017941 */ /* 0x000fea0003800000 */
.L_x_1784:
[----:B------:R-:W1:Y:S04]  /*26c30*/  LDL.LU R7, [R1+0x14] ;  /* 0x0000140001077983 */ /* 0x000e680000300800 */
[----:B------:R-:W2:Y:S01]  /*26c40*/  LDL.LU R6, [R1+0x20] ;  /* 0x0000200001067983 */ /* 0x000ea20000300800 */
[C---:B------:R-:W-:Y:S01]  /*26c50*/  ISETP.GT.AND P2, PT, R9.reuse, R3, PT ;  /* 0x000000030900720c */ /* 0x040fe20003f44270 */
[----:B------:R-:W-:Y:S02]  /*26c60*/  VIADD R9, R9, 0xffffffff ;  /* 0xffffffff09097836 */ /* 0x000fe40000000000 */
[----:B-1----:R-:W-:-:S05]  /*26c70*/  VIADD R4, R7, 0x1 ;  /* 0x0000000107047836 */ /* 0x002fca0000000000 */
[----:B------:R-:W-:-:S04]  /*26c80*/  ISETP.NE.AND P1, PT, R4, 0x2, PT ;  /* 0x000000020400780c */ /* 0x000fc80003f25270 */
[----:B------:R-:W-:Y:S02]  /*26c90*/  SEL R5, RZ, 0x1, P1 ;  /* 0x00000001ff057807 */ /* 0x000fe40000800000 */
[----:B------:R-:W-:Y:S02]  /*26ca0*/  SEL R4, R4, RZ, P1 ;  /* 0x000000ff04047207 */ /* 0x000fe40000800000 */
[----:B--2---:R-:W-:-:S05]  /*26cb0*/  LOP3.LUT R6, R6, R5, RZ, 0x3c, !PT ;  /* 0x0000000506067212 */ /* 0x004fca00078e3cff */
[----:B------:R2:W-:Y:S04]  /*26cc0*/  STL [R1+0x20], R6 ;  /* 0x0000200601007387 */ /* 0x0005e80000100800 */
[----:B------:R2:W-:Y:S01]  /*26cd0*/  STL [R1+0x14], R4 ;  /* 0x0000140401007387 */ /* 0x0005e20000100800 */
[----:B------:R-:W-:Y:S05]  /*26ce0*/  @P2 BRA `(.L_x_1799) ;  /* 0xfffffff400cc2947 */ /* 0x000fea000383ffff */
.L_x_1763:
[----:B------:R-:W-:Y:S05]  /*26cf0*/  BSYNC B0 ;  /* 0x0000000000007941 */ /* 0x000fea0003800000 */
.L_x_1762:
[----:B------:R-:W3:Y:S01]  /*26d00*/  LDL R7, [R1+0x30] ;  /* 0x0000300001077983 */ /* 0x000ee20000100800 */
[----:B------:R-:W4:Y:S01]  /*26d10*/  LDC R0, c[0x0][0x448] ;  /* 0x00011200ff007b82 */ /* 0x000f220000000800 */
[----:B------:R-:W-:Y:S07]  /*26d20*/  @!P0 WARPSYNC.ALL ;  /* 0x0000000000008948 */ /* 0x000fee0003800000 */
[----:B------:R-:W-:Y:S01]  /*26d30*/  @!P0 BAR.SYNC.DEFER_BLOCKING 0xc, 0x180 ;  /* 0x0306000000008b1d */ /* 0x000fe20000010000 */
[----:B----4-:R-:W-:-:S13]  /*26d40*/  ISETP.NE.AND P1, PT, R0, 0x1, PT ;  /* 0x000000010000780c */ /* 0x010fda0003f25270 */
[----:B------:R-:W4:Y:S08]  /*26d50*/  @P1 LDC R0, c[0x0][0x44c] ;  /* 0x00011300ff001b82 */ /* 0x000f300000000800 */
[----:B------:R-:W5:Y:S01]  /*26d60*/  @P1 LDC R3, c[0x0][0x450] ;  /* 0x00011400ff031b82 */ /* 0x000f620000000800 */
[----:B---3--:R-:W-:-:S04]  /*26d70*/  VIADD R2, R7, 0x7f ;  /* 0x0000007f07027836 */ /* 0x008fc80000000000 */
[----:B----4-:R-:W-:-:S05]  /*26d80*/  @P1 IMAD.HI.U32 R0, R2, R0, RZ ;  /* 0x0000000002001227 */ /* 0x010fca00078e00ff */
[----:B-----5:R-:W-:-:S05]  /*26d90*/  @P1 SHF.R.U32.HI R2, RZ, R3, R0 ;  /* 0x00000003ff021219 */ /* 0x020fca0000011600 */
[----:B------:R-:W-:Y:S02]  /*26da0*/  IMAD.IADD R0, R21, 0x1, R2 ;  /* 0x0000000115007824 */ /* 0x000fe400078e0202 */
[----:B------:R-:W3:Y:S02]  /*26db0*/  LDC.64 R2, c[0x0][0x9e0] ;  /* 0x00027800ff027b82 */ /* 0x000ee40000000a00 */
[----:B---3--:R-:W-:Y:S01]  /*26dc0*/  ISETP.GE.AND P2, PT, R3, 0x1, PT ;  /* 0x000000010300780c */ /* 0x008fe20003f46270 */
[----:B------:R-:W-:-:S12]  /*26dd0*/  IMAD.IADD R2, R0, 0x1, R2 ;  /* 0x0000000100027824 */ /* 0x000fd800078e0202 */
[----:B------:R-:W-:Y:S05]  /*26de0*/  @!P2 BRA `(.L_x_1800) ;  /* 0x000000000048a947 */ /* 0x000fea0003800000 */
[C---:B------:R-:W-:Y:S01]  /*26df0*/  ISETP.GT.AND P0, PT, R0.reuse, RZ, PT ;  /* 0x000000ff0000720c */ /* 0x040fe20003f04270 */
[----:B------:R-:W-:Y:S01]  /*26e00*/  BSSY B0, `(.L_x_1801) ;  /* 0x000000e000007945 */ /* 0x000fe20003800000 */
[----:B--2---:R-:W-:-:S11]  /*26e10*/  VIADD R6, R0, 0xffffffff ;  /* 0xffffffff00067836 */ /* 0x004fd60000000000 */
[----:B------:R-:W-:Y:S05]  /*26e20*/  @P0 BRA `(.L_x_1802) ;  /* 0x00000000001c0947 */ /* 0x000fea0003800000 */
[----:B------:R-:W-:Y:S01]  /*26e30*/  ISETP.NE.AND P0, PT, R3, 0x1, PT ;  /* 0x000000010300780c */ /* 0x000fe20003f05270 */
[----:B------:R-:W-:-:S12]  /*26e40*/  IMAD.MOV R0, RZ, RZ, -R0 ;  /* 0x000000ffff007224 */ /* 0x000fd800078e0a00 */
[----:B-1----:R-:W1:Y:S02]  /*26e50*/  @P0 LDC.64 R4, c[0x0][0x9e8] ;  /* 0x00027a00ff040b82 */ /* 0x002e640000000a00 */
[----:B-1----:R-:W-:-:S05]  /*26e60*/  @P0 IMAD.HI.U32 R4, R0, R4, RZ ;  /* 0x0000000400040227 */ /* 0x002fca00078e00ff */
[----:B------:R-:W-:-:S04]  /*26e70*/  @P0 SHF.R.U32.HI R0, RZ, R5, R4 ;  /* 0x00000005ff000219 */ /* 0x000fc80000011604 */
[----:B------:R-:W-:Y:S01]  /*26e80*/  LOP3.LUT R6, RZ, R0, RZ, 0x33, !PT ;  /* 0x00000000ff067212 */ /* 0x000fe200078e33ff */
[----:B------:R-:W-:Y:S06]  /*26e90*/  BRA `(.L_x_1803) ;  /* 0x0000000000107947 */ /* 0x000fec0003800000 */
.L_x_1802:
[----:B------:R-:W-:-:S13]  /*26ea0*/  ISETP.NE.AND P0, PT, R3, 0x1, PT ;  /* 0x000000010300780c */ /* 0x000fda0003f05270 */
[----:B-1----:R-:W1:Y:S02]  /*26eb0*/  @P0 LDC.64 R4, c[0x0][0x9e8] ;  /* 0x00027a00ff040b82 */ /* 0x002e640000000a00 */
[----:B-1----:R-:W-:-:S05]  /*26ec0*/  @P0 IMAD.HI.U32 R4, R6, R4, RZ ;  /* 0x0000000406040227 */ /* 0x002fca00078e00ff */
[----:B------:R-:W-:-:S07]  /*26ed0*/  @P0 SHF.R.U32.HI R6, RZ, R5, R4 ;  /* 0x00000005ff060219 */ /* 0x000fce0000011604 */
.L_x_1803:
[----:B------:R-:W-:Y:S05]  /*26ee0*/  BSYNC B0 ;  /* 0x0000000000007941 */ /* 0x000fea0003800000 */
.L_x_1801:
[----:B------:R-:W-:-:S05]  /*26ef0*/  IMAD R6, R6, R3, R3 ;  /* 0x0000000306067224 */ /* 0x000fca00078e0203 */
[----:B------:R-:W-:-:S07]  /*26f00*/  VIMNMX R2, R2, R6, PT ;  /* 0x0000000602027248 */ /* 0x000fce0003fe0100 */
.L_x_1800:
[----:B--2---:R-:W2:Y:S01]  /*26f10*/  LDL R6, [R1+0x5c] ;  /* 0x00005c0001067983 */ /* 0x004ea20000100800 */
[----:B------:R-:W3:Y:S01]  /*26f20*/  @P1 LDC R0, c[0x0][0x44c] ;  /* 0x00011300ff001b82 */ /* 0x000ee20000000800 */
[----:B------:R-:W-:Y:S01]  /*26f30*/  VIADD R2, R2, 0x5f ;  /* 0x0000005f02027836 */ /* 0x000fe20000000000 */
[----:B------:R-:W-:Y:S01]  /*26f40*/  ULDC UR4, c[0x0][0x9dc] ;  /* 0x0002770000047ab9 */ /* 0x000fe20000000800 */
[----:B-1----:R-:W-:Y:S02]  /*26f50*/  IMAD.MOV.U32 R4, RZ, RZ, R7 ;  /* 0x000000ffff047224 */ /* 0x002fe400078e0007 */
[----:B------:R-:W-:-:S03]  /*26f60*/  IMAD.HI R2, R2, 0x2aaaaaab, RZ ;  /* 0x2aaaaaab02027827 */ /* 0x000fc600078e02ff */
[----:B------:R-:W1:Y:S01]  /*26f70*/  @P1 LDC R5, c[0x0][0x450] ;  /* 0x00011400ff051b82 */ /* 0x000e620000000800 */
[----:B---3--:R-:W-:-:S05]  /*26f80*/  @P1 IMAD.HI.U32 R0, R7, R0, RZ ;  /* 0x0000000007001227 */ /* 0x008fca00078e00ff */
[----:B-1----:R-:W-:-:S05]  /*26f90*/  @P1 SHF.R.U32.HI R4, RZ, R5, R0 ;  /* 0x00000005ff041219 */ /* 0x002fca0000011600 */
[----:B------:R-:W-:Y:S01]  /*26fa0*/  IMAD.IADD R0, R20, 0x1, R4 ;  /* 0x0000000114007824 */ /* 0x000fe200078e0204 */
[----:B------:R-:W-:-:S04]  /*26fb0*/  SHF.R.U32.HI R4, RZ, 0x1f, R2 ;  /* 0x0000001fff047819 */ /* 0x000fc80000011602 */
[----:B------:R-:W-:Y:S01]  /*26fc0*/  LEA.HI.SX32 R7, R2, R4, 0x1c ;  /* 0x0000000402077211 */ /* 0x000fe200078fe2ff */
[----:B------:R-:W-:-:S04]  /*26fd0*/  VIADD R2, R0, -UR4 ;  /* 0x8000000400027c36 */ /* 0x000fc80008000000 */
[----:B------:R1:W-:Y:S01]  /*26fe0*/  STL [R1+0x60], R7 ;  /* 0x0000600701007387 */ /* 0x0003e20000100800 */
[----:B--2---:R-:W-:Y:S01]  /*26ff0*/  VIMNMX R6, R6, R7, PT ;  /* 0x0000000706067248 */ /* 0x004fe20003fe0100 */
[----:B-1----:R-:W-:Y:S06]  /*27000*/  @!P2 BRA `(.L_x_1804) ;  /* 0x000000000044a947 */ /* 0x002fec0003800000 */
        /* <DEDUP_REMOVED lines=10> */
.L_x_1806:
[----:B------:R-:W-:-:S13]  /*270b0*/  ISETP.NE.AND P0, PT, R3, 0x1, PT ;  /* 0x000000010300780c */ /* 0x000fda0003f05270 */
[----:B------:R-:W1:Y:S02]  /*270c0*/  @P0 LDC.64 R4, c[0x0][0x9e8] ;  /* 0x00027a00ff040b82 */ /* 0x000e640000000a00 */
[----:B-1----:R-:W-:-:S05]  /*270d0*/  @P0 IMAD.HI.U32 R4, R0, R4, RZ ;  /* 0x0000000400040227 */ /* 0x002fca00078e00ff */
[----:B------:R-:W-:-:S07]  /*270e0*/  @P0 SHF.R.U32.HI R0, RZ, R5, R4 ;  /* 0x00000005ff000219 */ /* 0x000fce0000011604 */
.L_x_1807:
[----:B------:R-:W-:Y:S05]  /*270f0*/  BSYNC B0 ;  /* 0x0000000000007941 */ /* 0x000fea0003800000 */
.L_x_1805:
[----:B------:R-:W-:-:S05]  /*27100*/  IMAD R0, R0, R3, RZ ;  /* 0x0000000300007224 */ /* 0x000fca00078e02ff */
[----:B------:R-:W-:-:S07]  /*27110*/  VIMNMX R2, R2, R0, !PT ;  /* 0x0000000002027248 */ /* 0x000fce0007fe0100 */
.L_x_1804:
[----:B------:R-:W-:Y:S01]  /*27120*/  IMAD.HI R2, R2, 0x2aaaaaab, RZ ;  /* 0x2aaaaaab02027827 */ /* 0x000fe200078e02ff */
[----:B------:R-:W-:Y:S01]  /*27130*/  ISETP.NE.AND P1, PT, R18, RZ, PT ;  /* 0x000000ff1200720c */ /* 0x000fe20003f25270 */
[----:B------:R-:W-:Y:S03]  /*27140*/  BSSY B0, `(.L_x_1808) ;  /* 0x0000025000007945 */ /* 0x000fe60003800000 */
[----:B------:R-:W-:-:S04]  /*27150*/  SHF.R.U32.HI R0, RZ, 0x1f, R2 ;  /* 0x0000001fff007819 */ /* 0x000fc80000011602 */
[----:B------:R-:W-:-:S04]  /*27160*/  LEA.HI.SX32 R0, R2, R0, 0x1c ;  /* 0x0000000002007211 */ /* 0x000fc800078fe2ff */
[----:B------:R-:W-:Y:S01]  /*27170*/  VIMNMX R8, RZ, R0, !PT ;  /* 0x00000000ff087248 */ /* 0x000fe20007fe0100 */
[----:B------:R-:W1:Y:S03]  /*27180*/  @!P1 LDC R18, c[0x0][0x9f0] ;  /* 0x00027c00ff129b82 */ /* 0x000e660000000800 */
[----:B------:R-:W-:Y:S01]  /*27190*/  ISETP.GT.AND P0, PT, R6, R8, PT ;  /* 0x000000080600720c */ /* 0x000fe20003f04270 */
[----:B------:R2:W-:Y:S04]  /*271a0*/  STL [R1+0x3c], R8 ;  /* 0x00003c0801007387 */ /* 0x0005e80000100800 */
[----:B------:R2:W-:Y:S08]  /*271b0*/  STL [R1+0x40], RZ ;  /* 0x000040ff01007387 */ /* 0x0005f00000100800 */
[----:B--2---:R-:W-:Y:S05]  /*271c0*/  @!P0 BRA `(.L_x_1809) ;  /* 0x0000000000708947 */ /* 0x004fea0003800000 */
[----:B-1----:R-:W-:-:S04]  /*271d0*/  IABS R0, R18 ;  /* 0x0000001200007213 */ /* 0x002fc80000000000 */
[----:B------:R-:W1:Y:S08]  /*271e0*/  I2F.RP R2, R0 ;  /* 0x0000000000027306 */ /* 0x000e700000209400 */
[----:B-1----:R-:W1:Y:S02]  /*271f0*/  MUFU.RCP R2, R2 ;  /* 0x0000000200027308 */ /* 0x002e640000001000 */
[----:B-1----:R-:W-:-:S06]  /*27200*/  VIADD R2, R2, 0xffffffe ;  /* 0x0ffffffe02027836 */ /* 0x002fcc0000000000 */
[----:B------:R-:W1:Y:S02]  /*27210*/  F2I.FTZ.U32.TRUNC.NTZ R3, R2 ;  /* 0x0000000200037305 */ /* 0x000e64000021f000 */
[----:B-1----:R-:W-:-:S04]  /*27220*/  IMAD.MOV R2, RZ, RZ, -R3 ;  /* 0x000000ffff027224 */ /* 0x002fc800078e0a03 */
[----:B------:R-:W-:Y:S02]  /*27230*/  IMAD R4, R2, R0, RZ ;  /* 0x0000000002047224 */ /* 0x000fe400078e02ff */
[----:B------:R-:W-:-:S04]  /*27240*/  IMAD.MOV.U32 R2, RZ, RZ, RZ ;  /* 0x000000ffff027224 */ /* 0x000fc800078e00ff */
[----:B------:R-:W-:Y:S01]  /*27250*/  IMAD.HI.U32 R7, R3, R4, R2 ;  /* 0x0000000403077227 */ /* 0x000fe200078e0002 */
[----:B------:R-:W-:Y:S02]  /*27260*/  IADD3 R4, R18, -0x1, R6 ;  /* 0xffffffff12047810 */ /* 0x000fe40007ffe006 */
[----:B------:R-:W-:-:S03]  /*27270*/  IABS R2, R18 ;  /* 0x0000001200027213 */ /* 0x000fc60000000000 */
[----:B------:R-:W-:Y:S02]  /*27280*/  IMAD.IADD R4, R4, 0x1, -R8 ;  /* 0x0000000104047824 */ /* 0x000fe400078e0a08 */
[----:B------:R-:W-:-:S03]  /*27290*/  IMAD.MOV R2, RZ, RZ, -R2 ;  /* 0x000000ffff027224 */ /* 0x000fc600078e0a02 */
[----:B------:R-:W-:Y:S01]  /*272a0*/  IABS R3, R4 ;  /* 0x0000000400037213 */ /* 0x000fe20000000000 */
[----:B------:R-:W-:Y:S01]  /*272b0*/  IMAD.MOV.U32 R5, RZ, RZ, R2 ;  /* 0x000000ffff057224 */ /* 0x000fe200078e0002 */
        /* <DEDUP_REMOVED lines=13> */
.L_x_1809:
[----:B------:R-:W-:Y:S05]  /*27390*/  BSYNC B0 ;  /* 0x0000000000007941 */ /* 0x000fea0003800000 */
.L_x_1808:
[----:B------:R-:W3:Y:S04]  /*273a0*/  LDL R0, [R1+0x40] ;  /* 0x0000400001007983 */ /* 0x000ee80000100800 */
[----:B--2---:R-:W3:Y:S01]  /*273b0*/  LDL R2, [R1+0x50] ;  /* 0x0000500001027983 */ /* 0x004ee20000100800 */
[----:B------:R-:W-:Y:S01]  /*273c0*/  BSSY B7, `(.L_x_1810) ;  /* 0x0000417000077945 */ /* 0x000fe20003800000 */
[----:B---3--:R-:W-:-:S05]  /*273d0*/  IMAD R2, R2, R0, R8 ;  /* 0x0000000002027224 */ /* 0x008fca00078e0208 */
[----:B------:R-:W-:Y:S01]  /*273e0*/  VIADDMNMX R0, R2, R0, R6, PT ;  /* 0x0000000002007246 */ /* 0x000fe20003800106 */
[----:B------:R2:W-:Y:S03]  /*273f0*/  STL [R1+0x2c], R2 ;  /* 0x00002c0201007387 */ /* 0x0005e60000100800 */
[----:B------:R-:W-:Y:S01]  /*27400*/  ISETP.GT.AND P0, PT, R0, R2, PT ;  /* 0x000000020000720c */ /* 0x000fe20003f04270 */
[----:B------:R2:W-:-:S12]  /*27410*/  STL [R1+0x44], R0 ;  /* 0x0000440001007387 */ /* 0x0005d80000100800 */
[----:B--2---:R-:W-:Y:S05]  /*27420*/  @P0 BRA `(.L_x_1811) ;  /* 0x0000000000480947 */ /* 0x004fea0003800000 */
[----:B------:R-:W2:Y:S02]  /*27430*/  S2R R0, SR_TID.X ;  /* 0x0000000000007919 */ /* 0x000ea40000002100 */
[----:B--2---:R-:W-:-:S04]  /*27440*/  LOP3.LUT R0, R0, 0x7f, RZ, 0xc0, !PT ;  /* 0x0000007f00007812 */ /* 0x004fc800078ec0ff */
[----:B------:R-:W-:-:S13]  /*27450*/  ISETP.NE.AND P0, PT, R0, RZ, PT ;  /* 0x000000ff0000720c */ /* 0x000fda0003f05270 */
[----:B------:R-:W-:Y:S05]  /*27460*/  @P0 BRA `(.L_x_1812) ;  /* 0x0000004000300947 */ /* 0x000fea0003800000 */
[----:B------:R-:W2:Y:S01]  /*27470*/  S2R R3, SR_LANEID ;  /* 0x0000000000037919 */ /* 0x000ea20000000000 */
[----:B------:R-:W-:Y:S02]  /*27480*/  VOTEU.ANY UR4, UPT, PT ;  /* 0x0000000000047886 */ /* 0x000fe400038e0100 */
[----:B------:R-:W2:Y:S08]  /*27490*/  FLO.U32 R0, UR4 ;  /* 0x0000000400007d00 */ /* 0x000eb000080e0000 */
[----:B------:R-:W3:Y:S01]  /*274a0*/  POPC R4, UR4 ;  /* 0x0000000400047d09 */ /* 0x000ee20008000000 */
[----:B--2---:R-:W-:-:S02]  /*274b0*/  ISETP.EQ.U32.AND P0, PT, R0, R3, PT ;  /* 0x000000030000720c */ /* 0x004fc40003f02070 */
[----:B------:R-:W3:Y:S11]  /*274c0*/  LDC.64 R2, c[0x0][0xc60] ;  /* 0x00031800ff027b82 */ /* 0x000ef60000000a00 */
[----:B---3--:R-:W2:Y:S01]  /*274d0*/  @P0 ATOMG.E.ADD.STRONG.GPU PT, R3, desc[UR46][R2.64], R4 ;  /* 0x00000004020309a8 */ /* 0x008ea200081ee1ee */
[----:B------:R-:W3:Y:S02]  /*274e0*/  S2R R5, SR_LTMASK ;  /* 0x0000000000057919 */ /* 0x000ee40000003900 */
[----:B---3--:R-:W-:-:S06]  /*274f0*/  LOP3.LUT R5, R5, UR4, RZ, 0xc0, !PT ;  /* 0x0000000405057c12 */ /* 0x008fcc000f8ec0ff */
[----:B------:R-:W3:Y:S01]  /*27500*/  POPC R5, R5 ;  /* 0x0000000500057309 */ /* 0x000ee20000000000 */
[----:B--2---:R-:W3:Y:S02]  /*27510*/  SHFL.IDX PT, R0, R3, R0, 0x1f ;  /* 0x00001f0003007589 */ /* 0x004ee400000e0000 */
[----:B---3--:R-:W-:-:S05]  /*27520*/  IADD3 R0, R0, UR38, R5 ;  /* 0x0000002600007c10 */ /* 0x008fca000fffe005 */
[----:B------:R2:W-:Y:S01]  /*27530*/  STL [R1], R0 ;  /* 0x0000000001007387 */ /* 0x0005e20000100800 */
[----:B------:R-:W-:Y:S05]  /*27540*/  BRA `(.L_x_1812) ;  /* 0x0000003c00f87947 */ /* 0x000fea0003800000 */
.L_x_1811:
        /* <DEDUP_REMOVED lines=19> */
[----:B012---:R-:W-:Y:S05]  /*27680*/  CALL.ABS.NOINC R2 ;  /* 0x0000000002007343 */ /* 0x007fea0003c00000 */
.L_x_1814:
[----:B------:R-:W-:Y:S05]  /*27690*/  BSYNC B6 ;  /* 0x0000000000067941 */ /* 0x000fea0003800000 */
.L_x_1813:
[----:B------:R-:W-:Y:S01]  /*276a0*/  VIADD R0, R19, 0x400 ;  /* 0x0000040013007836 */ /* 0x000fe20000000000 */
[----:B------:R-:W-:Y:S04]  /*276b0*/  BSSY B6, `(.L_x_1815) ;  /* 0x0000022000067945 */ /* 0x000fe80003800000 */
[----:B------:R-:W-:-:S13]  /*276c0*/  LOP3.LUT P0, RZ, R0, 0x3ff, RZ, 0xc0, !PT ;  /* 0x000003ff00ff7812 */ /* 0x000fda000780c0ff */
[----:B------:R-:W-:Y:S05]  /*276d0*/  @!P0 BRA `(.L_x_1816) ;  /* 0x00000000007c8947 */ /* 0x000fea0003800000 */
[----:B-1----:R-:W-:Y:S01]  /*276e0*/  MOV R18, 0x0 ;  /* 0x0000000000127802 */ /* 0x002fe20000000f00 */
[----:B------:R-:W-:Y:S01]  /*276f0*/  ULDC.64 UR6, c[0x4][0xb8] ;  /* 0x01002e0000067ab9 */ /* 0x000fe20000000a00 */
[----:B------:R-:W-:Y:S01]  /*27700*/  ULDC.64 UR8, c[0x4][0xc0] ;  /* 0x0100300000087ab9 */ /* 0x000fe20000000a00 */
[----:B------:R-:W-:Y:S01]  /*27710*/  ULDC.64 UR4, c[0x4][0x40] ;  /* 0x0100100000047ab9 */ /* 0x000fe20000000a00 */
[----:B------:R1:W2:Y:S01]  /*27720*/  LDC.64 R2, c[0x4][R18] ;  /* 0x0100000012027b82 */ /* 0x0002a20000000a00 */
        /* <DEDUP_REMOVED lines=10> */
[----:B0-2---:R-:W-:Y:S05]  /*277d0*/  CALL.ABS.NOINC R2 ;  /* 0x0000000002007343 */ /* 0x005fea0003c00000 */
.L_x_1817:
        /* <DEDUP_REMOVED lines=15> */
.L_x_1816:
[----:B------:R-:W-:Y:S05]  /*278d0*/  BSYNC B6 ;  /* 0x0000000000067941 */ /* 0x000fea0003800000 */
.L_x_1815:
[----:B------:R-:W2:Y:S01]  /*278e0*/  LDL R0, [R1+0xc] ;  /* 0x00000c0001007983 */ /* 0x000ea20000100800 */
[----:B------:R-:W-:Y:S02]  /*278f0*/  ULDC.64 UR4, c[0x0][0x9f8] ;  /* 0x00027e0000047ab9 */ /* 0x000fe40000000a00 */
[----:B------:R-:W-:Y:S01]  /*27900*/  ISETP.NE.U32.AND P0, PT, RZ, UR4, PT ;  /* 0x00000004ff007c0c */ /* 0x000fe2000bf05070 */
[----:B-1----:R-:W3:Y:S03]  /*27910*/  LDL R18, [R1+0x44] ;  /* 0x0000440001127983 */ /* 0x002ee60000100800 */
[----:B------:R-:W-:Y:S01]  /*27920*/  ISETP.NE.AND.EX P0, PT, RZ, UR5, PT, P0 ;  /* 0x00000005ff007c0c */ /* 0x000fe2000bf05300 */
[----:B------:R-:W-:-:S12]  /*27930*/  ULDC.64 UR4, c[0x0][0xa08] ;  /* 0x0002820000047ab9 */ /* 0x000fd80000000a00 */
[----:B------:R-:W1:Y:S01]  /*27940*/  @P0 LDC.64 R2, c[0x0][0x9f8] ;  /* 0x00027e00ff020b82 */ /* 0x000e620000000a00 */
[----:B--2---:R-:W-:Y:S02]  /*27950*/  IMAD.MOV.U32 R7, RZ, RZ, R0 ;  /* 0x000000ffff077224 */ /* 0x004fe400078e0000 */
[----:B-1----:R-:W-:-:S05]  /*27960*/  @P0 IMAD.WIDE R2, R0, 0x4, R2 ;  /* 0x0000000400020825 */ /* 0x002fca00078e0202 */
[----:B------:R1:W2:Y:S01]  /*27970*/  @P0 LDG.E R7, desc[UR46][R2.64] ;  /* 0x0000002e02070981 */ /* 0x0002a2000c1e1900 */
[----:B---3--:R-:W-:Y:S01]  /*27980*/  VIADD R0, R18, 0xffffffff ;  /* 0xffffffff12007836 */ /* 0x008fe20000000000 */
[----:B-1----:R-:W1:Y:S02]  /*27990*/  LDC.64 R2, c[0x0][0x418] ;  /* 0x00010600ff027b82 */ /* 0x002e640000000a00 */
[----:B-1----:R-:W-:Y:S01]  /*279a0*/  LOP3.LUT P0, RZ, R2, UR4, RZ, 0xfc, !PT ;  /* 0x0000000402ff7c12 */ /* 0x002fe2000f80fcff */
[----:B------:R-:W-:-:S03]  /*279b0*/  UMOV UR4, 0xffffffff ;  /* 0xffffffff00047882 */ /* 0x000fc60000000000 */
[----:B------:R-:W-:Y:S02]  /*279c0*/  LOP3.LUT P0, RZ, R3, UR5, RZ, 0xfc, P0 ;  /* 0x0000000503ff7c12 */ /* 0x000fe4000800fcff */
[----:B--2---:R-:W-:Y:S01]  /*279d0*/  SHF.R.S32.HI R8, RZ, 0x1f, R7 ;  /* 0x0000001fff087819 */ /* 0x004fe20000011407 */
[----:B------:R1:W-:Y:S01]  /*279e0*/  STL [R1+0x8], R7 ;  /* 0x0000080701007387 */ /* 0x0003e20000100800 */
[----:B------:R-:W-:-:S03]  /*279f0*/  SEL R18, R7, RZ, !P0 ;  /* 0x000000ff07127207 */ /* 0x000fc60004000000 */
[----:B------:R1:W-:Y:S01]  /*27a00*/  STL [R1+0x24], R8 ;  /* 0x0000240801007387 */ /* 0x0003e20000100800 */
[----:B------:R-:W-:Y:S05]  /*27a10*/  BRA.DIV UR4, `(.L_x_1818) ;  /* 0x0000005e04d87947 */ /* 0x000fea000b800000 */
[----:B------:R-:W2:Y:S02]  /*27a20*/  S2R R4, SR_TID.X ;  /* 0x0000000000047919 */ /* 0x000ea40000002100 */
[----:B--2---:R-:W-:-:S04]  /*27a30*/  SHF.R.U32.HI R4, RZ, 0x5, R4 ;  /* 0x00000005ff047819 */ /* 0x004fc80000011604 */
[----:B------:R-:W-:-:S05]  /*27a40*/  LOP3.LUT R4, R4, 0x3, RZ, 0xc0, !PT ;  /* 0x0000000304047812 */ /* 0x000fca00078ec0ff */
[----:B------:R2:W3:Y:S02]  /*27a50*/  SHFL.IDX PT, R14, R4, RZ, 0x1f ;  /* 0x00001fff040e7589 */ /* 0x0004e400000e0000 */
.L_x_1961:
[----:B------:R4:W-:Y:S01]  /*27a60*/  STL [R1+0x4], R0 ;  /* 0x0000040001007387 */ /* 0x0009e20000100800 */
[----:B---3--:R-:W-:Y:S02]  /*27a70*/  ISETP.NE.AND P0, PT, R14, RZ, PT ;  /* 0x000000ff0e00720c */ /* 0x008fe40003f05270 */
[----:B------:R-:W-:Y:S02]  /*27a80*/  PLOP3.LUT P1, PT, PT, PT, PT, 0x8, 0x0 ;  /* 0x000000000000781c */ /* 0x000fe40003f2e170 */
[----:B------:R-:W-:-:S11]  /*27a90*/  LOP3.LUT R17, R17, 0xfffffffe, RZ, 0xc0, !PT ;  /* 0xfffffffe11117812 */ /* 0x000fd600078ec0ff */
[----:B------:R-:W-:Y:S01]  /*27aa0*/  @P1 LOP3.LUT R17, R17, 0x1, RZ, 0xfc, !PT ;  /* 0x0000000111111812 */ /* 0x000fe200078efcff */
[----:B----4-:R-:W-:Y:S06]  /*27ab0*/  @P0 BRA `(.L_x_1819) ;  /* 0x0000000400380947 */ /* 0x010fec0003800000 */
[----:B------:R-:W-:-:S03]  /*27ac0*/  UMOV UR4, 0xffffffff ;  /* 0xffffffff00047882 */ /* 0x000fc60000000000 */
[----:B------:R-:W-:Y:S05]  /*27ad0*/  BRA.DIV UR4, `(.L_x_1820) ;  /* 0x0000005e04dc7947 */ /* 0x000fea000b800000 */
[----:B------:R-:W-:-:S13]  /*27ae0*/  ELECT P6, URZ, PT ;  /* 0x00000000003f782f */ /* 0x000fda00038c0000 */
.L_x_1964:
[----:B------:R-:W-:Y:S05]  /*27af0*/  @!P6 BRA `(.L_x_1819) ;  /* 0x000000040028e947 */ /* 0x000fea0003800000 */
[----:B------:R-:W-:-:S04]  /*27b00*/  ISETP.NE.U32.AND P0, PT, R2, RZ, PT ;  /* 0x000000ff0200720c */ /* 0x000fc80003f05070 */
[----:B------:R-:W-:-:S13]  /*27b10*/  ISETP.NE.AND.EX P0, PT, R3, RZ, PT, P0 ;  /* 0x000000ff0300720c */ /* 0x000fda0003f05300 */
[----:B------:R-:W-:Y:S05]  /*27b20*/  @!P0 BRA `(.L_x_1821) ;  /* 0x0000000000508947 */ /* 0x000fea0003800000 */
[----:B------:R-:W3:Y:S01]  /*27b30*/  LDC R6, c[0x0][0x43c] ;  /* 0x00010f00ff067b82 */ /* 0x000ee20000000800 */
[----:B------:R-:W-:Y:S01]  /*27b40*/  IMAD.MOV.U32 R9, RZ, RZ, R0 ;  /* 0x000000ffff097224 */ /* 0x000fe200078e0000 */
[----:B------:R-:W-:-:S03]  /*27b50*/  ULDC.64 UR4, c[0x0][0x428] ;  /* 0x00010a0000047ab9 */ /* 0x000fc60000000a00 */
[----:B------:R-:W-:Y:S01]  /*27b60*/  IMAD.MOV.U32 R0, RZ, RZ, R9 ;  /* 0x000000ffff007224 */ /* 0x000fe200078e0009 */
[----:B---3--:R-:W-:-:S13]  /*27b70*/  ISETP.NE.AND P0, PT, R6, 0x1, PT ;  /* 0x000000010600780c */ /* 0x008fda0003f05270 */
[----:B--2---:R-:W2:Y:S02]  /*27b80*/  @P0 LDC.64 R4, c[0x0][0x440] ;  /* 0x00011000ff040b82 */ /* 0x004ea40000000a00 */
[----:B--2---:R-:W-:-:S05]  /*27b90*/  @P0 IMAD.HI.U32 R4, R9, R4, RZ ;  /* 0x0000000409040227 */ /* 0x004fca00078e00ff */
        /* <DEDUP_REMOVED lines=13> */
.L_x_1821:
[----:B------:R-:W4:Y:S04]  /*27c70*/  LDL R0, [R1+0x10] ;  /* 0x0000100001007983 */ /* 0x000f280000100800 */
[----:B---3--:R-:W3:Y:S01]  /*27c80*/  LDL R2, [R1+0x18] ;  /* 0x0000180001027983 */ /* 0x008ee20000100800 */
[----:B----4-:R-:W-:Y:S01]  /*27c90*/  IMAD R0, R0, 0x8, R19 ;  /* 0x0000000800007824 */ /* 0x010fe200078e0213 */
[----:B---3--:R-:W-:-:S04]  /*27ca0*/  SHF.L.U32 R2, R2, 0x1f, RZ ;  /* 0x0000001f02027819 */ /* 0x008fc800000006ff */
[----:B------:R-:W3:Y:S02]  /*27cb0*/  SYNCS.PHASECHK.TRANS64.TRYWAIT P0, [R0+URZ+0x2a840], R2 ;  /* 0x02a84002000075a7 */ /* 0x000ee4000800017f */
[----:B---3--:R-:W-:Y:S05]  /*27cc0*/  @!P0 BRA `(.L_x_1822) ;  /* 0x0000005c00808947 */ /* 0x008fea0003800000 */
.L_x_1965:
[----:B------:R-:W4:Y:S02]  /*27cd0*/  S2R R3, SR_TID.X ;  /* 0x0000000000037919 */ /* 0x000f240000002100 */
[----:B----4-:R-:W-:-:S04]  /*27ce0*/  LOP3.LUT R3, R3, 0x7f, RZ, 0xc0, !PT ;  /* 0x0000007f03037812 */ /* 0x010fc800078ec0ff */
[----:B------:R-:W-:-:S13]  /*27cf0*/  ISETP.NE.AND P0, PT, R3, RZ, PT ;  /* 0x000000ff0300720c */ /* 0x000fda0003f05270 */
        /* <DEDUP_REMOVED lines=8> */
.L_x_1823:
[----:B--2---:R-:W2:Y:S04]  /*27d80*/  LDL R4, [R1+0x10] ;  /* 0x0000100001047983 */ /* 0x004ea80000100800 */
[----:B------:R-:W4:Y:S04]  /*27d90*/  LDL R3, [R1+0x4] ;  /* 0x0000040001037983 */ /* 0x000f280000100800 */
[----:B---3--:R-:W3:Y:S01]  /*27da0*/  LDL R2, [R1+0x1c] ;  /* 0x00001c0001027983 */ /* 0x008ee20000100800 */
[----:B------:R-:W-:Y:S01]  /*27db0*/  R2UR UR9, R0 ;  /* 0x00000000000972ca */ /* 0x000fe200000e0000 */
[----:B------:R-:W-:Y:S01]  /*27dc0*/  UIADD3 UR4, UP0, UR36, 0x370, URZ ;  /* 0x0000037024047890 */ /* 0x000fe2000ff1e03f */
[----:B------:R-:W-:Y:S01]  /*27dd0*/  R2UR UR12, R16 ;  /* 0x00000000100c72ca */ /* 0x000fe200000e0000 */
[----:B------:R-:W-:Y:S01]  /*27de0*/  UMOV UR10, URZ ;  /* 0x0000003f000a7c82 */ /* 0x000fe20008000000 */
[----:B-----5:R-:W-:Y:S01]  /*27df0*/  R2UR UR13, R18 ;  /* 0x00000000120d72ca */ /* 0x020fe200000e0000 */
[----:B------:R-:W-:Y:S01]  /*27e00*/  UMOV UR6, 0x0 ;  /* 0x0000000000067882 */ /* 0x000fe20000000000 */
[----:B------:R-:W-:Y:S01]  /*27e10*/  UMOV UR7, 0x14f00000 ;  /* 0x14f0000000077882 */ /* 0x000fe20000000000 */
[----:B------:R-:W-:Y:S01]  /*27e20*/  UMOV UR17, 0x40 ;  /* 0x0000004000117882 */ /* 0x000fe20000000000 */
[----:B------:R-:W-:-:S02]  /*27e30*/  PLOP3.LUT P0, PT, PT, PT, PT, 0x80, 0x0 ;  /* 0x000000000000781c */ /* 0x000fc40003f0f070 */
[----:B------:R-:W-:-:S03]  /*27e40*/  LOP3.LUT R17, R17, 0xfffffffe, RZ, 0xc0, !PT ;  /* 0xfffffffe11117812 */ /* 0x000fc600078ec0ff */
[----:B------:R-:W-:-:S08]  /*27e50*/  UIADD3 UR9, UR9, 0x2a830, URZ ;  /* 0x0002a83009097890 */ /* 0x000fd0000fffe03f */
[----:B------:R-:W-:Y:S01]  /*27e60*/  @P0 LOP3.LUT R17, R17, 0x1, RZ, 0xfc, !PT ;  /* 0x0000000111110812 */ /* 0x000fe200078efcff */
[----:B--2---:R-:W-:Y:S01]  /*27e70*/  IMAD R0, R4, 0x9000, R19 ;  /* 0x0000900004007824 */ /* 0x004fe200078e0213 */
[----:B----4-:R-:W-:-:S04]  /*27e80*/  R2UR UR11, R3 ;  /* 0x00000000030b72ca */ /* 0x010fc800000e0000 */
[----:B------:R-:W-:Y:S02]  /*27e90*/  R2UR UR8, R0 ;  /* 0x00000000000872ca */ /* 0x000fe400000e0000 */
[----:B---3--:R-:W-:-:S11]  /*27ea0*/  R2UR UR5, R2 ;  /* 0x00000000020572ca */ /* 0x008fd600000e0000 */
[----:B------:R-:W-:Y:S02]  /*27eb0*/  UIADD3 UR14, UR8, 0x18400, URZ ;  /* 0x00018400080e7890 */ /* 0x000fe4000fffe03f */
[----:B------:R-:W-:Y:S02]  /*27ec0*/  UIMAD UR11, UR11, 0x60, UR5 ;  /* 0x000000600b0b78a4 */ /* 0x000fe4000f8e0205 */
[----:B------:R-:W-:Y:S02]  /*27ed0*/  UIADD3.X UR5, URZ, UR37, URZ, UP0, !UPT ;  /* 0x000000253f057290 */ /* 0x000fe400087fe43f */
[----:B------:R-:W-:Y:S02]  /*27ee0*/  UIADD3 UR15, UR8, 0x1b400, URZ ;  /* 0x0001b400080f7890 */ /* 0x000fe4000fffe03f */
[----:B------:R-:W-:-:S03]  /*27ef0*/  UIADD3 UR16, UR8, 0x1e400, URZ ;  /* 0x0001e40008107890 */ /* 0x000fc6000fffe03f */
[----:B------:R-:W-:Y:S01]  /*27f00*/  UMOV UR8, UR14 ;  /* 0x0000000e00087c82 */ /* 0x000fe20008000000 */
[----:B------:R-:W-:Y:S01]  /*27f10*/  UMOV UR14, 0x80 ;  /* 0x00000080000e7882 */ /* 0x000fe20000000000 */
[----:B------:R2:W-:Y:S02]  /*27f20*/  UTMALDG.4D [UR8], [UR4], desc[UR6] ;  /* 0x00000608040075b4 */ /* 0x0005e40008019000 */
[----:B--2---:R-:W-:Y:S01]  /*27f30*/  UMOV UR8, UR15 ;  /* 0x0000000f00087c82 */ /* 0x004fe20008000000 */
[----:B------:R-:W-:Y:S02]  /*27f40*/  UMOV UR10, UR17 ;  /* 0x00000011000a7c82 */ /* 0x000fe40008000000 */
[----:B------:R2:W-:Y:S02]  /*27f50*/  UTMALDG.4D [UR8], [UR4], desc[UR6] ;  /* 0x00000608040075b4 */ /* 0x0005e40008019000 */
[----:B--2---:R-:W-:Y:S01]  /*27f60*/  UMOV UR8, UR16 ;  /* 0x0000001000087c82 */ /* 0x004fe20008000000 */
[----:B------:R-:W-:-:S02]  /*27f70*/  UMOV UR10, UR14 ;  /* 0x0000000e000a7c82 */ /* 0x000fc40008000000 */
[----:B------:R3:W-:Y:S02]  /*27f80*/  UTMALDG.4D [UR8], [UR4], desc[UR6] ;  /* 0x00000608040075b4 */ /* 0x0007e40008019000 */
[----:B---3--:R-:W-:Y:S01]  /*27f90*/  NOP ;  /* 0x0000000000007918 */ /* 0x008fe20000000000 */
.L_x_1819:
[----:B------:R-:W3:Y:S01]  /*27fa0*/  LDL.LU R3, [R1+0x48] ;  /* 0x0000480001037983 */ /* 0x000ee20000300800 */
[----:B------:R-:W-:Y:S05]  /*27fb0*/  WARPSYNC.ALL ;  /* 0x0000000000007948 */ /* 0x000fea0003800000 */
[----:B------:R-:W-:Y:S01]  /*27fc0*/  ULDC.64 UR4, c[0x0][0x298] ;  /* 0x0000a60000047ab9 */ /* 0x000fe20000000a00 */
[----:B------:R-:W-:Y:S01]  /*27fd0*/  BSSY B6, `(.L_x_1824) ;  /* 0x000001c000067945 */ /* 0x000fe20003800000 */
[----:B------:R-:W-:Y:S01]  /*27fe0*/  BAR.SYNC.DEFER_BLOCKING 0x8, 0x180 ;  /* 0x0206000000007b1d */ /* 0x000fe20000010000 */
[----:B---3--:R-:W-:Y:S01]  /*27ff0*/  SHF.R.S32.HI R0, RZ, 0x1f, R3 ;  /* 0x0000001fff007819 */ /* 0x008fe20000011403 */
[----:B--2---:R-:W-:-:S04]  /*28000*/  IMAD.WIDE.U32 R4, R3, UR4, RZ ;  /* 0x0000000403047c25 */ /* 0x004fc8000f8e00ff */
        /* <DEDUP_REMOVED lines=12> */
[----:B--2---:R-:W-:Y:S02]  /*280d0*/  IMAD.U32 R4, RZ, RZ, UR4 ;  /* 0x00000004ff047e24 */ /* 0x004fe4000f8e00ff */
[----:B------:R-:W2:Y:S01]  /*280e0*/  LDC.64 R2, c[0x4][R2] ;  /* 0x0100000002027b82 */ /* 0x000ea20000000a00 */
[----:B------:R-:W-:Y:S02]  /*280f0*/  IMAD.U32 R5, RZ, RZ, UR5 ;  /* 0x00000005ff057e24 */ /* 0x000fe4000f8e00ff */
[----:B------:R-:W-:Y:S02]  /*28100*/  IMAD.U32 R6, RZ, RZ, UR6 ;  /* 0x00000006ff067e24 */ /* 0x000fe4000f8e00ff */
[----:B-1----:R-:W-:-:S02]  /*28110*/  IMAD.U32 R7, RZ, RZ, UR7 ;  /* 0x00000007ff077e24 */ /* 0x002fc4000f8e00ff */
[----:B------:R-:W-:Y:S02]  /*28120*/  IMAD.U32 R10, RZ, RZ, UR8 ;  /* 0x00000008ff0a7e24 */ /* 0x000fe4000f8e00ff */
[----:B------:R-:W-:Y:S02]  /*28130*/  IMAD.U32 R11, RZ, RZ, UR9 ;  /* 0x00000009ff0b7e24 */ /* 0x000fe4000f8e00ff */
[----:B------:R-:W-:Y:S02]  /*28140*/  IMAD.MOV.U32 R8, RZ, RZ, 0x70 ;  /* 0x00000070ff087424 */ /* 0x000fe400078e00ff */
[----:B------:R-:W-:Y:S02]  /*28150*/  IMAD.MOV.U32 R12, RZ, RZ, 0x1 ;  /* 0x00000001ff0c7424 */ /* 0x000fe400078e00ff */
[----:B------:R-:W-:-:S07]  /*28160*/  IMAD.MOV.U32 R13, RZ, RZ, RZ ;  /* 0x000000ffff0d7224 */ /* 0x000fce00078e00ff */
[----:B------:R-:W-:-:S07]  /*28170*/  LEPC R20, `(.L_x_1825) ;  /* 0x000000001014794e */ /* 0x000fce0000000000 */
[----:B0-2---:R-:W-:Y:S05]  /*28180*/  CALL.ABS.NOINC R2 ;  /* 0x0000000002007343 */ /* 0x005fea0003c00000 */
.L_x_1825:
[----:B------:R-:W-:Y:S05]  /*28190*/  BSYNC B6 ;  /* 0x0000000000067941 */ /* 0x000fea0003800000 */
.L_x_1824:
[----:B--2---:R-:W2:Y:S01]  /*281a0*/  LDL.LU R0, [R1+0x54] ;  /* 0x0000540001007983 */ /* 0x004ea20000300800 */
[----:B------:R-:W-:Y:S01]  /*281b0*/  ULDC.64 UR6, c[0x0][0xa00] ;  /* 0x0002800000067ab9 */ /* 0x000fe20000000a00 */
[----:B-1----:R-:W1:Y:S01]  /*281c0*/  LDC R7, c[0x0][0x448] ;  /* 0x00011200ff077b82 */ /* 0x002e620000000800 */
[----:B------:R-:W-:Y:S01]  /*281d0*/  ULDC.64 UR4, c[0x0][0x2d8] ;  /* 0x0000b60000047ab9 */ /* 0x000fe20000000a00 */
[----:B------:R-:W2:Y:S04]  /*281e0*/  LDL.LU.64 R2, [R1+0x48] ;  /* 0x0000480001027983 */ /* 0x000ea80000300a00 */
[----:B------:R-:W3:Y:S04]  /*281f0*/  LDL R5, [R1+0xc] ;  /* 0x00000c0001057983 */ /* 0x000ee80000100800 */
[----:B------:R-:W4:Y:S01]  /*28200*/  LDL R9, [R1+0x30] ;  /* 0x0000300001097983 */ /* 0x000f220000100800 */
[----:B------:R-:W-:-:S04]  /*28210*/  ISETP.NE.U32.AND P0, PT, RZ, UR6, PT ;  /* 0x00000006ff007c0c */ /* 0x000fc8000bf05070 */
[----:B------:R-:W-:Y:S01]  /*28220*/  ISETP.NE.AND.EX P0, PT, RZ, UR7, PT, P0 ;  /* 0x00000007ff007c0c */ /* 0x000fe2000bf05300 */
[----:B------:R-:W0:Y:S01]  /*28230*/  S2R R8, SR_TID.X ;  /* 0x0000000000087919 */ /* 0x000e220000002100 */
[----:B------:R-:W-:Y:S01]  /*28240*/  ULDC.64 UR6, c[0x0][0x280] ;  /* 0x0000a00000067ab9 */ /* 0x000fe20000000a00 */
[----:B------:R-:W1:Y:S01]  /*28250*/  S2R R10, SR_TID.X ;  /* 0x00000000000a7919 */ /* 0x000e620000002100 */
[----:B0-----:R-:W-:Y:S02]  /*28260*/  IMAD.SHL.U32 R8, R8, 0x10, RZ ;  /* 0x0000001008087824 */ /* 0x001fe400078e00ff */
[----:B-1----:R-:W-:-:S05]  /*28270*/  IMAD.SHL.U32 R10, R10, 0x8, RZ ;  /* 0x000000080a0a7824 */ /* 0x002fca00078e00ff */
[----:B------:R-:W-:-:S04]  /*28280*/  LOP3.LUT R10, R10, 0x38, RZ, 0xc0, !PT ;  /* 0x000000380a0a7812 */ /* 0x000fc800078ec0ff */
[C---:B------:R-:W-:Y:S02]  /*28290*/  LOP3.LUT R11, R10.reuse, 0x40, RZ, 0xfc, !PT ;  /* 0x000000400a0b7812 */ /* 0x040fe400078efcff */
[----:B------:R-:W-:Y:S01]  /*282a0*/  LOP3.LUT R10, R10, 0x80, RZ, 0xfc, !PT ;  /* 0x000000800a0a7812 */ /* 0x000fe200078efcff */
[----:B--2---:R-:W-:Y:S01]  /*282b0*/  IMAD.MOV.U32 R3, RZ, RZ, R0 ;  /* 0x000000ffff037224 */ /* 0x004fe200078e0000 */
[----:B---3--:R-:W-:-:S04]  /*282c0*/  SHF.R.S32.HI R0, RZ, 0x1f, R5 ;  /* 0x0000001fff007819 */ /* 0x008fc80000011405 */
[----:B------:R-:W-:Y:S02]  /*282d0*/  SEL R4, R0, RZ, !P0 ;  /* 0x000000ff00047207 */ /* 0x000fe40004000000 */
[----:B------:R-:W-:Y:S02]  /*282e0*/  SEL R0, R5, RZ, !P0 ;  /* 0x000000ff05007207 */ /* 0x000fe40004000000 */
[----:B------:R-:W0:Y:S01]  /*282f0*/  S2R R5, SR_TID.X ;  /* 0x0000000000057919 */ /* 0x000e220000002100 */
[----:B------:R-:W-:Y:S01]  /*28300*/  ISETP.NE.AND P0, PT, R7, 0x1, PT ;  /* 0x000000010700780c */ /* 0x000fe20003f05270 */
[----:B------:R-:W-:-:S04]  /*28310*/  IMAD.WIDE.U32 R2, R16, UR4, R2 ;  /* 0x0000000410027c25 */ /* 0x000fc8000f8e0002 */
[----:B------:R-:W-:Y:S01]  /*28320*/  IMAD R3, R16, UR5, R3 ;  /* 0x0000000510037c24 */ /* 0x000fe2000f8e0203 */
[----:B------:R-:W-:-:S07]  /*28330*/  ULDC.64 UR4, c[0x0][0x2e0] ;  /* 0x0000b80000047ab9 */ /* 0x000fce0000000a00 */
[----:B------:R-:W1:Y:S01]  /*28340*/  @P0 LDC R6, c[0x0][0x450] ;  /* 0x00011400ff060b82 */ /* 0x000e620000000800 */
[----:B0-----:R-:W-:-:S04]  /*28350*/  LOP3.LUT R5, R5, 0x7f, RZ, 0xc0, !PT ;  /* 0x0000007f05057812 */ /* 0x001fc800078ec0ff */
[----:B------:R-:W-:-:S04]  /*28360*/  SHF.R.U32.HI R5, RZ, 0x3, R5 ;  /* 0x00000003ff057819 */ /* 0x000fc80000011605 */
[----:B------:R-:W-:Y:S02]  /*28370*/  LOP3.LUT R8, R5, 0x70, R8, 0xf8, !PT ;  /* 0x0000007005087812 */ /* 0x000fe400078ef808 */
[----:B------:R-:W0:Y:S01]  /*28380*/  @P0 LDC R5, c[0x0][0x44c] ;  /* 0x00011300ff050b82 */ /* 0x000e220000000800 */
[----:B------:R-:W-:Y:S02]  /*28390*/  IMAD R4, R4, UR4, RZ ;  /* 0x0000000404047c24 */ /* 0x000fe4000f8e02ff */
[----:B------:R-:W-:-:S04]  /*283a0*/  IMAD.WIDE.U32 R2, R0, UR4, R2 ;  /* 0x0000000400027c25 */ /* 0x000fc8000f8e0002 */
[----:B------:R-:W-:Y:S01]  /*283b0*/  IMAD R0, R0, UR5, R4 ;  /* 0x0000000500007c24 */ /* 0x000fe2000f8e0204 */
[----:B------:R-:W-:Y:S01]  /*283c0*/  ULDC.64 UR4, c[0x0][0x2d0] ;  /* 0x0000b40000047ab9 */ /* 0x000fe20000000a00 */
[----:B----4-:R-:W-:Y:S02]  /*283d0*/  IMAD.IADD R4, R8, 0x1, R9 ;  /* 0x0000000108047824 */ /* 0x010fe400078e0209 */
[----:B------:R-:W-:Y:S02]  /*283e0*/  IMAD.IADD R3, R3, 0x1, R0 ;  /* 0x0000000103037824 */ /* 0x000fe400078e0200 */
[----:B------:R-:W-:Y:S02]  /*283f0*/  IMAD.MOV.U32 R0, RZ, RZ, R4 ;  /* 0x000000ffff007224 */ /* 0x000fe400078e0004 */
[----:B0-----:R-:W-:-:S05]  /*28400*/  @P0 IMAD.HI.U32 R5, R4, R5, RZ ;  /* 0x0000000504050227 */ /* 0x001fca00078e00ff */
[----:B-1----:R-:W-:-:S05]  /*28410*/  @P0 SHF.R.U32.HI R0, RZ, R6, R5 ;  /* 0x00000006ff000219 */ /* 0x002fca0000011605 */
        /* <DEDUP_REMOVED lines=30> */
[----:B------:R-:W0:Y:S02]  /*28600*/  S2R R11, SR_TID.X ;  /* 0x00000000000b7919 */ /* 0x000e240000002100 */
        /* <DEDUP_REMOVED lines=83> */
.L_x_1982:
        /* <DEDUP_REMOVED lines=15> */
.L_x_1828:
[----:B------:R-:W-:Y:S05]  /*28c30*/  BSYNC B0 ;  /* 0x0000000000007941 */ /* 0x000fea0003800000 */
.L_x_1827:
[----:B------:R-:W-:Y:S01]  /*28c40*/  NOP ;  /* 0x0000000000007918 */ /* 0x000fe20000000000 */
[----:B------:R-:W-:Y:S01]  /*28c50*/  PLOP3.LUT P0, PT, PT, PT, PT, 0x80, 0x0 ;  /* 0x000000000000781c */ /* 0x000fe20003f0f070 */
[----:B------:R-:W-:-:S12]  /*28c60*/  VIADD R11, R19, 0x2a800 ;  /* 0x0002a800130b7836 */ /* 0x000fd80000000000 */
.L_x_1829:
        /* <DEDUP_REMOVED lines=18> */
.L_x_1983:
[----:B------:R-:W-:Y:S05]  /*28d90*/  BSYNC B0 ;  /* 0x0000000000007941 */ /* 0x000fea0003800000 */
.L_x_1830:
[----:B------:R-:W4:Y:S04]  /*28da0*/  LDL R2, [R1+0x44] ;  /* 0x0000440001027983 */ /* 0x000f280000100800 */
[----:B-1----:R-:W5:Y:S01]  /*28db0*/  LDL R4, [R1+0x2c] ;  /* 0x00002c0001047983 */ /* 0x002f620000100800 */
[----:B------:R-:W-:Y:S01]  /*28dc0*/  BSSY B0, `(.L_x_1832) ;  /* 0x000021d000007945 */ /* 0x000fe20003800000 */
[----:B----4-:R-:W-:-:S05]  /*28dd0*/  VIADD R0, R2, 0xfffffffe ;  /* 0xfffffffe02007836 */ /* 0x010fca0000000000 */
[----:B-----5:R-:W-:-:S13]  /*28de0*/  ISETP.GE.AND P0, PT, R0, R4, PT ;  /* 0x000000040000720c */ /* 0x020fda0003f06270 */
[----:B------:R-:W-:Y:S05]  /*28df0*/  @!P0 BRA `(.L_x_1833) ;  /* 0x0000002000648947 */ /* 0x000fea0003800000 */
[----:B---3--:R-:W3:Y:S04]  /*28e00*/  LDL.LU R3, [R1+0x50] ;  /* 0x0000500001037983 */ /* 0x008ee80000300800 */
[----:B0-----:R-:W4:Y:S04]  /*28e10*/  LDL.LU R7, [R1+0x40] ;  /* 0x0000400001077983 */ /* 0x001f280000300800 */
[----:B------:R-:W5:Y:S04]  /*28e20*/  LDL.LU R2, [R1+0x60] ;  /* 0x0000600001027983 */ /* 0x000f680000300800 */
[----:B------:R-:W5:Y:S04]  /*28e30*/  LDL.LU R6, [R1+0x3c] ;  /* 0x00003c0001067983 */ /* 0x000f680000300800 */
[----:B--2---:R-:W2:Y:S01]  /*28e40*/  LDL.LU R5, [R1+0x5c] ;  /* 0x00005c0001057983 */ /* 0x004ea20000300800 */
[----:B------:R-:W-:Y:S01]  /*28e50*/  LOP3.LUT R10, RZ, R4, RZ, 0x33, !PT ;  /* 0x00000004ff0a7212 */ /* 0x000fe200078e33ff */
[----:B------:R-:W-:Y:S01]  /*28e60*/  BSSY B2, `(.L_x_1834) ;  /* 0x00000bb000027945 */ /* 0x000fe20003800000 */
[----:B---3--:R-:W-:-:S04]  /*28e70*/  VIADD R3, R3, 0x1 ;  /* 0x0000000103037836 */ /* 0x008fc80000000000 */
[----:B----4-:R-:W-:Y:S01]  /*28e80*/  IMAD R3, R3, R7, RZ ;  /* 0x0000000703037224 */ /* 0x010fe200078e02ff */
[----:B-----5:R-:W-:-:S04]  /*28e90*/  LOP3.LUT R2, RZ, R2, RZ, 0x33, !PT ;  /* 0x00000002ff027212 */ /* 0x020fc800078e33ff */
[----:B------:R-:W-:-:S04]  /*28ea0*/  LOP3.LUT R3, RZ, R3, RZ, 0x33, !PT ;  /* 0x00000003ff037212 */ /* 0x000fc800078e33ff */
[----:B------:R-:W-:Y:S02]  /*28eb0*/  VIADDMNMX R2, R3, -R6, R2, !PT ;  /* 0x8000000603027246 */ /* 0x000fe40007800102 */
[----:B--2---:R-:W-:-:S04]  /*28ec0*/  LOP3.LUT R7, RZ, R5, RZ, 0x33, !PT ;  /* 0x00000005ff077212 */ /* 0x004fc800078e33ff */
        /* <DEDUP_REMOVED lines=9> */
[----:B------:R-:W-:Y:S01]  /*28f60*/  LOP3.LUT P1, RZ, R17, 0x1, RZ, 0xc0, !PT ;  /* 0x0000000111ff7812 */ /* 0x000fe2000782c0ff */
[----:B------:R-:W-:Y:S01]  /*28f70*/  BSSY B1, `(.L_x_1836) ;  /* 0x00000a5000017945 */ /* 0x000fe20003800000 */
[----:B--2---:R-:W-:-:S05]  /*28f80*/  VIADD R8, R5, 0x1 ;  /* 0x0000000105087836 */ /* 0x004fca0000000000 */
[----:B------:R-:W-:-:S04]  /*28f90*/  ISETP.NE.AND P0, PT, R8, 0x2, PT ;  /* 0x000000020800780c */ /* 0x000fc80003f05270 */
[----:B------:R-:W-:Y:S02]  /*28fa0*/  SEL R9, RZ, 0x1, P0 ;  /* 0x00000001ff097807 */ /* 0x000fe40000000000 */
[----:B------:R-:W-:Y:S02]  /*28fb0*/  SEL R8, R8, RZ, P0 ;  /* 0x000000ff08087207 */ /* 0x000fe40000000000 */
[----:B---3--:R-:W-:Y:S01]  /*28fc0*/  LOP3.LUT R9, R4, R9, RZ, 0x3c, !PT ;  /* 0x0000000904097212 */ /* 0x008fe200078e3cff */
[----:B------:R-:W-:Y:S06]  /*28fd0*/  @!P1 BRA `(.L_x_1837) ;  /* 0x0000000800789947 */ /* 0x000fec0003800000 */
        /* <DEDUP_REMOVED lines=24> */
.L_x_1838:
[----:B------:R-:W-:Y:S01]  /*29160*/  IMAD R3, R8, 0x8, R19 ;  /* 0x0000000808037824 */ /* 0x000fe200078e0213 */
[----:B------:R-:W-:Y:S01]  /*29170*/  SHF.L.U32 R2, R9, 0x1f, RZ ;  /* 0x0000001f09027819 */ /* 0x000fe200000006ff */
[----:B------:R-:W-:Y:S03]  /*29180*/  BSSY B3, `(.L_x_1839) ;  /* 0x0000003000037945 */ /* 0x000fe60003800000 */
[----:B------:R-:W1:Y:S02]  /*29190*/  SYNCS.PHASECHK.TRANS64.TRYWAIT P0, [R3+URZ+0x2a840], R2 ;  /* 0x02a84002030075a7 */ /* 0x000e64000800017f */
[----:B-1----:R-:W-:Y:S05]  /*291a0*/  @!P0 BRA `(.L_x_1840) ;  /* 0x0000005400688947 */ /* 0x002fea0003800000 */
.L_x_1984:
[----:B------:R-:W-:Y:S05]  /*291b0*/  BSYNC B3 ;  /* 0x0000000000037941 */ /* 0x000fea0003800000 */
.L_x_1839:
        /* <DEDUP_REMOVED lines=12> */
.L_x_1842:
[----:B------:R-:W-:Y:S05]  /*29280*/  BSYNC B3 ;  /* 0x0000000000037941 */ /* 0x000fea0003800000 */
.L_x_1841:
        /* <DEDUP_REMOVED lines=12> */
.L_x_1843:
        /* <DEDUP_REMOVED lines=16> */
.L_x_1844:
        /* <DEDUP_REMOVED lines=15> */
.L_x_1845:
        /* <DEDUP_REMOVED lines=10> */
[----:B------:R-:W2:Y:S04]  /*295e0*/  LDL.LU R12, [R1+0x18] ;  /* 0x00001800010c7983 */ /* 0x000ea80000300800 */
[----:B------:R-:W3:Y:S01]  /*295f0*/  LDL R6, [R1+0x10] ;  /* 0x0000100001067983 */ /* 0x000ee20000100800 */
[----:B------:R-:W-:Y:S01]  /*29600*/  BSSY B3, `(.L_x_1846) ;  /* 0x0000005000037945 */ /* 0x000fe20003800000 */
[----:B--2---:R-:W-:Y:S01]  /*29610*/  SHF.L.U32 R2, R12, 0x1f, RZ ;  /* 0x0000001f0c027819 */ /* 0x004fe200000006ff */
[----:B---3--:R-:W-:-:S04]  /*29620*/  IMAD R3, R6, 0x8, R11 ;  /* 0x0000000806037824 */ /* 0x008fc800078e020b */
[----:B------:R-:W0:Y:S02]  /*29630*/  SYNCS.PHASECHK.TRANS64.TRYWAIT P0, [R3+URZ+0x60], R2 ;  /* 0x00006002030075a7 */ /* 0x000e24000800017f */
[----:B0-----:R-:W-:Y:S05]  /*29640*/  @!P0 BRA `(.L_x_1847) ;  /* 0x0000005000548947 */ /* 0x001fea0003800000 */
.L_x_1985:
[----:B------:R-:W-:Y:S05]  /*29650*/  BSYNC B3 ;  /* 0x0000000000037941 */ /* 0x000fea0003800000 */
.L_x_1846:
[----:B------:R1:W5:Y:S01]  /*29660*/  LDL R6, [R1+0x10] ;  /* 0x0000100001067983 */ /* 0x0003620000100800 */
[----:B------:R-:W-:Y:S01]  /*29670*/  BSSY B3, `(.L_x_1848) ;  /* 0x000000c000037945 */ /* 0x000fe20003800000 */
[----:B------:R-:W-:Y:S02]  /*29680*/  IMAD.MOV.U32 R12, RZ, RZ, 0x0 ;  /* 0x00000000ff0c7424 */ /* 0x000fe400078e00ff */
[----:B------:R-:W-:Y:S01]  /*29690*/  IMAD.MOV.U32 R13, RZ, RZ, 0x14f00000 ;  /* 0x14f00000ff0d7424 */ /* 0x000fe200078e00ff */
[----:B------:R-:W-:Y:S06]  /*296a0*/  @P1 BRA `(.L_x_1849) ;  /* 0x0000000000201947 */ /* 0x000fec0003800000 */
[----:B------:R-:W2:Y:S01]  /*296b0*/  S2R R5, SR_TID.X ;  /* 0x0000000000057919 */ /* 0x000ea20000002100 */
[----:B0----5:R-:W-:Y:S02]  /*296c0*/  IMAD R2, R6, 0x8, R19 ;  /* 0x0000000806027824 */ /* 0x021fe400078e0213 */
[----:B------:R-:W-:-:S04]  /*296d0*/  IMAD.MOV.U32 R3, RZ, RZ, 0x6000 ;  /* 0x00006000ff037424 */ /* 0x000fc800078e00ff */
[----:B------:R3:W-:Y:S01]  /*296e0*/  SYNCS.ARRIVE.TRANS64 RZ, [R2+URZ+0x2a850], R3 ;  /* 0x02a8500302ff79a7 */ /* 0x0007e2000800003f */
[----:B--2---:R-:W-:-:S04]  /*296f0*/  LOP3.LUT R5, R5, 0x1f, RZ, 0xc0, !PT ;  /* 0x0000001f05057812 */ /* 0x004fc800078ec0ff */
[----:B------:R-:W-:-:S13]  /*29700*/  ISETP.NE.AND P0, PT, R5, RZ, PT ;  /* 0x000000ff0500720c */ /* 0x000fda0003f05270 */
[----:B---3--:R-:W-:Y:S05]  /*29710*/  @!P0 BRA `(.L_x_1849) ;  /* 0x0000000000048947 */ /* 0x008fea0003800000 */
[----:B------:R-:W-:Y:S01]  /*29720*/  BPT.TRAP 0x1 ;  /* 0x000000040000795c */ /* 0x000fe20000300000 */
.L_x_1849:
[----:B------:R-:W-:Y:S05]  /*29730*/  BSYNC B3 ;  /* 0x0000000000037941 */ /* 0x000fea0003800000 */
.L_x_1848:
[----:B------:R-:W2:Y:S04]  /*29740*/  LDL R5, [R1+0x1c] ;  /* 0x00001c0001057983 */ /* 0x000ea80000100800 */
[----:B0-----:R-:W2:Y:S01]  /*29750*/  LDL.LU R3, [R1+0x4] ;  /* 0x0000040001037983 */ /* 0x001ea20000300800 */
[----:B------:R-:W-:Y:S01]  /*29760*/  R2UR UR10, R14 ;  /* 0x000000000e0a72ca */ /* 0x000fe200000e0000 */
[--C-:B-----5:R-:W-:Y:S01]  /*29770*/  IMAD R2, R6, 0x8, R19.reuse ;  /* 0x0000000806027824 */ /* 0x120fe200078e0213 */
        /* <DEDUP_REMOVED lines=9> */
.L_x_1850:
        /* <DEDUP_REMOVED lines=15> */
.L_x_1851:
        /* <DEDUP_REMOVED lines=12> */
.L_x_1837:
[----:B------:R-:W-:Y:S05]  /*299c0*/  BSYNC B1 ;  /* 0x0000000000017941 */ /* 0x000fea0003800000 */
.L_x_1836:
[----:B0-----:R-:W2:Y:S04]  /*299d0*/  LDL.LU R0, [R1+0x44] ;  /* 0x0000440001007983 */ /* 0x001ea80000300800 */
[----:B------:R0:W-:Y:S04]  /*299e0*/  STL [R1+0x10], R8 ;  /* 0x0000100801007387 */ /* 0x0001e80000100800 */
[----:B------:R0:W-:Y:S02]  /*299f0*/  STL [R1+0x18], R9 ;  /* 0x0000180901007387 */ /* 0x0001e40000100800 */
[----:B0-2---:R-:W-:-:S07]  /*29a00*/  VIADD R0, R0, 0xfffffffd ;  /* 0xfffffffd00007836 */ /* 0x005fce0000000000 */
.L_x_1835:
[----:B------:R-:W-:Y:S05]  /*29a10*/  BSYNC B2 ;  /* 0x0000000000027941 */ /* 0x000fea0003800000 */
.L_x_1834:
[----:B------:R-:W-:-:S05]  /*29a20*/  VIADD R10, R10, 0xfffffffe ;  /* 0xfffffffe0a0a7836 */ /* 0x000fca0000000000 */
[----:B------:R-:W-:-:S13]  /*29a30*/  ISETP.NE.AND P0, PT, R10, R7, PT ;  /* 0x000000070a00720c */ /* 0x000fda0003f05270 */
[----:B------:R-:W-:Y:S05]  /*29a40*/  @!P0 BRA `(.L_x_1833) ;  /* 0x0000001400508947 */ /* 0x000fea0003800000 */
[----:B------:R-:W-:-:S07]  /*29a50*/  IMAD.MOV.U32 R9, RZ, RZ, R18 ;  /* 0x000000ffff097224 */ /* 0x000fce00078e0012 */
.L_x_1884:
[----:B--2---:R-:W2:Y:S04]  /*29a60*/  LDL R3, [R1+0x10] ;  /* 0x0000100001037983 */ /* 0x004ea80000100800 */
[----:B------:R-:W3:Y:S01]  /*29a70*/  LDL R2, [R1+0x18] ;  /* 0x0000180001027983 */ /* 0x000ee20000100800 */
[----:B------:R-:W-:Y:S01]  /*29a80*/  LOP3.LUT P1, RZ, R17, 0x1, RZ, 0xc0, !PT ;  /* 0x0000000111ff7812 */ /* 0x000fe2000782c0ff */
[----:B------:R-:W-:Y:S05]  /*29a90*/  YIELD ;  /* 0x0000000000007946 */ /* 0x000fea0003800000 */
[----:B------:R-:W-:Y:S01]  /*29aa0*/  BSSY B1, `(.L_x_1852) ;  /* 0x00000a3000017945 */ /* 0x000fe20003800000 */
[----:B--2---:R-:W-:-:S05]  /*29ab0*/  VIADD R4, R3, 0x1 ;  /* 0x0000000103047836 */ /* 0x004fca0000000000 */
[----:B------:R-:W-:-:S04]  /*29ac0*/  ISETP.NE.AND P0, PT, R4, 0x2, PT ;  /* 0x000000020400780c */ /* 0x000fc80003f05270 */
[----:B------:R-:W-:Y:S02]  /*29ad0*/  SEL R5, RZ, 0x1, P0 ;  /* 0x00000001ff057807 */ /* 0x000fe40000000000 */
[----:B------:R-:W-:Y:S02]  /*29ae0*/  SEL R4, R4, RZ, P0 ;  /* 0x000000ff04047207 */ /* 0x000fe40000000000 */
[----:B---3--:R-:W-:Y:S01]  /*29af0*/  LOP3.LUT R5, R2, R5, RZ, 0x3c, !PT ;  /* 0x0000000502057212 */ /* 0x008fe200078e3cff */
[----:B0-----:R-:W-:Y:S06]  /*29b00*/  @!P1 BRA `(.L_x_1853) ;  /* 0x0000000800709947 */ /* 0x001fec0003800000 */
        /* <DEDUP_REMOVED lines=24> */
.L_x_1854:
[----:B------:R-:W-:Y:S01]  /*29c90*/  IMAD R3, R4, 0x8, R19 ;  /* 0x0000000804037824 */ /* 0x000fe200078e0213 */
[----:B------:R-:W-:Y:S01]  /*29ca0*/  SHF.L.U32 R2, R5, 0x1f, RZ ;  /* 0x0000001f05027819 */ /* 0x000fe200000006ff */
[----:B------:R-:W-:Y:S03]  /*29cb0*/  BSSY B2, `(.L_x_1855) ;  /* 0x0000003000027945 */ /* 0x000fe60003800000 */
[----:B------:R-:W2:Y:S02]  /*29cc0*/  SYNCS.PHASECHK.TRANS64.TRYWAIT P0, [R3+URZ+0x2a840], R2 ;  /* 0x02a84002030075a7 */ /* 0x000ea4000800017f */
[----:B--2---:R-:W-:Y:S05]  /*29cd0*/  @!P0 BRA `(.L_x_1856) ;  /* 0x0000004800c48947 */ /* 0x004fea0003800000 */
.L_x_1986:
[----:B------:R-:W-:Y:S05]  /*29ce0*/  BSYNC B2 ;  /* 0x0000000000027941 */ /* 0x000fea0003800000 */
.L_x_1855:
[----:B------:R-:W3:Y:S01]  /*29cf0*/  S2R R7, SR_TID.X ;  /* 0x0000000000077919 */ /* 0x000ee20000002100 */
[----:B------:R-:W-:Y:S01]  /*29d00*/  BSSY B2, `(.L_x_1857) ;  /* 0x000000b000027945 */ /* 0x000fe20003800000 */
        /* <DEDUP_REMOVED lines=10> */
.L_x_1858:
[----:B------:R-:W-:Y:S05]  /*29db0*/  BSYNC B2 ;  /* 0x0000000000027941 */ /* 0x000fea0003800000 */
.L_x_1857:
[----:B--2---:R-:W2:Y:S01]  /*29dc0*/  LDL R2, [R1+0x1c] ;  /* 0x00001c0001027983 */ /* 0x004ea20000100800 */
        /* <DEDUP_REMOVED lines=11> */
.L_x_1859:
        /* <DEDUP_REMOVED lines=16> */
.L_x_1860:
        /* <DEDUP_REMOVED lines=15> */
.L_x_1861:
        /* <DEDUP_REMOVED lines=17> */
.L_x_1987:
[----:B------:R-:W-:Y:S05]  /*2a180*/  BSYNC B2 ;  /* 0x0000000000027941 */ /* 0x000fea0003800000 */
.L_x_1862:
[----:B------:R-:W-:Y:S01]  /*2a190*/  BSSY B2, `(.L_x_1864) ;  /* 0x000000b000027945 */ /* 0x000fe20003800000 */
[----:B------:R-:W-:Y:S02]  /*2a1a0*/  IMAD.MOV.U32 R12, RZ, RZ, 0x0 ;  /* 0x00000000ff0c7424 */ /* 0x000fe400078e00ff */
[----:B------:R-:W-:Y:S01]  /*2a1b0*/  IMAD.MOV.U32 R13, RZ, RZ, 0x14f00000 ;  /* 0x14f00000ff0d7424 */ /* 0x000fe200078e00ff */
[----:B------:R-:W-:Y:S06]  /*2a1c0*/  @P1 BRA `(.L_x_1865) ;  /* 0x00000000001c1947 */ /* 0x000fec0003800000 */
[----:B------:R-:W2:Y:S01]  /*2a1d0*/  S2R R7, SR_TID.X ;  /* 0x0000000000077919 */ /* 0x000ea20000002100 */
[----:B0-----:R-:W-:-:S04]  /*2a1e0*/  IMAD.MOV.U32 R3, RZ, RZ, 0x6000 ;  /* 0x00006000ff037424 */ /* 0x001fc800078e00ff */
[----:B------:R3:W-:Y:S01]  /*2a1f0*/  SYNCS.ARRIVE.TRANS64 RZ, [R2+URZ+0x50], R3 ;  /* 0x0000500302ff79a7 */ /* 0x0007e2000800003f */
[----:B--2---:R-:W-:-:S04]  /*2a200*/  LOP3.LUT R7, R7, 0x1f, RZ, 0xc0, !PT ;  /* 0x0000001f07077812 */ /* 0x004fc800078ec0ff */
[----:B------:R-:W-:-:S13]  /*2a210*/  ISETP.NE.AND P0, PT, R7, RZ, PT ;  /* 0x000000ff0700720c */ /* 0x000fda0003f05270 */
[----:B---3--:R-:W-:Y:S05]  /*2a220*/  @!P0 BRA `(.L_x_1865) ;  /* 0x0000000000048947 */ /* 0x008fea0003800000 */
[----:B------:R-:W-:Y:S01]  /*2a230*/  BPT.TRAP 0x1 ;  /* 0x000000040000795c */ /* 0x000fe20000300000 */
.L_x_1865:
[----:B------:R-:W-:Y:S05]  /*2a240*/  BSYNC B2 ;  /* 0x0000000000027941 */ /* 0x000fea0003800000 */
.L_x_1864:
[----:B0-----:R-:W2:Y:S04]  /*2a250*/  LDL.LU R3, [R1+0x10] ;  /* 0x0000100001037983 */ /* 0x001ea80000300800 */
[----:B------:R-:W3:Y:S04]  /*2a260*/  LDL R8, [R1+0x1c] ;  /* 0x00001c0001087983 */ /* 0x000ee80000100800 */
[----:B------:R-:W3:Y:S01]  /*2a270*/  LDL.LU R7, [R1+0x4] ;  /* 0x0000040001077983 */ /* 0x000ee20000300800 */
[----:B------:R-:W-:Y:S01]  /*2a280*/  R2UR UR10, R10 ;  /* 0x000000000a0a72ca */ /* 0x000fe200000e0000 */
[----:B------:R-:W-:Y:S01]  /*2a290*/  UIADD3 UR4, UP0, UR36, 0x470, URZ ;  /* 0x0000047024047890 */ /* 0x000fe2000ff1e03f */
[----:B------:R-:W-:Y:S01]  /*2a2a0*/  R2UR UR6, R12 ;  /* 0x000000000c0672ca */ /* 0x000fe200000e0000 */
[----:B------:R-:W-:Y:S01]  /*2a2b0*/  VIADD R2, R2, 0x50 ;  /* 0x0000005002027836 */ /* 0x000fe20000000000 */
[----:B------:R-:W-:Y:S01]  /*2a2c0*/  R2UR UR7, R13 ;  /* 0x000000000d0772ca */ /* 0x000fe200000e0000 */
[----:B------:R-:W-:Y:S01]  /*2a2d0*/  UIADD3.X UR5, URZ, UR37, URZ, UP0, !UPT ;  /* 0x000000253f057290 */ /* 0x000fe200087fe43f */
[----:B------:R-:W-:Y:S01]  /*2a2e0*/  PLOP3.LUT P0, PT, PT, PT, PT, 0x80, 0x0 ;  /* 0x000000000000781c */ /* 0x000fe20003f0f070 */
[----:B--2---:R-:W-:-:S02]  /*2a2f0*/  IMAD R3, R3, 0x6000, R19 ;  /* 0x0000600003037824 */ /* 0x004fc400078e0213 */
[----:B---3--:R-:W-:Y:S02]  /*2a300*/  IMAD R7, R7, 0x60, R8 ;  /* 0x0000006007077824 */ /* 0x008fe400078e0208 */
[----:B------:R-:W-:-:S08]  /*2a310*/  VIADD R8, R3, 0x400 ;  /* 0x0000040003087836 */ /* 0x000fd00000000000 */
.L_x_1866:
        /* <DEDUP_REMOVED lines=15> */
.L_x_1867:
        /* <DEDUP_REMOVED lines=12> */
.L_x_1853:
[----:B------:R-:W-:Y:S05]  /*2a4d0*/  BSYNC B1 ;  /* 0x0000000000017941 */ /* 0x000fea0003800000 */
.L_x_1852:
[----:B------:R-:W-:Y:S01]  /*2a4e0*/  VIADD R3, R4, 0x1 ;  /* 0x0000000104037836 */ /* 0x000fe20000000000 */
[----:B------:R-:W-:Y:S01]  /*2a4f0*/  LOP3.LUT P1, RZ, R17, 0x1, RZ, 0xc0, !PT ;  /* 0x0000000111ff7812 */ /* 0x000fe2000782c0ff */
[----:B------:R-:W-:Y:S01]  /*2a500*/  BSSY B1, `(.L_x_1868) ;  /* 0x00000a4000017945 */ /* 0x000fe20003800000 */
[----:B0-----:R-:W-:Y:S02]  /*2a510*/  VIADD R6, R0, 0xffffffff ;  /* 0xffffffff00067836 */ /* 0x001fe40000000000 */
[----:B------:R-:W-:-:S04]  /*2a520*/  ISETP.NE.AND P0, PT, R3, 0x2, PT ;  /* 0x000000020300780c */ /* 0x000fc80003f05270 */
[----:B------:R-:W-:Y:S02]  /*2a530*/  SEL R2, RZ, 0x1, P0 ;  /* 0x00000001ff027807 */ /* 0x000fe40000000000 */
[----:B------:R-:W-:Y:S02]  /*2a540*/  SEL R12, R3, RZ, P0 ;  /* 0x000000ff030c7207 */ /* 0x000fe40000000000 */
[----:B------:R-:W-:-:S05]  /*2a550*/  LOP3.LUT R10, R5, R2, RZ, 0x3c, !PT ;  /* 0x00000002050a7212 */ /* 0x000fca00078e3cff */
[----:B------:R0:W-:Y:S04]  /*2a560*/  STL [R1+0x18], R10 ;  /* 0x0000180a01007387 */ /* 0x0001e80000100800 */
[----:B------:R0:W-:Y:S01]  /*2a570*/  STL [R1+0x10], R12 ;  /* 0x0000100c01007387 */ /* 0x0001e20000100800 */
[----:B------:R-:W-:Y:S05]  /*2a580*/  @!P1 BRA `(.L_x_1869) ;  /* 0x00000008006c9947 */ /* 0x000fea0003800000 */
[----:B------:R-:W-:Y:S01]  /*2a590*/  ULDC.64 UR4, c[0x0][0x418] ;  /* 0x0001060000047ab9 */ /* 0x000fe20000000a00 */
[----:B------:R-:W-:Y:S01]  /*2a5a0*/  IMAD.MOV.U32 R7, RZ, RZ, R6 ;  /* 0x000000ffff077224 */ /* 0x000fe200078e0006 */
[----:B------:R-:W-:-:S04]  /*2a5b0*/  ISETP.NE.U32.AND P0, PT, RZ, UR4, PT ;  /* 0x00000004ff007c0c */ /* 0x000fc8000bf05070 */
[----:B------:R-:W-:-:S13]  /*2a5c0*/  ISETP.NE.AND.EX P0, PT, RZ, UR5, PT, P0 ;  /* 0x00000005ff007c0c */ /* 0x000fda000bf05300 */
[----:B------:R-:W-:Y:S05]  /*2a5d0*/  @!P0 BRA `(.L_x_1870) ;  /* 0x00000000004c8947 */ /* 0x000fea0003800000 */
[----:B------:R-:W2:Y:S01]  /*2a5e0*/  LDL R14, [R1+0x24] ;  /* 0x00002400010e7983 */ /* 0x000ea20000100800 */
[----:B------:R-:W3:Y:S01]  /*2a5f0*/  LDC R8, c[0x0][0x43c] ;  /* 0x00010f00ff087b82 */ /* 0x000ee20000000800 */
[----:B------:R-:W-:Y:S02]  /*2a600*/  ULDC.64 UR6, c[0x0][0x428] ;  /* 0x00010a0000067ab9 */ /* 0x000fe40000000a00 */
[----:B------:R-:W4:Y:S01]  /*2a610*/  LDL R13, [R1+0x8] ;  /* 0x00000800010d7983 */ /* 0x000f220000100800 */
[----:B---3--:R-:W-:-:S13]  /*2a620*/  ISETP.NE.AND P0, PT, R8, 0x1, PT ;  /* 0x000000010800780c */ /* 0x008fda0003f05270 */
[----:B------:R-:W3:Y:S02]  /*2a630*/  @P0 LDC.64 R2, c[0x0][0x440] ;  /* 0x00011000ff020b82 */ /* 0x000ee40000000a00 */
[----:B---3--:R-:W-:-:S04]  /*2a640*/  @P0 IMAD.HI.U32 R7, R6, R2, RZ ;  /* 0x0000000206070227 */ /* 0x008fc800078e00ff */
[----:B------:R-:W-:Y:S01]  /*2a650*/  IMAD.MOV.U32 R2, RZ, RZ, R6 ;  /* 0x000000ffff027224 */ /* 0x000fe200078e0006 */
[----:B------:R-:W-:-:S04]  /*2a660*/  @P0 SHF.R.U32.HI R2, RZ, R3, R7 ;  /* 0x00000003ff020219 */ /* 0x000fc80000011607 */
[--C-:B------:R-:W-:Y:S01]  /*2a670*/  SHF.R.S32.HI R3, RZ, 0x1f, R2.reuse ;  /* 0x0000001fff037819 */ /* 0x100fe20000011402 */
[----:B------:R-:W-:-:S04]  /*2a680*/  IMAD.MOV R7, RZ, RZ, -R2 ;  /* 0x000000ffff077224 */ /* 0x000fc800078e0a02 */
[----:B------:R-:W-:Y:S02]  /*2a690*/  IMAD R7, R8, R7, R6 ;  /* 0x0000000708077224 */ /* 0x000fe400078e0206 */
[----:B--2---:R-:W-:-:S04]  /*2a6a0*/  IMAD R8, R14, UR6, RZ ;  /* 0x000000060e087c24 */ /* 0x004fc8000f8e02ff */
[C---:B----4-:R-:W-:Y:S02]  /*2a6b0*/  IMAD R8, R13.reuse, UR7, R8 ;  /* 0x000000070d087c24 */ /* 0x050fe4000f8e0208 */
[----:B------:R-:W-:-:S04]  /*2a6c0*/  IMAD.WIDE.U32 R2, R13, UR6, R2 ;  /* 0x000000060d027c25 */ /* 0x000fc8000f8e0002 */
[----:B------:R-:W-:Y:S01]  /*2a6d0*/  IMAD.IADD R3, R8, 0x1, R3 ;  /* 0x0000000108037824 */ /* 0x000fe200078e0203 */
[----:B------:R-:W-:-:S04]  /*2a6e0*/  LEA R8, P0, R2, UR4, 0x2 ;  /* 0x0000000402087c11 */ /* 0x000fc8000f8010ff */
[----:B------:R-:W-:-:S06]  /*2a6f0*/  LEA.HI.X R9, R2, UR5, R3, 0x2, P0 ;  /* 0x0000000502097c11 */ /* 0x000fcc00080f1403 */
[----:B------:R2:W5:Y:S03]  /*2a700*/  LDG.E R9, desc[UR46][R8.64] ;  /* 0x0000002e08097981 */ /* 0x000566000c1e1900 */
.L_x_1870:
[----:B------:R-:W-:Y:S01]  /*2a710*/  IMAD R2, R12, 0x8, R19 ;  /* 0x000000080c027824 */ /* 0x000fe200078e0213 */
[----:B------:R-:W-:Y:S01]  /*2a720*/  SHF.L.U32 R3, R10, 0x1f, RZ ;  /* 0x0000001f0a037819 */ /* 0x000fe200000006ff */
[----:B------:R-:W-:Y:S03]  /*2a730*/  BSSY B2, `(.L_x_1871) ;  /* 0x0000003000027945 */ /* 0x000fe60003800000 */
[----:B------:R-:W3:Y:S02]  /*2a740*/  SYNCS.PHASECHK.TRANS64.TRYWAIT P0, [R2+URZ+0x2a840], R3 ;  /* 0x02a84003020075a7 */ /* 0x000ee4000800017f */
[----:B---3--:R-:W-:Y:S05]  /*2a750*/  @!P0 BRA `(.L_x_1872) ;  /* 0x00000040004c8947 */ /* 0x008fea0003800000 */
.L_x_1988:
[----:B------:R-:W-:Y:S05]  /*2a760*/  BSYNC B2 ;  /* 0x0000000000027941 */ /* 0x000fea0003800000 */
.L_x_1871:
[----:B--2---:R-:W2:Y:S01]  /*2a770*/  S2R R8, SR_TID.X ;  /* 0x0000000000087919 */ /* 0x004ea20000002100 */
[----:B------:R-:W-:Y:S01]  /*2a780*/  BSSY B2, `(.L_x_1873) ;  /* 0x000000b000027945 */ /* 0x000fe20003800000 */
[----:B--2---:R-:W-:-:S04]  /*2a790*/  LOP3.LUT R8, R8, 0x7f, RZ, 0xc0, !PT ;  /* 0x0000007f08087812 */ /* 0x004fc800078ec0ff */
[----:B------:R-:W-:-:S13]  /*2a7a0*/  ISETP.NE.AND P1, PT, R8, RZ, PT ;  /* 0x000000ff0800720c */ /* 0x000fda0003f25270 */
[----:B------:R-:W-:Y:S05]  /*2a7b0*/  @P1 BRA `(.L_x_1874) ;  /* 0x00000000001c1947 */ /* 0x000fea0003800000 */
[----:B------:R-:W2:Y:S01]  /*2a7c0*/  S2R R8, SR_TID.X ;  /* 0x0000000000087919 */ /* 0x000ea20000002100 */
[----:B---3--:R-:W-:-:S04]  /*2a7d0*/  IMAD.MOV.U32 R3, RZ, RZ, 0x9000 ;  /* 0x00009000ff037424 */ /* 0x008fc800078e00ff */
[----:B------:R4:W-:Y:S01]  /*2a7e0*/  SYNCS.ARRIVE.TRANS64 RZ, [R2+URZ+0x2a830], R3 ;  /* 0x02a8300302ff79a7 */ /* 0x0009e2000800003f */
[----:B--2---:R-:W-:-:S04]  /*2a7f0*/  LOP3.LUT R8, R8, 0x1f, RZ, 0xc0, !PT ;  /* 0x0000001f08087812 */ /* 0x004fc800078ec0ff */
[----:B------:R-:W-:-:S13]  /*2a800*/  ISETP.NE.AND P0, PT, R8, RZ, PT ;  /* 0x000000ff0800720c */ /* 0x000fda0003f05270 */
[----:B----4-:R-:W-:Y:S05]  /*2a810*/  @!P0 BRA `(.L_x_1874) ;  /* 0x0000000000048947 */ /* 0x010fea0003800000 */
[----:B------:R-:W-:Y:S01]  /*2a820*/  BPT.TRAP 0x1 ;  /* 0x000000040000795c */ /* 0x000fe20000300000 */
.L_x_1874:
[----:B------:R-:W-:Y:S05]  /*2a830*/  BSYNC B2 ;  /* 0x0000000000027941 */ /* 0x000fea0003800000 */
.L_x_1873:
[----:B------:R-:W2:Y:S04]  /*2a840*/  LDL R8, [R1+0x10] ;  /* 0x0000100001087983 */ /* 0x000ea80000100800 */
[----:B---3--:R-:W3:Y:S01]  /*2a850*/  LDL R2, [R1+0x1c] ;  /* 0x00001c0001027983 */ /* 0x008ee20000100800 */
[----:B------:R-:W-:Y:S01]  /*2a860*/  IMAD.MOV.U32 R14, RZ, RZ, RZ ;  /* 0x000000ffff0e7224 */ /* 0x000fe200078e00ff */
[----:B------:R-:W-:Y:S01]  /*2a870*/  UIADD3 UR4, UP0, UR36, 0x370, URZ ;  /* 0x0000037024047890 */ /* 0x000fe2000ff1e03f */
[----:B------:R-:W-:Y:S01]  /*2a880*/  PLOP3.LUT P0, PT, PT, PT, PT, 0x80, 0x0 ;  /* 0x000000000000781c */ /* 0x000fe20003f0f070 */
[----:B------:R-:W-:Y:S01]  /*2a890*/  UMOV UR6, 0x0 ;  /* 0x0000000000067882 */ /* 0x000fe20000000000 */
[----:B------:R-:W-:Y:S01]  /*2a8a0*/  UMOV UR7, 0x14f00000 ;  /* 0x14f0000000077882 */ /* 0x000fe20000000000 */
[----:B------:R-:W-:Y:S01]  /*2a8b0*/  R2UR UR10, R14 ;  /* 0x000000000e0a72ca */ /* 0x000fe200000e0000 */
[----:B------:R-:W-:Y:S01]  /*2a8c0*/  UIADD3.X UR5, URZ, UR37, URZ, UP0, !UPT ;  /* 0x000000253f057290 */ /* 0x000fe200087fe43f */
[----:B--2---:R-:W-:-:S02]  /*2a8d0*/  IMAD R3, R8, 0x8, R11 ;  /* 0x0000000808037824 */ /* 0x004fc400078e020b */
[----:B------:R-:W-:Y:S02]  /*2a8e0*/  IMAD R8, R8, 0x9000, R19 ;  /* 0x0000900008087824 */ /* 0x000fe400078e0213 */
[----:B------:R-:W-:Y:S02]  /*2a8f0*/  VIADD R3, R3, 0x30 ;  /* 0x0000003003037836 */ /* 0x000fe40000000000 */
[----:B---3--:R-:W-:Y:S02]  /*2a900*/  IMAD R2, R7, 0x60, R2 ;  /* 0x0000006007027824 */ /* 0x008fe400078e0202 */
[----:B0-----:R-:W-:-:S07]  /*2a910*/  VIADD R10, R8, 0x18400 ;  /* 0x00018400080a7836 */ /* 0x001fce0000000000 */
.L_x_1875:
        /* <DEDUP_REMOVED lines=16> */
.L_x_1876:
        /* <DEDUP_REMOVED lines=15> */
.L_x_1877:
        /* <DEDUP_REMOVED lines=15> */
.L_x_1989:
[----:B------:R-:W-:Y:S05]  /*2ac00*/  BSYNC B2 ;  /* 0x0000000000027941 */ /* 0x000fea0003800000 */
.L_x_1878:
        /* <DEDUP_REMOVED lines=11> */
.L_x_1881:
[----:B------:R-:W-:Y:S05]  /*2acc0*/  BSYNC B2 ;  /* 0x0000000000027941 */ /* 0x000fea0003800000 */
.L_x_1880:
        /* <DEDUP_REMOVED lines=12> */
.L_x_1882:
        /* <DEDUP_REMOVED lines=15> */
.L_x_1883:
        /* <DEDUP_REMOVED lines=12> */
.L_x_1869:
[----:B------:R-:W-:Y:S05]  /*2af40*/  BSYNC B1 ;  /* 0x0000000000017941 */ /* 0x000fea0003800000 */
.L_x_1868:
[----:B------:R-:W3:Y:S01]  /*2af50*/  LDL R2, [R1+0x2c] ;  /* 0x00002c0001027983 */ /* 0x000ee20000100800 */
[----:B------:R-:W-:Y:S01]  /*2af60*/  VIADD R0, R0, 0xfffffffe ;  /* 0xfffffffe00007836 */ /* 0x000fe20000000000 */
[----:B---3--:R-:W-:-:S13]  /*2af70*/  ISETP.GT.AND P0, PT, R6, R2, PT ;  /* 0x000000020600720c */ /* 0x008fda0003f04270 */
[----:B------:R-:W-:Y:S05]  /*2af80*/  @P0 BRA `(.L_x_1884) ;  /* 0xffffffe800b40947 */ /* 0x000fea000383ffff */
.L_x_1833:
[----:B------:R-:W-:Y:S05]  /*2af90*/  BSYNC B0 ;  /* 0x0000000000007941 */ /* 0x000fea0003800000 */
.L_x_1832:
[----:B---3--:R-:W3:Y:S01]  /*2afa0*/  S2R R3, SR_TID.X ;  /* 0x0000000000037919 */ /* 0x008ee20000002100 */
        /* <DEDUP_REMOVED lines=17> */
.L_x_1886:
[----:B------:R-:W-:Y:S05]  /*2b0c0*/  BSYNC B0 ;  /* 0x0000000000007941 */ /* 0x000fea0003800000 */
.L_x_1885:
[----:B------:R-:W-:Y:S01]  /*2b0d0*/  LOP3.LUT P0, RZ, R17, 0x1, RZ, 0xc0, !PT ;  /* 0x0000000111ff7812 */ /* 0x000fe2000780c0ff */
[----:B------:R-:W-:-:S12]  /*2b0e0*/  BSSY B0, `(.L_x_1887) ;  /* 0x000003b000007945 */ /* 0x000fd80003800000 */
[----:B------:R-:W-:Y:S05]  /*2b0f0*/  @!P0 BRA `(.L_x_1888) ;  /* 0x0000000000e48947 */ /* 0x000fea0003800000 */
[----:B---3--:R-:W3:Y:S04]  /*2b100*/  LDL R0, [R1+0x10] ;  /* 0x0000100001007983 */ /* 0x008ee80000100800 */
[----:B------:R-:W4:Y:S01]  /*2b110*/  LDL R2, [R1+0x18] ;  /* 0x0000180001027983 */ /* 0x000f220000100800 */
[----:B------:R-:W-:Y:S01]  /*2b120*/  BSSY B1, `(.L_x_1889) ;  /* 0x0000006000017945 */ /* 0x000fe20003800000 */
[----:B------:R-:W-:Y:S01]  /*2b130*/  ISETP.NE.AND P1, PT, R3, RZ, PT ;  /* 0x000000ff0300720c */ /* 0x000fe20003f25270 */
[----:B---3--:R-:W-:Y:S01]  /*2b140*/  IMAD R0, R0, 0x8, R19 ;  /* 0x0000000800007824 */ /* 0x008fe200078e0213 */
[----:B----4-:R-:W-:-:S04]  /*2b150*/  SHF.L.U32 R2, R2, 0x1f, RZ ;  /* 0x0000001f02027819 */ /* 0x010fc800000006ff */
[----:B------:R-:W3:Y:S02]  /*2b160*/  SYNCS.PHASECHK.TRANS64.TRYWAIT P0, [R0+URZ+0x2a860], R2 ;  /* 0x02a86002000075a7 */ /* 0x000ee4000800017f */
[----:B---3--:R-:W-:Y:S05]  /*2b170*/  @!P0 BRA `(.L_x_1890) ;  /* 0x0000003400ec8947 */ /* 0x008fea0003800000 */
.L_x_1990:
[----:B------:R-:W-:Y:S05]  /*2b180*/  BSYNC B1 ;  /* 0x0000000000017941 */ /* 0x000fea0003800000 */
.L_x_1889:
        /* <DEDUP_REMOVED lines=9> */
.L_x_1892:
[----:B------:R-:W-:Y:S05]  /*2b220*/  BSYNC B1 ;  /* 0x0000000000017941 */ /* 0x000fea0003800000 */
.L_x_1891:
[----:B------:R-:W4:Y:S04]  /*2b230*/  LDL.LU R4, [R1+0x1c] ;  /* 0x00001c0001047983 */ /* 0x000f280000300800 */
[----:B------:R-:W4:Y:S04]  /*2b240*/  LDL.LU R3, [R1+0x4] ;  /* 0x0000040001037983 */ /* 0x000f280000300800 */
[----:B---3--:R-:W3:Y:S01]  /*2b250*/  LDL R2, [R1+0x10] ;  /* 0x0000100001027983 */ /* 0x008ee20000100800 */
        /* <DEDUP_REMOVED lines=8> */
[----:B---3--:R-:W-:-:S04]  /*2b2e0*/  IMAD R2, R2, 0x6000, R19 ;  /* 0x0000600002027824 */ /* 0x008fc800078e0213 */
[----:B------:R-:W-:-:S07]  /*2b2f0*/  VIADD R4, R2, 0x400 ;  /* 0x0000040002047836 */ /* 0x000fce0000000000 */
.L_x_1893:
        /* <DEDUP_REMOVED lines=15> */
.L_x_1894:
        /* <DEDUP_REMOVED lines=9> */
[----:B----4-:R-:W-:Y:S05]  /*2b480*/  @P0 BRA.U.ANY `(.L_x_1894) ;  /* 0xfffffffd00d80947 */ /* 0x010fea000393ffff */
.L_x_1888:
[----:B------:R-:W-:Y:S05]  /*2b490*/  BSYNC B0 ;  /* 0x0000000000007941 */ /* 0x000fea0003800000 */
.L_x_1887:
[----:B--2---:R-:W3:Y:S04]  /*2b4a0*/  LDL.LU R5, [R1+0x10] ;  /* 0x0000100001057983 */ /* 0x004ee80000300800 */
[----:B------:R-:W2:Y:S01]  /*2b4b0*/  LDL.LU R4, [R1+0x18] ;  /* 0x0000180001047983 */ /* 0x000ea20000300800 */
[----:B---3--:R-:W-:-:S05]  /*2b4c0*/  VIADD R0, R5, 0x1 ;  /* 0x0000000105007836 */ /* 0x008fca0000000000 */
[----:B------:R-:W-:-:S04]  /*2b4d0*/  ISETP.NE.AND P0, PT, R0, 0x2, PT ;  /* 0x000000020000780c */ /* 0x000fc80003f05270 */
[----:B------:R-:W-:Y:S02]  /*2b4e0*/  SEL R2, RZ, 0x1, P0 ;  /* 0x00000001ff027807 */ /* 0x000fe40000000000 */
[----:B------:R-:W-:Y:S02]  /*2b4f0*/  SEL R0, R0, RZ, P0 ;  /* 0x000000ff00007207 */ /* 0x000fe40000000000 */
[----:B--2---:R-:W-:-:S03]  /*2b500*/  LOP3.LUT R4, R4, R2, RZ, 0x3c, !PT ;  /* 0x0000000204047212 */ /* 0x004fc600078e3cff */
[----:B------:R3:W-:Y:S04]  /*2b510*/  STL [R1+0x10], R0 ;  /* 0x0000100001007387 */ /* 0x0007e80000100800 */
[----:B------:R3:W-:Y:S02]  /*2b520*/  STL [R1+0x18], R4 ;  /* 0x0000180401007387 */ /* 0x0007e40000100800 */
.L_x_1812:
[----:B------:R-:W-:Y:S05]  /*2b530*/  BSYNC B7 ;  /* 0x0000000000077941 */ /* 0x000fea0003800000 */
.L_x_1810:
[----:B------:R-:W-:-:S13]  /*2b540*/  LOP3.LUT P0, RZ, R17, 0x2, RZ, 0xc0, !PT ;  /* 0x0000000211ff7812 */ /* 0x000fda000780c0ff */
[----:B------:R-:W-:Y:S05]  /*2b550*/  @!P0 BRA `(.L_x_1895) ;  /* 0x00000000002c8947 */ /* 0x000fea0003800000 */
[----:B------:R-:W-:Y:S05]  /*2b560*/  WARPSYNC.ALL ;  /* 0x0000000000007948 */ /* 0x000fea0003800000 */
[----:B------:R-:W4:Y:S08]  /*2b570*/  S2UR UR5, SR_CgaCtaId ;  /* 0x00000000000579c3 */ /* 0x000f300000008800 */
[----:B------:R-:W-:Y:S06]  /*2b580*/  BAR.SYNC.DEFER_BLOCKING 0x5, 0x180 ;  /* 0x0146000000007b1d */ /* 0x000fec0000010000 */
[----:B------:R-:W-:-:S02]  /*2b590*/  UMOV UR4, 0x400 ;  /* 0x0000040000047882 */ /* 0x000fc40000000000 */
[----:B----4-:R-:W-:-:S06]  /*2b5a0*/  ULEA UR4, UR5, UR4, 0x18 ;  /* 0x0000000405047291 */ /* 0x010fcc000f8ec03f */
[----:B------:R-:W-:-:S05]  /*2b5b0*/  IMAD.U32 R19, RZ, RZ, UR4 ;  /* 0x00000004ff137e24 */ /* 0x000fca000f8e00ff */
[----:B0--3--:R-:W0:Y:S04]  /*2b5c0*/  LDS.128 R4, [R19+0x2a8d0] ;  /* 0x02a8d00013047984 */ /* 0x009e280000000c00 */
[----:B0-----:R3:W-:Y:S04]  /*2b5d0*/  STL.64 [R1], R4 ;  /* 0x0000000401007387 */ /* 0x0017e80000100a00 */
[----:B------:R3:W-:Y:S01]  /*2b5e0*/  STL.64 [R1+0x8], R6 ;  /* 0x0000080601007387 */ /* 0x0007e20000100a00 */
[----:B------:R-:W-:Y:S06]  /*2b5f0*/  BAR.ARV 0x4, 0x180 ;  /* 0x0106000000007b1d */ /* 0x000fec0000002000 */
[----:B------:R-:W-:Y:S05]  /*2b600*/  BRA `(.L_x_1896) ;  /* 0x0000001000347947 */ /* 0x000fea0003800000 */
.L_x_1895:
[----:B------:R-:W4:Y:S01]  /*2b610*/  S2R R16, SR_TID.X ;  /* 0x0000000000107919 */ /* 0x000f220000002100 */
[----:B------:R-:W-:Y:S01]  /*2b620*/  UMOV UR4, 0xffffffff ;  /* 0xffffffff00047882 */ /* 0x000fe20000000000 */
[----:B----4-:R-:W-:-:S04]  /*2b630*/  LOP3.LUT R16, R16, 0x1f, RZ, 0xc0, !PT ;  /* 0x0000001f10107812 */ /* 0x010fc800078ec0ff */
[----:B------:R-:W-:Y:S01]  /*2b640*/  ISETP.NE.AND P0, PT, R16, 0x1f, PT ;  /* 0x0000001f1000780c */ /* 0x000fe20003f05270 */
[----:B------:R-:W-:-:S12]  /*2b650*/  BRA.DIV UR4, `(.L_x_1897) ;  /* 0x0000003204c87947 */ /* 0x000fd8000b800000 */
[----:B------:R-:W0:Y:S01]  /*2b660*/  LDL.LU R2, [R1] ;  /* 0x0000000001027983 */ /* 0x000e220000300800 */
[----:B------:R-:W-:-:S03]  /*2b670*/  ULDC UR4, c[0x0][0xc3c] ;  /* 0x00030f0000047ab9 */ /* 0x000fc60000000800 */
[----:B------:R-:W2:Y:S01]  /*2b680*/  LDL R3, [R1+0xc] ;  /* 0x00000c0001037983 */ /* 0x000ea20000100800 */
[----:B0-----:R-:W-:Y:S02]  /*2b690*/  IMAD.MOV.U32 R10, RZ, RZ, R2 ;  /* 0x000000ffff0a7224 */ /* 0x001fe400078e0002 */
[----:B--23--:R-:W-:-:S05]  /*2b6a0*/  IMAD.IADD R0, R3, 0x1, R16 ;  /* 0x0000000103007824 */ /* 0x00cfca00078e0210 */
[----:B------:R-:W-:-:S13]  /*2b6b0*/  ISETP.GE.OR P1, PT, R0, UR4, !P0 ;  /* 0x0000000400007c0c */ /* 0x000fda000c726670 */
[----:B------:R-:W0:Y:S08]  /*2b6c0*/  @!P1 LDC.64 R2, c[0x0][0xc80] ;  /* 0x00032000ff029b82 */ /* 0x000e300000000a00 */
[----:B------:R-:W2:Y:S01]  /*2b6d0*/  @!P1 LDC.64 R6, c[0x0][0xc78] ;  /* 0x00031e00ff069b82 */ /* 0x000ea20000000a00 */
[----:B0-----:R-:W-:-:S05]  /*2b6e0*/  @!P1 IMAD.WIDE R2, R0, 0x4, R2 ;  /* 0x0000000400029825 */ /* 0x001fca00078e0202 */
        /* <DEDUP_REMOVED lines=31> */
[----:B------:R0:W2:Y:S02]  /*2b8e0*/  SHFL.IDX PT, R9, R7, 0x1f, 0x1f ;  /* 0x03e01f0007097f89 */ /* 0x0000a400000e0000 */
.L_x_2000:
[----:B------:R-:W-:Y:S02]  /*2b8f0*/  ULDC UR4, c[0x0][0xc38] ;  /* 0x00030e0000047ab9 */ /* 0x000fe40000000800 */
[----:B------:R-:W-:-:S04]  /*2b900*/  IMAD.U32 R2, RZ, RZ, UR4 ;  /* 0x00000004ff027e24 */ /* 0x000fc8000f8e00ff */
[----:B--2---:R-:W-:-:S04]  /*2b910*/  IMAD R9, R9, R2, RZ ;  /* 0x0000000209097224 */ /* 0x004fc800078e02ff */
[----:B------:R-:W-:-:S05]  /*2b920*/  IMAD.IADD R0, R0, 0x1, R9 ;  /* 0x0000000100007824 */ /* 0x000fca00078e0209 */
[----:B------:R-:W-:-:S13]  /*2b930*/  ISETP.GT.AND P6, PT, R0, R5, PT ;  /* 0x000000050000720c */ /* 0x000fda0003fc4270 */
[----:B------:R-:W-:Y:S05]  /*2b940*/  @P6 BRA `(.L_x_1898) ;  /* 0x0000000000ac6947 */ /* 0x000fea0003800000 */
.L_x_1901:
[----:B------:R-:W2:Y:S01]  /*2b950*/  LDL.LU R3, [R1+0xc] ;  /* 0x00000c0001037983 */ /* 0x000ea20000300800 */
[----:B------:R-:W3:Y:S01]  /*2b960*/  LDC R2, c[0x0][0xc3c] ;  /* 0x00030f00ff027b82 */ /* 0x000ee20000000800 */
[----:B--2---:R-:W-:-:S05]  /*2b970*/  VIADD R3, R3, 0x1f ;  /* 0x0000001f03037836 */ /* 0x004fca0000000000 */
[----:B---3--:R-:W-:-:S13]  /*2b980*/  ISETP.GE.AND P6, PT, R3, R2, PT ;  /* 0x000000020300720c */ /* 0x008fda0003fc6270 */
[----:B------:R-:W-:Y:S05]  /*2b990*/  @P6 BRA `(.L_x_1899) ;  /* 0x0000000800e86947 */ /* 0x000fea0003800000 */
[----:B------:R-:W2:Y:S01]  /*2b9a0*/  S2R R4, SR_TID.X ;  /* 0x0000000000047919 */ /* 0x000ea20000002100 */
[----:B------:R3:W-:Y:S01]  /*2b9b0*/  STL [R1+0xc], R3 ;  /* 0x00000c0301007387 */ /* 0x0007e20000100800 */
[----:B--2---:R-:W-:-:S05]  /*2b9c0*/  LOP3.LUT R4, R4, 0x1f, RZ, 0xc0, !PT ;  /* 0x0000001f04047812 */ /* 0x004fca00078ec0ff */
[----:B------:R-:W-:Y:S02]  /*2b9d0*/  IMAD.IADD R6, R3, 0x1, R4 ;  /* 0x0000000103067824 */ /* 0x000fe400078e0204 */
[----:B------:R-:W-:-:S03]  /*2b9e0*/  IMAD.MOV.U32 R4, RZ, RZ, RZ ;  /* 0x000000ffff047224 */ /* 0x000fc600078e00ff */
[----:B------:R-:W-:-:S13]  /*2b9f0*/  ISETP.GE.OR P6, PT, R6, R2, !P0 ;  /* 0x000000020600720c */ /* 0x000fda00047c6670 */
[----:B---3--:R-:W2:Y:S02]  /*2ba00*/  @!P6 LDC.64 R2, c[0x0][0xc80] ;  /* 0x00032000ff02eb82 */ /* 0x008ea40000000a00 */
[----:B--2---:R-:W-:-:S05]  /*2ba10*/  @!P6 IMAD.WIDE R2, R6, 0x4, R2 ;  /* 0x000000040602e825 */ /* 0x004fca00078e0202 */
[----:B------:R2:W3:Y:S02]  /*2ba20*/  @!P6 LDG.E R4, desc[UR46][R2.64] ;  /* 0x0000002e0204e981 */ /* 0x0004e4000c1e1900 */
[----:B--2---:R-:W2:Y:S02]  /*2ba30*/  @!P6 LDC.64 R2, c[0x0][0xc78] ;  /* 0x00031e00ff02eb82 */ /* 0x004ea40000000a00 */
[----:B--2---:R-:W-:-:S04]  /*2ba40*/  @!P6 IMAD.WIDE R2, R6, 0x4, R2 ;  /* 0x000000040602e825 */ /* 0x004fc800078e0202 */
[----:B------:R-:W-:-:S06]  /*2ba50*/  IMAD.MOV.U32 R6, RZ, RZ, RZ ;  /* 0x000000ffff067224 */ /* 0x000fcc00078e00ff */
[----:B------:R-:W3:Y:S01]  /*2ba60*/  @!P6 LDG.E R6, desc[UR46][R2.64] ;  /* 0x0000002e0206e981 */ /* 0x000ee2000c1e1900 */
[----:B------:R-:W-:Y:S01]  /*2ba70*/  UMOV UR4, 0xffffffff ;  /* 0xffffffff00047882 */ /* 0x000fe20000000000 */
[----:B---3--:R-:W-:Y:S02]  /*2ba80*/  IMAD R2, R6, R4, RZ ;  /* 0x0000000406027224 */ /* 0x008fe400078e02ff */
[----:B------:R-:W-:Y:S05]  /*2ba90*/  BRA.DIV UR4, `(.L_x_1900) ;  /* 0x0000003604187947 */ /* 0x000fea000b800000 */
[----:B------:R-:W2:Y:S02]  /*2baa0*/  SHFL.UP PT, R3, R2, 0x1, RZ ;  /* 0x0420000002037989 */ /* 0x000ea400000e00ff */
[----:B--2---:R-:W-:-:S05]  /*2bab0*/  SEL R3, R3, RZ, P1 ;  /* 0x000000ff03037207 */ /* 0x004fca0000800000 */
[----:B------:R-:W-:-:S05]  /*2bac0*/  IMAD.IADD R2, R2, 0x1, R3 ;  /* 0x0000000102027824 */ /* 0x000fca00078e0203 */
        /* <DEDUP_REMOVED lines=11> */
[----:B0-----:R-:W-:-:S05]  /*2bb80*/  IMAD.IADD R7, R2, 0x1, R3 ;  /* 0x0000000102077824 */ /* 0x001fca00078e0203 */
[----:B------:R0:W2:Y:S02]  /*2bb90*/  SHFL.IDX PT, R9, R7, 0x1f, 0x1f ;  /* 0x03e01f0007097f89 */ /* 0x0000a400000e0000 */
.L_x_2008:
[----:B------:R-:W-:Y:S02]  /*2bba0*/  ULDC UR4, c[0x0][0xc38] ;  /* 0x00030e0000047ab9 */ /* 0x000fe40000000800 */
[----:B------:R-:W-:-:S04]  /*2bbb0*/  IMAD.U32 R2, RZ, RZ, UR4 ;  /* 0x00000004ff027e24 */ /* 0x000fc8000f8e00ff */
[----:B--2---:R-:W-:-:S04]  /*2bbc0*/  IMAD R9, R9, R2, RZ ;  /* 0x0000000209097224 */ /* 0x004fc800078e02ff */
[----:B------:R-:W-:-:S05]  /*2bbd0*/  IMAD.IADD R0, R9, 0x1, R0 ;  /* 0x0000000109007824 */ /* 0x000fca00078e0200 */
[----:B------:R-:W-:-:S13]  /*2bbe0*/  ISETP.GT.AND P6, PT, R0, R5, PT ;  /* 0x000000050000720c */ /* 0x000fda0003fc4270 */
[----:B------:R-:W-:Y:S05]  /*2bbf0*/  @!P6 BRA `(.L_x_1901) ;  /* 0xfffffffc0054e947 */ /* 0x000fea000383ffff */
.L_x_1898:
[----:B------:R-:W-:Y:S01]  /*2bc00*/  IMAD.IADD R9, R0, 0x1, -R9 ;  /* 0x0000000100097824 */ /* 0x000fe200078e0a09 */
[----:B------:R-:W-:-:S03]  /*2bc10*/  UMOV UR4, 0xffffffff ;  /* 0xffffffff00047882 */ /* 0x000fc60000000000 */
[----:B------:R-:W-:-:S05]  /*2bc20*/  IMAD R0, R7, R2, R9 ;  /* 0x0000000207007224 */ /* 0x000fca00078e0209 */
[----:B------:R-:W-:Y:S01]  /*2bc30*/  ISETP.GT.AND P6, PT, R0, R5, PT ;  /* 0x000000050000720c */ /* 0x000fe20003fc4270 */
[----:B------:R-:W-:-:S12]  /*2bc40*/  BRA.DIV UR4, `(.L_x_1902) ;  /* 0x0000003604847947 */ /* 0x000fd8000b800000 */
[----:B------:R-:W2:Y:S01]  /*2bc50*/  LDL.LU R10, [R1+0xc] ;  /* 0x00000c00010a7983 */ /* 0x000ea20000300800 */
[----:B------:R-:W-:-:S04]  /*2bc60*/  VOTE.ANY R0, PT, !P6 ;  /* 0x0000000000007806 */ /* 0x000fc800070e0100 */
[----:B------:R-:W3:Y:S02]  /*2bc70*/  POPC R3, R0 ;  /* 0x0000000000037309 */ /* 0x000ee40000000000 */
[----:B---3--:R3:W4:Y:S04]  /*2bc80*/  SHFL.IDX PT, R4, R4, R3, 0x1f ;  /* 0x00001f0304047589 */ /* 0x00872800000e0000 */
[----:B------:R3:W0:Y:S01]  /*2bc90*/  SHFL.IDX PT, R6, R6, R3, 0x1f ;  /* 0x00001f0306067589 */ /* 0x00062200000e0000 */
[----:B--2---:R-:W-:-:S05]  /*2bca0*/  IMAD.IADD R10, R3, 0x1, R10 ;  /* 0x00000001030a7824 */ /* 0x004fca00078e020a */
[----:B0---4-:R3:W-:Y:S02]  /*2bcb0*/  STL [R1+0xc], R10 ;  /* 0x00000c0a01007387 */ /* 0x0117e40000100800 */
.L_x_2013:
[----:B------:R-:W-:-:S13]  /*2bcc0*/  ISETP.NE.AND P0, PT, R0, RZ, PT ;  /* 0x000000ff0000720c */ /* 0x000fda0003f05270 */
[----:B------:R-:W-:Y:S05]  /*2bcd0*/  @!P0 BRA `(.L_x_1903) ;  /* 0x0000000000148947 */ /* 0x000fea0003800000 */
[----:B------:R-:W-:Y:S01]  /*2bce0*/  UMOV UR4, 0xffffffff ;  /* 0xffffffff00047882 */ /* 0x000fe20000000000 */
[----:B---3--:R-:W-:Y:S02]  /*2bcf0*/  VIADD R3, R3, 0xffffffff ;  /* 0xffffffff03037836 */ /* 0x008fe40000000000 */
[----:B------:R-:W-:Y:S05]  /*2bd00*/  BRA.DIV UR4, `(.L_x_1904) ;  /* 0x0000003604bc7947 */ /* 0x000fea000b800000 */
[----:B------:R2:W3:Y:S02]  /*2bd10*/  SHFL.IDX PT, R3, R7, R3, 0x1f ;  /* 0x00001f0307037589 */ /* 0x0004e400000e0000 */
.L_x_2016:
[----:B---3--:R-:W-:-:S07]  /*2bd20*/  IMAD.MOV.U32 R8, RZ, RZ, R3 ;  /* 0x000000ffff087224 */ /* 0x008fce00078e0003 */
.L_x_1903:
[----:B------:R-:W-:Y:S01]  /*2bd30*/  ISETP.NE.AND P0, PT, R6, 0x1, PT ;  /* 0x000000010600780c */ /* 0x000fe20003f05270 */
[----:B------:R-:W-:-:S05]  /*2bd40*/  IMAD R0, R8, R2, R9 ;  /* 0x0000000208007224 */ /* 0x000fca00078e0209 */
[----:B------:R4:W-:Y:S02]  /*2bd50*/  STL [R1], R0 ;  /* 0x0000000001007387 */ /* 0x0009e40000100800 */
[----:B----4-:R-:W-:-:S05]  /*2bd60*/  IMAD.IADD R0, R5, 0x1, -R0 ;  /* 0x0000000105007824 */ /* 0x010fca00078e0a00 */
[----:B------:R-:W-:Y:S05]  /*2bd70*/  @!P0 BRA `(.L_x_1905) ;  /* 0x0000000000e48947 */ /* 0x000fea0003800000 */
[----:B------:R-:W-:-:S04]  /*2bd80*/  IABS R5, R4 ;  /* 0x0000000400057213 */ /* 0x000fc80000000000 */
[----:B------:R-:W4:Y:S08]  /*2bd90*/  I2F.RP R2, R5 ;  /* 0x0000000500027306 */ /* 0x000f300000209400 */
[----:B----4-:R-:W4:Y:S02]  /*2bda0*/  MUFU.RCP R2, R2 ;  /* 0x0000000200027308 */ /* 0x010f240000001000 */
[----:B----4-:R-:W-:-:S06]  /*2bdb0*/  VIADD R2, R2, 0xffffffe ;  /* 0x0ffffffe02027836 */ /* 0x010fcc0000000000 */
[----:B---3--:R-:W3:Y:S02]  /*2bdc0*/  F2I.FTZ.U32.TRUNC.NTZ R3, R2 ;  /* 0x0000000200037305 */ /* 0x008ee4000021f000 */
[----:B---3--:R-:W-:-:S04]  /*2bdd0*/  IMAD.MOV R2, RZ, RZ, -R3 ;  /* 0x000000ffff027224 */ /* 0x008fc800078e0a03 */
        /* <DEDUP_REMOVED lines=14> */
[----:B------:R-:W3:Y:S07]  /*2bec0*/  I2F.RP R2, R5 ;  /* 0x0000000500027306 */ /* 0x000eee0000209400 */
[----:B------:R-:W-:Y:S01]  /*2bed0*/  @P0 VIADD R8, R8, 0x1 ;  /* 0x0000000108080836 */ /* 0x000fe20000000000 */
[----:B---3--:R-:W3:Y:S02]  /*2bee0*/  MUFU.RCP R2, R2 ;  /* 0x0000000200027308 */ /* 0x008ee40000001000 */
[----:B---3--:R-:W-:-:S06]  /*2bef0*/  VIADD R2, R2, 0xffffffe ;  /* 0x0ffffffe02027836 */ /* 0x008fcc0000000000 */
[----:B------:R-:W3:Y:S02]  /*2bf00*/  F2I.FTZ.U32.TRUNC.NTZ R3, R2 ;  /* 0x0000000200037305 */ /* 0x000ee4000021f000 */
[----:B---3--:R-:W-:-:S04]  /*2bf10*/  IMAD.MOV R2, RZ, RZ, -R3 ;  /* 0x000000ffff027224 */ /* 0x008fc800078e0a03 */
[----:B--2---:R-:W-:Y:S02]  /*2bf20*/  IMAD R7, R2, R5, RZ ;  /* 0x0000000502077224 */ /* 0x004fe400078e02ff */
        /* <DEDUP_REMOVED lines=30> */
.L_x_1905:
[----:B---3--:R-:W3:Y:S01]  /*2c110*/  LDL R3, [R1+0xc] ;  /* 0x00000c0001037983 */ /* 0x008ee20000100800 */
[----:B--2---:R-:W3:Y:S02]  /*2c120*/  LDC.64 R6, c[0x0][0xc90] ;  /* 0x00032400ff067b82 */ /* 0x004ee40000000a00 */
[----:B---3--:R-:W-:-:S05]  /*2c130*/  IMAD.WIDE R6, R3, 0x4, R6 ;  /* 0x0000000403067825 */ /* 0x008fca00078e0206 */
[----:B------:R-:W2:Y:S02]  /*2c140*/  LDG.E R3, desc[UR46][R6.64] ;  /* 0x0000002e06037981 */ /* 0x000ea4000c1e1900 */
[----:B--2---:R-:W-:-:S05]  /*2c150*/  IMAD R5, R4, R3, RZ ;  /* 0x0000000304057224 */ /* 0x004fca00078e02ff */
[----:B------:R-:W-:-:S04]  /*2c160*/  IABS R8, R5 ;  /* 0x0000000500087213 */ /* 0x000fc80000000000 */
[----:B------:R-:W2:Y:S08]  /*2c170*/  I2F.RP R6, R8 ;  /* 0x0000000800067306 */ /* 0x000eb00000209400 */
[----:B--2---:R-:W2:Y:S02]  /*2c180*/  MUFU.RCP R6, R6 ;  /* 0x0000000600067308 */ /* 0x004ea40000001000 */
[----:B--2---:R-:W-:-:S06]  /*2c190*/  VIADD R6, R6, 0xffffffe ;  /* 0x0ffffffe06067836 */ /* 0x004fcc0000000000 */
[----:B------:R-:W2:Y:S02]  /*2c1a0*/  F2I.FTZ.U32.TRUNC.NTZ R7, R6 ;  /* 0x0000000600077305 */ /* 0x000ea4000021f000 */
[----:B--2---:R-:W-:-:S04]  /*2c1b0*/  IMAD.MOV R6, RZ, RZ, -R7 ;  /* 0x000000ffff067224 */ /* 0x004fc800078e0a07 */
        /* <DEDUP_REMOVED lines=22> */
[----:B------:R-:W-:-:S04]  /*2c320*/  VIADDMNMX R8, R8, R2, R3, PT ;  /* 0x0000000208087246 */ /* 0x000fc80003800103 */
[----:B------:R-:W-:-:S04]  /*2c330*/  IABS R9, R8 ;  /* 0x0000000800097213 */ /* 0x000fc80000000000 */
[----:B------:R-:W2:Y:S08]  /*2c340*/  I2F.RP R2, R9 ;  /* 0x0000000900027306 */ /* 0x000eb00000209400 */
[----:B--2---:R-:W2:Y:S02]  /*2c350*/  MUFU.RCP R2, R2 ;  /* 0x0000000200027308 */ /* 0x004ea40000001000 */
[----:B--2---:R-:W-:-:S06]  /*2c360*/  VIADD R2, R2, 0xffffffe ;  /* 0x0ffffffe02027836 */ /* 0x004fcc0000000000 */
[----:B------:R2:W3:Y:S02]  /*2c370*/  F2I.FTZ.U32.TRUNC.NTZ R3, R2 ;  /* 0x0000000200037305 */ /* 0x0004e4000021f000 */
[----:B--2---:R-:W-:Y:S02]  /*2c380*/  IMAD.MOV.U32 R2, RZ, RZ, RZ ;  /* 0x000000ffff027224 */ /* 0x004fe400078e00ff */
[----:B---3--:R-:W-:-:S04]  /*2c390*/  IMAD.MOV R0, RZ, RZ, -R3 ;  /* 0x000000ffff007224 */ /* 0x008fc800078e0a03 */
[----:B------:R-:W-:-:S04]  /*2c3a0*/  IMAD R0, R0, R9, RZ ;  /* 0x0000000900007224 */ /* 0x000fc800078e02ff */
        /* <DEDUP_REMOVED lines=11> */
[----:B------:R-:W-:Y:S02]  /*2c460*/  LOP3.LUT R0, R6, R8, RZ, 0x3c, !PT ;  /* 0x0000000806007212 */ /* 0x000fe400078e3cff */
[----:B------:R-:W-:Y:S02]  /*2c470*/  IADD3 R6, R7, 0x1000000, R6 ;  /* 0x0100000007067810 */ /* 0x000fe40007ffe006 */
[----:B------:R-:W-:-:S07]  /*2c480*/  ISETP.GE.AND P2, PT, R0, RZ, PT ;  /* 0x000000ff0000720c */ /* 0x000fce0003f46270 */
[----:B------:R-:W-:-:S04]  /*2c490*/  @P0 VIADD R2, R2, 0x1 ;  /* 0x0000000102020836 */ /* 0x000fc80000000000 */
[----:B------:R-:W-:-:S04]  /*2c4a0*/  IMAD.MOV.U32 R0, RZ, RZ, R2 ;  /* 0x000000ffff007224 */ /* 0x000fc800078e0002 */
[----:B------:R-:W-:Y:S01]  /*2c4b0*/  @!P2 IMAD.MOV R0, RZ, RZ, -R0 ;  /* 0x000000ffff00a224 */ /* 0x000fe200078e0a00 */
[----:B------:R-:W-:Y:S01]  /*2c4c0*/  @!P1 LOP3.LUT R0, RZ, R8, RZ, 0x33, !PT ;  /* 0x00000008ff009212 */ /* 0x000fe200078e33ff */
[----:B------:R-:W-:-:S04]  /*2c4d0*/  IMAD.MOV R8, RZ, RZ, -R8 ;  /* 0x000000ffff087224 */ /* 0x000fc800078e0a08 */
[----:B------:R-:W-:-:S05]  /*2c4e0*/  IMAD R2, R0, R8, R6 ;  /* 0x0000000800027224 */ /* 0x000fca00078e0206 */
[----:B------:R3:W-:Y:S02]  /*2c4f0*/  STL [R1+0x8], R2 ;  /* 0x0000080201007387 */ /* 0x0007e40000100800 */
.L_x_1906:
[----:B------:R-:W-:-:S05]  /*2c500*/  LOP3.LUT R0, RZ, R0, RZ, 0x33, !PT ;  /* 0x00000000ff007212 */ /* 0x000fca00078e33ff */
[----:B------:R-:W-:-:S05]  /*2c510*/  IMAD.IADD R0, R4, 0x1, R0 ;  /* 0x0000000104007824 */ /* 0x000fca00078e0200 */
[----:B------:R4:W-:Y:S01]  /*2c520*/  STL [R1+0x4], R0 ;  /* 0x0000040001007387 */ /* 0x0009e20000100800 */
[----:B------:R-:W-:Y:S05]  /*2c530*/  BRA `(.L_x_1907) ;  /* 0x0000000000287947 */ /* 0x000fea0003800000 */
.L_x_1899:
        /* <DEDUP_REMOVED lines=10> */
.L_x_1907:
[----:B--23--:R-:W0:Y:S04]  /*2c5e0*/  LDL R2, [R1+0xc] ;  /* 0x00000c0001027983 */ /* 0x00ce280000100800 */
[----:B------:R-:W2:Y:S04]  /*2c5f0*/  LDL R3, [R1+0x8] ;  /* 0x0000080001037983 */ /* 0x000ea80000100800 */
[----:B------:R-:W3:Y:S04]  /*2c600*/  LDL R5, [R1+0x4] ;  /* 0x0000040001057983 */ /* 0x000ee80000100800 */
[----:B------:R-:W3:Y:S01]  /*2c610*/  LDL R4, [R1] ;  /* 0x0000000001047983 */ /* 0x000ee20000100800 */
[----:B----4-:R-:W4:Y:S01]  /*2c620*/  S2R R0, SR_TID.X ;  /* 0x0000000000007919 */ /* 0x010f220000002100 */
[----:B------:R-:W-:Y:S05]  /*2c630*/  WARPSYNC.ALL ;  /* 0x0000000000007948 */ /* 0x000fea0003800000 */
[----:B----4-:R-:W-:Y:S01]  /*2c640*/  LOP3.LUT R0, R0, 0x1f, RZ, 0xc0, !PT ;  /* 0x0000001f00007812 */ /* 0x010fe200078ec0ff */
[----:B------:R-:W-:Y:S03]  /*2c650*/  BAR.SYNC.DEFER_BLOCKING 0x4, 0x180 ;  /* 0x0106000000007b1d */ /* 0x000fe60000010000 */
[----:B------:R-:W-:-:S13]  /*2c660*/  ISETP.NE.AND P0, PT, R0, RZ, PT ;  /* 0x000000ff0000720c */ /* 0x000fda0003f05270 */
[----:B------:R-:W4:Y:S01]  /*2c670*/  @!P0 S2R R0, SR_CgaCtaId ;  /* 0x0000000000008919 */ /* 0x000f220000008800 */
[----:B0-----:R-:W-:Y:S01]  /*2c680*/  IMAD.MOV.U32 R7, RZ, RZ, R2 ;  /* 0x000000ffff077224 */ /* 0x001fe200078e0002 */
[----:B------:R-:W-:Y:S01]  /*2c690*/  @!P0 MOV R2, 0x400 ;  /* 0x0000040000028802 */ /* 0x000fe20000000f00 */
[----:B--2---:R-:W-:-:S03]  /*2c6a0*/  IMAD.MOV.U32 R6, RZ, RZ, R3 ;  /* 0x000000ffff067224 */ /* 0x004fc600078e0003 */
[----:B----4-:R-:W-:-:S05]  /*2c6b0*/  @!P0 LEA R19, R0, R2, 0x18 ;  /* 0x0000000200138211 */ /* 0x010fca00078ec0ff */
[----:B---3--:R0:W-:Y:S01]  /*2c6c0*/  @!P0 STS.128 [R19+0x2a8d0], R4 ;  /* 0x02a8d00413008388 */ /* 0x0081e20000000c00 */
[----:B------:R-:W-:Y:S06]  /*2c6d0*/  BAR.ARV 0x5, 0x180 ;  /* 0x0146000000007b1d */ /* 0x000fec0000002000 */
.L_x_1896:
[----:B--2---:R-:W2:Y:S01]  /*2c6e0*/  LDL R0, [R1+0xc] ;  /* 0x00000c0001007983 */ /* 0x004ea20000100800 */
[----:B------:R-:W-:Y:S02]  /*2c6f0*/  ULDC UR4, c[0x0][0xc3c] ;  /* 0x00030f0000047ab9 */ /* 0x000fe40000000800 */
[----:B--2---:R-:W-:-:S13]  /*2c700*/  ISETP.GE.AND P0, PT, R0, UR4, PT ;  /* 0x0000000400007c0c */ /* 0x004fda000bf06270 */
[----:B------:R-:W-:Y:S05]  /*2c710*/  @!P0 BRA `(.L_x_1908) ;  /* 0xffffff84005c8947 */ /* 0x000fea000383ffff */
[----:B------:R-:W-:Y:S05]  /*2c720*/  BSYNC B8 ;  /* 0x0000000000087941 */ /* 0x000fea0003800000 */
.L_x_1748:
[----:B----4-:R-:W2:Y:S01]  /*2c730*/  LDL.LU R0, [R1+0x58] ;  /* 0x0000580001007983 */ /* 0x010ea20000300800 */
[----:B------:R-:W-:Y:S01]  /*2c740*/  BSSY B0, `(.L_x_1909) ;  /* 0x000000b000007945 */ /* 0x000fe20003800000 */
[----:B0--3--:R-:W0:Y:S01]  /*2c750*/  S2R R5, SR_CgaCtaId ;  /* 0x0000000000057919 */ /* 0x009e220000008800 */
[----:B--2---:R-:W-:-:S05]  /*2c760*/  VIADD R0, R0, 0x1 ;  /* 0x0000000100007836 */ /* 0x004fca0000000000 */
[----:B-1----:R-:W-:-:S04]  /*2c770*/  LEA.HI R2, R0, R0, RZ, 0x1 ;  /* 0x0000000000027211 */ /* 0x002fc800078f08ff */
[----:B------:R-:W-:-:S05]  /*2c780*/  LOP3.LUT R3, R2, 0xfffffffe, RZ, 0xc0, !PT ;  /* 0xfffffffe02037812 */ /* 0x000fca00078ec0ff */
[----:B------:R-:W-:Y:S01]  /*2c790*/  IMAD.IADD R3, R0, 0x1, -R3 ;  /* 0x0000000100037824 */ /* 0x000fe200078e0a03 */
[----:B------:R-:W-:-:S04]  /*2c7a0*/  MOV R0, 0x400 ;  /* 0x0000040000007802 */ /* 0x000fc80000000f00 */
[----:B0-----:R-:W-:Y:S02]  /*2c7b0*/  LEA R0, R5, R0, 0x18 ;  /* 0x0000000005007211 */ /* 0x001fe400078ec0ff */
[----:B------:R-:W-:-:S04]  /*2c7c0*/  SHF.L.U32 R3, R3, 0x1f, RZ ;  /* 0x0000001f03037819 */ /* 0x000fc800000006ff */
[----:B------:R-:W0:Y:S02]  /*2c7d0*/  SYNCS.PHASECHK.TRANS64.TRYWAIT P0, [R0+URZ+0x2a820], R3 ;  /* 0x02a82003000075a7 */ /* 0x000e24000800017f */
[----:B0-----:R-:W-:Y:S05]  /*2c7e0*/  @!P0 BRA `(.L_x_1910) ;  /* 0x0000002c00308947 */ /* 0x001fea0003800000 */
.L_x_2017:
[----:B------:R-:W-:Y:S05]  /*2c7f0*/  BSYNC B0 ;  /* 0x0000000000007941 */ /* 0x000fea0003800000 */
.L_x_1909:
[----:B------:R-:W-:-:S03]  /*2c800*/  UMOV UR4, 0xffffffff ;  /* 0xffffffff00047882 */ /* 0x000fc60000000000 */
[----:B------:R-:W-:Y:S05]  /*2c810*/  BRA.DIV UR4, `(.L_x_1911) ;  /* 0x0000002e04387947 */ /* 0x000fea000b800000 */
[----:B------:R-:W1:Y:S02]  /*2c820*/  S2R R2, SR_TID.X ;  /* 0x0000000000027919 */ /* 0x000e640000002100 */
[----:B-1----:R-:W-:-:S04]  /*2c830*/  SHF.R.U32.HI R2, RZ, 0x5, R2 ;  /* 0x00000005ff027819 */ /* 0x002fc80000011602 */
[----:B------:R-:W-:-:S05]  /*2c840*/  LOP3.LUT R2, R2, 0x3, RZ, 0xc0, !PT ;  /* 0x0000000302027812 */ /* 0x000fca00078ec0ff */
[----:B------:R1:W2:Y:S02]  /*2c850*/  SHFL.IDX PT, R14, R2, RZ, 0x1f ;  /* 0x00001fff020e7589 */ /* 0x0002a400000e0000 */
.L_x_2020:
[----:B--2---:R-:W-:-:S13]  /*2c860*/  ISETP.NE.AND P0, PT, R14, RZ, PT ;  /* 0x000000ff0e00720c */ /* 0x004fda0003f05270 */
[----:B------:R-:W-:Y:S05]  /*2c870*/  @P0 BRA `(.L_x_1445) ;  /* 0x00000000009c0947 */ /* 0x000fea0003800000 */
[----:B------:R-:W-:-:S03]  /*2c880*/  UMOV UR4, 0xffffffff ;  /* 0xffffffff00047882 */ /* 0x000fc60000000000 */
[----:B------:R-:W-:Y:S05]  /*2c890*/  BRA.DIV UR4, `(.L_x_1912) ;  /* 0x0000002e044c7947 */ /* 0x000fea000b800000 */
[----:B------:R-:W-:-:S13]  /*2c8a0*/  ELECT P6, URZ, PT ;  /* 0x00000000003f782f */ /* 0x000fda00038c0000 */
.L_x_2023:
        /* <DEDUP_REMOVED lines=8> */
.L_x_1913:
[----:B0-----:R-:W2:Y:S04]  /*2c930*/  LDL R3, [R1+0x10] ;  /* 0x0000100001037983 */ /* 0x001ea80000100800 */
[----:B------:R-:W3:Y:S01]  /*2c940*/  LDL.LU R7, [R1+0x18] ;  /* 0x0000180001077983 */ /* 0x000ee20000300800 */
[----:B------:R-:W-:-:S04]  /*2c950*/  VIADD R2, R0, 0x2a840 ;  /* 0x0002a84000027836 */ /* 0x000fc80000000000 */
[C---:B--2---:R-:W-:Y:S02]  /*2c960*/  IMAD R6, R3.reuse, 0x8, R2 ;  /* 0x0000000803067824 */ /* 0x044fe400078e0202 */
[----:B------:R-:W-:Y:S01]  /*2c970*/  VIADD R3, R3, 0x1 ;  /* 0x0000000103037836 */ /* 0x000fe20000000000 */
[----:B---3--:R-:W-:-:S04]  /*2c980*/  SHF.L.U32 R5, R7, 0x1f, RZ ;  /* 0x0000001f07057819 */ /* 0x008fc800000006ff */
        /* <DEDUP_REMOVED lines=8> */
.L_x_2024:
[----:B------:R-:W1:Y:S02]  /*2ca10*/  SYNCS.PHASECHK.TRANS64.TRYWAIT P0, [R7+URZ], R2 ;  /* 0x00000002070075a7 */ /* 0x000e64000800017f */
[----:B-1----:R-:W-:Y:S05]  /*2ca20*/  @!P0 BRA `(.L_x_1915) ;  /* 0x0000002c001c8947 */ /* 0x002fea0003800000 */
.L_x_2025:
[----:B------:R-:W-:Y:S05]  /*2ca30*/  @!P2 BRA `(.L_x_1916) ;  /* 0x000000000004a947 */ /* 0x000fea0003800000 */
[----:B------:R-:W-:Y:S01]  /*2ca40*/  BPT.TRAP 0x1 ;  /* 0x000000040000795c */ /* 0x000fe20000300000 */
.L_x_1916:
[----:B------:R-:W2:Y:S01]  /*2ca50*/  LDL.LU R4, [R1+0x10] ;  /* 0x0000100001047983 */ /* 0x000ea20000300800 */
[----:B------:R-:W-:-:S04]  /*2ca60*/  VIADD R0, R0, 0x2a860 ;  /* 0x0002a86000007836 */ /* 0x000fc80000000000 */
[----:B--2---:R-:W-:-:S04]  /*2ca70*/  IMAD R4, R4, 0x8, R0 ;  /* 0x0000000804047824 */ /* 0x004fc800078e0200 */
[----:B------:R-:W2:Y:S02]  /*2ca80*/  SYNCS.PHASECHK.TRANS64.TRYWAIT P0, [R4+URZ], R5 ;  /* 0x00000005040075a7 */ /* 0x000ea4000800017f */
[----:B--2---:R-:W-:Y:S05]  /*2ca90*/  @!P0 BRA `(.L_x_1917) ;  /* 0x0000002c00148947 */ /* 0x004fea0003800000 */
.L_x_2026:
[----:B------:R-:W-:-:S07]  /*2caa0*/  IMAD R3, R3, 0x8, R0 ;  /* 0x0000000803037824 */ /* 0x000fce00078e0200 */
.L_x_1918:
[----:B---3--:R3:W4:Y:S02]  /*2cab0*/  SYNCS.PHASECHK.TRANS64.TRYWAIT P0, [R3+URZ], R2 ;  /* 0x00000002030075a7 */ /* 0x008724000800017f */
[----:B----4-:R-:W-:Y:S05]  /*2cac0*/  @!P0 NANOSLEEP.SYNCS 0x989680 ;  /* 0x009896800000895d */ /* 0x010fea0003900000 */
[----:B------:R-:W4:Y:S02]  /*2cad0*/  @!P0 SYNCS.PHASECHK.TRANS64 P0, [R3+URZ], R2 ;  /* 0x00000002030085a7 */ /* 0x000f24000800007f */
[----:B----4-:R-:W-:Y:S05]  /*2cae0*/  @!P0 BRA `(.L_x_1918) ;  /* 0xfffffffc00f08947 */ /* 0x010fea000383ffff */
.L_x_1445:
[----:B------:R-:W-:Y:S05]  /*2caf0*/  BSYNC B9 ;  /* 0x0000000000097941 */ /* 0x000fea0003800000 */
.L_x_1442:
[----:B------:R-:W-:Y:S05]  /*2cb00*/  EXIT ;  /* 0x000000000000794d */ /* 0x000fea0003800000 */
.L_x_1473:
[----:B0-----:R0:W1:Y:S02]  /*2cb10*/  SYNCS.PHASECHK.TRANS64.TRYWAIT P5, [R3+URZ+0x2a890], R0 ;  /* 0x02a89000030075a7 */ /* 0x00106400080a017f */
[----:B-1----:R-:W-:Y:S05]  /*2cb20*/  @!P5 NANOSLEEP.SYNCS 0x989680 ;  /* 0x009896800000d95d */ /* 0x002fea0003900000 */
[----:B------:R-:W1:Y:S02]  /*2cb30*/  @!P5 SYNCS.PHASECHK.TRANS64 P5, [R3+URZ+0x2a890], R0 ;  /* 0x02a890000300d5a7 */ /* 0x000e6400080a007f */
[----:B-1----:R-:W-:Y:S05]  /*2cb40*/  @!P5 BRA `(.L_x_1473) ;  /* 0xfffffffc00f0d947 */ /* 0x002fea000383ffff */
[----:B------:R-:W-:Y:S05]  /*2cb50*/  BRA `(.L_x_1919) ;  /* 0xfffffd7400007947 */ /* 0x000fea000383ffff */
.L_x_1527:
[----:B-1----:R1:W2:Y:S02]  /*2cb60*/  SYNCS.PHASECHK.TRANS64.TRYWAIT P5, [R3+URZ+0x2a890], R0 ;  /* 0x02a89000030075a7 */ /* 0x0022a400080a017f */
[----:B--2---:R-:W-:Y:S05]  /*2cb70*/  @!P5 NANOSLEEP.SYNCS 0x989680 ;  /* 0x009896800000d95d */ /* 0x004fea0003900000 */
[----:B------:R-:W2:Y:S02]  /*2cb80*/  @!P5 SYNCS.PHASECHK.TRANS64 P5, [R3+URZ+0x2a890], R0 ;  /* 0x02a890000300d5a7 */ /* 0x000ea400080a007f */
[----:B--2---:R-:W-:Y:S05]  /*2cb90*/  @!P5 BRA `(.L_x_1527) ;  /* 0xfffffffc00f0d947 */ /* 0x004fea000383ffff */
[----:B------:R-:W-:Y:S05]  /*2cba0*/  BRA `(.L_x_1920) ;  /* 0xfffffda8006c7947 */ /* 0x000fea000383ffff */
.L_x_1552:
[----:B0-----:R0:W1:Y:S02]  /*2cbb0*/  SYNCS.PHASECHK.TRANS64.TRYWAIT P4, [R3+URZ+0x2a890], R0 ;  /* 0x02a89000030075a7 */ /* 0x001064000808017f */
[----:B-1----:R-:W-:Y:S05]  /*2cbc0*/  @!P4 NANOSLEEP.SYNCS 0x989680 ;  /* 0x009896800000c95d */ /* 0x002fea0003900000 */
[----:B------:R-:W1:Y:S02]  /*2cbd0*/  @!P4 SYNCS.PHASECHK.TRANS64 P4, [R3+URZ+0x2a890], R0 ;  /* 0x02a890000300c5a7 */ /* 0x000e64000808007f */
[----:B-1----:R-:W-:Y:S05]  /*2cbe0*/  @!P4 BRA `(.L_x_1552) ;  /* 0xfffffffc00f0c947 */ /* 0x002fea000383ffff */
[----:B------:R-:W-:Y:S05]  /*2cbf0*/  BRA `(.L_x_1921) ;  /* 0xfffffddc00447947 */ /* 0x000fea000383ffff */
.L_x_1558:
[----:B0-----:R0:W1:Y:S02]  /*2cc00*/  SYNCS.PHASECHK.TRANS64.TRYWAIT P4, [R3+URZ+0x2a8b0], R0 ;  /* 0x02a8b000030075a7 */ /* 0x001064000808017f */
[----:B-1----:R-:W-:Y:S05]  /*2cc10*/  @!P4 NANOSLEEP.SYNCS 0x989680 ;  /* 0x009896800000c95d */ /* 0x002fea0003900000 */
[----:B------:R-:W1:Y:S02]  /*2cc20*/  @!P4 SYNCS.PHASECHK.TRANS64 P4, [R3+URZ+0x2a8b0], R0 ;  /* 0x02a8b0000300c5a7 */ /* 0x000e64000808007f */
[----:B-1----:R-:W-:Y:S05]  /*2cc30*/  @!P4 BRA `(.L_x_1558) ;  /* 0xfffffffc00f0c947 */ /* 0x002fea000383ffff */
[----:B------:R-:W-:Y:S05]  /*2cc40*/  BRA `(.L_x_1922) ;  /* 0xfffffde000447947 */ /* 0x000fea000383ffff */
.L_x_1586:
        /* <DEDUP_REMOVED lines=8> */
.L_x_1924:
[----:B------:R-:W-:Y:S05]  /*2ccd0*/  BSYNC B1 ;  /* 0x0000000000017941 */ /* 0x000fea0003800000 */
.L_x_1923:
        /* <DEDUP_REMOVED lines=8> */
.L_x_1925:
[----:B------:R-:W-:Y:S02]  /*2cd60*/  IMAD.MOV.U32 R13, RZ, RZ, R63 ;  /* 0x000000ffff0d7224 */ /* 0x000fe400078e003f */
[----:B------:R-:W-:-:S07]  /*2cd70*/  IMAD.MOV.U32 R6, RZ, RZ, R14 ;  /* 0x000000ffff067224 */ /* 0x000fce00078e000e */
[----:B------:R-:W-:Y:S05]  /*2cd80*/  WARPSYNC.COLLECTIVE R15, `(.L_x_1926) ;  /* 0x000000000f087348 */ /* 0x000fea0003c00000 */
[----:B------:R0:W1:Y:S02]  /*2cd90*/  SHFL.IDX P6, R14, R13, R12, R11 ;  /* 0x0000000c0d0e7389 */ /* 0x00006400000c000b */
[----:B01----:R-:W-:Y:S01]  /*2cda0*/  ENDCOLLECTIVE ;  /* 0x000000000000791b */ /* 0x003fe20003800000 */
.L_x_1926:
[----:B------:R-:W-:Y:S02]  /*2cdb0*/  IMAD.MOV.U32 R13, RZ, RZ, R3 ;  /* 0x000000ffff0d7224 */ /* 0x000fe400078e0003 */
[----:B------:R-:W-:-:S07]  /*2cdc0*/  IMAD.MOV.U32 R9, RZ, RZ, R14 ;  /* 0x000000ffff097224 */ /* 0x000fce00078e000e */
[----:B------:R-:W-:Y:S05]  /*2cdd0*/  WARPSYNC.COLLECTIVE R15, `(.L_x_1927) ;  /* 0x000000000f087348 */ /* 0x000fea0003c00000 */
[----:B------:R0:W1:Y:S02]  /*2cde0*/  SHFL.IDX P6, R14, R13, R12, R11 ;  /* 0x0000000c0d0e7389 */ /* 0x00006400000c000b */
[----:B01----:R-:W-:Y:S01]  /*2cdf0*/  ENDCOLLECTIVE ;  /* 0x000000000000791b */ /* 0x003fe20003800000 */
.L_x_1927:
[----:B------:R-:W-:Y:S01]  /*2ce00*/  IMAD.MOV.U32 R8, RZ, RZ, R14 ;  /* 0x000000ffff087224 */ /* 0x000fe200078e000e */
[----:B------:R-:W-:Y:S06]  /*2ce10*/  BRA `(.L_x_1928) ;  /* 0xfffffdf4000c7947 */ /* 0x000fec000383ffff */
.L_x_1589:
[----:B------:R-:W-:Y:S01]  /*2ce20*/  BSSY B1, `(.L_x_1929) ;  /* 0x0000008000017945 */ /* 0x000fe20003800000 */
[----:B------:R-:W-:Y:S02]  /*2ce30*/  IMAD.MOV.U32 R13, RZ, RZ, R0 ;  /* 0x000000ffff0d7224 */ /* 0x000fe400078e0000 */
[----:B------:R-:W-:Y:S02]  /*2ce40*/  IMAD.MOV.U32 R12, RZ, RZ, 0x1 ;  /* 0x00000001ff0c7424 */ /* 0x000fe400078e00ff */
[----:B------:R-:W-:Y:S02]  /*2ce50*/  IMAD.MOV.U32 R11, RZ, RZ, 0x1c1f ;  /* 0x00001c1fff0b7424 */ /* 0x000fe400078e00ff */
[----:B------:R-:W-:-:S07]  /*2ce60*/  IMAD.MOV.U32 R15, RZ, RZ, -0x1 ;  /* 0xffffffffff0f7424 */ /* 0x000fce00078e00ff */
[----:B0--34-:R-:W-:Y:S05]  /*2ce70*/  WARPSYNC.COLLECTIVE R15, `(.L_x_1930) ;  /* 0x000000000f087348 */ /* 0x019fea0003c00000 */
[----:B------:R1:W2:Y:S02]  /*2ce80*/  SHFL.IDX P6, R14, R13, R12, R11 ;  /* 0x0000000c0d0e7389 */ /* 0x0002a400000c000b */
[----:B01234-:R-:W-:Y:S01]  /*2ce90*/  ENDCOLLECTIVE ;  /* 0x000000000000791b */ /* 0x01ffe20003800000 */
.L_x_1930:
[----:B------:R-:W-:Y:S05]  /*2cea0*/  BSYNC B1 ;  /* 0x0000000000017941 */ /* 0x000fea0003800000 */
.L_x_1929:
[----:B------:R-:W-:Y:S02]  /*2ceb0*/  IMAD.MOV.U32 R13, RZ, RZ, R32 ;  /* 0x000000ffff0d7224 */ /* 0x000fe400078e0020 */
[----:B------:R-:W-:Y:S02]  /*2cec0*/  IMAD.MOV.U32 R12, RZ, RZ, 0x1 ;  /* 0x00000001ff0c7424 */ /* 0x000fe400078e00ff */
[----:B------:R-:W-:Y:S02]  /*2ced0*/  IMAD.MOV.U32 R11, RZ, RZ, 0x1c1f ;  /* 0x00001c1fff0b7424 */ /* 0x000fe400078e00ff */
[----:B------:R-:W-:Y:S02]  /*2cee0*/  IMAD.MOV.U32 R15, RZ, RZ, -0x1 ;  /* 0xffffffffff0f7424 */ /* 0x000fe400078e00ff */
[----:B------:R-:W-:-:S07]  /*2cef0*/  IMAD.MOV.U32 R0, RZ, RZ, R14 ;  /* 0x000000ffff007224 */ /* 0x000fce00078e000e */
[----:B------:R-:W-:Y:S05]  /*2cf00*/  WARPSYNC.COLLECTIVE R15, `(.L_x_1931) ;  /* 0x000000000f087348 */ /* 0x000fea0003c00000 */
[----:B------:R0:W1:Y:S02]  /*2cf10*/  SHFL.IDX P6, R14, R13, R12, R11 ;  /* 0x0000000c0d0e7389 */ /* 0x00006400000c000b */
[----:B01----:R-:W-:Y:S01]  /*2cf20*/  ENDCOLLECTIVE ;  /* 0x000000000000791b */ /* 0x003fe20003800000 */
.L_x_1931:
[----:B------:R-:W-:Y:S02]  /*2cf30*/  IMAD.MOV.U32 R13, RZ, RZ, R63 ;  /* 0x000000ffff0d7224 */ /* 0x000fe400078e003f */
[----:B------:R-:W-:-:S07]  /*2cf40*/  IMAD.MOV.U32 R65, RZ, RZ, R14 ;  /* 0x000000ffff417224 */ /* 0x000fce00078e000e */
[----:B------:R-:W-:Y:S05]  /*2cf50*/  WARPSYNC.COLLECTIVE R15, `(.L_x_1932) ;  /* 0x000000000f087348 */ /* 0x000fea0003c00000 */
[----:B------:R0:W1:Y:S02]  /*2cf60*/  SHFL.IDX P6, R14, R13, R12, R11 ;  /* 0x0000000c0d0e7389 */ /* 0x00006400000c000b */
[----:B01----:R-:W-:Y:S01]  /*2cf70*/  ENDCOLLECTIVE ;  /* 0x000000000000791b */ /* 0x003fe20003800000 */
.L_x_1932:
[----:B------:R-:W-:Y:S02]  /*2cf80*/  IMAD.MOV.U32 R13, RZ, RZ, R3 ;  /* 0x000000ffff0d7224 */ /* 0x000fe400078e0003 */
[----:B------:R-:W-:-:S07]  /*2cf90*/  IMAD.MOV.U32 R63, RZ, RZ, R14 ;  /* 0x000000ffff3f7224 */ /* 0x000fce00078e000e */
[----:B------:R-:W-:Y:S05]  /*2cfa0*/  WARPSYNC.COLLECTIVE R15, `(.L_x_1933) ;  /* 0x000000000f087348 */ /* 0x000fea0003c00000 */
[----:B------:R0:W1:Y:S02]  /*2cfb0*/  SHFL.IDX P6, R14, R13, R12, R11 ;  /* 0x0000000c0d0e7389 */ /* 0x00006400000c000b */
[----:B01----:R-:W-:Y:S01]  /*2cfc0*/  ENDCOLLECTIVE ;  /* 0x000000000000791b */ /* 0x003fe20003800000 */
.L_x_1933:
[----:B------:R-:W-:Y:S01]  /*2cfd0*/  IMAD.MOV.U32 R62, RZ, RZ, R14 ;  /* 0x000000ffff3e7224 */ /* 0x000fe200078e000e */
[----:B------:R-:W-:Y:S06]  /*2cfe0*/  BRA `(.L_x_1934) ;  /* 0xfffffdf800bc7947 */ /* 0x000fec000383ffff */
.L_x_1593:
[----:B0-----:R0:W1:Y:S02]  /*2cff0*/  SYNCS.PHASECHK.TRANS64.TRYWAIT P0, [R2+URZ+0x2a800], R5 ;  /* 0x02a80005020075a7 */ /* 0x001064000800017f */
[----:B-1----:R-:W-:Y:S05]  /*2d000*/  @!P0 NANOSLEEP.SYNCS 0x989680 ;  /* 0x009896800000895d */ /* 0x002fea0003900000 */
[----:B------:R-:W1:Y:S02]  /*2d010*/  @!P0 SYNCS.PHASECHK.TRANS64 P0, [R2+URZ+0x2a800], R5 ;  /* 0x02a80005020085a7 */ /* 0x000e64000800007f */
[----:B-1----:R-:W-:Y:S05]  /*2d020*/  @!P0 BRA `(.L_x_1593) ;  /* 0xfffffffc00f08947 */ /* 0x002fea000383ffff */
[----:B------:R-:W-:Y:S05]  /*2d030*/  BRA `(.L_x_1935) ;  /* 0xfffffe0000ec7947 */ /* 0x000fea000383ffff */
.L_x_1617:
        /* <DEDUP_REMOVED lines=8> */
.L_x_1937:
[----:B------:R-:W-:Y:S05]  /*2d0c0*/  BSYNC B1 ;  /* 0x0000000000017941 */ /* 0x000fea0003800000 */
.L_x_1936:
        /* <DEDUP_REMOVED lines=8> */
.L_x_1938:
[----:B------:R-:W-:Y:S02]  /*2d150*/  IMAD.MOV.U32 R13, RZ, RZ, R67 ;  /* 0x000000ffff0d7224 */ /* 0x000fe400078e0043 */
[----:B------:R-:W-:-:S07]  /*2d160*/  IMAD.MOV.U32 R6, RZ, RZ, R14 ;  /* 0x000000ffff067224 */ /* 0x000fce00078e000e */
[----:B------:R-:W-:Y:S05]  /*2d170*/  WARPSYNC.COLLECTIVE R15, `(.L_x_1939) ;  /* 0x000000000f087348 */ /* 0x000fea0003c00000 */
[----:B------:R0:W1:Y:S02]  /*2d180*/  SHFL.IDX P6, R14, R13, R12, R11 ;  /* 0x0000000c0d0e7389 */ /* 0x00006400000c000b */
[----:B01----:R-:W-:Y:S01]  /*2d190*/  ENDCOLLECTIVE ;  /* 0x000000000000791b */ /* 0x003fe20003800000 */
.L_x_1939:
[----:B------:R-:W-:Y:S02]  /*2d1a0*/  IMAD.MOV.U32 R13, RZ, RZ, R0 ;  /* 0x000000ffff0d7224 */ /* 0x000fe400078e0000 */
[----:B------:R-:W-:-:S07]  /*2d1b0*/  IMAD.MOV.U32 R4, RZ, RZ, R14 ;  /* 0x000000ffff047224 */ /* 0x000fce00078e000e */
[----:B------:R-:W-:Y:S05]  /*2d1c0*/  WARPSYNC.COLLECTIVE R15, `(.L_x_1940) ;  /* 0x000000000f087348 */ /* 0x000fea0003c00000 */
[----:B------:R0:W1:Y:S02]  /*2d1d0*/  SHFL.IDX P6, R14, R13, R12, R11 ;  /* 0x0000000c0d0e7389 */ /* 0x00006400000c000b */
[----:B01----:R-:W-:Y:S01]  /*2d1e0*/  ENDCOLLECTIVE ;  /* 0x000000000000791b */ /* 0x003fe20003800000 */
.L_x_1940:
[----:B------:R-:W-:Y:S05]  /*2d1f0*/  BRA `(.L_x_1941) ;  /* 0xfffffe2800807947 */ /* 0x000fea000383ffff */
.L_x_1620:
[----:B------:R-:W-:Y:S01]  /*2d200*/  BSSY B1, `(.L_x_1942) ;  /* 0x0000008000017945 */ /* 0x000fe20003800000 */
[----:B------:R-:W-:Y:S02]  /*2d210*/  IMAD.MOV.U32 R13, RZ, RZ, R61 ;  /* 0x000000ffff0d7224 */ /* 0x000fe400078e003d */
[----:B------:R-:W-:Y:S02]  /*2d220*/  IMAD.MOV.U32 R12, RZ, RZ, 0x1 ;  /* 0x00000001ff0c7424 */ /* 0x000fe400078e00ff */
[----:B------:R-:W-:Y:S02]  /*2d230*/  IMAD.MOV.U32 R11, RZ, RZ, 0x1c1f ;  /* 0x00001c1fff0b7424 */ /* 0x000fe400078e00ff */
[----:B------:R-:W-:-:S07]  /*2d240*/  IMAD.MOV.U32 R15, RZ, RZ, -0x1 ;  /* 0xffffffffff0f7424 */ /* 0x000fce00078e00ff */
[----:B0-----:R-:W-:Y:S05]  /*2d250*/  WARPSYNC.COLLECTIVE R15, `(.L_x_1943) ;  /* 0x000000000f087348 */ /* 0x001fea0003c00000 */
[----:B------:R1:W2:Y:S02]  /*2d260*/  SHFL.IDX P6, R14, R13, R12, R11 ;  /* 0x0000000c0d0e7389 */ /* 0x0002a400000c000b */
[----:B012---:R-:W-:Y:S01]  /*2d270*/  ENDCOLLECTIVE ;  /* 0x000000000000791b */ /* 0x007fe20003800000 */
.L_x_1943:
[----:B------:R-:W-:Y:S05]  /*2d280*/  BSYNC B1 ;  /* 0x0000000000017941 */ /* 0x000fea0003800000 */
.L_x_1942:
        /* <DEDUP_REMOVED lines=8> */
.L_x_1944:
[----:B------:R-:W-:Y:S02]  /*2d310*/  IMAD.MOV.U32 R13, RZ, RZ, R67 ;  /* 0x000000ffff0d7224 */ /* 0x000fe400078e0043 */
[----:B------:R-:W-:-:S07]  /*2d320*/  IMAD.MOV.U32 R60, RZ, RZ, R14 ;  /* 0x000000ffff3c7224 */ /* 0x000fce00078e000e */
[----:B------:R-:W-:Y:S05]  /*2d330*/  WARPSYNC.COLLECTIVE R15, `(.L_x_1945) ;  /* 0x000000000f087348 */ /* 0x000fea0003c00000 */
[----:B------:R0:W1:Y:S02]  /*2d340*/  SHFL.IDX P6, R14, R13, R12, R11 ;  /* 0x0000000c0d0e7389 */ /* 0x00006400000c000b */
[----:B01----:R-:W-:Y:S01]  /*2d350*/  ENDCOLLECTIVE ;  /* 0x000000000000791b */ /* 0x003fe20003800000 */
.L_x_1945:
[----:B------:R-:W-:Y:S02]  /*2d360*/  IMAD.MOV.U32 R13, RZ, RZ, R0 ;  /* 0x000000ffff0d7224 */ /* 0x000fe400078e0000 */
[----:B------:R-:W-:-:S07]  /*2d370*/  IMAD.MOV.U32 R67, RZ, RZ, R14 ;  /* 0x000000ffff437224 */ /* 0x000fce00078e000e */
[----:B------:R-:W-:Y:S05]  /*2d380*/  WARPSYNC.COLLECTIVE R15, `(.L_x_1946) ;  /* 0x000000000f087348 */ /* 0x000fea0003c00000 */
[----:B------:R0:W1:Y:S02]  /*2d390*/  SHFL.IDX P6, R14, R13, R12, R11 ;  /* 0x0000000c0d0e7389 */ /* 0x00006400000c000b */
[----:B01----:R-:W-:Y:S01]  /*2d3a0*/  ENDCOLLECTIVE ;  /* 0x000000000000791b */ /* 0x003fe20003800000 */
.L_x_1946:
[----:B------:R-:W-:Y:S01]  /*2d3b0*/  IMAD.MOV.U32 R66, RZ, RZ, R14 ;  /* 0x000000ffff427224 */ /* 0x000fe200078e000e */
[----:B------:R-:W-:Y:S06]  /*2d3c0*/  BRA `(.L_x_1947) ;  /* 0xfffffe2c00ac7947 */ /* 0x000fec000383ffff */
.L_x_1624:
[----:B0-----:R0:W1:Y:S02]  /*2d3d0*/  SYNCS.PHASECHK.TRANS64.TRYWAIT P0, [R2+URZ+0x2a800], R61 ;  /* 0x02a8003d020075a7 */ /* 0x001064000800017f */
[----:B-1----:R-:W-:Y:S05]  /*2d3e0*/  @!P0 NANOSLEEP.SYNCS 0x989680 ;  /* 0x009896800000895d */ /* 0x002fea0003900000 */
[----:B------:R-:W1:Y:S02]  /*2d3f0*/  @!P0 SYNCS.PHASECHK.TRANS64 P0, [R2+URZ+0x2a800], R61 ;  /* 0x02a8003d020085a7 */ /* 0x000e64000800007f */
[----:B-1----:R-:W-:Y:S05]  /*2d400*/  @!P0 BRA `(.L_x_1624) ;  /* 0xfffffffc00f08947 */ /* 0x002fea000383ffff */
[----:B------:R-:W-:Y:S05]  /*2d410*/  BRA `(.L_x_1948) ;  /* 0xfffffe34002c7947 */ /* 0x000fea000383ffff */
.L_x_1638:
[----:B-1----:R1:W2:Y:S02]  /*2d420*/  SYNCS.PHASECHK.TRANS64.TRYWAIT P2, [R14+URZ+0x2a830], R3 ;  /* 0x02a830030e0075a7 */ /* 0x0022a4000804017f */
[----:B--2---:R-:W-:Y:S05]  /*2d430*/  @!P2 NANOSLEEP.SYNCS 0x989680 ;  /* 0x009896800000a95d */ /* 0x004fea0003900000 */
[----:B------:R-:W2:Y:S02]  /*2d440*/  @!P2 SYNCS.PHASECHK.TRANS64 P2, [R14+URZ+0x2a830], R3 ;  /* 0x02a830030e00a5a7 */ /* 0x000ea4000804007f */
[----:B--2---:R-:W-:Y:S05]  /*2d450*/  @!P2 BRA `(.L_x_1638) ;  /* 0xfffffffc00f0a947 */ /* 0x004fea000383ffff */
[----:B------:R-:W-:Y:S05]  /*2d460*/  BRA `(.L_x_1637) ;  /* 0xfffffe5c00b07947 */ /* 0x000fea000383ffff */
.L_x_1658:
[----:B-1----:R1:W2:Y:S02]  /*2d470*/  SYNCS.PHASECHK.TRANS64.TRYWAIT P2, [R205+URZ+0x2a830], R10 ;  /* 0x02a8300acd0075a7 */ /* 0x0022a4000804017f */
[----:B--2---:R-:W-:Y:S05]  /*2d480*/  @!P2 NANOSLEEP.SYNCS 0x989680 ;  /* 0x009896800000a95d */ /* 0x004fea0003900000 */
[----:B------:R-:W2:Y:S02]  /*2d490*/  @!P2 SYNCS.PHASECHK.TRANS64 P2, [R205+URZ+0x2a830], R10 ;  /* 0x02a8300acd00a5a7 */ /* 0x000ea4000804007f */
[----:B--2---:R-:W-:Y:S05]  /*2d4a0*/  @!P2 BRA `(.L_x_1658) ;  /* 0xfffffffc00f0a947 */ /* 0x004fea000383ffff */
[----:B------:R-:W-:Y:S05]  /*2d4b0*/  BRA `(.L_x_1657) ;  /* 0xfffffe9000d47947 */ /* 0x000fea000383ffff */
.L_x_1663:
[----:B-1----:R1:W2:Y:S02]  /*2d4c0*/  SYNCS.PHASECHK.TRANS64.TRYWAIT P2, [R20+URZ+0x2a850], R7 ;  /* 0x02a85007140075a7 */ /* 0x0022a4000804017f */
[----:B--2---:R-:W-:Y:S05]  /*2d4d0*/  @!P2 NANOSLEEP.SYNCS 0x989680 ;  /* 0x009896800000a95d */ /* 0x004fea0003900000 */
[----:B------:R-:W2:Y:S02]  /*2d4e0*/  @!P2 SYNCS.PHASECHK.TRANS64 P2, [R20+URZ+0x2a850], R7 ;  /* 0x02a850071400a5a7 */ /* 0x000ea4000804007f */
[----:B--2---:R-:W-:Y:S05]  /*2d4f0*/  @!P2 BRA `(.L_x_1663) ;  /* 0xfffffffc00f0a947 */ /* 0x004fea000383ffff */
[----:B------:R-:W-:Y:S05]  /*2d500*/  BRA `(.L_x_1662) ;  /* 0xfffffe9c007c7947 */ /* 0x000fea000383ffff */
.L_x_1683:
[----:B-1----:R1:W2:Y:S02]  /*2d510*/  SYNCS.PHASECHK.TRANS64.TRYWAIT P2, [R4+URZ+0x2a830], R5 ;  /* 0x02a83005040075a7 */ /* 0x0022a4000804017f */
[----:B--2---:R-:W-:Y:S05]  /*2d520*/  @!P2 NANOSLEEP.SYNCS 0x989680 ;  /* 0x009896800000a95d */ /* 0x004fea0003900000 */
[----:B------:R-:W2:Y:S02]  /*2d530*/  @!P2 SYNCS.PHASECHK.TRANS64 P2, [R4+URZ+0x2a830], R5 ;  /* 0x02a830050400a5a7 */ /* 0x000ea4000804007f */
[----:B--2---:R-:W-:Y:S05]  /*2d540*/  @!P2 BRA `(.L_x_1683) ;  /* 0xfffffffc00f0a947 */ /* 0x004fea000383ffff */
[----:B------:R-:W-:Y:S05]  /*2d550*/  BRA `(.L_x_1682) ;  /* 0xfffffecc00747947 */ /* 0x000fea000383ffff */
.L_x_1688:
[----:B-1----:R1:W2:Y:S02]  /*2d560*/  SYNCS.PHASECHK.TRANS64.TRYWAIT P2, [R20+URZ+0x2a850], R4 ;  /* 0x02a85004140075a7 */ /* 0x0022a4000804017f */
[----:B--2---:R-:W-:Y:S05]  /*2d570*/  @!P2 NANOSLEEP.SYNCS 0x989680 ;  /* 0x009896800000a95d */ /* 0x004fea0003900000 */
[----:B------:R-:W2:Y:S02]  /*2d580*/  @!P2 SYNCS.PHASECHK.TRANS64 P2, [R20+URZ+0x2a850], R4 ;  /* 0x02a850041400a5a7 */ /* 0x000ea4000804007f */
[----:B--2---:R-:W-:Y:S05]  /*2d590*/  @!P2 BRA `(.L_x_1688) ;  /* 0xfffffffc00f0a947 */ /* 0x004fea000383ffff */
[----:B------:R-:W-:Y:S05]  /*2d5a0*/  BRA `(.L_x_1687) ;  /* 0xfffffed8001c7947 */ /* 0x000fea000383ffff */
.L_x_1696:
[----:B-1----:R1:W2:Y:S02]  /*2d5b0*/  SYNCS.PHASECHK.TRANS64.TRYWAIT P2, [R4+URZ+0x2a830], R5 ;  /* 0x02a83005040075a7 */ /* 0x0022a4000804017f */
[----:B--2---:R-:W-:Y:S05]  /*2d5c0*/  @!P2 NANOSLEEP.SYNCS 0x989680 ;  /* 0x009896800000a95d */ /* 0x004fea0003900000 */
[----:B------:R-:W2:Y:S02]  /*2d5d0*/  @!P2 SYNCS.PHASECHK.TRANS64 P2, [R4+URZ+0x2a830], R5 ;  /* 0x02a830050400a5a7 */ /* 0x000ea4000804007f */
[----:B--2---:R-:W-:Y:S05]  /*2d5e0*/  @!P2 BRA `(.L_x_1696) ;  /* 0xfffffffc00f0a947 */ /* 0x004fea000383ffff */
[----:B------:R-:W-:Y:S05]  /*2d5f0*/  BRA `(.L_x_1695) ;  /* 0xfffffef0009c7947 */ /* 0x000fea000383ffff */
.L_x_1701:
[----:B-1----:R1:W2:Y:S02]  /*2d600*/  SYNCS.PHASECHK.TRANS64.TRYWAIT P2, [R14+URZ+0x2a850], R4 ;  /* 0x02a850040e0075a7 */ /* 0x0022a4000804017f */
[----:B--2---:R-:W-:Y:S05]  /*2d610*/  @!P2 NANOSLEEP.SYNCS 0x989680 ;  /* 0x009896800000a95d */ /* 0x004fea0003900000 */
[----:B------:R-:W2:Y:S02]  /*2d620*/  @!P2 SYNCS.PHASECHK.TRANS64 P2, [R14+URZ+0x2a850], R4 ;  /* 0x02a850040e00a5a7 */ /* 0x000ea4000804007f */
[----:B--2---:R-:W-:Y:S05]  /*2d630*/  @!P2 BRA `(.L_x_1701) ;  /* 0xfffffffc00f0a947 */ /* 0x004fea000383ffff */
[----:B------:R-:W-:Y:S05]  /*2d640*/  BRA `(.L_x_1700) ;  /* 0xfffffefc00447947 */ /* 0x000fea000383ffff */
.L_x_1715:
[----:B-1----:R1:W2:Y:S02]  /*2d650*/  SYNCS.PHASECHK.TRANS64.TRYWAIT P0, [R13+URZ+0x2a850], R6 ;  /* 0x02a850060d0075a7 */ /* 0x0022a4000800017f */
[----:B--2---:R-:W-:Y:S05]  /*2d660*/  @!P0 NANOSLEEP.SYNCS 0x989680 ;  /* 0x009896800000895d */ /* 0x004fea0003900000 */
[----:B------:R-:W2:Y:S02]  /*2d670*/  @!P0 SYNCS.PHASECHK.TRANS64 P0, [R13+URZ+0x2a850], R6 ;  /* 0x02a850060d0085a7 */ /* 0x000ea4000800007f */
[----:B--2---:R-:W-:Y:S05]  /*2d680*/  @!P0 BRA `(.L_x_1715) ;  /* 0xfffffffc00f08947 */ /* 0x004fea000383ffff */
[----:B------:R-:W-:Y:S05]  /*2d690*/  BRA `(.L_x_1714) ;  /* 0xffffff2c00587947 */ /* 0x000fea000383ffff */
.L_x_1764:
[----:B------:R-:W1:Y:S01]  /*2d6a0*/  S2R R6, SR_TID.X ;  /* 0x0000000000067919 */ /* 0x000e620000002100 */
[----:B------:R-:W-:Y:S01]  /*2d6b0*/  BSSY B1, `(.L_x_1949) ;  /* 0x000000a000017945 */ /* 0x000fe20003800000 */
[----:B------:R-:W-:Y:S02]  /*2d6c0*/  IMAD.MOV.U32 R12, RZ, RZ, RZ ;  /* 0x000000ffff0c7224 */ /* 0x000fe400078e00ff */
[----:B------:R-:W-:Y:S02]  /*2d6d0*/  IMAD.MOV.U32 R11, RZ, RZ, 0x1f ;  /* 0x0000001fff0b7424 */ /* 0x000fe400078e00ff */
[----:B0-----:R-:W-:Y:S01]  /*2d6e0*/  IMAD.MOV.U32 R15, RZ, RZ, -0x1 ;  /* 0xffffffffff0f7424 */ /* 0x001fe200078e00ff */
[----:B-1----:R-:W-:-:S04]  /*2d6f0*/  SHF.R.U32.HI R6, RZ, 0x5, R6 ;  /* 0x00000005ff067819 */ /* 0x002fc80000011606 */
[----:B------:R-:W-:-:S05]  /*2d700*/  LOP3.LUT R6, R6, 0x3, RZ, 0xc0, !PT ;  /* 0x0000000306067812 */ /* 0x000fca00078ec0ff */
[----:B------:R-:W-:-:S07]  /*2d710*/  IMAD.MOV.U32 R13, RZ, RZ, R6 ;  /* 0x000000ffff0d7224 */ /* 0x000fce00078e0006 */
[----:B------:R-:W-:Y:S05]  /*2d720*/  WARPSYNC.COLLECTIVE R15, `(.L_x_1950) ;  /* 0x000000000f087348 */ /* 0x000fea0003c00000 */
[----:B------:R0:W1:Y:S02]  /*2d730*/  SHFL.IDX P6, R14, R13, R12, R11 ;  /* 0x0000000c0d0e7389 */ /* 0x00006400000c000b */
[----:B01----:R-:W-:Y:S01]  /*2d740*/  ENDCOLLECTIVE ;  /* 0x000000000000791b */ /* 0x003fe20003800000 */
.L_x_1950:
[----:B------:R-:W-:Y:S05]  /*2d750*/  BSYNC B1 ;  /* 0x0000000000017941 */ /* 0x000fea0003800000 */
.L_x_1949:
[----:B------:R-:W-:Y:S05]  /*2d760*/  BRA `(.L_x_1951) ;  /* 0xffffff8000b47947 */ /* 0x000fea000383ffff */
.L_x_1766:
[----:B------:R-:W-:Y:S01]  /*2d770*/  BSSY B1, `(.L_x_1952) ;  /* 0x0000006000017945 */ /* 0x000fe20003800000 */
[----:B0-----:R-:W-:-:S07]  /*2d780*/  IMAD.MOV.U32 R15, RZ, RZ, -0x1 ;  /* 0xffffffffff0f7424 */ /* 0x001fce00078e00ff */
[----:B-1----:R-:W-:Y:S05]  /*2d790*/  WARPSYNC.COLLECTIVE R15, `(.L_x_1953) ;  /* 0x000000000f0c7348 */ /* 0x002fea0003c00000 */
[----:B------:R-:W-:Y:S02]  /*2d7a0*/  ELECT P6, UR62, PT ;  /* 0x00000000003e782f */ /* 0x000fe400038c0000 */
[----:B------:R-:W-:Y:S01]  /*2d7b0*/  MOV R14, UR62 ;  /* 0x0000003e000e7c02 */ /* 0x000fe20008000f00 */
[----:B-1----:R-:W-:Y:S10]  /*2d7c0*/  ENDCOLLECTIVE ;  /* 0x000000000000791b */ /* 0x002ff40003800000 */
.L_x_1953:
[----:B------:R-:W-:Y:S05]  /*2d7d0*/  BSYNC B1 ;  /* 0x0000000000017941 */ /* 0x000fea0003800000 */
.L_x_1952:
[----:B------:R-:W-:Y:S05]  /*2d7e0*/  BRA `(.L_x_1765) ;  /* 0xffffff8000ac7947 */ /* 0x000fea000383ffff */
.L_x_1768:
[----:B-1----:R1:W2:Y:S02]  /*2d7f0*/  SYNCS.PHASECHK.TRANS64.TRYWAIT P0, [R19+URZ+0x2a820], R5 ;  /* 0x02a82005130075a7 */ /* 0x0022a4000800017f */
[----:B--2---:R-:W-:Y:S05]  /*2d800*/  @!P0 NANOSLEEP.SYNCS 0x989680 ;  /* 0x009896800000895d */ /* 0x004fea0003900000 */
[----:B------:R-:W2:Y:S02]  /*2d810*/  @!P0 SYNCS.PHASECHK.TRANS64 P0, [R19+URZ+0x2a820], R5 ;  /* 0x02a82005130085a7 */ /* 0x000ea4000800007f */
[----:B--2---:R-:W-:Y:S05]  /*2d820*/  @!P0 BRA `(.L_x_1768) ;  /* 0xfffffffc00f08947 */ /* 0x004fea000383ffff */
[----:B------:R-:W-:Y:S05]  /*2d830*/  BRA `(.L_x_1954) ;  /* 0xffffff8000bc7947 */ /* 0x000fea000383ffff */
.L_x_1772:
[----:B--2---:R2:W3:Y:S02]  /*2d840*/  SYNCS.PHASECHK.TRANS64.TRYWAIT P0, [R7+URZ+0x2a8a0], R10 ;  /* 0x02a8a00a070075a7 */ /* 0x0044e4000800017f */
[----:B---3--:R-:W-:Y:S05]  /*2d850*/  @!P0 NANOSLEEP.SYNCS 0x989680 ;  /* 0x009896800000895d */ /* 0x008fea0003900000 */
[----:B------:R-:W3:Y:S02]  /*2d860*/  @!P0 SYNCS.PHASECHK.TRANS64 P0, [R7+URZ+0x2a8a0], R10 ;  /* 0x02a8a00a070085a7 */ /* 0x000ee4000800007f */
[----:B---3--:R-:W-:Y:S05]  /*2d870*/  @!P0 BRA `(.L_x_1772) ;  /* 0xfffffffc00f08947 */ /* 0x008fea000383ffff */
[----:B------:R-:W-:Y:S05]  /*2d880*/  BRA `(.L_x_1955) ;  /* 0xffffff8000dc7947 */ /* 0x000fea000383ffff */
.L_x_1779:
[----:B-1----:R1:W3:Y:S02]  /*2d890*/  SYNCS.PHASECHK.TRANS64.TRYWAIT P0, [R7+URZ+0x2a8c0], R10 ;  /* 0x02a8c00a070075a7 */ /* 0x0022e4000800017f */
[----:B---3--:R-:W-:Y:S05]  /*2d8a0*/  @!P0 NANOSLEEP.SYNCS 0x989680 ;  /* 0x009896800000895d */ /* 0x008fea0003900000 */
[----:B------:R-:W3:Y:S02]  /*2d8b0*/  @!P0 SYNCS.PHASECHK.TRANS64 P0, [R7+URZ+0x2a8c0], R10 ;  /* 0x02a8c00a070085a7 */ /* 0x000ee4000800007f */
[----:B---3--:R-:W-:Y:S05]  /*2d8c0*/  @!P0 BRA `(.L_x_1779) ;  /* 0xfffffffc00f08947 */ /* 0x008fea000383ffff */
[----:B------:R-:W-:Y:S05]  /*2d8d0*/  BRA `(.L_x_1956) ;  /* 0xffffff8400d87947 */ /* 0x000fea000383ffff */
.L_x_1787:
[----:B-1----:R1:W2:Y:S02]  /*2d8e0*/  SYNCS.PHASECHK.TRANS64.TRYWAIT P1, [R8+URZ+0x2a8a0], R7 ;  /* 0x02a8a007080075a7 */ /* 0x0022a4000802017f */
[----:B--2---:R-:W-:Y:S05]  /*2d8f0*/  @!P1 NANOSLEEP.SYNCS 0x989680 ;  /* 0x009896800000995d */ /* 0x004fea0003900000 */
[----:B------:R-:W2:Y:S02]  /*2d900*/  @!P1 SYNCS.PHASECHK.TRANS64 P1, [R8+URZ+0x2a8a0], R7 ;  /* 0x02a8a007080095a7 */ /* 0x000ea4000802007f */
[----:B--2---:R-:W-:Y:S05]  /*2d910*/  @!P1 BRA `(.L_x_1787) ;  /* 0xfffffffc00f09947 */ /* 0x004fea000383ffff */
[----:B------:R-:W-:Y:S05]  /*2d920*/  BRA `(.L_x_1957) ;  /* 0xffffff8800f07947 */ /* 0x000fea000383ffff */
.L_x_1794:
[----:B--2---:R2:W3:Y:S02]  /*2d930*/  SYNCS.PHASECHK.TRANS64.TRYWAIT P1, [R8+URZ+0x2a8c0], R7 ;  /* 0x02a8c007080075a7 */ /* 0x0044e4000802017f */
[----:B---3--:R-:W-:Y:S05]  /*2d940*/  @!P1 NANOSLEEP.SYNCS 0x989680 ;  /* 0x009896800000995d */ /* 0x008fea0003900000 */
[----:B------:R-:W3:Y:S02]  /*2d950*/  @!P1 SYNCS.PHASECHK.TRANS64 P1, [R8+URZ+0x2a8c0], R7 ;  /* 0x02a8c007080095a7 */ /* 0x000ee4000802007f */
[----:B---3--:R-:W-:Y:S05]  /*2d960*/  @!P1 BRA `(.L_x_1794) ;  /* 0xfffffffc00f09947 */ /* 0x008fea000383ffff */
[----:B------:R-:W-:Y:S05]  /*2d970*/  BRA `(.L_x_1958) ;  /* 0xffffff8c00e87947 */ /* 0x000fea000383ffff */
.L_x_1818:
[----:B------:R-:W2:Y:S01]  /*2d980*/  S2R R4, SR_TID.X ;  /* 0x0000000000047919 */ /* 0x000ea20000002100 */
[----:B------:R-:W-:Y:S01]  /*2d990*/  BSSY B0, `(.L_x_1959) ;  /* 0x000000a000007945 */ /* 0x000fe20003800000 */
[----:B------:R-:W-:Y:S02]  /*2d9a0*/  IMAD.MOV.U32 R12, RZ, RZ, RZ ;  /* 0x000000ffff0c7224 */ /* 0x000fe400078e00ff */
[----:B------:R-:W-:Y:S02]  /*2d9b0*/  IMAD.MOV.U32 R11, RZ, RZ, 0x1f ;  /* 0x0000001fff0b7424 */ /* 0x000fe400078e00ff */
[----:B0-----:R-:W-:Y:S01]  /*2d9c0*/  IMAD.MOV.U32 R15, RZ, RZ, -0x1 ;  /* 0xffffffffff0f7424 */ /* 0x001fe200078e00ff */
[----:B--2---:R-:W-:-:S04]  /*2d9d0*/  SHF.R.U32.HI R4, RZ, 0x5, R4 ;  /* 0x00000005ff047819 */ /* 0x004fc80000011604 */
[----:B------:R-:W-:-:S05]  /*2d9e0*/  LOP3.LUT R4, R4, 0x3, RZ, 0xc0, !PT ;  /* 0x0000000304047812 */ /* 0x000fca00078ec0ff */
[----:B------:R-:W-:-:S07]  /*2d9f0*/  IMAD.MOV.U32 R13, RZ, RZ, R4 ;  /* 0x000000ffff0d7224 */ /* 0x000fce00078e0004 */
[----:B-1----:R-:W-:Y:S05]  /*2da00*/  WARPSYNC.COLLECTIVE R15, `(.L_x_1960) ;  /* 0x000000000f087348 */ /* 0x002fea0003c00000 */
[----:B------:R0:W2:Y:S02]  /*2da10*/  SHFL.IDX P6, R14, R13, R12, R11 ;  /* 0x0000000c0d0e7389 */ /* 0x0000a400000c000b */
[----:B012---:R-:W-:Y:S01]  /*2da20*/  ENDCOLLECTIVE ;  /* 0x000000000000791b */ /* 0x007fe20003800000 */
.L_x_1960:
[----:B------:R-:W-:Y:S05]  /*2da30*/  BSYNC B0 ;  /* 0x0000000000007941 */ /* 0x000fea0003800000 */
.L_x_1959:
[----:B------:R-:W-:Y:S05]  /*2da40*/  BRA `(.L_x_1961) ;  /* 0xffffffa000047947 */ /* 0x000fea000383ffff */
.L_x_1820:
[----:B------:R-:W-:Y:S01]  /*2da50*/  BSSY B0, `(.L_x_1962) ;  /* 0x0000006000007945 */ /* 0x000fe20003800000 */
[----:B0-----:R-:W-:-:S07]  /*2da60*/  IMAD.MOV.U32 R15, RZ, RZ, -0x1 ;  /* 0xffffffffff0f7424 */ /* 0x001fce00078e00ff */
[----:B-12---:R-:W-:Y:S05]  /*2da70*/  WARPSYNC.COLLECTIVE R15, `(.L_x_1963) ;  /* 0x000000000f0c7348 */ /* 0x006fea0003c00000 */
[----:B------:R-:W-:Y:S02]  /*2da80*/  ELECT P6, UR62, PT ;  /* 0x00000000003e782f */ /* 0x000fe400038c0000 */
[----:B------:R-:W-:Y:S01]  /*2da90*/  MOV R14, UR62 ;  /* 0x0000003e000e7c02 */ /* 0x000fe20008000f00 */
[----:B-12---:R-:W-:Y:S10]  /*2daa0*/  ENDCOLLECTIVE ;  /* 0x000000000000791b */ /* 0x006ff40003800000 */
.L_x_1963:
[----:B------:R-:W-:Y:S05]  /*2dab0*/  BSYNC B0 ;  /* 0x0000000000007941 */ /* 0x000fea0003800000 */
.L_x_1962:
[----:B------:R-:W-:Y:S05]  /*2dac0*/  BRA `(.L_x_1964) ;  /* 0xffffffa000087947 */ /* 0x000fea000383ffff */
.L_x_1822:
[----:B---3--:R3:W4:Y:S02]  /*2dad0*/  SYNCS.PHASECHK.TRANS64.TRYWAIT P0, [R0+URZ+0x2a840], R2 ;  /* 0x02a84002000075a7 */ /* 0x008724000800017f */
[----:B----4-:R-:W-:Y:S05]  /*2dae0*/  @!P0 NANOSLEEP.SYNCS 0x989680 ;  /* 0x009896800000895d */ /* 0x010fea0003900000 */
[----:B------:R-:W4:Y:S02]  /*2daf0*/  @!P0 SYNCS.PHASECHK.TRANS64 P0, [R0+URZ+0x2a840], R2 ;  /* 0x02a84002000085a7 */ /* 0x000f24000800007f */
[----:B----4-:R-:W-:Y:S05]  /*2db00*/  @!P0 BRA `(.L_x_1822) ;  /* 0xfffffffc00f08947 */ /* 0x010fea000383ffff */
[----:B------:R-:W-:Y:S05]  /*2db10*/  BRA `(.L_x_1965) ;  /* 0xffffffa0006c7947 */ /* 0x000fea000383ffff */
.L_x_1826:
        /* <DEDUP_REMOVED lines=15> */
.L_x_1966:
[----:B------:R-:W-:Y:S02]  /*2dc10*/  IMAD.MOV.U32 R13, RZ, RZ, R4 ;  /* 0x000000ffff0d7224 */ /* 0x000fe400078e0004 */
[----:B------:R-:W-:-:S07]  /*2dc20*/  IMAD.MOV.U32 R6, RZ, RZ, R14 ;  /* 0x000000ffff067224 */ /* 0x000fce00078e000e */
[----:B------:R-:W-:Y:S05]  /*2dc30*/  WARPSYNC.COLLECTIVE R15, `(.L_x_1967) ;  /* 0x000000000f087348 */ /* 0x000fea0003c00000 */
[----:B------:R0:W1:Y:S02]  /*2dc40*/  SHFL.IDX P6, R14, R13, R12, R11 ;  /* 0x0000000c0d0e7389 */ /* 0x00006400000c000b */
[----:B01----:R-:W-:Y:S01]  /*2dc50*/  ENDCOLLECTIVE ;  /* 0x000000000000791b */ /* 0x003fe20003800000 */
.L_x_1967:
[----:B------:R-:W-:Y:S02]  /*2dc60*/  IMAD.MOV.U32 R13, RZ, RZ, R3 ;  /* 0x000000ffff0d7224 */ /* 0x000fe400078e0003 */
[----:B------:R-:W-:Y:S02]  /*2dc70*/  IMAD.MOV.U32 R12, RZ, RZ, 0x1 ;  /* 0x00000001ff0c7424 */ /* 0x000fe400078e00ff */
[----:B------:R-:W-:-:S07]  /*2dc80*/  IMAD.MOV.U32 R7, RZ, RZ, R14 ;  /* 0x000000ffff077224 */ /* 0x000fce00078e000e */
[----:B------:R-:W-:Y:S05]  /*2dc90*/  WARPSYNC.COLLECTIVE R15, `(.L_x_1968) ;  /* 0x000000000f087348 */ /* 0x000fea0003c00000 */
[----:B------:R0:W1:Y:S02]  /*2dca0*/  SHFL.IDX P6, R14, R13, R12, R11 ;  /* 0x0000000c0d0e7389 */ /* 0x00006400000c000b */
[----:B01----:R-:W-:Y:S01]  /*2dcb0*/  ENDCOLLECTIVE ;  /* 0x000000000000791b */ /* 0x003fe20003800000 */
.L_x_1968:
[----:B------:R-:W-:-:S05]  /*2dcc0*/  @!P3 LEA R7, P5, R8, R7, 0x1 ;  /* 0x000000070807b211 */ /* 0x000fca00078a08ff */
[----:B------:R-:W-:-:S05]  /*2dcd0*/  @!P3 IMAD.X R6, RZ, RZ, R6, P5 ;  /* 0x000000ffff06b224 */ /* 0x000fca00028e0606 */
[----:B------:R-:W-:Y:S01]  /*2dce0*/  @!P3 LOP3.LUT R7, R7, R6, RZ, 0x3c, !PT ;  /* 0x000000060707b212 */ /* 0x000fe200078e3cff */
[----:B------:R-:W-:-:S03]  /*2dcf0*/  IMAD.MOV.U32 R13, RZ, RZ, R4 ;  /* 0x000000ffff0d7224 */ /* 0x000fc600078e0004 */
[----:B------:R-:W-:-:S04]  /*2dd00*/  @!P3 LOP3.LUT R6, R7, R6, RZ, 0x3c, !PT ;  /* 0x000000060706b212 */ /* 0x000fc800078e3cff */
[----:B------:R-:W-:Y:S01]  /*2dd10*/  @!P3 LOP3.LUT R7, R7, R6, RZ, 0x3c, !PT ;  /* 0x000000060707b212 */ /* 0x000fe200078e3cff */
[----:B------:R-:W-:-:S07]  /*2dd20*/  IMAD.MOV.U32 R9, RZ, RZ, R14 ;  /* 0x000000ffff097224 */ /* 0x000fce00078e000e */
[----:B------:R-:W-:Y:S05]  /*2dd30*/  WARPSYNC.COLLECTIVE R15, `(.L_x_1969) ;  /* 0x000000000f087348 */ /* 0x000fea0003c00000 */
[----:B------:R0:W1:Y:S02]  /*2dd40*/  SHFL.IDX P6, R14, R13, R12, R11 ;  /* 0x0000000c0d0e7389 */ /* 0x00006400000c000b */
[----:B01----:R-:W-:Y:S01]  /*2dd50*/  ENDCOLLECTIVE ;  /* 0x000000000000791b */ /* 0x003fe20003800000 */
.L_x_1969:
[----:B------:R-:W-:Y:S01]  /*2dd60*/  @!PT LDS RZ, [RZ] ;  /* 0x00000000fffff984 */ /* 0x000fe20000000800 */
[----:B------:R-:W-:Y:S01]  /*2dd70*/  @!PT LDS RZ, [RZ] ;  /* 0x00000000fffff984 */ /* 0x000fe20000000800 */
[----:B------:R-:W-:Y:S01]  /*2dd80*/  @!PT LDS RZ, [RZ] ;  /* 0x00000000fffff984 */ /* 0x000fe20000000800 */
[----:B------:R0:W-:Y:S04]  /*2dd90*/  @!P3 LDGSTS.E.BYPASS.LTC128B.128 [R10+0xc400], desc[UR46][R6.64], !P2 ;  /* 0x0c400000060abfae */ /* 0x0001e8000d101d6e */
[----:B------:R0:W-:Y:S04]  /*2dda0*/  @!P3 LDGSTS.E.BYPASS.LTC128B.128 [R10+0x10400], desc[UR46][R6.64+0x80], !P1 ;  /* 0x10400080060abfae */ /* 0x0001e8000c901d6e */
[----:B------:R0:W-:Y:S01]  /*2ddb0*/  @!P3 LDGSTS.E.BYPASS.LTC128B.128 [R10+0x14400], desc[UR46][R6.64+0x100], !P0 ;  /* 0x14400100060abfae */ /* 0x0001e2000c101d6e */
[----:B------:R-:W-:Y:S01]  /*2ddc0*/  ISETP.GE.AND P3, PT, R5, R2, PT ;  /* 0x000000020500720c */ /* 0x000fe20003f66270 */
[----:B------:R-:W-:-:S02]  /*2ddd0*/  IMAD.MOV.U32 R13, RZ, RZ, R3 ;  /* 0x000000ffff0d7224 */ /* 0x000fc400078e0003 */
[----:B------:R-:W-:Y:S02]  /*2dde0*/  IMAD.MOV.U32 R12, RZ, RZ, 0x2 ;  /* 0x00000002ff0c7424 */ /* 0x000fe400078e00ff */
[----:B------:R-:W-:-:S08]  /*2ddf0*/  IMAD.MOV.U32 R5, RZ, RZ, R14 ;  /* 0x000000ffff057224 */ /* 0x000fd000078e000e */
[----:B0-----:R-:W-:Y:S05]  /*2de00*/  WARPSYNC.COLLECTIVE R15, `(.L_x_1970) ;  /* 0x000000000f087348 */ /* 0x001fea0003c00000 */
[----:B------:R1:W2:Y:S02]  /*2de10*/  SHFL.IDX P6, R14, R13, R12, R11 ;  /* 0x0000000c0d0e7389 */ /* 0x0002a400000c000b */
[----:B012---:R-:W-:Y:S01]  /*2de20*/  ENDCOLLECTIVE ;  /* 0x000000000000791b */ /* 0x007fe20003800000 */
.L_x_1970:
[----:B------:R-:W-:-:S05]  /*2de30*/  @!P3 LEA R8, P5, R8, R5, 0x1 ;  /* 0x000000050808b211 */ /* 0x000fca00078a08ff */
[----:B------:R-:W-:Y:S02]  /*2de40*/  @!P3 IMAD.X R5, RZ, RZ, R9, P5 ;  /* 0x000000ffff05b224 */ /* 0x000fe400028e0609 */
[----:B------:R-:W0:Y:S01]  /*2de50*/  S2R R9, SR_TID.X ;  /* 0x0000000000097919 */ /* 0x000e220000002100 */
[----:B------:R-:W-:Y:S02]  /*2de60*/  @!P3 IMAD.MOV.U32 R6, RZ, RZ, R8 ;  /* 0x000000ffff06b224 */ /* 0x000fe400078e0008 */
[----:B------:R-:W-:Y:S02]  /*2de70*/  @!P3 IMAD.MOV.U32 R7, RZ, RZ, R5 ;  /* 0x000000ffff07b224 */ /* 0x000fe400078e0005 */
[----:B------:R-:W-:Y:S02]  /*2de80*/  IMAD.MOV.U32 R13, RZ, RZ, R4 ;  /* 0x000000ffff0d7224 */ /* 0x000fe400078e0004 */
[----:B------:R-:W-:Y:S01]  /*2de90*/  VIADD R5, R0, 0x20 ;  /* 0x0000002000057836 */ /* 0x000fe20000000000 */
[----:B------:R-:W-:Y:S01]  /*2dea0*/  @!PT LDS RZ, [RZ] ;  /* 0x00000000fffff984 */ /* 0x000fe20000000800 */
[----:B------:R-:W-:Y:S01]  /*2deb0*/  @!PT LDS RZ, [RZ] ;  /* 0x00000000fffff984 */ /* 0x000fe20000000800 */
[----:B------:R-:W-:Y:S01]  /*2dec0*/  @!PT LDS RZ, [RZ] ;  /* 0x00000000fffff984 */ /* 0x000fe20000000800 */
[----:B------:R1:W-:Y:S04]  /*2ded0*/  @!P3 LDGSTS.E.BYPASS.LTC128B.128 [R10+0xcc00], desc[UR46][R6.64], !P2 ;  /* 0x0cc00000060abfae */ /* 0x0003e8000d101d6e */
[----:B------:R1:W-:Y:S01]  /*2dee0*/  @!P3 LDGSTS.E.BYPASS.LTC128B.128 [R10+0x10c00], desc[UR46][R6.64+0x80], !P1 ;  /* 0x10c00080060abfae */ /* 0x0003e2000c901d6e */
[----:B------:R-:W-:-:S07]  /*2def0*/  IMAD.MOV.U32 R8, RZ, RZ, R14 ;  /* 0x000000ffff087224 */ /* 0x000fce00078e000e */
[----:B01----:R-:W-:Y:S05]  /*2df00*/  WARPSYNC.COLLECTIVE R15, `(.L_x_1971) ;  /* 0x000000000f087348 */ /* 0x003fea0003c00000 */
[----:B------:R2:W3:Y:S02]  /*2df10*/  SHFL.IDX P6, R14, R13, R12, R11 ;  /* 0x0000000c0d0e7389 */ /* 0x0004e400000c000b */
[----:B0123--:R-:W-:Y:S01]  /*2df20*/  ENDCOLLECTIVE ;  /* 0x000000000000791b */ /* 0x00ffe20003800000 */
.L_x_1971:
[----:B------:R-:W-:Y:S01]  /*2df30*/  @!PT LDS RZ, [RZ] ;  /* 0x00000000fffff984 */ /* 0x000fe20000000800 */
[----:B------:R-:W-:Y:S01]  /*2df40*/  @!PT LDS RZ, [RZ] ;  /* 0x00000000fffff984 */ /* 0x000fe20000000800 */
[----:B------:R-:W-:Y:S01]  /*2df50*/  @!PT LDS RZ, [RZ] ;  /* 0x00000000fffff984 */ /* 0x000fe20000000800 */
[----:B------:R0:W-:Y:S01]  /*2df60*/  @!P3 LDGSTS.E.BYPASS.LTC128B.128 [R10+0x14c00], desc[UR46][R6.64+0x100], !P0 ;  /* 0x14c00100060abfae */ /* 0x0001e2000c101d6e */
[----:B------:R-:W-:Y:S01]  /*2df70*/  ISETP.GE.AND P3, PT, R5, R2, PT ;  /* 0x000000020500720c */ /* 0x000fe20003f66270 */
[----:B------:R-:W-:Y:S02]  /*2df80*/  IMAD.MOV.U32 R13, RZ, RZ, R3 ;  /* 0x000000ffff0d7224 */ /* 0x000fe400078e0003 */
[----:B------:R-:W-:Y:S02]  /*2df90*/  IMAD.MOV.U32 R12, RZ, RZ, 0x3 ;  /* 0x00000003ff0c7424 */ /* 0x000fe400078e00ff */
[----:B------:R-:W-:-:S05]  /*2dfa0*/  IMAD.SHL.U32 R9, R9, 0x8, RZ ;  /* 0x0000000809097824 */ /* 0x000fca00078e00ff */
[----:B------:R-:W-:Y:S01]  /*2dfb0*/  LOP3.LUT R9, R9, 0x38, RZ, 0xc0, !PT ;  /* 0x0000003809097812 */ /* 0x000fe200078ec0ff */
[----:B0-----:R-:W-:-:S07]  /*2dfc0*/  IMAD.MOV.U32 R5, RZ, RZ, R14 ;  /* 0x000000ffff057224 */ /* 0x001fce00078e000e */
[----:B------:R-:W-:Y:S05]  /*2dfd0*/  WARPSYNC.COLLECTIVE R15, `(.L_x_1972) ;  /* 0x000000000f087348 */ /* 0x000fea0003c00000 */
[----:B------:R0:W1:Y:S02]  /*2dfe0*/  SHFL.IDX P6, R14, R13, R12, R11 ;  /* 0x0000000c0d0e7389 */ /* 0x00006400000c000b */
[----:B01----:R-:W-:Y:S01]  /*2dff0*/  ENDCOLLECTIVE ;  /* 0x000000000000791b */ /* 0x003fe20003800000 */
.L_x_1972:
        /* <DEDUP_REMOVED lines=17> */
.L_x_1973:
[----:B------:R-:W-:Y:S02]  /*2e110*/  IMAD.MOV.U32 R13, RZ, RZ, R3 ;  /* 0x000000ffff0d7224 */ /* 0x000fe400078e0003 */
[----:B------:R-:W-:Y:S02]  /*2e120*/  IMAD.MOV.U32 R12, RZ, RZ, 0x4 ;  /* 0x00000004ff0c7424 */ /* 0x000fe400078e00ff */
[----:B------:R-:W-:-:S07]  /*2e130*/  IMAD.MOV.U32 R5, RZ, RZ, R14 ;  /* 0x000000ffff057224 */ /* 0x000fce00078e000e */
[----:B------:R-:W-:Y:S05]  /*2e140*/  WARPSYNC.COLLECTIVE R15, `(.L_x_1974) ;  /* 0x000000000f087348 */ /* 0x000fea0003c00000 */
[----:B------:R0:W1:Y:S02]  /*2e150*/  SHFL.IDX P6, R14, R13, R12, R11 ;  /* 0x0000000c0d0e7389 */ /* 0x00006400000c000b */
[----:B01----:R-:W-:Y:S01]  /*2e160*/  ENDCOLLECTIVE ;  /* 0x000000000000791b */ /* 0x003fe20003800000 */
.L_x_1974:
        /* <DEDUP_REMOVED lines=17> */
.L_x_1975:
[----:B------:R-:W-:Y:S02]  /*2e280*/  IMAD.MOV.U32 R13, RZ, RZ, R3 ;  /* 0x000000ffff0d7224 */ /* 0x000fe400078e0003 */
[----:B------:R-:W-:Y:S02]  /*2e290*/  IMAD.MOV.U32 R12, RZ, RZ, 0x5 ;  /* 0x00000005ff0c7424 */ /* 0x000fe400078e00ff */
[----:B------:R-:W-:-:S07]  /*2e2a0*/  IMAD.MOV.U32 R5, RZ, RZ, R14 ;  /* 0x000000ffff057224 */ /* 0x000fce00078e000e */
[----:B------:R-:W-:Y:S05]  /*2e2b0*/  WARPSYNC.COLLECTIVE R15, `(.L_x_1976) ;  /* 0x000000000f087348 */ /* 0x000fea0003c00000 */
[----:B------:R0:W1:Y:S02]  /*2e2c0*/  SHFL.IDX P6, R14, R13, R12, R11 ;  /* 0x0000000c0d0e7389 */ /* 0x00006400000c000b */
[----:B01----:R-:W-:Y:S01]  /*2e2d0*/  ENDCOLLECTIVE ;  /* 0x000000000000791b */ /* 0x003fe20003800000 */
.L_x_1976:
        /* <DEDUP_REMOVED lines=17> */
.L_x_1977:
[----:B------:R-:W-:Y:S02]  /*2e3f0*/  IMAD.MOV.U32 R13, RZ, RZ, R3 ;  /* 0x000000ffff0d7224 */ /* 0x000fe400078e0003 */
[----:B------:R-:W-:Y:S02]  /*2e400*/  IMAD.MOV.U32 R12, RZ, RZ, 0x6 ;  /* 0x00000006ff0c7424 */ /* 0x000fe400078e00ff */
[----:B------:R-:W-:-:S07]  /*2e410*/  IMAD.MOV.U32 R5, RZ, RZ, R14 ;  /* 0x000000ffff057224 */ /* 0x000fce00078e000e */
[----:B------:R-:W-:Y:S05]  /*2e420*/  WARPSYNC.COLLECTIVE R15, `(.L_x_1978) ;  /* 0x000000000f087348 */ /* 0x000fea0003c00000 */
[----:B------:R0:W1:Y:S02]  /*2e430*/  SHFL.IDX P6, R14, R13, R12, R11 ;  /* 0x0000000c0d0e7389 */ /* 0x00006400000c000b */
[----:B01----:R-:W-:Y:S01]  /*2e440*/  ENDCOLLECTIVE ;  /* 0x000000000000791b */ /* 0x003fe20003800000 */
.L_x_1978:
        /* <DEDUP_REMOVED lines=15> */
.L_x_1979:
        /* <DEDUP_REMOVED lines=8> */
.L_x_1980:
        /* <DEDUP_REMOVED lines=14> */
.L_x_1981:
[----:B------:R-:W-:Y:S01]  /*2e6a0*/  @!PT LDS RZ, [RZ] ;  /* 0x00000000fffff984 */ /* 0x000fe20000000800 */
[----:B------:R-:W-:Y:S01]  /*2e6b0*/  @!PT LDS RZ, [RZ] ;  /* 0x00000000fffff984 */ /* 0x000fe20000000800 */
[----:B------:R-:W-:Y:S01]  /*2e6c0*/  @!PT LDS RZ, [RZ] ;  /* 0x00000000fffff984 */ /* 0x000fe20000000800 */
[----:B------:R0:W-:Y:S01]  /*2e6d0*/  @!P4 LDGSTS.E.BYPASS.LTC128B.128 [R10+0x17400], desc[UR46][R6.64+0x100], !P0 ;  /* 0x17400100060acfae */ /* 0x0001e2000c101d6e */
[----:B------:R-:W-:Y:S01]  /*2e6e0*/  IMAD.MOV.U32 R3, RZ, RZ, R14 ;  /* 0x000000ffff037224 */ /* 0x000fe200078e000e */
[----:B------:R-:W-:Y:S06]  /*2e6f0*/  BRA `(.L_x_1982) ;  /* 0xffffffa400107947 */ /* 0x000fec000383ffff */
.L_x_1831:
[----:B----4-:R4:W0:Y:S02]  /*2e700*/  SYNCS.PHASECHK.TRANS64.TRYWAIT P0, [R19+URZ+0x2a820], R0 ;  /* 0x02a82000130075a7 */ /* 0x010824000800017f */
[----:B0-----:R-:W-:Y:S05]  /*2e710*/  @!P0 NANOSLEEP.SYNCS 0x989680 ;  /* 0x009896800000895d */ /* 0x001fea0003900000 */
[----:B------:R-:W0:Y:S02]  /*2e720*/  @!P0 SYNCS.PHASECHK.TRANS64 P0, [R19+URZ+0x2a820], R0 ;  /* 0x02a82000130085a7 */ /* 0x000e24000800007f */
[----:B0-----:R-:W-:Y:S05]  /*2e730*/  @!P0 BRA `(.L_x_1831) ;  /* 0xfffffffc00f08947 */ /* 0x001fea000383ffff */
[----:B------:R-:W-:Y:S05]  /*2e740*/  BRA `(.L_x_1983) ;  /* 0xffffffa400907947 */ /* 0x000fea000383ffff */
.L_x_1840:
[----:B-1----:R1:W2:Y:S02]  /*2e750*/  SYNCS.PHASECHK.TRANS64.TRYWAIT P0, [R3+URZ+0x2a840], R2 ;  /* 0x02a84002030075a7 */ /* 0x0022a4000800017f */
[----:B--2---:R-:W-:Y:S05]  /*2e760*/  @!P0 NANOSLEEP.SYNCS 0x989680 ;  /* 0x009896800000895d */ /* 0x004fea0003900000 */
[----:B------:R-:W2:Y:S02]  /*2e770*/  @!P0 SYNCS.PHASECHK.TRANS64 P0, [R3+URZ+0x2a840], R2 ;  /* 0x02a84002030085a7 */ /* 0x000ea4000800007f */
[----:B--2---:R-:W-:Y:S05]  /*2e780*/  @!P0 BRA `(.L_x_1840) ;  /* 0xfffffffc00f08947 */ /* 0x004fea000383ffff */
[----:B------:R-:W-:Y:S05]  /*2e790*/  BRA `(.L_x_1984) ;  /* 0xffffffa800847947 */ /* 0x000fea000383ffff */
.L_x_1847:
[----:B0-----:R0:W1:Y:S02]  /*2e7a0*/  SYNCS.PHASECHK.TRANS64.TRYWAIT P0, [R3+URZ+0x60], R2 ;  /* 0x00006002030075a7 */ /* 0x001064000800017f */
[----:B-1----:R-:W-:Y:S05]  /*2e7b0*/  @!P0 NANOSLEEP.SYNCS 0x989680 ;  /* 0x009896800000895d */ /* 0x002fea0003900000 */
[----:B------:R-:W1:Y:S02]  /*2e7c0*/  @!P0 SYNCS.PHASECHK.TRANS64 P0, [R3+URZ+0x60], R2 ;  /* 0x00006002030085a7 */ /* 0x000e64000800007f */
[----:B-1----:R-:W-:Y:S05]  /*2e7d0*/  @!P0 BRA `(.L_x_1847) ;  /* 0xfffffffc00f08947 */ /* 0x002fea000383ffff */
[----:B------:R-:W-:Y:S05]  /*2e7e0*/  BRA `(.L_x_1985) ;  /* 0xffffffac00987947 */ /* 0x000fea000383ffff */
.L_x_1856:
[----:B--2---:R2:W3:Y:S02]  /*2e7f0*/  SYNCS.PHASECHK.TRANS64.TRYWAIT P0, [R3+URZ+0x2a840], R2 ;  /* 0x02a84002030075a7 */ /* 0x0044e4000800017f */
[----:B---3--:R-:W-:Y:S05]  /*2e800*/  @!P0 NANOSLEEP.SYNCS 0x989680 ;  /* 0x009896800000895d */ /* 0x008fea0003900000 */
[----:B------:R-:W3:Y:S02]  /*2e810*/  @!P0 SYNCS.PHASECHK.TRANS64 P0, [R3+URZ+0x2a840], R2 ;  /* 0x02a84002030085a7 */ /* 0x000ee4000800007f */
[----:B---3--:R-:W-:Y:S05]  /*2e820*/  @!P0 BRA `(.L_x_1856) ;  /* 0xfffffffc00f08947 */ /* 0x008fea000383ffff */
[----:B------:R-:W-:Y:S05]  /*2e830*/  BRA `(.L_x_1986) ;  /* 0xffffffb400287947 */ /* 0x000fea000383ffff */
.L_x_1863:
[----:B0-----:R0:W2:Y:S02]  /*2e840*/  SYNCS.PHASECHK.TRANS64.TRYWAIT P0, [R2+URZ+0x60], R3 ;  /* 0x00006003020075a7 */ /* 0x0010a4000800017f */
[----:B--2---:R-:W-:Y:S05]  /*2e850*/  @!P0 NANOSLEEP.SYNCS 0x989680 ;  /* 0x009896800000895d */ /* 0x004fea0003900000 */
[----:B------:R-:W2:Y:S02]  /*2e860*/  @!P0 SYNCS.PHASECHK.TRANS64 P0, [R2+URZ+0x60], R3 ;  /* 0x00006003020085a7 */ /* 0x000ea4000800007f */
[----:B--2---:R-:W-:Y:S05]  /*2e870*/  @!P0 BRA `(.L_x_1863) ;  /* 0xfffffffc00f08947 */ /* 0x004fea000383ffff */
[----:B------:R-:W-:Y:S05]  /*2e880*/  BRA `(.L_x_1987) ;  /* 0xffffffb8003c7947 */ /* 0x000fea000383ffff */
.L_x_1872:
[----:B---3--:R3:W4:Y:S02]  /*2e890*/  SYNCS.PHASECHK.TRANS64.TRYWAIT P0, [R2+URZ+0x2a840], R3 ;  /* 0x02a84003020075a7 */ /* 0x008724000800017f */
[----:B----4-:R-:W-:Y:S05]  /*2e8a0*/  @!P0 NANOSLEEP.SYNCS 0x989680 ;  /* 0x009896800000895d */ /* 0x010fea0003900000 */
[----:B------:R-:W4:Y:S02]  /*2e8b0*/  @!P0 SYNCS.PHASECHK.TRANS64 P0, [R2+URZ+0x2a840], R3 ;  /* 0x02a84003020085a7 */ /* 0x000f24000800007f */
[----:B----4-:R-:W-:Y:S05]  /*2e8c0*/  @!P0 BRA `(.L_x_1872) ;  /* 0xfffffffc00f08947 */ /* 0x010fea000383ffff */
[----:B------:R-:W-:Y:S05]  /*2e8d0*/  BRA `(.L_x_1988) ;  /* 0xffffffbc00a07947 */ /* 0x000fea000383ffff */
.L_x_1879:
[----:B0-----:R0:W2:Y:S02]  /*2e8e0*/  SYNCS.PHASECHK.TRANS64.TRYWAIT P0, [R2+URZ+0x60], R5 ;  /* 0x00006005020075a7 */ /* 0x0010a4000800017f */
[----:B--2---:R-:W-:Y:S05]  /*2e8f0*/  @!P0 NANOSLEEP.SYNCS 0x989680 ;  /* 0x009896800000895d */ /* 0x004fea0003900000 */
[----:B------:R-:W2:Y:S02]  /*2e900*/  @!P0 SYNCS.PHASECHK.TRANS64 P0, [R2+URZ+0x60], R5 ;  /* 0x00006005020085a7 */ /* 0x000ea4000800007f */
[----:B--2---:R-:W-:Y:S05]  /*2e910*/  @!P0 BRA `(.L_x_1879) ;  /* 0xfffffffc00f08947 */ /* 0x004fea000383ffff */
[----:B------:R-:W-:Y:S05]  /*2e920*/  BRA `(.L_x_1989) ;  /* 0xffffffc000b47947 */ /* 0x000fea000383ffff */
.L_x_1890:
[----:B---3--:R3:W4:Y:S02]  /*2e930*/  SYNCS.PHASECHK.TRANS64.TRYWAIT P0, [R0+URZ+0x2a860], R2 ;  /* 0x02a86002000075a7 */ /* 0x008724000800017f */
[----:B----4-:R-:W-:Y:S05]  /*2e940*/  @!P0 NANOSLEEP.SYNCS 0x989680 ;  /* 0x009896800000895d */ /* 0x010fea0003900000 */
[----:B------:R-:W4:Y:S02]  /*2e950*/  @!P0 SYNCS.PHASECHK.TRANS64 P0, [R0+URZ+0x2a860], R2 ;  /* 0x02a86002000085a7 */ /* 0x000f24000800007f */
[----:B----4-:R-:W-:Y:S05]  /*2e960*/  @!P0 BRA `(.L_x_1890) ;  /* 0xfffffffc00f08947 */ /* 0x010fea000383ffff */
[----:B------:R-:W-:Y:S05]  /*2e970*/  BRA `(.L_x_1990) ;  /* 0xffffffc800007947 */ /* 0x000fea000383ffff */
.L_x_1897:
[----:B--23--:R-:W2:Y:S01]  /*2e980*/  LDL R0, [R1] ;  /* 0x0000000001007983 */ /* 0x00cea20000100800 */
[----:B------:R-:W-:Y:S01]  /*2e990*/  BSSY B0, `(.L_x_1991) ;  /* 0x0000008000007945 */ /* 0x000fe20003800000 */
[----:B0-----:R-:W-:Y:S02]  /*2e9a0*/  IMAD.MOV.U32 R12, RZ, RZ, RZ ;  /* 0x000000ffff0c7224 */ /* 0x001fe400078e00ff */
[----:B------:R-:W-:Y:S02]  /*2e9b0*/  IMAD.MOV.U32 R11, RZ, RZ, 0x1f ;  /* 0x0000001fff0b7424 */ /* 0x000fe400078e00ff */
[----:B------:R-:W-:Y:S02]  /*2e9c0*/  IMAD.MOV.U32 R15, RZ, RZ, -0x1 ;  /* 0xffffffffff0f7424 */ /* 0x000fe400078e00ff */
[----:B--2---:R-:W-:-:S07]  /*2e9d0*/  IMAD.MOV.U32 R13, RZ, RZ, R0 ;  /* 0x000000ffff0d7224 */ /* 0x004fce00078e0000 */
[----:B-1----:R-:W-:Y:S05]  /*2e9e0*/  WARPSYNC.COLLECTIVE R15, `(.L_x_1992) ;  /* 0x000000000f087348 */ /* 0x002fea0003c00000 */
[----:B------:R0:W2:Y:S02]  /*2e9f0*/  SHFL.IDX P6, R14, R13, R12, R11 ;  /* 0x0000000c0d0e7389 */ /* 0x0000a400000c000b */
[----:B012---:R-:W-:Y:S01]  /*2ea00*/  ENDCOLLECTIVE ;  /* 0x000000000000791b */ /* 0x007fe20003800000 */
.L_x_1992:
[----:B------:R-:W-:Y:S05]  /*2ea10*/  BSYNC B0 ;  /* 0x0000000000007941 */ /* 0x000fea0003800000 */
.L_x_1991:
        /* <DEDUP_REMOVED lines=9> */
.L_x_1993:
        /* <DEDUP_REMOVED lines=26> */
.L_x_1994:
        /* <DEDUP_REMOVED lines=8> */
.L_x_1995:
        /* <DEDUP_REMOVED lines=8> */
.L_x_1996:
        /* <DEDUP_REMOVED lines=8> */
.L_x_1997:
        /* <DEDUP_REMOVED lines=8> */
.L_x_1998:
        /* <DEDUP_REMOVED lines=9> */
.L_x_1999:
[----:B------:R-:W-:Y:S01]  /*2eee0*/  IMAD.MOV.U32 R9, RZ, RZ, R14 ;  /* 0x000000ffff097224 */ /* 0x000fe200078e000e */
[----:B------:R-:W-:Y:S06]  /*2eef0*/  BRA `(.L_x_2000) ;  /* 0xffffffc8007c7947 */ /* 0x000fec000383ffff */
.L_x_1900:
[----:B------:R-:W-:Y:S01]  /*2ef00*/  BSSY B0, `(.L_x_2001) ;  /* 0x0000008000007945 */ /* 0x000fe20003800000 */
[----:B------:R-:W-:Y:S02]  /*2ef10*/  IMAD.MOV.U32 R13, RZ, RZ, R2 ;  /* 0x000000ffff0d7224 */ /* 0x000fe400078e0002 */
[----:B------:R-:W-:Y:S02]  /*2ef20*/  IMAD.MOV.U32 R12, RZ, RZ, 0x1 ;  /* 0x00000001ff0c7424 */ /* 0x000fe400078e00ff */
[----:B------:R-:W-:Y:S02]  /*2ef30*/  IMAD.MOV.U32 R11, RZ, RZ, RZ ;  /* 0x000000ffff0b7224 */ /* 0x000fe400078e00ff */
[----:B------:R-:W-:-:S07]  /*2ef40*/  IMAD.MOV.U32 R15, RZ, RZ, -0x1 ;  /* 0xffffffffff0f7424 */ /* 0x000fce00078e00ff */
[----:B01----:R-:W-:Y:S05]  /*2ef50*/  WARPSYNC.COLLECTIVE R15, `(.L_x_2002) ;  /* 0x000000000f087348 */ /* 0x003fea0003c00000 */
[----:B------:R2:W3:Y:S02]  /*2ef60*/  SHFL.UP P6, R14, R13, R12, R11 ;  /* 0x0400000c0d0e7389 */ /* 0x0004e400000c000b */
[----:B0123--:R-:W-:Y:S01]  /*2ef70*/  ENDCOLLECTIVE ;  /* 0x000000000000791b */ /* 0x00ffe20003800000 */
.L_x_2002:
[----:B------:R-:W-:Y:S05]  /*2ef80*/  BSYNC B0 ;  /* 0x0000000000007941 */ /* 0x000fea0003800000 */
.L_x_2001:
        /* <DEDUP_REMOVED lines=10> */
.L_x_2003:
        /* <DEDUP_REMOVED lines=8> */
.L_x_2004:
        /* <DEDUP_REMOVED lines=8> */
.L_x_2005:
        /* <DEDUP_REMOVED lines=8> */
.L_x_2006:
        /* <DEDUP_REMOVED lines=9> */
.L_x_2007:
[----:B------:R-:W-:Y:S01]  /*2f240*/  IMAD.MOV.U32 R9, RZ, RZ, R14 ;  /* 0x000000ffff097224 */ /* 0x000fe200078e000e */
[----:B------:R-:W-:Y:S06]  /*2f250*/  BRA `(.L_x_2008) ;  /* 0xffffffc800507947 */ /* 0x000fec000383ffff */
.L_x_1902:
[----:B------:R-:W-:Y:S01]  /*2f260*/  BSSY B0, `(.L_x_2009) ;  /* 0x0000006000007945 */ /* 0x000fe20003800000 */
[----:B------:R-:W-:Y:S01]  /*2f270*/  PLOP3.LUT P6, PT, P6, PT, PT, 0x8, 0x0 ;  /* 0x000000000000781c */ /* 0x000fe200037ce170 */
[----:B------:R-:W-:-:S12]  /*2f280*/  IMAD.MOV.U32 R15, RZ, RZ, -0x1 ;  /* 0xffffffffff0f7424 */ /* 0x000fd800078e00ff */
[----:B01----:R-:W-:Y:S05]  /*2f290*/  WARPSYNC.COLLECTIVE R15, `(.L_x_2010) ;  /* 0x000000000f087348 */ /* 0x003fea0003c00000 */
[----:B------:R-:W-:Y:S01]  /*2f2a0*/  VOTE.ANY R14, PT, P6 ;  /* 0x00000000000e7806 */ /* 0x000fe200030e0100 */
[----:B01----:R-:W-:Y:S06]  /*2f2b0*/  ENDCOLLECTIVE ;  /* 0x000000000000791b */ /* 0x003fec0003800000 */
.L_x_2010:
[----:B------:R-:W-:Y:S05]  /*2f2c0*/  BSYNC B0 ;  /* 0x0000000000007941 */ /* 0x000fea0003800000 */
.L_x_2009:
        /* <DEDUP_REMOVED lines=10> */
.L_x_2011:
[----:B------:R-:W-:Y:S02]  /*2f370*/  IMAD.MOV.U32 R13, RZ, RZ, R6 ;  /* 0x000000ffff0d7224 */ /* 0x000fe400078e0006 */
[----:B------:R-:W-:-:S07]  /*2f380*/  IMAD.MOV.U32 R4, RZ, RZ, R14 ;  /* 0x000000ffff047224 */ /* 0x000fce00078e000e */
[----:B------:R-:W-:Y:S05]  /*2f390*/  WARPSYNC.COLLECTIVE R15, `(.L_x_2012) ;  /* 0x000000000f087348 */ /* 0x000fea0003c00000 */
[----:B------:R0:W1:Y:S02]  /*2f3a0*/  SHFL.IDX P6, R14, R13, R12, R11 ;  /* 0x0000000c0d0e7389 */ /* 0x00006400000c000b */
[----:B01----:R-:W-:Y:S01]  /*2f3b0*/  ENDCOLLECTIVE ;  /* 0x000000000000791b */ /* 0x003fe20003800000 */
.L_x_2012:
[----:B------:R-:W-:Y:S02]  /*2f3c0*/  IMAD.MOV.U32 R6, RZ, RZ, R14 ;  /* 0x000000ffff067224 */ /* 0x000fe400078e000e */
[----:B------:R-:W-:-:S05]  /*2f3d0*/  IMAD.IADD R10, R3, 0x1, R10 ;  /* 0x00000001030a7824 */ /* 0x000fca00078e020a */
[----:B------:R0:W-:Y:S01]  /*2f3e0*/  STL [R1+0xc], R10 ;  /* 0x00000c0a01007387 */ /* 0x0001e20000100800 */
[----:B------:R-:W-:Y:S05]  /*2f3f0*/  BRA `(.L_x_2013) ;  /* 0xffffffc800307947 */ /* 0x000fea000383ffff */
.L_x_1904:
[----:B------:R-:W-:Y:S01]  /*2f400*/  BSSY B0, `(.L_x_2014) ;  /* 0x0000008000007945 */ /* 0x000fe20003800000 */
[----:B------:R-:W-:Y:S02]  /*2f410*/  IMAD.MOV.U32 R13, RZ, RZ, R7 ;  /* 0x000000ffff0d7224 */ /* 0x000fe400078e0007 */
[----:B------:R-:W-:Y:S02]  /*2f420*/  IMAD.MOV.U32 R12, RZ, RZ, R3 ;  /* 0x000000ffff0c7224 */ /* 0x000fe400078e0003 */
[----:B------:R-:W-:Y:S02]  /*2f430*/  IMAD.MOV.U32 R11, RZ, RZ, 0x1f ;  /* 0x0000001fff0b7424 */ /* 0x000fe400078e00ff */
[----:B------:R-:W-:-:S07]  /*2f440*/  IMAD.MOV.U32 R15, RZ, RZ, -0x1 ;  /* 0xffffffffff0f7424 */ /* 0x000fce00078e00ff */
[----:B01----:R-:W-:Y:S05]  /*2f450*/  WARPSYNC.COLLECTIVE R15, `(.L_x_2015) ;  /* 0x000000000f087348 */ /* 0x003fea0003c00000 */
[----:B------:R2:W3:Y:S02]  /*2f460*/  SHFL.IDX P6, R14, R13, R12, R11 ;  /* 0x0000000c0d0e7389 */ /* 0x0004e400000c000b */
[----:B0123--:R-:W-:Y:S01]  /*2f470*/  ENDCOLLECTIVE ;  /* 0x000000000000791b */ /* 0x00ffe20003800000 */
.L_x_2015:
[----:B------:R-:W-:Y:S05]  /*2f480*/  BSYNC B0 ;  /* 0x0000000000007941 */ /* 0x000fea0003800000 */
.L_x_2014:
[----:B------:R-:W-:Y:S01]  /*2f490*/  IMAD.MOV.U32 R3, RZ, RZ, R14 ;  /* 0x000000ffff037224 */ /* 0x000fe200078e000e */
[----:B------:R-:W-:Y:S06]  /*2f4a0*/  BRA `(.L_x_2016) ;  /* 0xffffffc8001c7947 */ /* 0x000fec000383ffff */
.L_x_1910:
[----:B0-----:R0:W1:Y:S02]  /*2f4b0*/  SYNCS.PHASECHK.TRANS64.TRYWAIT P0, [R0+URZ+0x2a820], R3 ;  /* 0x02a82003000075a7 */ /* 0x001064000800017f */
[----:B-1----:R-:W-:Y:S05]  /*2f4c0*/  @!P0 NANOSLEEP.SYNCS 0x989680 ;  /* 0x009896800000895d */ /* 0x002fea0003900000 */
[----:B------:R-:W1:Y:S02]  /*2f4d0*/  @!P0 SYNCS.PHASECHK.TRANS64 P0, [R0+URZ+0x2a820], R3 ;  /* 0x02a82003000085a7 */ /* 0x000e64000800007f */
[----:B-1----:R-:W-:Y:S05]  /*2f4e0*/  @!P0 BRA `(.L_x_1910) ;  /* 0xfffffffc00f08947 */ /* 0x002fea000383ffff */
[----:B------:R-:W-:Y:S05]  /*2f4f0*/  BRA `(.L_x_2017) ;  /* 0xffffffd000bc7947 */ /* 0x000fea000383ffff */
.L_x_1911:
        /* <DEDUP_REMOVED lines=11> */
.L_x_2019:
[----:B------:R-:W-:Y:S05]  /*2f5b0*/  BSYNC B0 ;  /* 0x0000000000007941 */ /* 0x000fea0003800000 */
.L_x_2018:
[----:B------:R-:W-:Y:S05]  /*2f5c0*/  BRA `(.L_x_2020) ;  /* 0xffffffd000a47947 */ /* 0x000fea000383ffff */
.L_x_1912:
[----:B------:R-:W-:Y:S01]  /*2f5d0*/  BSSY B0, `(.L_x_2021) ;  /* 0x0000006000007945 */ /* 0x000fe20003800000 */
[----:B------:R-:W-:-:S07]  /*2f5e0*/  IMAD.MOV.U32 R15, RZ, RZ, -0x1 ;  /* 0xffffffffff0f7424 */ /* 0x000fce00078e00ff */
[----:B01----:R-:W-:Y:S05]  /*2f5f0*/  WARPSYNC.COLLECTIVE R15, `(.L_x_2022) ;  /* 0x000000000f0c7348 */ /* 0x003fea0003c00000 */
[----:B------:R-:W-:Y:S02]  /*2f600*/  ELECT P6, UR62, PT ;  /* 0x00000000003e782f */ /* 0x000fe400038c0000 */
[----:B------:R-:W-:Y:S01]  /*2f610*/  MOV R14, UR62 ;  /* 0x0000003e000e7c02 */ /* 0x000fe20008000f00 */
[----:B01----:R-:W-:Y:S10]  /*2f620*/  ENDCOLLECTIVE ;  /* 0x000000000000791b */ /* 0x003ff40003800000 */
.L_x_2022:
[----:B------:R-:W-:Y:S05]  /*2f630*/  BSYNC B0 ;  /* 0x0000000000007941 */ /* 0x000fea0003800000 */
.L_x_2021:
[----:B------:R-:W-:Y:S05]  /*2f640*/  BRA `(.L_x_2023) ;  /* 0xffffffd000987947 */ /* 0x000fea000383ffff */
.L_x_1914:
[----:B0-----:R0:W1:Y:S02]  /*2f650*/  SYNCS.PHASECHK.TRANS64.TRYWAIT P0, [R6+URZ], R5 ;  /* 0x00000005060075a7 */ /* 0x001064000800017f */
[----:B-1----:R-:W-:Y:S05]  /*2f660*/  @!P0 NANOSLEEP.SYNCS 0x989680 ;  /* 0x009896800000895d */ /* 0x002fea0003900000 */
[----:B------:R-:W1:Y:S02]  /*2f670*/  @!P0 SYNCS.PHASECHK.TRANS64 P0, [R6+URZ], R5 ;  /* 0x00000005060085a7 */ /* 0x000e64000800007f */
[----:B-1----:R-:W-:Y:S05]  /*2f680*/  @!P0 BRA `(.L_x_1914) ;  /* 0xfffffffc00f08947 */ /* 0x002fea000383ffff */
[----:B------:R-:W-:Y:S05]  /*2f690*/  BRA `(.L_x_2024) ;  /* 0xffffffd000dc7947 */ /* 0x000fea000383ffff */
.L_x_1915:
[----:B-1----:R1:W2:Y:S02]  /*2f6a0*/  SYNCS.PHASECHK.TRANS64.TRYWAIT P0, [R7+URZ], R2 ;  /* 0x00000002070075a7 */ /* 0x0022a4000800017f */
[----:B--2---:R-:W-:Y:S05]  /*2f6b0*/  @!P0 NANOSLEEP.SYNCS 0x989680 ;  /* 0x009896800000895d */ /* 0x004fea0003900000 */
[----:B------:R-:W2:Y:S02]  /*2f6c0*/  @!P0 SYNCS.PHASECHK.TRANS64 P0, [R7+URZ], R2 ;  /* 0x00000002070085a7 */ /* 0x000ea4000800007f */
[----:B--2---:R-:W-:Y:S05]  /*2f6d0*/  @!P0 BRA `(.L_x_1915) ;  /* 0xfffffffc00f08947 */ /* 0x004fea000383ffff */
[----:B------:R-:W-:Y:S05]  /*2f6e0*/  BRA `(.L_x_2025) ;  /* 0xffffffd000d07947 */ /* 0x000fea000383ffff */
.L_x_1917:
[----:B--2---:R2:W3:Y:S02]  /*2f6f0*/  SYNCS.PHASECHK.TRANS64.TRYWAIT P0, [R4+URZ], R5 ;  /* 0x00000005040075a7 */ /* 0x0044e4000800017f */
[----:B---3--:R-:W-:Y:S05]  /*2f700*/  @!P0 NANOSLEEP.SYNCS 0x989680 ;  /* 0x009896800000895d */ /* 0x008fea0003900000 */
[----:B------:R-:W3:Y:S02]  /*2f710*/  @!P0 SYNCS.PHASECHK.TRANS64 P0, [R4+URZ], R5 ;  /* 0x00000005040085a7 */ /* 0x000ee4000800007f */
[----:B---3--:R-:W-:Y:S05]  /*2f720*/  @!P0 BRA `(.L_x_1917) ;  /* 0xfffffffc00f08947 */ /* 0x008fea000383ffff */
[----:B------:R-:W-:Y:S05]  /*2f730*/  BRA `(.L_x_2026) ;  /* 0xffffffd000d87947 */ /* 0x000fea000383ffff */
.L_x_2027:
        /* <DEDUP_REMOVED lines=12> */
.L_x_2985:


//--------------------- .text._ZN7cutlass13device_kernelIN5flash11enable_sm90INS1_16FlashAttnFwdSm90INS1_25CollectiveMainloopFwdSm90ILi2EN4cute5tupleIJNS5_1CILi1EEES8_S8_EEENS6_IJNS7_ILi128EEESA_NS7_ILi192EEEEEELi128ENS_10bfloat16_tEfNS_4arch4Sm90ELb1ELb0ELb1ELb0ELb0ELb0ELb0ELb1ELb1ELb1ELb1ELb0EEENS1_21CollectiveEpilogueFwdINS6_IJSA_SA_SA_EEES9_SD_SF_Li256ELb0ELb1ELb1ELb0EEENS1_19SingleTileSchedulerILb0ELb1ELb1ELi128EEEEEEEEEvNT_6ParamsE --------------------------
	.section	.text._ZN7cutlass13device_kernelIN5flash11enable_sm90INS1_16FlashAttnFwdSm90INS1_25CollectiveMainloopFwdSm90ILi2EN4cute5tupleIJNS5_1CILi1EEES8_S8_EEENS6_IJNS7_ILi128EEESA_NS7_ILi192EEEEEELi128ENS_10bfloat16_tEfNS_4arch4Sm90ELb1ELb0ELb1ELb0ELb0ELb0ELb0ELb1ELb1ELb1ELb1ELb0EEENS1_21CollectiveEpilogueFwdINS6_IJSA_SA_SA_EEES9_SD_SF_Li256ELb0ELb1ELb1ELb0EEENS1_19SingleTileSchedulerILb0ELb1ELb1ELi128EEEEEEEEEvNT_6ParamsE,"ax",@progbits
	.align	128
.text._ZN7cutlass13device_kernelIN5flash11enable_sm90INS1_16FlashAttnFwdSm90INS1_25CollectiveMainloopFwdSm90ILi2EN4cute5tupleIJNS5_1CILi1EEES8_S8_EEENS6_IJNS7_ILi128EEESA_NS7_ILi192EEEEEELi128ENS_10bfloat16_tEfNS_4arch4Sm90ELb1ELb0ELb1ELb0ELb0ELb0ELb0ELb1ELb1ELb1ELb1ELb0EEENS1_21CollectiveEpilogueFwdINS6_IJSA_SA_SA_EEES9_SD_SF_Li256ELb0ELb1ELb1ELb0EEENS1_19SingleTileSchedulerILb0ELb1ELb1ELi128EEEEEEEEEvNT_6ParamsE:
        .type           _ZN7cutlass13device_kernelIN5flash11enable_sm90INS1_16FlashAttnFwdSm90INS1_25CollectiveMainloopFwdSm90ILi2EN4cute5tupleIJNS5_1CILi1EEES8_S8_EEENS6_IJNS7_ILi128EEESA_NS7_ILi192EEEEEELi128ENS_10bfloat16_tEfNS_4arch4Sm90ELb1ELb0ELb1ELb0ELb0ELb0ELb0ELb1ELb1ELb1ELb1ELb0EEENS1_21CollectiveEpilogueFwdINS6_IJSA_SA_SA_EEES9_SD_SF_Li256ELb0ELb1ELb1ELb0EEENS1_19SingleTileSchedulerILb0ELb1ELb1ELi128EEEEEEEEEvNT_6ParamsE,@function
        .size           _ZN7cutlass13device_kernelIN5flash11enable_sm90INS1_16FlashAttnFwdSm90INS1_25CollectiveMainloopFwdSm90ILi2EN4cute5tupleIJNS5_1CILi1EEES8_S8_EEENS6_IJNS7_ILi128EEESA_NS7_ILi192EEEEEELi128ENS_10bfloat16_tEfNS_4arch4Sm90ELb1ELb0ELb1ELb0ELb0ELb0ELb0ELb1ELb1ELb1ELb1ELb0EEENS1_21CollectiveEpilogueFwdINS6_IJSA_SA_SA_EEES9_SD_SF_Li256ELb0ELb1ELb1ELb0EEENS1_19SingleTileSchedulerILb0ELb1ELb1ELi128EEEEEEEEEvNT_6ParamsE,(.L_x_2986 - _ZN7cutlass13device_kernelIN5flash11enable_sm90INS1_16FlashAttnFwdSm90INS1_25CollectiveMainloopFwdSm90ILi2EN4cute5tupleIJNS5_1CILi1EEES8_S8_EEENS6_IJNS7_ILi128EEESA_NS7_ILi192EEEEEELi128ENS_10bfloat16_tEfNS_4arch4Sm90ELb1ELb0ELb1ELb0ELb0ELb0ELb0ELb1ELb1ELb1ELb1ELb0EEENS1_21CollectiveEpilogueFwdINS6_IJSA_SA_SA_EEES9_SD_SF_Li256ELb0ELb1ELb1ELb0EEENS1_19SingleTileSchedulerILb0ELb1ELb1ELi128EEEEEEEEEvNT_6ParamsE)
        .other          _ZN7cutlass13device_kernelIN5flash11enable_sm90INS1_16FlashAttnFwdSm90INS1_25CollectiveMainloopFwdSm90ILi2EN4cute5tupleIJNS5_1CILi1EEES8_S8_EEENS6_IJNS7_ILi128EEESA_NS7_ILi192EEEEEELi128ENS_10bfloat16_tEfNS_4arch4Sm90ELb1ELb0ELb1ELb0ELb0ELb0ELb0ELb1ELb1ELb1ELb1ELb0EEENS1_21CollectiveEpilogueFwdINS6_IJSA_SA_SA_EEES9_SD_SF_Li256ELb0ELb1ELb1ELb0EEENS1_19SingleTileSchedulerILb0ELb1ELb1ELi128EEEEEEEEEvNT_6ParamsE,@"STO_CUDA_ENTRY STV_DEFAULT"
_ZN7cutlass13device_kernelIN5flash11enable_sm90INS1_16FlashAttnFwdSm90INS1_25CollectiveMainloopFwdSm90ILi2EN4cute5tupleIJNS5_1CILi1EEES8_S8_EEENS6_IJNS7_ILi128EEESA_NS7_ILi192EEEEEELi128ENS_10bfloat16_tEfNS_4arch4Sm90ELb1ELb0ELb1ELb0ELb0ELb0ELb0ELb1ELb1ELb1ELb1ELb0EEENS1_21CollectiveEpilogueFwdINS6_IJSA_SA_SA_EEES9_SD_SF_Li256ELb0ELb1ELb1ELb0EEENS1_19SingleTileSchedulerILb0ELb1ELb1ELi128EEEEEEEEEvNT_6ParamsE:
        /* <DEDUP_REMOVED lines=17> */
.L_x_2029:
[----:B------:R-:W-:Y:S05]  /*0110*/  BSYNC B0 ;  /* 0x0000000000007941 */ /* 0x000fea0003800000 */
.L_x_2028:
        /* <DEDUP_REMOVED lines=40> */
.L_x_2030:
        /* <DEDUP_REMOVED lines=22> */
.L_x_2031:
        /* <DEDUP_REMOVED lines=18> */
.L_x_2032:
        /* <DEDUP_REMOVED lines=22> */
.L_x_2033:
        /* <DEDUP_REMOVED lines=22> */
.L_x_2034:
        /* <DEDUP_REMOVED lines=9> */
.L_x_2037:
        /* <DEDUP_REMOVED lines=18> */
[----:B------:R-:W0:Y:S01]  /*0a90*/  LDC R0, c[0x0][0x448] ;  /* 0x00011200ff007b82 */ /* 0x000e220000000800 */
[----:B------:R-:W1:Y:S01]  /*0aa0*/  S2R R23, SR_CTAID.X ;  /* 0x0000000000177919 */ /* 0x000e620000002500 */
[----:B------:R-:W-:Y:S01]  /*0ab0*/  SHF.R.U32.HI R4, RZ, 0x10, R17 ;  /* 0x00000010ff047819 */ /* 0x000fe20000011611 */
[----:B------:R-:W-:Y:S01]  /*0ac0*/  IMAD.MOV.U32 R22, RZ, RZ, RZ ;  /* 0x000000ffff167224 */ /* 0x000fe200078e00ff */
[----:B------:R-:W-:-:S04]  /*0ad0*/  LOP3.LUT R17, R17, 0xffff, RZ, 0xc0, !PT ;  /* 0x0000ffff11117812 */ /* 0x000fc800078ec0ff */
[----:B------:R-:W2:Y:S08]  /*0ae0*/  LDC.64 R10, c[0x0][0x418] ;  /* 0x00010600ff0a7b82 */ /* 0x000eb00000000a00 */
[----:B------:R-:W3:Y:S01]  /*0af0*/  LDC R3, c[0x0][0x288] ;  /* 0x0000a200ff037b82 */ /* 0x000ee20000000800 */
[----:B0-----:R-:W-:-:S07]  /*0b00*/  ISETP.NE.AND P1, PT, R0, 0x1, PT ;  /* 0x000000010000780c */ /* 0x001fce0003f25270 */
[----:B------:R-:W0:Y:S01]  /*0b10*/  LDC R16, c[0x0][0x424] ;  /* 0x00010900ff107b82 */ /* 0x000e220000000800 */
[----:B--2---:R-:W-:-:S07]  /*0b20*/  ISETP.NE.U32.AND P0, PT, R10, RZ, PT ;  /* 0x000000ff0a00720c */ /* 0x004fce0003f05070 */
[----:B------:R-:W2:Y:S01]  /*0b30*/  LDC R9, c[0x0][0x2f0] ;  /* 0x0000bc00ff097b82 */ /* 0x000ea20000000800 */
[----:B-1----:R-:W-:Y:S01]  /*0b40*/  IMAD.SHL.U32 R23, R23, 0x80, RZ ;  /* 0x0000008017177824 */ /* 0x002fe200078e00ff */
[----:B------:R-:W-:-:S03]  /*0b50*/  ISETP.NE.AND.EX P0, PT, R11, RZ, PT, P0 ;  /* 0x000000ff0b00720c */ /* 0x000fc60003f05300 */
[----:B------:R-:W-:Y:S01]  /*0b60*/  @P1 VIADD R0, R23, 0x7f ;  /* 0x0000007f17001836 */ /* 0x000fe20000000000 */
[----:B---3--:R-:W-:Y:S02]  /*0b70*/  IADD3 R3, -R3, 0x80, RZ ;  /* 0x0000008003037810 */ /* 0x008fe40007ffe1ff */
[----:B------:R-:W1:Y:S08]  /*0b80*/  @P1 LDC R5, c[0x0][0x44c] ;  /* 0x00011300ff051b82 */ /* 0x000e700000000800 */
[----:B------:R-:W3:Y:S01]  /*0b90*/  @P1 LDC R7, c[0x0][0x450] ;  /* 0x00011400ff071b82 */ /* 0x000ee20000000800 */
[----:B0-----:R-:W-:-:S02]  /*0ba0*/  SEL R16, R16, 0x1, P0 ;  /* 0x0000000110107807 */ /* 0x001fc40000000000 */
[----:B------:R-:W-:-:S03]  /*0bb0*/  ISETP.NE.AND P0, PT, R4, RZ, PT ;  /* 0x000000ff0400720c */ /* 0x000fc60003f05270 */
[----:B--2---:R-:W-:Y:S02]  /*0bc0*/  IMAD R3, R16, R9, R3 ;  /* 0x0000000910037224 */ /* 0x004fe400078e0203 */
[----:B-1----:R-:W-:-:S08]  /*0bd0*/  @P1 IMAD.HI.U32 R2, R0, R5, RZ ;  /* 0x0000000500021227 */ /* 0x002fd000078e00ff */
[----:B------:R-:W0:Y:S01]  /*0be0*/  @!P0 LDC R4, c[0x0][0x9f0] ;  /* 0x00027c00ff048b82 */ /* 0x000e220000000800 */
[----:B------:R-:W-:Y:S01]  /*0bf0*/  VIADD R0, R23, 0x7f ;  /* 0x0000007f17007836 */ /* 0x000fe20000000000 */
[----:B---3--:R-:W-:Y:S01]  /*0c00*/  @P1 SHF.R.U32.HI R0, RZ, R7, R2 ;  /* 0x00000007ff001219 */ /* 0x008fe20000011602 */
[----:B------:R-:W-:-:S03]  /*0c10*/  IMAD R2, R16, R9, 0x7f ;  /* 0x0000007f10027424 */ /* 0x000fc600078e0209 */
[----:B------:R-:W-:Y:S02]  /*0c20*/  IADD3 R0, R3, R0, RZ ;  /* 0x0000000003007210 */ /* 0x000fe40007ffe0ff */
[----:B------:R-:W-:Y:S02]  /*0c30*/  SHF.R.S32.HI R3, RZ, 0x1f, R2 ;  /* 0x0000001fff037819 */ /* 0x000fe40000011402 */
[----:B------:R-:W-:Y:S02]  /*0c40*/  SHF.R.S32.HI R5, RZ, 0x1f, R0 ;  /* 0x0000001fff057819 */ /* 0x000fe40000011400 */
[----:B------:R-:W-:Y:S02]  /*0c50*/  LEA.HI R3, R3, R2, RZ, 0x7 ;  /* 0x0000000203037211 */ /* 0x000fe400078f38ff */
[----:B------:R-:W-:Y:S02]  /*0c60*/  LEA.HI R5, R5, R0, RZ, 0x7 ;  /* 0x0000000005057211 */ /* 0x000fe400078f38ff */
[----:B------:R-:W-:-:S02]  /*0c70*/  SHF.R.S32.HI R3, RZ, 0x7, R3 ;  /* 0x00000007ff037819 */ /* 0x000fc40000011403 */
[----:B------:R-:W-:-:S04]  /*0c80*/  SHF.R.S32.HI R0, RZ, 0x7, R5 ;  /* 0x00000007ff007819 */ /* 0x000fc80000011405 */
[----:B------:R-:W-:-:S04]  /*0c90*/  VIMNMX R11, R3, R0, PT ;  /* 0x00000000030b7248 */ /* 0x000fc80003fe0100 */
[----:B------:R-:W-:-:S13]  /*0ca0*/  ISETP.GE.AND P1, PT, R11, 0x1, PT ;  /* 0x000000010b00780c */ /* 0x000fda0003f26270 */
[----:B------:R-:W-:Y:S05]  /*0cb0*/  @!P1 BRA `(.L_x_2039) ;  /* 0x00000000006c9947 */ /* 0x000fea0003800000 */
[-C--:B0-----:R-:W-:Y:S02]  /*0cc0*/  IABS R7, R4.reuse ;  /* 0x0000000400077213 */ /* 0x081fe40000000000 */
[----:B------:R-:W-:Y:S02]  /*0cd0*/  IADD3 R5, R4, -0x1, R11 ;  /* 0xffffffff04057810 */ /* 0x000fe40007ffe00b */
[----:B------:R-:W0:Y:S01]  /*0ce0*/  I2F.RP R0, R7 ;  /* 0x0000000700007306 */ /* 0x000e220000209400 */
[----:B------:R-:W-:-:S04]  /*0cf0*/  IABS R8, R4 ;  /* 0x0000000400087213 */ /* 0x000fc80000000000 */
[----:B------:R-:W-:-:S03]  /*0d00*/  IADD3 R8, RZ, -R8, RZ ;  /* 0x80000008ff087210 */ /* 0x000fc60007ffe0ff */
[----:B0-----:R-:W0:Y:S02]  /*0d10*/  MUFU.RCP R0, R0 ;  /* 0x0000000000007308 */ /* 0x001e240000001000 */
[----:B0-----:R-:W-:Y:S01]  /*0d20*/  VIADD R2, R0, 0xffffffe ;  /* 0x0ffffffe00027836 */ /* 0x001fe20000000000 */
[----:B------:R-:W-:Y:S02]  /*0d30*/  IABS R0, R5 ;  /* 0x0000000500007213 */ /* 0x000fe40000000000 */
[----:B------:R-:W-:-:S03]  /*0d40*/  LOP3.LUT R5, R5, R4, RZ, 0x3c, !PT ;  /* 0x0000000405057212 */ /* 0x000fc600078e3cff */
[----:B------:R0:W1:Y:S01]  /*0d50*/  F2I.FTZ.U32.TRUNC.NTZ R3, R2 ;  /* 0x0000000200037305 */ /* 0x000062000021f000 */
[----:B------:R-:W-:Y:S01]  /*0d60*/  ISETP.GE.AND P2, PT, R5, RZ, PT ;  /* 0x000000ff0500720c */ /* 0x000fe20003f46270 */
[----:B0-----:R-:W-:Y:S02]  /*0d70*/  IMAD.MOV.U32 R2, RZ, RZ, RZ ;  /* 0x000000ffff027224 */ /* 0x001fe400078e00ff */
[----:B-1----:R-:W-:-:S04]  /*0d80*/  IMAD.MOV R6, RZ, RZ, -R3 ;  /* 0x000000ffff067224 */ /* 0x002fc800078e0a03 */
[----:B------:R-:W-:-:S04]  /*0d90*/  IMAD R9, R6, R7, RZ ;  /* 0x0000000706097224 */ /* 0x000fc800078e02ff */
[----:B------:R-:W-:-:S04]  /*0da0*/  IMAD.HI.U32 R3, R3, R9, R2 ;  /* 0x0000000903037227 */ /* 0x000fc800078e0002 */
[----:B------:R-:W-:Y:S02]  /*0db0*/  IMAD.MOV.U32 R2, RZ, RZ, R8 ;  /* 0x000000ffff027224 */ /* 0x000fe400078e0008 */
[----:B------:R-:W-:-:S04]  /*0dc0*/  IMAD.HI.U32 R3, R3, R0, RZ ;  /* 0x0000000003037227 */ /* 0x000fc800078e00ff */
[----:B------:R-:W-:-:S05]  /*0dd0*/  IMAD R0, R3, R2, R0 ;  /* 0x0000000203007224 */ /* 0x000fca00078e0200 */
[----:B------:R-:W-:-:S13]  /*0de0*/  ISETP.GT.U32.AND P1, PT, R7, R0, PT ;  /* 0x000000000700720c */ /* 0x000fda0003f24070 */
[----:B------:R-:W-:Y:S01]  /*0df0*/  @!P1 IMAD.IADD R0, R0, 0x1, -R7 ;  /* 0x0000000100009824 */ /* 0x000fe200078e0a07 */
[----:B------:R-:W-:Y:S02]  /*0e00*/  @!P1 IADD3 R3, R3, 0x1, RZ ;  /* 0x0000000103039810 */ /* 0x000fe40007ffe0ff */
[----:B------:R-:W-:Y:S02]  /*0e10*/  ISETP.NE.AND P1, PT, R4, RZ, PT ;  /* 0x000000ff0400720c */ /* 0x000fe40003f25270 */
[----:B------:R-:W-:-:S13]  /*0e20*/  ISETP.GE.U32.AND P0, PT, R0, R7, PT ;  /* 0x000000070000720c */ /* 0x000fda0003f06070 */
[----:B------:R-:W-:-:S04]  /*0e30*/  @P0 VIADD R3, R3, 0x1 ;  /* 0x0000000103030836 */ /* 0x000fc80000000000 */
[----:B------:R-:W-:Y:S01]  /*0e40*/  @!P2 IMAD.MOV R3, RZ, RZ, -R3 ;  /* 0x000000ffff03a224 */ /* 0x000fe200078e0a03 */
[----:B------:R-:W-:-:S05]  /*0e50*/  @!P1 LOP3.LUT R3, RZ, R4, RZ, 0x33, !PT ;  /* 0x00000004ff039212 */ /* 0x000fca00078e33ff */
[----:B------:R-:W-:-:S07]  /*0e60*/  IMAD.MOV.U32 R22, RZ, RZ, R3 ;  /* 0x000000ffff167224 */ /* 0x000fce00078e0003 */
.L_x_2039:
[----:B------:R-:W1:Y:S01]  /*0e70*/  S2R R0, SR_TID.X ;  /* 0x0000000000007919 */ /* 0x000e620000002100 */
[-C--:B------:R-:W-:Y:S01]  /*0e80*/  IMAD R17, R17, R22.reuse, RZ ;  /* 0x0000001611117224 */ /* 0x080fe200078e02ff */
[----:B------:R-:W-:Y:S01]  /*0e90*/  PLOP3.LUT P0, PT, PT, PT, PT, 0x80, 0x0 ;  /* 0x000000000000781c */ /* 0x000fe20003f0f070 */
[----:B------:R-:W-:Y:S01]  /*0ea0*/  IMAD.MOV.U32 R2, RZ, RZ, RZ ;  /* 0x000000ffff027224 */ /* 0x000fe200078e00ff */
[----:B------:R-:W-:Y:S02]  /*0eb0*/  CS2R R86, SRZ ;  /* 0x0000000000567805 */ /* 0x000fe4000001ff00 */
[----:B------:R-:W-:Y:S02]  /*0ec0*/  CS2R R84, SRZ ;  /* 0x0000000000547805 */ /* 0x000fe4000001ff00 */
[----:B------:R-:W-:Y:S02]  /*0ed0*/  VIADDMNMX R22, R17, R22, R11, PT ;  /* 0x0000001611167246 */ /* 0x000fe4000380010b */
[----:B------:R-:W-:-:S02]  /*0ee0*/  CS2R R82, SRZ ;  /* 0x0000000000527805 */ /* 0x000fc4000001ff00 */
[----:B------:R-:W-:Y:S02]  /*0ef0*/  CS2R R80, SRZ ;  /* 0x0000000000507805 */ /* 0x000fe4000001ff00 */
[----:B------:R-:W-:Y:S02]  /*0f00*/  CS2R R78, SRZ ;  /* 0x00000000004e7805 */ /* 0x000fe4000001ff00 */
[----:B------:R-:W-:Y:S02]  /*0f10*/  ISETP.GT.AND P1, PT, R22, R17, PT ;  /* 0x000000111600720c */ /* 0x000fe40003f24270 */
        /* <DEDUP_REMOVED lines=21> */
[----:B-1----:R-:W-:Y:S01]  /*1070*/  IADD3 R89, R0, -0x80, RZ ;  /* 0xffffff8000597810 */ /* 0x002fe20007ffe0ff */
[----:B------:R-:W-:Y:S01]  /*1080*/  IMAD.MOV.U32 R0, RZ, RZ, RZ ;  /* 0x000000ffff007224 */ /* 0x000fe200078e00ff */
[----:B------:R-:W-:Y:S02]  /*1090*/  CS2R R34, SRZ ;  /* 0x0000000000227805 */ /* 0x000fe4000001ff00 */
[----:B------:R-:W-:Y:S02]  /*10a0*/  CS2R R32, SRZ ;  /* 0x0000000000207805 */ /* 0x000fe4000001ff00 */
[----:B------:R-:W-:Y:S02]  /*10b0*/  CS2R R30, SRZ ;  /* 0x00000000001e7805 */ /* 0x000fe4000001ff00 */
[----:B------:R-:W-:Y:S02]  /*10c0*/  CS2R R28, SRZ ;  /* 0x00000000001c7805 */ /* 0x000fe4000001ff00 */
[----:B------:R-:W-:-:S02]  /*10d0*/  CS2R R26, SRZ ;  /* 0x00000000001a7805 */ /* 0x000fc4000001ff00 */
[----:B------:R-:W-:Y:S01]  /*10e0*/  CS2R R24, SRZ ;  /* 0x0000000000187805 */ /* 0x000fe2000001ff00 */
[----:B------:R-:W-:Y:S06]  /*10f0*/  @!P1 BRA `(.L_x_2040) ;  /* 0x0000009800989947 */ /* 0x000fec0003800000 */
[----:B------:R-:W-:Y:S01]  /*1100*/  SHF.R.S32.HI R90, RZ, 0x1f, R89 ;  /* 0x0000001fff5a7819 */ /* 0x000fe20000011459 */
[----:B------:R-:W1:Y:S01]  /*1110*/  S2UR UR6, SR_CgaCtaId ;  /* 0x00000000000679c3 */ /* 0x000e620000008800 */
[----:B------:R-:W-:Y:S02]  /*1120*/  UMOV UR36, 0x400 ;  /* 0x0000040000247882 */ /* 0x000fe40000000000 */
[----:B------:R-:W-:-:S04]  /*1130*/  LEA.HI R91, R90, R89, RZ, 0x7 ;  /* 0x000000595a5b7211 */ /* 0x000fc800078f38ff */
[----:B------:R-:W-:-:S05]  /*1140*/  SHF.R.S32.HI R92, RZ, 0x7, R91 ;  /* 0x00000007ff5c7819 */ /* 0x000fca000001145b */
[----:B------:R-:W2:Y:S01]  /*1150*/  SHFL.IDX PT, R0, R92, RZ, 0x1f ;  /* 0x00001fff5c007589 */ /* 0x000ea200000e0000 */
[----:B-1----:R-:W-:-:S04]  /*1160*/  ULEA UR36, UR6, UR36, 0x18 ;  /* 0x0000002406247291 */ /* 0x002fc8000f8ec03f */
[----:B------:R-:W-:-:S04]  /*1170*/  UIADD3 UR6, UR36, 0x10400, URZ ;  /* 0x0001040024067890 */ /* 0x000fc8000fffe03f */
[----:B------:R-:W-:Y:S01]  /*1180*/  ULOP3.LUT UP0, URZ, UR6, 0x3ff, URZ, 0xc0, !UPT ;  /* 0x000003ff063f7892 */ /* 0x000fe2000f80c03f */
[----:B--2---:R-:W-:-:S05]  /*1190*/  R2UR UR4, R0 ;  /* 0x00000000000472ca */ /* 0x004fca00000e0000 */
        /* <DEDUP_REMOVED lines=11> */
[----:B0-----:R-:W-:Y:S01]  /*1250*/  IMAD.U32 R4, RZ, RZ, UR4 ;  /* 0x00000004ff047e24 */ /* 0x001fe2000f8e00ff */
[----:B------:R0:W1:Y:S01]  /*1260*/  LDC.64 R2, c[0x4][R0] ;  /* 0x0100000000027b82 */ /* 0x0000620000000a00 */
[----:B------:R-:W-:Y:S01]  /*1270*/  MOV R5, UR5 ;  /* 0x0000000500057c02 */ /* 0x000fe20008000f00 */
        /* <DEDUP_REMOVED lines=10> */
.L_x_2041:
[----:B------:R-:W2:Y:S01]  /*1320*/  LDL.LU R19, [R1+0x14] ;  /* 0x0000140001137983 */ /* 0x000ea20000300800 */
[----:B------:R-:W-:-:S04]  /*1330*/  SHF.L.U32 R2, RZ, 0x1f, RZ ;  /* 0x0000001fff027819 */ /* 0x000fc800000006ff */
[----:B------:R-:W1:Y:S01]  /*1340*/  SYNCS.PHASECHK.TRANS64.TRYWAIT P1, [UR36+0x34800], R2 ;  /* 0x03480002ff0075a7 */ /* 0x000e620008020164 */
[----:B--2---:R-:W-:-:S04]  /*1350*/  LOP3.LUT R0, R19, 0x1, RZ, 0xfc, !PT ;  /* 0x0000000113007812 */ /* 0x004fc800078efcff */
[----:B------:R-:W-:Y:S01]  /*1360*/  ISETP.NE.AND P0, PT, R0, 0x3, PT ;  /* 0x000000030000780c */ /* 0x000fe20003f05270 */
[----:B-1----:R-:W-:-:S12]  /*1370*/  @!P1 BRA `(.L_x_2042) ;  /* 0x000000ec00c89947 */ /* 0x002fd80003800000 */
.L_x_2159:
[----:B------:R-:W-:Y:S05]  /*1380*/  @!P0 BRA `(.L_x_2043) ;  /* 0x0000000000048947 */ /* 0x000fea0003800000 */
[----:B------:R-:W-:Y:S01]  /*1390*/  BPT.TRAP 0x1 ;  /* 0x000000040000795c */ /* 0x000fe20000300000 */
.L_x_2043:
[----:B------:R2:W3:Y:S01]  /*13a0*/  SYNCS.PHASECHK.TRANS64.TRYWAIT P2, [UR36+0x34830], R2 ;  /* 0x03483002ff0075a7 */ /* 0x0004e20008040164 */
[----:B------:R-:W-:Y:S05]  /*13b0*/  @!P0 BRA `(.L_x_2044) ;  /* 0x0000000000048947 */ /* 0x000fea0003800000 */
[----:B------:R-:W-:Y:S01]  /*13c0*/  BPT.TRAP 0x1 ;  /* 0x000000040000795c */ /* 0x000fe20000300000 */
.L_x_2044:
[----:B------:R-:W4:Y:S01]  /*13d0*/  S2R R0, SR_TID.X ;  /* 0x0000000000007919 */ /* 0x000f220000002100 */
[----:B0-----:R-:W-:-:S04]  /*13e0*/  MOV R4, UR37 ;  /* 0x0000002500047c02 */ /* 0x001fc80008000f00 */
[----:B------:R-:W-:Y:S02]  /*13f0*/  LOP3.LUT R4, R4, 0x10000, RZ, 0xfc, !PT ;  /* 0x0001000004047812 */ /* 0x000fe400078efcff */
[----:B----4-:R-:W-:-:S04]  /*1400*/  LOP3.LUT R0, R0, 0x7f, RZ, 0xc0, !PT ;  /* 0x0000007f00007812 */ /* 0x010fc800078ec0ff */
[----:B------:R-:W-:Y:S01]  /*1410*/  ISETP.NE.AND P1, PT, R0, RZ, PT ;  /* 0x000000ff0000720c */ /* 0x000fe20003f25270 */
[----:B---3--:R-:W-:-:S12]  /*1420*/  @P2 BRA `(.L_x_2045) ;  /* 0x0000000000082947 */ /* 0x008fd80003800000 */
[----:B------:R-:W0:Y:S02]  /*1430*/  SYNCS.PHASECHK.TRANS64.TRYWAIT P2, [UR36+0x34830], R2 ;  /* 0x03483002ff0075a7 */ /* 0x000e240008040164 */
[----:B0-----:R-:W-:Y:S05]  /*1440*/  @!P2 BRA `(.L_x_2046) ;  /* 0x000000ec00aca947 */ /* 0x001fea0003800000 */
.L_x_2045:
[----:B------:R-:W-:Y:S05]  /*1450*/  WARPSYNC.ALL ;  /* 0x0000000000007948 */ /* 0x000fea0003800000 */
[----:B------:R-:W-:Y:S01]  /*1460*/  IMAD.MOV.U32 R5, RZ, RZ, 0x40000040 ;  /* 0x40000040ff057424 */ /* 0x000fe200078e00ff */
[----:B------:R-:W-:Y:S01]  /*1470*/  UIADD3 UR4, UR36, 0x1c400, URZ ;  /* 0x0001c40024047890 */ /* 0x000fe2000fffe03f */
[C---:B------:R-:W-:Y:S01]  /*1480*/  R2UR UR8, R4.reuse ;  /* 0x00000000040872ca */ /* 0x040fe200000e0000 */
[----:B------:R-:W-:Y:S02]  /*1490*/  WARPGROUP.ARRIVE ;  /* 0x00000000000079c5 */ /* 0x000fe40000000000 */
[----:B------:R-:W-:Y:S01]  /*14a0*/  R2UR UR9, R5 ;  /* 0x00000000050972ca */ /* 0x000fe200000e0000 */
[----:B------:R-:W-:Y:S01]  /*14b0*/  USHF.R.U32.HI UR4, URZ, 0x4, UR4 ;  /* 0x000000043f047899 */ /* 0x000fe20008011604 */
[----:B------:R-:W-:Y:S01]  /*14c0*/  R2UR UR6, R4 ;  /* 0x00000000040672ca */ /* 0x000fe200000e0000 */
[----:B------:R-:W-:Y:S01]  /*14d0*/  UMOV UR11, 0x40000040 ;  /* 0x40000040000b7882 */ /* 0x000fe20000000000 */
[----:B------:R-:W-:Y:S01]  /*14e0*/  UMOV UR5, 0x40000040 ;  /* 0x4000004000057882 */ /* 0x000fe20000000000 */
[----:B------:R-:W-:Y:S01]  /*14f0*/  ULOP3.LUT UR4, UR4, 0x3fff, URZ, 0xc0, !UPT ;  /* 0x00003fff04047892 */ /* 0x000fe2000f8ec03f */
[----:B------:R-:W3:Y:S01]  /*1500*/  LDC R8, c[0x0][0x448] ;  /* 0x00011200ff087b82 */ /* 0x000ee20000000800 */
[----:B------:R-:W-:Y:S01]  /*1510*/  UMOV UR13, 0x40000040 ;  /* 0x40000040000d7882 */ /* 0x000fe20000000000 */
[----:B------:R-:W-:Y:S01]  /*1520*/  UMOV UR15, 0x40000040 ;  /* 0x40000040000f7882 */ /* 0x000fe20000000000 */
[----:B------:R-:W-:Y:S01]  /*1530*/  ULOP3.LUT UR38, UR4, 0x10000, URZ, 0xfc, !UPT ;  /* 0x0001000004267892 */ /* 0x000fe2000f8efc3f */
[----:B------:R-:W-:Y:S01]  /*1540*/  LEA.HI R10, R92, R92, RZ, 0x1 ;  /* 0x0000005c5c0a7211 */ /* 0x000fe200078f08ff */
[----:B------:R-:W-:Y:S01]  /*1550*/  UMOV UR17, 0x40000040 ;  /* 0x4000004000117882 */ /* 0x000fe20000000000 */
[----:B------:R-:W-:Y:S01]  /*1560*/  UMOV UR19, 0x40000040 ;  /* 0x4000004000137882 */ /* 0x000fe20000000000 */
[----:B------:R-:W-:Y:S01]  /*1570*/  UIADD3 UR14, UR38, 0x6, URZ ;  /* 0x00000006260e7890 */ /* 0x000fe2000fffe03f */
[----:B------:R-:W-:Y:S01]  /*1580*/  LEA.HI R90, R90, R89, RZ, 0x2 ;  /* 0x000000595a5a7211 */ /* 0x000fe200078f10ff */
[----:B------:R-:W-:Y:S01]  /*1590*/  UIADD3 UR4, UR6, 0x2, URZ ;  /* 0x0000000206047890 */ /* 0x000fe2000fffe03f */
[----:B------:R-:W-:Y:S01]  /*15a0*/  CS2R R150, SRZ ;  /* 0x0000000000967805 */ /* 0x000fe2000001ff00 */
[----:B------:R-:W-:Y:S01]  /*15b0*/  UMOV UR10, UR38 ;  /* 0x00000026000a7c82 */ /* 0x000fe20008000000 */
[----:B------:R-:W-:Y:S01]  /*15c0*/  UIADD3 UR12, UR6, 0x6, URZ ;  /* 0x00000006060c7890 */ /* 0x000fe2000fffe03f */
[----:B------:R-:W-:Y:S01]  /*15d0*/  HGMMA.64x128x16.F32.BF16 R24, gdesc[UR8], RZ, !UPT, gsb0 ;  /* 0x01e00000081879f0 */ /* 0x000fe2000c0018ff */
[----:B------:R-:W-:Y:S01]  /*15e0*/  UIADD3 UR10, UR38, 0x2, URZ ;  /* 0x00000002260a7890 */ /* 0x000fe2000fffe03f */
[----:B------:R-:W-:Y:S01]  /*15f0*/  LOP3.LUT R90, R90, 0xfffffffc, RZ, 0xc0, !PT ;  /* 0xfffffffc5a5a7812 */ /* 0x000fe200078ec0ff */
[----:B------:R-:W-:Y:S01]  /*1600*/  UMOV UR8, UR4 ;  /* 0x0000000400087c82 */ /* 0x000fe20008000000 */
[----:B------:R-:W-:Y:S01]  /*1610*/  UMOV UR9, UR5 ;  /* 0x0000000500097c82 */ /* 0x000fe20008000000 */
[----:B------:R-:W-:Y:S01]  /*1620*/  UMOV UR11, 0x40000040 ;  /* 0x40000040000b7882 */ /* 0x000fe20000000000 */
[----:B------:R-:W-:Y:S01]  /*1630*/  UIADD3 UR16, UR6, 0x400, URZ ;  /* 0x0000040006107890 */ /* 0x000fe2000fffe03f */
[----:B------:R-:W-:Y:S01]  /*1640*/  IMAD.IADD R90, R89, 0x1, -R90 ;  /* 0x00000001595a7824 */ /* 0x000fe200078e0a5a */
[----:B------:R-:W-:Y:S01]  /*1650*/  UIADD3 UR18, UR38, 0x400, URZ ;  /* 0x0000040026127890 */ /* 0x000fe2000fffe03f */
[----:B------:R-:W-:Y:S01]  /*1660*/  CS2R R148, SRZ ;  /* 0x0000000000947805 */ /* 0x000fe2000001ff00 */
[----:B------:R-:W-:Y:S01]  /*1670*/  UIADD3 UR20, UR6, 0x402, URZ ;  /* 0x0000040206147890 */ /* 0x000fe2000fffe03f */
[----:B---3--:R-:W-:Y:S01]  /*1680*/  ISETP.NE.AND P2, PT, R8, 0x1, PT ;  /* 0x000000010800780c */ /* 0x008fe20003f45270 */
[----:B------:R-:W-:Y:S01]  /*1690*/  UIADD3 UR22, UR38, 0x402, URZ ;  /* 0x0000040226167890 */ /* 0x000fe2000fffe03f */
[----:B------:R-:W-:Y:S01]  /*16a0*/  LOP3.LUT R8, R91, 0xffffff80, RZ, 0xc0, !PT ;  /* 0xffffff805b087812 */ /* 0x000fe200078ec0ff */
[----:B------:R-:W-:Y:S01]  /*16b0*/  UMOV UR21, 0x40000040 ;  /* 0x4000004000157882 */ /* 0x000fe20000000000 */
[----:B------:R-:W-:Y:S01]  /*16c0*/  UMOV UR23, 0x40000040 ;  /* 0x4000004000177882 */ /* 0x000fe20000000000 */
[----:B------:R-:W-:Y:S01]  /*16d0*/  UIADD3 UR24, UR6, 0x404, URZ ;  /* 0x0000040406187890 */ /* 0x000fe2000fffe03f */
[----:B------:R-:W-:Y:S01]  /*16e0*/  CS2R R146, SRZ ;  /* 0x0000000000927805 */ /* 0x000fe2000001ff00 */
[----:B------:R-:W-:Y:S01]  /*16f0*/  UIADD3 UR26, UR38, 0x404, URZ ;  /* 0x00000404261a7890 */ /* 0x000fe2000fffe03f */
[----:B------:R-:W-:Y:S01]  /*1700*/  IMAD.IADD R9, R89, 0x1, -R8 ;  /* 0x0000000159097824 */ /* 0x000fe200078e0a08 */
[----:B------:R-:W-:Y:S01]  /*1710*/  UMOV UR25, 0x40000040 ;  /* 0x4000004000197882 */ /* 0x000fe20000000000 */
[----:B------:R-:W-:Y:S01]  /*1720*/  UMOV UR27, 0x40000040 ;  /* 0x40000040001b7882 */ /* 0x000fe20000000000 */
[----:B------:R-:W-:Y:S01]  /*1730*/  UIADD3 UR28, UR6, 0x406, URZ ;  /* 0x00000406061c7890 */ /* 0x000fe2000fffe03f */
[----:B------:R-:W-:Y:S01]  /*1740*/  CS2R R144, SRZ ;  /* 0x0000000000907805 */ /* 0x000fe2000001ff00 */
[----:B------:R-:W-:Y:S01]  /*1750*/  UIADD3 UR30, UR38, 0x406, URZ ;  /* 0x00000406261e7890 */ /* 0x000fe2000fffe03f */
[----:B------:R-:W-:Y:S01]  /*1760*/  SHF.R.S32.HI R8, RZ, 0x1f, R9 ;  /* 0x0000001fff087819 */ /* 0x000fe20000011409 */
[----:B------:R-:W-:Y:S01]  /*1770*/  UMOV UR29, 0x40000040 ;  /* 0x40000040001d7882 */ /* 0x000fe20000000000 */
[----:B------:R-:W-:Y:S01]  /*1780*/  UMOV UR31, 0x40000040 ;  /* 0x40000040001f7882 */ /* 0x000fe20000000000 */
[----:B------:R-:W-:Y:S01]  /*1790*/  UIADD3 UR32, UR6, 0x800, URZ ;  /* 0x0000080006207890 */ /* 0x000fe2000fffe03f */
[----:B------:R-:W-:Y:S01]  /*17a0*/  LEA.HI R11, R8, R9, RZ, 0x5 ;  /* 0x00000009080b7211 */ /* 0x000fe200078f28ff */
[----:B------:R-:W-:Y:S01]  /*17b0*/  UIADD3 UR34, UR38, 0x800, URZ ;  /* 0x0000080026227890 */ /* 0x000fe2000fffe03f */
[----:B------:R-:W-:Y:S01]  /*17c0*/  CS2R R142, SRZ ;  /* 0x00000000008e7805 */ /* 0x000fe2000001ff00 */
[----:B------:R-:W-:Y:S01]  /*17d0*/  UMOV UR33, 0x40000040 ;  /* 0x4000004000217882 */ /* 0x000fe20000000000 */
[----:B------:R-:W-:Y:S01]  /*17e0*/  UMOV UR35, 0x40000040 ;  /* 0x4000004000237882 */ /* 0x000fe20000000000 */
[----:B------:R-:W-:Y:S01]  /*17f0*/  UIADD3 UR44, UR6, 0x802, URZ ;  /* 0x00000802062c7890 */ /* 0x000fe2000fffe03f */
[----:B------:R-:W-:Y:S01]  /*1800*/  CS2R R140, SRZ ;  /* 0x00000000008c7805 */ /* 0x000fe2000001ff00 */
        /* <DEDUP_REMOVED lines=16> */
[----:B------:R-:W-:Y:S01]  /*1910*/  ULDC UR7, c[0x0][0x2f0] ;  /* 0x0000bc0000077ab9 */ /* 0x000fe20000000800 */
[----:B------:R-:W-:Y:S01]  /*1920*/  UMOV UR37, URZ ;  /* 0x0000003f00257c82 */ /* 0x000fe20008000000 */
        /* <DEDUP_REMOVED lines=18> */
[----:B------:R-:W-:Y:S01]  /*1a50*/  HGMMA.64x128x16.F32.BF16 R24, gdesc[UR8], R24, gsb0 ;  /* 0x01e00000081879f0 */ /* 0x000fe20008001818 */
[----:B------:R-:W-:Y:S02]  /*1a60*/  ULDC UR10, c[0x0][0x988] ;  /* 0x00026200000a7ab9 */ /* 0x000fe40000000800 */
        /* <DEDUP_REMOVED lines=30> */
[----:B012---:R-:W-:Y:S01]  /*1c50*/  FMUL.FTZ R2, R37, UR6 ;  /* 0x0000000625027c20 */ /* 0x007fe20008410000 */
[----:B------:R-:W-:Y:S01]  /*1c60*/  FMUL.FTZ R26, R26, UR6 ;  /* 0x000000061a1a7c20 */ /* 0x000fe20008410000 */
[----:B------:R0:W-:Y:S01]  /*1c70*/  MUFU.TANH R95, R31 ;  /* 0x0000001f005f7308 */ /* 0x0001e20000002400 */
[----:B------:R-:W-:Y:S01]  /*1c80*/  FMUL.FTZ R21, R33, UR6 ;  /* 0x0000000621157c20 */ /* 0x000fe20008410000 */
[----:B------:R-:W-:Y:S01]  /*1c90*/  FMUL.FTZ R6, R36, UR6 ;  /* 0x0000000624067c20 */ /* 0x000fe20008410000 */
[----:B------:R-:W-:Y:S01]  /*1ca0*/  FMUL.FTZ R30, R30, UR6 ;  /* 0x000000061e1e7c20 */ /* 0x000fe20008410000 */
[----:B------:R-:W1:Y:S01]  /*1cb0*/  @P2 LDC R33, c[0x0][0x44c] ;  /* 0x00011300ff212b82 */ /* 0x000e620000000800 */
[----:B------:R-:W-:Y:S01]  /*1cc0*/  FMUL.FTZ R34, R34, UR6 ;  /* 0x0000000622227c20 */ /* 0x000fe20008410000 */
[----:B------:R-:W-:Y:S01]  /*1cd0*/  FMUL.FTZ R35, R35, UR6 ;  /* 0x0000000623237c20 */ /* 0x000fe20008410000 */
[----:B------:R-:W-:Y:S01]  /*1ce0*/  FMUL.FTZ R38, R38, UR6 ;  /* 0x0000000626267c20 */ /* 0x000fe20008410000 */
[----:B------:R2:W-:Y:S01]  /*1cf0*/  MUFU.TANH R37, R27 ;  /* 0x0000001b00257308 */ /* 0x0005e20000002400 */
[----:B0-----:R-:W-:Y:S01]  /*1d00*/  LOP3.LUT R31, R10, 0x3fffffe, RZ, 0xc0, !PT ;  /* 0x03fffffe0a1f7812 */ /* 0x001fe200078ec0ff */
[----:B------:R-:W-:Y:S01]  /*1d10*/  FMUL.FTZ R39, R39, UR6 ;  /* 0x0000000627277c20 */ /* 0x000fe20008410000 */
[----:B------:R-:W-:Y:S01]  /*1d20*/  LEA.HI R10, R8, R9, RZ, 0x2 ;  /* 0x00000009080a7211 */ /* 0x000fe200078f10ff */
[----:B------:R-:W-:Y:S01]  /*1d30*/  FMUL.FTZ R42, R42, UR6 ;  /* 0x000000062a2a7c20 */ /* 0x000fe20008410000 */
[----:B------:R-:W-:Y:S01]  /*1d40*/  FMUL.FTZ R43, R43, UR6 ;  /* 0x000000062b2b7c20 */ /* 0x000fe20008410000 */
[----:B------:R-:W-:Y:S01]  /*1d50*/  IMAD.IADD R31, R92, 0x1, -R31 ;  /* 0x000000015c1f7824 */ /* 0x000fe200078e0a1f */
[--C-:B------:R-:W-:Y:S01]  /*1d60*/  SHF.R.S32.HI R8, RZ, 0x2, R10.reuse ;  /* 0x00000002ff087819 */ /* 0x100fe2000001140a */
[----:B------:R0:W3:Y:S01]  /*1d70*/  MUFU.TANH R36, R26 ;  /* 0x0000001a00247308 */ /* 0x0000e20000002400 */
[----:B--2---:R-:W-:Y:S01]  /*1d80*/  SHF.R.S32.HI R27, RZ, 0x1f, R10 ;  /* 0x0000001fff1b7819 */ /* 0x004fe2000001140a */
[----:B------:R-:W-:Y:S01]  /*1d90*/  FMUL.FTZ R46, R46, UR6 ;  /* 0x000000062e2e7c20 */ /* 0x000fe20008410000 */
[----:B------:R-:W-:Y:S01]  /*1da0*/  LOP3.LUT R10, R10, 0x7ffffffc, RZ, 0xc0, !PT ;  /* 0x7ffffffc0a0a7812 */ /* 0x000fe200078ec0ff */
[----:B------:R-:W-:Y:S01]  /*1db0*/  FMUL.FTZ R47, R47, UR6 ;  /* 0x000000062f2f7c20 */ /* 0x000fe20008410000 */
[----:B------:R-:W-:Y:S01]  /*1dc0*/  LEA.HI R27, R27, R8, RZ, 0x3 ;  /* 0x000000081b1b7211 */ /* 0x000fe200078f18ff */
[----:B------:R-:W-:Y:S01]  /*1dd0*/  FMUL.FTZ R50, R50, UR6 ;  /* 0x0000000632327c20 */ /* 0x000fe20008410000 */
[----:B------:R-:W-:Y:S01]  /*1de0*/  FMUL.FTZ R51, R51, UR6 ;  /* 0x0000000633337c20 */ /* 0x000fe20008410000 */
[----:B------:R2:W4:Y:S01]  /*1df0*/  MUFU.TANH R93, R30 ;  /* 0x0000001e005d7308 */ /* 0x0005220000002400 */
[----:B0-----:R-:W-:Y:S01]  /*1e00*/  SHF.R.S32.HI R26, RZ, 0x5, R11 ;  /* 0x00000005ff1a7819 */ /* 0x001fe2000001140b */
[----:B------:R-:W-:Y:S01]  /*1e10*/  IMAD.IADD R9, R9, 0x1, -R10 ;  /* 0x0000000109097824 */ /* 0x000fe200078e0a0a */
[----:B------:R-:W-:Y:S01]  /*1e20*/  LEA.HI R11, R90, R90, RZ, 0x1 ;  /* 0x0000005a5a0b7211 */ /* 0x000fe200078f08ff */
[----:B------:R-:W-:Y:S01]  /*1e30*/  FMUL.FTZ R54, R54, UR6 ;  /* 0x0000000636367c20 */ /* 0x000fe20008410000 */
[----:B------:R-:W-:Y:S01]  /*1e40*/  LEA R26, R26, R23, 0x4 ;  /* 0x000000171a1a7211 */ /* 0x000fe200078e20ff */
[----:B------:R-:W-:Y:S01]  /*1e50*/  FMUL.FTZ R55, R55, UR6 ;  /* 0x0000000637377c20 */ /* 0x000fe20008410000 */
[----:B------:R-:W-:Y:S01]  /*1e60*/  LOP3.LUT R27, R27, 0xfffffff8, RZ, 0xc0, !PT ;  /* 0xfffffff81b1b7812 */ /* 0x000fe200078ec0ff */
[----:B------:R0:W5:Y:S01]  /*1e70*/  MUFU.TANH R97, R34 ;  /* 0x0000002200617308 */ /* 0x0001620000002400 */
[----:B--2---:R-:W2:Y:S01]  /*1e80*/  @P2 LDC R30, c[0x0][0x450] ;  /* 0x00011400ff1e2b82 */ /* 0x004ea20000000800 */
[----:B------:R-:W-:Y:S01]  /*1e90*/  LOP3.LUT R11, R11, 0x1ffffffe, RZ, 0xc0, !PT ;  /* 0x1ffffffe0b0b7812 */ /* 0x000fe200078ec0ff */
[----:B------:R-:W-:Y:S01]  /*1ea0*/  FMUL.FTZ R58, R58, UR6 ;  /* 0x000000063a3a7c20 */ /* 0x000fe20008410000 */
[----:B------:R-:W-:Y:S01]  /*1eb0*/  IADD3 R26, R26, R8, -R27 ;  /* 0x000000081a1a7210 */ /* 0x000fe20007ffe81b */
[----:B------:R-:W-:Y:S01]  /*1ec0*/  FMUL.FTZ R59, R59, UR6 ;  /* 0x000000063b3b7c20 */ /* 0x000fe20008410000 */
[----:B------:R-:W-:Y:S01]  /*1ed0*/  FMUL.FTZ R7, R41, UR6 ;  /* 0x0000000629077c20 */ /* 0x000fe20008410000 */
[----:B------:R-:W-:Y:S01]  /*1ee0*/  IMAD.IADD R8, R90, 0x1, -R11 ;  /* 0x000000015a087824 */ /* 0x000fe200078e0a0b */
[----:B------:R-:W5:Y:S01]  /*1ef0*/  MUFU.TANH R35, R35 ;  /* 0x0000002300237308 */ /* 0x000f620000002400 */
[----:B------:R-:W-:Y:S01]  /*1f00*/  IMAD R31, R31, 0x40, R26 ;  /* 0x000000401f1f7824 */ /* 0x000fe200078e021a */
[----:B------:R-:W3:Y:S01]  /*1f10*/  LDC R27, c[0x0][0x288] ;  /* 0x0000a200ff1b7b82 */ /* 0x000ee20000000800 */
[----:B------:R-:W-:Y:S01]  /*1f20*/  FMUL.FTZ R62, R62, UR6 ;  /* 0x000000063e3e7c20 */ /* 0x000fe20008410000 */
[----:B------:R-:W-:Y:S01]  /*1f30*/  FMUL.FTZ R71, R71, UR6 ;  /* 0x0000000647477c20 */ /* 0x000fe20008410000 */
[----:B------:R-:W-:Y:S01]  /*1f40*/  FMUL.FTZ R63, R63, UR6 ;  /* 0x000000063f3f7c20 */ /* 0x000fe20008410000 */
[----:B------:R-:W-:Y:S01]  /*1f50*/  LEA R8, R8, R31, 0x3 ;  /* 0x0000001f08087211 */ /* 0x000fe200078e18ff */
[----:B------:R-:W-:Y:S01]  /*1f60*/  FMUL.FTZ R67, R67, UR6 ;  /* 0x0000000643437c20 */ /* 0x000fe20008410000 */
[----:B------:R-:W5:Y:S01]  /*1f70*/  MUFU.TANH R38, R38 ;  /* 0x0000002600267308 */ /* 0x000f620000002400 */
[----:B------:R-:W-:Y:S01]  /*1f80*/  FMUL.FTZ R66, R66, UR6 ;  /* 0x0000000642427c20 */ /* 0x000fe20008410000 */
[----:B------:R-:W-:Y:S01]  /*1f90*/  FMUL.FTZ R70, R70, UR6 ;  /* 0x0000000646467c20 */ /* 0x000fe20008410000 */
[----:B-1----:R-:W-:-:S04]  /*1fa0*/  @P2 IMAD.HI.U32 R11, R8, R33, RZ ;  /* 0x00000021080b2227 */ /* 0x002fc800078e00ff */
[----:B------:R-:W-:Y:S01]  /*1fb0*/  FMUL.FTZ R74, R74, UR6 ;  /* 0x000000064a4a7c20 */ /* 0x000fe20008410000 */
[----:B------:R-:W-:Y:S01]  /*1fc0*/  FMUL.FTZ R19, R32, UR6 ;  /* 0x0000000620137c20 */ /* 0x000fe20008410000 */
[----:B------:R-:W-:Y:S01]  /*1fd0*/  FMUL.FTZ R32, R57, UR6 ;  /* 0x0000000639207c20 */ /* 0x000fe20008410000 */
[----:B------:R-:W-:Y:S01]  /*1fe0*/  IMAD.MOV.U32 R26, RZ, RZ, R8 ;  /* 0x000000ffff1a7224 */ /* 0x000fe200078e0008 */
[----:B------:R-:W1:Y:S01]  /*1ff0*/  MUFU.TANH R39, R39 ;  /* 0x0000002700277308 */ /* 0x000e620000002400 */
[----:B--2---:R-:W-:Y:S01]  /*2000*/  @P2 SHF.R.U32.HI R26, RZ, R30, R11 ;  /* 0x0000001eff1a2219 */ /* 0x004fe2000001160b */
[----:B------:R-:W-:Y:S02]  /*2010*/  IMAD.MOV.U32 R11, RZ, RZ, -0x80 ;  /* 0xffffff80ff0b7424 */ /* 0x000fe400078e00ff */
[----:B------:R-:W-:Y:S01]  /*2020*/  FMUL.FTZ R75, R75, UR6 ;  /* 0x000000064b4b7c20 */ /* 0x000fe20008410000 */
[----:B------:R-:W-:Y:S01]  /*2030*/  FMUL.FTZ R12, R45, UR6 ;  /* 0x000000062d0c7c20 */ /* 0x000fe20008410000 */
[----:B------:R-:W-:Y:S01]  /*2040*/  FMUL.FTZ R78, R78, UR6 ;  /* 0x000000064e4e7c20 */ /* 0x000fe20008410000 */
[----:B------:R-:W3:Y:S01]  /*2050*/  SHFL.IDX PT, R33, R26, 0x1, 0x1c1f ;  /* 0x003c1f001a217f89 */ /* 0x000ee200000e0000 */
[----:B------:R-:W-:Y:S01]  /*2060*/  IMAD R11, R22, R11, 0x80 ;  /* 0x00000080160b7424 */ /* 0x000fe200078e020b */
[----:B------:R-:W2:Y:S01]  /*2070*/  MUFU.TANH R42, R42 ;  /* 0x0000002a002a7308 */ /* 0x000ea20000002400 */
[----:B------:R-:W-:Y:S01]  /*2080*/  FMUL.FTZ R79, R79, UR6 ;  /* 0x000000064f4f7c20 */ /* 0x000fe20008410000 */
[----:B------:R-:W-:Y:S01]  /*2090*/  FMUL.FTZ R82, R82, UR6 ;  /* 0x0000000652527c20 */ /* 0x000fe20008410000 */
[----:B------:R-:W-:Y:S01]  /*20a0*/  FMUL.FTZ R83, R83, UR6 ;  /* 0x0000000653537c20 */ /* 0x000fe20008410000 */
[----:B------:R-:W-:Y:S01]  /*20b0*/  IADD3 R10, R11, 0x1, RZ ;  /* 0x000000010b0a7810 */ /* 0x000fe20007ffe0ff */
[----:B------:R-:W-:Y:S01]  /*20c0*/  FMUL.FTZ R14, R24, UR6 ;  /* 0x00000006180e7c20 */ /* 0x000fe20008410000 */
[----:B------:R-:W-:Y:S01]  /*20d0*/  FMUL.FTZ R24, R25, UR6 ;  /* 0x0000000619187c20 */ /* 0x000fe20008410000 */
[----:B------:R-:W-:Y:S01]  /*20e0*/  FMUL.FTZ R25, R53, UR6 ;  /* 0x0000000635197c20 */ /* 0x000fe20008410000 */
[----:B------:R-:W2:Y:S01]  /*20f0*/  MUFU.TANH R43, R43 ;  /* 0x0000002b002b7308 */ /* 0x000ea20000002400 */
[----:B------:R-:W-:-:S02]  /*2100*/  IMAD R31, R9, -0x2, R10 ;  /* 0xfffffffe091f7824 */ /* 0x000fc400078e020a */
[----:B------:R-:W-:Y:S01]  /*2110*/  FMUL.FTZ R86, R86, UR6 ;  /* 0x0000000656567c20 */ /* 0x000fe20008410000 */
[C---:B------:R-:W-:Y:S02]  /*2120*/  IMAD R10, R16.reuse, UR7, R11 ;  /* 0x00000007100a7c24 */ /* 0x040fe4000f8e020b */
[----:B------:R-:W-:Y:S01]  /*2130*/  FMUL.FTZ R87, R87, UR6 ;  /* 0x0000000657577c20 */ /* 0x000fe20008410000 */
[----:B0-----:R-:W-:Y:S02]  /*2140*/  IMAD R34, R16, UR7, R31 ;  /* 0x0000000710227c24 */ /* 0x001fe4000f8e021f */
[----:B------:R-:W-:Y:S01]  /*2150*/  FMUL.FTZ R20, R49, UR6 ;  /* 0x0000000631147c20 */ /* 0x000fe20008410000 */
[----:B------:R-:W-:Y:S01]  /*2160*/  IMAD R30, R9, -0x2, R10 ;  /* 0xfffffffe091e7824 */ /* 0x000fe200078e020a */
[----:B------:R-:W0:Y:S01]  /*2170*/  MUFU.TANH R46, R46 ;  /* 0x0000002e002e7308 */ /* 0x000e220000002400 */
[----:B------:R-:W0:Y:S01]  /*2180*/  SHFL.IDX PT, R26, R26, RZ, 0x1c1f ;  /* 0x001c1fff1a1a7589 */ /* 0x000e2200000e0000 */
[----:B------:R-:W-:Y:S01]  /*2190*/  FMUL.FTZ R88, R28, UR6 ;  /* 0x000000061c587c20 */ /* 0x000fe20008410000 */
[----:B------:R-:W-:Y:S01]  /*21a0*/  FMUL.FTZ R61, R61, UR6 ;  /* 0x000000063d3d7c20 */ /* 0x000fe20008410000 */
[----:B------:R-:W-:Y:S01]  /*21b0*/  FMUL.FTZ R29, R29, UR6 ;  /* 0x000000061d1d7c20 */ /* 0x000fe20008410000 */
[----:B------:R-:W-:Y:S01]  /*21c0*/  FMUL.FTZ R0, R40, UR6 ;  /* 0x0000000628007c20 */ /* 0x000fe20008410000 */
[----:B---3--:R-:W-:Y:S01]  /*21d0*/  IADD3 R33, R33, -R27, R34 ;  /* 0x8000001b21217210 */ /* 0x008fe20007ffe022 */
[----:B------:R-:W-:Y:S01]  /*21e0*/  FMUL.FTZ R65, R65, UR6 ;  /* 0x0000000641417c20 */ /* 0x000fe20008410000 */
[----:B------:R-:W3:Y:S01]  /*21f0*/  MUFU.TANH R47, R47 ;  /* 0x0000002f002f7308 */ /* 0x000ee20000002400 */
[----:B------:R-:W-:Y:S01]  /*2200*/  FMUL.FTZ R69, R69, UR6 ;  /* 0x0000000645457c20 */ /* 0x000fe20008410000 */
[----:B------:R-:W-:Y:S01]  /*2210*/  VIMNMX R33, R30, R33, PT ;  /* 0x000000211e217248 */ /* 0x000fe20003fe0100 */
[----:B------:R-:W-:Y:S01]  /*2220*/  FMUL.FTZ R3, R44, UR6 ;  /* 0x000000062c037c20 */ /* 0x000fe20008410000 */
[----:B------:R-:W-:Y:S01]  /*2230*/  FMUL.FTZ R73, R73, UR6 ;  /* 0x0000000649497c20 */ /* 0x000fe20008410000 */
[----:B------:R-:W-:Y:S01]  /*2240*/  FMUL.FTZ R77, R77, UR6 ;  /* 0x000000064d4d7c20 */ /* 0x000fe20008410000 */
[C---:B------:R-:W-:Y:S01]  /*2250*/  ISETP.GT.AND P3, PT, R33.reuse, RZ, PT ;  /* 0x000000ff2100720c */ /* 0x040fe20003f64270 */
[----:B------:R-:W-:Y:S01]  /*2260*/  FMUL.FTZ R13, R48, UR6 ;  /* 0x00000006300d7c20 */ /* 0x000fe20008410000 */
[C---:B------:R-:W-:Y:S01]  /*2270*/  ISETP.GT.AND P4, PT, R33.reuse, 0x1, PT ;  /* 0x000000012100780c */ /* 0x040fe20003f84270 */
[----:B------:R-:W3:Y:S01]  /*2280*/  MUFU.TANH R50, R50 ;  /* 0x0000003200327308 */ /* 0x000ee20000002400 */
[----:B------:R-:W-:Y:S01]  /*2290*/  FSEL R91, R36, -INF , P3 ;  /* 0xff800000245b7808 */ /* 0x000fe20001800000 */
[----:B------:R-:W-:Y:S01]  /*22a0*/  FMUL.FTZ R15, R52, UR6 ;  /* 0x00000006340f7c20 */ /* 0x000fe20008410000 */
[----:B------:R-:W-:Y:S01]  /*22b0*/  ISETP.GT.AND P5, PT, R33, 0x8, PT ;  /* 0x000000082100780c */ /* 0x000fe20003fa4270 */
[----:B------:R-:W-:Y:S01]  /*22c0*/  FMUL.FTZ R81, R81, UR6 ;  /* 0x0000000651517c20 */ /* 0x000fe20008410000 */
[----:B------:R-:W-:Y:S01]  /*22d0*/  FSEL R36, R37, -INF , P4 ;  /* 0xff80000025247808 */ /* 0x000fe20002000000 */
[----:B------:R-:W-:Y:S01]  /*22e0*/  FMUL.FTZ R28, R56, UR6 ;  /* 0x00000006381c7c20 */ /* 0x000fe20008410000 */
[----:B------:R-:W-:Y:S01]  /*22f0*/  ISETP.GT.AND P3, PT, R33, 0x9, PT ;  /* 0x000000092100780c */ /* 0x000fe20003f64270 */
[----:B------:R-:W3:Y:S01]  /*2300*/  MUFU.TANH R51, R51 ;  /* 0x0000003300337308 */ /* 0x000ee20000002400 */
[----:B----4-:R-:W-:Y:S01]  /*2310*/  FSEL R93, R93, -INF , P5 ;  /* 0xff8000005d5d7808 */ /* 0x010fe20002800000 */
[----:B------:R-:W-:Y:S01]  /*2320*/  FMUL.FTZ R60, R60, UR6 ;  /* 0x000000063c3c7c20 */ /* 0x000fe20008410000 */
[----:B------:R-:W-:Y:S01]  /*2330*/  FMNMX.FTZ R10, R91, R36, !PT ;  /* 0x000000245b0a7209 */ /* 0x000fe20007810000 */
[----:B------:R-:W-:Y:S01]  /*2340*/  FMUL.FTZ R64, R64, UR6 ;  /* 0x0000000640407c20 */ /* 0x000fe20008410000 */
[----:B------:R-:W-:Y:S01]  /*2350*/  ISETP.GT.AND P4, PT, R33, 0x10, PT ;  /* 0x000000102100780c */ /* 0x000fe20003f84270 */
[----:B------:R-:W-:Y:S01]  /*2360*/  FMUL.FTZ R85, R85, UR6 ;  /* 0x0000000655557c20 */ /* 0x000fe20008410000 */
[----:B------:R-:W-:Y:S01]  /*2370*/  FSEL R95, R95, -INF , P3 ;  /* 0xff8000005f5f7808 */ /* 0x000fe20001800000 */
[----:B------:R-:W4:Y:S01]  /*2380*/  MUFU.TANH R54, R54 ;  /* 0x0000003600367308 */ /* 0x000f220000002400 */
[----:B------:R-:W-:Y:S01]  /*2390*/  FMNMX.FTZ R10, R93, R10, !PT ;  /* 0x0000000a5d0a7209 */ /* 0x000fe20007810000 */
[----:B------:R-:W-:Y:S01]  /*23a0*/  FMUL.FTZ R68, R68, UR6 ;  /* 0x0000000644447c20 */ /* 0x000fe20008410000 */
[----:B------:R-:W-:Y:S01]  /*23b0*/  ISETP.GT.AND P3, PT, R33, 0x11, PT ;  /* 0x000000112100780c */ /* 0x000fe20003f64270 */
[----:B------:R-:W-:Y:S01]  /*23c0*/  FMUL.FTZ R72, R72, UR6 ;  /* 0x0000000648487c20 */ /* 0x000fe20008410000 */
[----:B-----5:R-:W-:Y:S01]  /*23d0*/  FSEL R97, R97, -INF , P4 ;  /* 0xff80000061617808 */ /* 0x020fe20002000000 */
[----:B------:R-:W-:Y:S01]  /*23e0*/  FMUL.FTZ R76, R76, UR6 ;  /* 0x000000064c4c7c20 */ /* 0x000fe20008410000 */
[----:B------:R-:W-:Y:S01]  /*23f0*/  FMNMX.FTZ R10, R95, R10, !PT ;  /* 0x0000000a5f0a7209 */ /* 0x000fe20007810000 */
[----:B------:R-:W5:Y:S01]  /*2400*/  MUFU.TANH R55, R55 ;  /* 0x0000003700377308 */ /* 0x000f620000002400 */
[----:B------:R-:W-:Y:S01]  /*2410*/  ISETP.GT.AND P4, PT, R33, 0x18, PT ;  /* 0x000000182100780c */ /* 0x000fe20003f84270 */
[----:B------:R-:W-:Y:S01]  /*2420*/  FMUL.FTZ R80, R80, UR6 ;  /* 0x0000000650507c20 */ /* 0x000fe20008410000 */
[----:B------:R-:W-:Y:S01]  /*2430*/  FSEL R99, R35, -INF , P3 ;  /* 0xff80000023637808 */ /* 0x000fe20001800000 */
[----:B------:R-:W-:Y:S01]  /*2440*/  FMUL.FTZ R84, R84, UR6 ;  /* 0x0000000654547c20 */ /* 0x000fe20008410000 */
[----:B------:R-:W-:-:S02]  /*2450*/  FMNMX.FTZ R10, R97, R10, !PT ;  /* 0x0000000a610a7209 */ /* 0x000fc40007810000 */
[----:B------:R-:W-:Y:S01]  /*2460*/  ISETP.GT.AND P3, PT, R33, 0x19, PT ;  /* 0x000000192100780c */ /* 0x000fe20003f64270 */
[----:B------:R-:W5:Y:S01]  /*2470*/  MUFU.TANH R58, R58 ;  /* 0x0000003a003a7308 */ /* 0x000f620000002400 */
[----:B------:R-:W-:Y:S02]  /*2480*/  FSEL R101, R38, -INF , P4 ;  /* 0xff80000026657808 */ /* 0x000fe40002000000 */
[----:B------:R-:W-:Y:S02]  /*2490*/  FMNMX.FTZ R10, R99, R10, !PT ;  /* 0x0000000a630a7209 */ /* 0x000fe40007810000 */
[----:B------:R-:W-:Y:S02]  /*24a0*/  ISETP.GT.AND P4, PT, R33, 0x20, PT ;  /* 0x000000202100780c */ /* 0x000fe40003f84270 */
[----:B-1----:R-:W-:Y:S01]  /*24b0*/  FSEL R103, R39, -INF , P3 ;  /* 0xff80000027677808 */ /* 0x002fe20001800000 */
[----:B------:R-:W1:Y:S01]  /*24c0*/  MUFU.TANH R41, R59 ;  /* 0x0000003b00297308 */ /* 0x000e620000002400 */
[----:B------:R-:W-:-:S02]  /*24d0*/  FMNMX.FTZ R10, R101, R10, !PT ;  /* 0x0000000a650a7209 */ /* 0x000fc40007810000 */
[----:B------:R-:W-:Y:S02]  /*24e0*/  ISETP.GT.AND P3, PT, R33, 0x21, PT ;  /* 0x000000212100780c */ /* 0x000fe40003f64270 */
[----:B--2---:R-:W-:Y:S02]  /*24f0*/  FSEL R105, R42, -INF , P4 ;  /* 0xff8000002a697808 */ /* 0x004fe40002000000 */
[----:B------:R-:W-:Y:S01]  /*2500*/  FMNMX.FTZ R10, R103, R10, !PT ;  /* 0x0000000a670a7209 */ /* 0x000fe20007810000 */
[----:B------:R-:W2:Y:S01]  /*2510*/  MUFU.TANH R31, R62 ;  /* 0x0000003e001f7308 */ /* 0x000ea20000002400 */
[----:B------:R-:W-:Y:S02]  /*2520*/  ISETP.GT.AND P4, PT, R33, 0x28, PT ;  /* 0x000000282100780c */ /* 0x000fe40003f84270 */
[----:B------:R-:W-:Y:S02]  /*2530*/  FSEL R107, R43, -INF , P3 ;  /* 0xff8000002b6b7808 */ /* 0x000fe40001800000 */
[----:B------:R-:W-:-:S02]  /*2540*/  FMNMX.FTZ R10, R105, R10, !PT ;  /* 0x0000000a690a7209 */ /* 0x000fc40007810000 */
[----:B------:R-:W-:Y:S01]  /*2550*/  ISETP.GT.AND P3, PT, R33, 0x29, PT ;  /* 0x000000292100780c */ /* 0x000fe20003f64270 */
[----:B------:R4:W-:Y:S01]  /*2560*/  MUFU.TANH R59, R71 ;  /* 0x00000047003b7308 */ /* 0x0009e20000002400 */
[----:B0-----:R-:W-:Y:S02]  /*2570*/  FSEL R109, R46, -INF , P4 ;  /* 0xff8000002e6d7808 */ /* 0x001fe40002000000 */
[----:B------:R-:W-:Y:S02]  /*2580*/  FMNMX.FTZ R10, R107, R10, !PT ;  /* 0x0000000a6b0a7209 */ /* 0x000fe40007810000 */
[----:B------:R-:W-:Y:S02]  /*2590*/  ISETP.GT.AND P4, PT, R33, 0x30, PT ;  /* 0x000000302100780c */ /* 0x000fe40003f84270 */
[----:B---3--:R-:W-:Y:S01]  /*25a0*/  FSEL R111, R47, -INF , P3 ;  /* 0xff8000002f6f7808 */ /* 0x008fe20001800000 */
[----:B------:R-:W0:Y:S01]  /*25b0*/  MUFU.TANH R37, R63 ;  /* 0x0000003f00257308 */ /* 0x000e220000002400 */
[----:B------:R-:W-:-:S02]  /*25c0*/  FMNMX.FTZ R10, R109, R10, !PT ;  /* 0x0000000a6d0a7209 */ /* 0x000fc40007810000 */
[----:B------:R-:W-:Y:S02]  /*25d0*/  ISETP.GT.AND P3, PT, R33, 0x31, PT ;  /* 0x000000312100780c */ /* 0x000fe40003f64270 */
[----:B------:R-:W-:Y:S02]  /*25e0*/  FSEL R113, R50, -INF , P4 ;  /* 0xff80000032717808 */ /* 0x000fe40002000000 */
[----:B------:R-:W-:Y:S01]  /*25f0*/  FMNMX.FTZ R10, R111, R10, !PT ;  /* 0x0000000a6f0a7209 */ /* 0x000fe20007810000 */
[----:B------:R5:W-:Y:S01]  /*2600*/  MUFU.TANH R11, R67 ;  /* 0x00000043000b7308 */ /* 0x000be20000002400 */
[----:B------:R-:W-:Y:S02]  /*2610*/  ISETP.GT.AND P4, PT, R33, 0x38, PT ;  /* 0x000000382100780c */ /* 0x000fe40003f84270 */
[----:B------:R-:W-:Y:S02]  /*2620*/  FSEL R89, R51, -INF , P3 ;  /* 0xff80000033597808 */ /* 0x000fe40001800000 */
[----:B------:R-:W-:-:S02]  /*2630*/  FMNMX.FTZ R10, R113, R10, !PT ;  /* 0x0000000a710a7209 */ /* 0x000fc40007810000 */
[----:B------:R-:W-:Y:S01]  /*2640*/  ISETP.GT.AND P3, PT, R33, 0x39, PT ;  /* 0x000000392100780c */ /* 0x000fe20003f64270 */
[----:B------:R-:W3:Y:S01]  /*2650*/  MUFU.TANH R66, R66 ;  /* 0x0000004200427308 */ /* 0x000ee20000002400 */
[----:B----4-:R-:W-:Y:S02]  /*2660*/  FSEL R71, R54, -INF , P4 ;  /* 0xff80000036477808 */ /* 0x010fe40002000000 */
[----:B------:R-:W-:Y:S01]  /*2670*/  FMNMX.FTZ R10, R89, R10, !PT ;  /* 0x0000000a590a7209 */ /* 0x000fe20007810000 */
[----:B------:R-:W4:Y:S01]  /*2680*/  @P2 LDC R54, c[0x0][0x450] ;  /* 0x00011400ff362b82 */ /* 0x000f220000000800 */
[----:B------:R-:W-:Y:S02]  /*2690*/  ISETP.GT.AND P4, PT, R33, 0x40, PT ;  /* 0x000000402100780c */ /* 0x000fe40003f84270 */
[----:B-----5:R-:W-:Y:S01]  /*26a0*/  FSEL R67, R55, -INF , P3 ;  /* 0xff80000037437808 */ /* 0x020fe20001800000 */
[----:B------:R-:W5:Y:S01]  /*26b0*/  MUFU.TANH R70, R70 ;  /* 0x0000004600467308 */ /* 0x000f620000002400 */
[----:B------:R-:W-:-:S02]  /*26c0*/  FMNMX.FTZ R10, R71, R10, !PT ;  /* 0x0000000a470a7209 */ /* 0x000fc40007810000 */
[----:B------:R-:W-:Y:S02]  /*26d0*/  ISETP.GT.AND P3, PT, R33, 0x41, PT ;  /* 0x000000412100780c */ /* 0x000fe40003f64270 */
[----:B------:R-:W-:Y:S02]  /*26e0*/  FSEL R63, R58, -INF , P4 ;  /* 0xff8000003a3f7808 */ /* 0x000fe40002000000 */
[----:B------:R-:W-:Y:S01]  /*26f0*/  FMNMX.FTZ R10, R67, R10, !PT ;  /* 0x0000000a430a7209 */ /* 0x000fe20007810000 */
[----:B------:R-:W5:Y:S01]  /*2700*/  MUFU.TANH R57, R74 ;  /* 0x0000004a00397308 */ /* 0x000f620000002400 */
[----:B------:R-:W-:Y:S02]  /*2710*/  ISETP.GT.AND P4, PT, R33, 0x48, PT ;  /* 0x000000482100780c */ /* 0x000fe40003f84270 */
[----:B-1----:R-:W-:Y:S02]  /*2720*/  FSEL R41, R41, -INF , P3 ;  /* 0xff80000029297808 */ /* 0x002fe40001800000 */
[----:B------:R-:W-:-:S02]  /*2730*/  FMNMX.FTZ R10, R63, R10, !PT ;  /* 0x0000000a3f0a7209 */ /* 0x000fc40007810000 */
[----:B------:R-:W-:Y:S01]  /*2740*/  ISETP.GT.AND P3, PT, R33, 0x49, PT ;  /* 0x000000492100780c */ /* 0x000fe20003f64270 */
[----:B------:R-:W1:Y:S01]  /*2750*/  MUFU.TANH R45, R75 ;  /* 0x0000004b002d7308 */ /* 0x000e620000002400 */
[----:B--2---:R-:W-:Y:S02]  /*2760*/  FSEL R31, R31, -INF , P4 ;  /* 0xff8000001f1f7808 */ /* 0x004fe40002000000 */
[----:B------:R-:W-:Y:S02]  /*2770*/  FMNMX.FTZ R10, R41, R10, !PT ;  /* 0x0000000a290a7209 */ /* 0x000fe40007810000 */
[----:B------:R-:W-:Y:S02]  /*2780*/  ISETP.GT.AND P4, PT, R33, 0x50, PT ;  /* 0x000000502100780c */ /* 0x000fe40003f84270 */
[----:B0-----:R-:W-:Y:S01]  /*2790*/  FSEL R37, R37, -INF , P3 ;  /* 0xff80000025257808 */ /* 0x001fe20001800000 */
[----:B------:R-:W0:Y:S01]  /*27a0*/  MUFU.TANH R51, R78 ;  /* 0x0000004e00337308 */ /* 0x000e220000002400 */
[----:B------:R-:W-:-:S02]  /*27b0*/  FMNMX.FTZ R10, R31, R10, !PT ;  /* 0x0000000a1f0a7209 */ /* 0x000fc40007810000 */
[----:B------:R-:W-:Y:S02]  /*27c0*/  ISETP.GT.AND P3, PT, R33, 0x51, PT ;  /* 0x000000512100780c */ /* 0x000fe40003f64270 */
[----:B---3--:R-:W-:Y:S02]  /*27d0*/  FSEL R35, R66, -INF , P4 ;  /* 0xff80000042237808 */ /* 0x008fe40002000000 */
[----:B------:R-:W-:Y:S01]  /*27e0*/  FMNMX.FTZ R10, R37, R10, !PT ;  /* 0x0000000a250a7209 */ /* 0x000fe20007810000 */
[----:B------:R-:W2:Y:S01]  /*27f0*/  MUFU.TANH R55, R79 ;  /* 0x0000004f00377308 */ /* 0x000ea20000002400 */
[----:B------:R-:W-:Y:S02]  /*2800*/  ISETP.GT.AND P4, PT, R33, 0x58, PT ;  /* 0x000000582100780c */ /* 0x000fe40003f84270 */
[----:B------:R-:W-:Y:S02]  /*2810*/  FSEL R39, R11, -INF , P3 ;  /* 0xff8000000b277808 */ /* 0x000fe40001800000 */
[----:B------:R-:W-:-:S02]  /*2820*/  FMNMX.FTZ R10, R35, R10, !PT ;  /* 0x0000000a230a7209 */ /* 0x000fc40007810000 */
[----:B------:R-:W-:Y:S01]  /*2830*/  ISETP.GT.AND P3, PT, R33, 0x59, PT ;  /* 0x000000592100780c */ /* 0x000fe20003f64270 */
[----:B------:R-:W3:Y:S01]  /*2840*/  MUFU.TANH R47, R82 ;  /* 0x00000052002f7308 */ /* 0x000ee20000002400 */
[----:B-----5:R-:W-:Y:S02]  /*2850*/  FSEL R43, R70, -INF , P4 ;  /* 0xff800000462b7808 */ /* 0x020fe40002000000 */
[----:B------:R-:W-:Y:S02]  /*2860*/  FMNMX.FTZ R10, R39, R10, !PT ;  /* 0x0000000a270a7209 */ /* 0x000fe40007810000 */
[----:B------:R-:W-:Y:S02]  /*2870*/  ISETP.GT.AND P4, PT, R33, 0x60, PT ;  /* 0x000000602100780c */ /* 0x000fe40003f84270 */
[----:B------:R-:W-:Y:S01]  /*2880*/  FSEL R59, R59, -INF , P3 ;  /* 0xff8000003b3b7808 */ /* 0x000fe20001800000 */
[----:B------:R-:W5:Y:S01]  /*2890*/  MUFU.TANH R53, R83 ;  /* 0x0000005300357308 */ /* 0x000f620000002400 */
[----:B------:R-:W-:-:S02]  /*28a0*/  FMNMX.FTZ R10, R43, R10, !PT ;  /* 0x0000000a2b0a7209 */ /* 0x000fc40007810000 */
[----:B------:R-:W-:Y:S02]  /*28b0*/  ISETP.GT.AND P3, PT, R33, 0x61, PT ;  /* 0x000000612100780c */ /* 0x000fe40003f64270 */
[----:B------:R-:W-:Y:S02]  /*28c0*/  FSEL R57, R57, -INF , P4 ;  /* 0xff80000039397808 */ /* 0x000fe40002000000 */
[----:B------:R-:W-:Y:S01]  /*28d0*/  FMNMX.FTZ R10, R59, R10, !PT ;  /* 0x0000000a3b0a7209 */ /* 0x000fe20007810000 */
[----:B------:R-:W4:Y:S01]  /*28e0*/  MUFU.TANH R49, R86 ;  /* 0x0000005600317308 */ /* 0x000f220000002400 */
[----:B------:R-:W-:Y:S02]  /*28f0*/  ISETP.GT.AND P4, PT, R33, 0x68, PT ;  /* 0x000000682100780c */ /* 0x000fe40003f84270 */
[----:B-1----:R-:W-:Y:S02]  /*2900*/  FSEL R45, R45, -INF , P3 ;  /* 0xff8000002d2d7808 */ /* 0x002fe40001800000 */
[----:B------:R-:W-:-:S02]  /*2910*/  FMNMX.FTZ R10, R57, R10, !PT ;  /* 0x0000000a390a7209 */ /* 0x000fc40007810000 */
[----:B------:R-:W-:Y:S01]  /*2920*/  ISETP.GT.AND P3, PT, R33, 0x69, PT ;  /* 0x000000692100780c */ /* 0x000fe20003f64270 */
[----:B------:R-:W1:Y:S01]  /*2930*/  MUFU.TANH R87, R87 ;  /* 0x0000005700577308 */ /* 0x000e620000002400 */
[----:B0-----:R-:W-:Y:S02]  /*2940*/  FSEL R51, R51, -INF , P4 ;  /* 0xff80000033337808 */ /* 0x001fe40002000000 */
[----:B------:R-:W-:Y:S02]  /*2950*/  FMNMX.FTZ R10, R45, R10, !PT ;  /* 0x0000000a2d0a7209 */ /* 0x000fe40007810000 */
[----:B------:R-:W-:Y:S02]  /*2960*/  ISETP.GT.AND P4, PT, R33, 0x70, PT ;  /* 0x000000702100780c */ /* 0x000fe40003f84270 */
[----:B--2---:R-:W-:Y:S01]  /*2970*/  FSEL R55, R55, -INF , P3 ;  /* 0xff80000037377808 */ /* 0x004fe20001800000 */
[----:B------:R-:W-:Y:S01]  /*2980*/  MUFU.TANH R14, R14 ;  /* 0x0000000e000e7308 */ /* 0x000fe20000002400 */
[----:B------:R-:W-:-:S02]  /*2990*/  FMNMX.FTZ R10, R51, R10, !PT ;  /* 0x0000000a330a7209 */ /* 0x000fc40007810000 */
[----:B------:R-:W-:Y:S02]  /*29a0*/  ISETP.GT.AND P3, PT, R33, 0x71, PT ;  /* 0x000000712100780c */ /* 0x000fe40003f64270 */
[----:B---3--:R-:W-:Y:S02]  /*29b0*/  FSEL R47, R47, -INF , P4 ;  /* 0xff8000002f2f7808 */ /* 0x008fe40002000000 */
[----:B------:R-:W-:Y:S01]  /*29c0*/  FMNMX.FTZ R10, R55, R10, !PT ;  /* 0x0000000a370a7209 */ /* 0x000fe20007810000 */
[----:B------:R-:W0:Y:S01]  /*29d0*/  MUFU.TANH R24, R24 ;  /* 0x0000001800187308 */ /* 0x000e220000002400 */
[----:B------:R-:W-:Y:S02]  /*29e0*/  ISETP.GT.AND P4, PT, R33, 0x78, PT ;  /* 0x000000782100780c */ /* 0x000fe40003f84270 */
[----:B-----5:R-:W-:Y:S02]  /*29f0*/  FSEL R53, R53, -INF , P3 ;  /* 0xff80000035357808 */ /* 0x020fe40001800000 */
[----:B------:R-:W-:-:S02]  /*2a00*/  FMNMX.FTZ R10, R47, R10, !PT ;  /* 0x0000000a2f0a7209 */ /* 0x000fc40007810000 */
[----:B------:R-:W-:Y:S01]  /*2a10*/  ISETP.GT.AND P3, PT, R33, 0x79, PT ;  /* 0x000000792100780c */ /* 0x000fe20003f64270 */
[----:B------:R2:W-:Y:S01]  /*2a20*/  MUFU.TANH R40, R61 ;  /* 0x0000003d00287308 */ /* 0x0005e20000002400 */
[----:B----4-:R-:W-:Y:S02]  /*2a30*/  FSEL R49, R49, -INF , P4 ;  /* 0xff80000031317808 */ /* 0x010fe40002000000 */
[----:B------:R-:W-:Y:S02]  /*2a40*/  FMNMX.FTZ R10, R53, R10, !PT ;  /* 0x0000000a350a7209 */ /* 0x000fe40007810000 */
[----:B-1----:R-:W-:Y:S02]  /*2a50*/  FSEL R33, R87, -INF , P3 ;  /* 0xff80000057217808 */ /* 0x002fe40001800000 */
[----:B------:R-:W-:Y:S01]  /*2a60*/  FMNMX.FTZ R10, R49, R10, !PT ;  /* 0x0000000a310a7209 */ /* 0x000fe20007810000 */
[----:B------:R-:W1:Y:S01]  /*2a70*/  MUFU.TANH R88, R88 ;  /* 0x0000005800587308 */ /* 0x000e620000002400 */
[----:B--2---:R-:W-:-:S02]  /*2a80*/  IMAD.IADD R61, R34, 0x1, -R27 ;  /* 0x00000001223d7824 */ /* 0x004fc400078e0a1b */
[----:B------:R-:W-:-:S03]  /*2a90*/  FMNMX.FTZ R10, R33, R10, !PT ;  /* 0x0000000a210a7209 */ /* 0x000fc60007810000 */
[----:B------:R-:W-:Y:S02]  /*2aa0*/  VIADDMNMX R61, R26, R61, R30, PT ;  /* 0x0000003d1a3d7246 */ /* 0x000fe4000380011e */
[----:B------:R-:W2:Y:S01]  /*2ab0*/  SHFL.BFLY PT, R11, R10, 0x2, 0x1f ;  /* 0x0c401f000a0b7f89 */ /* 0x000ea200000e0000 */
[----:B------:R-:W3:Y:S01]  /*2ac0*/  MUFU.TANH R29, R29 ;  /* 0x0000001d001d7308 */ /* 0x000ee20000002400 */
[C---:B------:R-:W-:Y:S02]  /*2ad0*/  ISETP.GT.AND P4, PT, R61.reuse, 0x1, PT ;  /* 0x000000013d00780c */ /* 0x040fe40003f84270 */
[C---:B------:R-:W-:Y:S02]  /*2ae0*/  ISETP.GT.AND P5, PT, R61.reuse, 0x8, PT ;  /* 0x000000083d00780c */ /* 0x040fe40003fa4270 */
[----:B0-----:R-:W-:Y:S02]  /*2af0*/  FSEL R30, R24, -INF , P4 ;  /* 0xff800000181e7808 */ /* 0x001fe40002000000 */
[----:B------:R-:W-:Y:S01]  /*2b00*/  ISETP.GT.AND P4, PT, R61, 0x10, PT ;  /* 0x000000103d00780c */ /* 0x000fe20003f84270 */
[----:B------:R-:W0:Y:S08]  /*2b10*/  MUFU.TANH R19, R19 ;  /* 0x0000001300137308 */ /* 0x000e300000002400 */
[----:B------:R-:W4:Y:S01]  /*2b20*/  MUFU.TANH R21, R21 ;  /* 0x0000001500157308 */ /* 0x000f220000002400 */
[----:B--2---:R-:W-:Y:S01]  /*2b30*/  FMNMX.FTZ R38, R10, R11, !PT ;  /* 0x0000000b0a267209 */ /* 0x004fe20007810000 */
[----:B------:R-:W-:-:S06]  /*2b40*/  IMAD.U32 R10, RZ, RZ, UR10 ;  /* 0x0000000aff0a7e24 */ /* 0x000fcc000f8e00ff */
[----:B------:R-:W-:Y:S01]  /*2b50*/  MUFU.TANH R42, R65 ;  /* 0x00000041002a7308 */ /* 0x000fe20000002400 */
[----:B------:R-:W2:Y:S07]  /*2b60*/  SHFL.BFLY PT, R11, R38, 0x1, 0x1f ;  /* 0x0c201f00260b7f89 */ /* 0x000eae00000e0000 */
[----:B------:R-:W5:Y:S08]  /*2b70*/  MUFU.TANH R6, R6 ;  /* 0x0000000600067308 */ /* 0x000f700000002400 */
[----:B------:R1:W-:Y:S08]  /*2b80*/  MUFU.TANH R44, R69 ;  /* 0x00000045002c7308 */ /* 0x0003f00000002400 */
[----:B------:R-:W-:Y:S01]  /*2b90*/  MUFU.TANH R2, R2 ;  /* 0x0000000200027308 */ /* 0x000fe20000002400 */
[----:B-1----:R-:W-:-:S02]  /*2ba0*/  FSEL R69, R88, -INF , P5 ;  /* 0xff80000058457808 */ /* 0x002fc40002800000 */
[----:B--2---:R-:W-:-:S04]  /*2bb0*/  FMNMX.FTZ R11, R38, R11, !PT ;  /* 0x0000000b260b7209 */ /* 0x004fc80007810000 */
[C---:B------:R-:W-:Y:S01]  /*2bc0*/  FSETP.NEU.FTZ.AND P3, PT, R11.reuse, -INF , PT ;  /* 0xff8000000b00780b */ /* 0x040fe20003f7d000 */
[-C--:B------:R-:W-:Y:S01]  /*2bd0*/  FMUL.FTZ R38, R11, R10.reuse ;  /* 0x0000000a0b267220 */ /* 0x080fe20000410000 */
[----:B------:R-:W1:Y:S04]  /*2be0*/  MUFU.TANH R0, R0 ;  /* 0x0000000000007308 */ /* 0x000e680000002400 */
[----:B------:R-:W-:Y:S02]  /*2bf0*/  FSEL R38, R38, RZ, P3 ;  /* 0x000000ff26267208 */ /* 0x000fe40001800000 */
[----:B------:R-:W-:Y:S02]  /*2c00*/  ISETP.GT.AND P3, PT, R61, RZ, PT ;  /* 0x000000ff3d00720c */ /* 0x000fe40003f64270 */
[----:B------:R0:W-:Y:S01]  /*2c10*/  MUFU.TANH R46, R73 ;  /* 0x00000049002e7308 */ /* 0x0001e20000002400 */
[-CC-:B------:R-:W-:Y:S01]  /*2c20*/  FFMA.FTZ R181, R91, R10.reuse, -R38.reuse ;  /* 0x0000000a5bb57223 */ /* 0x180fe20000010826 */
[----:B------:R-:W-:Y:S01]  /*2c30*/  FSEL R65, R14, -INF , P3 ;  /* 0xff8000000e417808 */ /* 0x000fe20001800000 */
[-CC-:B------:R-:W-:Y:S01]  /*2c40*/  FFMA.FTZ R183, R93, R10.reuse, -R38.reuse ;  /* 0x0000000a5db77223 */ /* 0x180fe20000010826 */
[----:B------:R-:W-:Y:S01]  /*2c50*/  ISETP.GT.AND P3, PT, R61, 0x9, PT ;  /* 0x000000093d00780c */ /* 0x000fe20003f64270 */
[--C-:B------:R-:W-:Y:S01]  /*2c60*/  FFMA.FTZ R14, R95, R10, -R38.reuse ;  /* 0x0000000a5f0e7223 */ /* 0x100fe20000010826 */
[----:B------:R-:W-:Y:S01]  /*2c70*/  FMNMX.FTZ R24, R65, R30, !PT ;  /* 0x0000001e41187209 */ /* 0x000fe20007810000 */
[--C-:B------:R-:W-:Y:S01]  /*2c80*/  FFMA.FTZ R177, R97, R10, -R38.reuse ;  /* 0x0000000a61b17223 */ /* 0x100fe20000010826 */
[----:B---3--:R-:W-:Y:S01]  /*2c90*/  FSEL R29, R29, -INF , P3 ;  /* 0xff8000001d1d7808 */ /* 0x008fe20001800000 */
[----:B------:R-:W-:Y:S01]  /*2ca0*/  MUFU.TANH R7, R7 ;  /* 0x0000000700077308 */ /* 0x000fe20000002400 */
[----:B------:R-:W-:Y:S01]  /*2cb0*/  FMNMX.FTZ R24, R69, R24, !PT ;  /* 0x0000001845187209 */ /* 0x000fe20007810000 */
[-CC-:B------:R-:W-:Y:S01]  /*2cc0*/  FFMA.FTZ R99, R99, R10.reuse, -R38.reuse ;  /* 0x0000000a63637223 */ /* 0x180fe20000010826 */
[----:B------:R-:W-:Y:S01]  /*2cd0*/  ISETP.GT.AND P3, PT, R61, 0x11, PT ;  /* 0x000000113d00780c */ /* 0x000fe20003f64270 */
[-CC-:B------:R-:W-:Y:S01]  /*2ce0*/  FFMA.FTZ R179, R101, R10.reuse, -R38.reuse ;  /* 0x0000000a65b37223 */ /* 0x180fe20000010826 */
[----:B0-----:R-:W-:Y:S01]  /*2cf0*/  FSEL R73, R19, -INF , P4 ;  /* 0xff80000013497808 */ /* 0x001fe20002000000 */
[--C-:B------:R-:W-:Y:S01]  /*2d00*/  FFMA.FTZ R171, R71, R10, -R38.reuse ;  /* 0x0000000a47ab7223 */ /* 0x100fe20000010826 */
[----:B------:R-:W-:Y:S01]  /*2d10*/  FMNMX.FTZ R24, R29, R24, !PT ;  /* 0x000000181d187209 */ /* 0x000fe20007810000 */
[----:B------:R-:W0:Y:S01]  /*2d20*/  MUFU.TANH R3, R3 ;  /* 0x0000000300037308 */ /* 0x000e220000002400 */
[----:B------:R-:W-:Y:S01]  /*2d30*/  ISETP.GT.AND P4, PT, R61, 0x18, PT ;  /* 0x000000183d00780c */ /* 0x000fe20003f84270 */
[-CC-:B------:R-:W-:Y:S01]  /*2d40*/  FFMA.FTZ R19, R67, R10.reuse, -R38.reuse ;  /* 0x0000000a43137223 */ /* 0x180fe20000010826 */
[----:B----4-:R-:W-:Y:S01]  /*2d50*/  FSEL R21, R21, -INF , P3 ;  /* 0xff80000015157808 */ /* 0x010fe20001800000 */
[--C-:B------:R-:W-:Y:S01]  /*2d60*/  FFMA.FTZ R173, R105, R10, -R38.reuse ;  /* 0x0000000a69ad7223 */ /* 0x100fe20000010826 */
[----:B------:R-:W-:Y:S01]  /*2d70*/  FMNMX.FTZ R24, R73, R24, !PT ;  /* 0x0000001849187209 */ /* 0x000fe20007810000 */
[-CC-:B------:R-:W-:Y:S01]  /*2d80*/  FFMA.FTZ R165, R63, R10.reuse, -R38.reuse ;  /* 0x0000000a3fa57223 */ /* 0x180fe20000010826 */
[----:B------:R-:W-:Y:S01]  /*2d90*/  ISETP.GT.AND P3, PT, R61, 0x19, PT ;  /* 0x000000193d00780c */ /* 0x000fe20003f64270 */
[----:B------:R-:W-:Y:S01]  /*2da0*/  MUFU.TANH R12, R12 ;  /* 0x0000000c000c7308 */ /* 0x000fe20000002400 */
[----:B-----5:R-:W-:Y:S01]  /*2db0*/  FSEL R75, R6, -INF , P4 ;  /* 0xff800000064b7808 */ /* 0x020fe20002000000 */
[--C-:B------:R-:W-:Y:S01]  /*2dc0*/  FFMA.FTZ R34, R41, R10, -R38.reuse ;  /* 0x0000000a29227223 */ /* 0x100fe20000010826 */
[----:B------:R-:W-:Y:S01]  /*2dd0*/  FMNMX.FTZ R24, R21, R24, !PT ;  /* 0x0000001815187209 */ /* 0x000fe20007810000 */
[-CC-:B------:R-:W-:Y:S01]  /*2de0*/  FFMA.FTZ R167, R31, R10.reuse, -R38.reuse ;  /* 0x0000000a1fa77223 */ /* 0x180fe20000010826 */
[----:B------:R-:W-:Y:S01]  /*2df0*/  ISETP.GT.AND P4, PT, R61, 0x20, PT ;  /* 0x000000203d00780c */ /* 0x000fe20003f84270 */
[--C-:B------:R-:W-:Y:S01]  /*2e00*/  FFMA.FTZ R36, R36, R10, -R38.reuse ;  /* 0x0000000a24247223 */ /* 0x100fe20000010826 */
[----:B------:R-:W-:Y:S01]  /*2e10*/  FMNMX.FTZ R24, R75, R24, !PT ;  /* 0x000000184b187209 */ /* 0x000fe20007810000 */
[----:B------:R2:W-:Y:S01]  /*2e20*/  MUFU.TANH R48, R77 ;  /* 0x0000004d00307308 */ /* 0x0005e20000002400 */
[----:B-1----:R-:W-:Y:S01]  /*2e30*/  FSEL R79, R0, -INF , P4 ;  /* 0xff800000004f7808 */ /* 0x002fe20002000000 */
[-CC-:B------:R-:W-:Y:S01]  /*2e40*/  FFMA.FTZ R0, R103, R10.reuse, -R38.reuse ;  /* 0x0000000a67007223 */ /* 0x180fe20000010826 */
[----:B------:R-:W-:Y:S01]  /*2e50*/  ISETP.GT.AND P4, PT, R61, 0x28, PT ;  /* 0x000000283d00780c */ /* 0x000fe20003f84270 */
[-CC-:B------:R-:W-:Y:S01]  /*2e60*/  FFMA.FTZ R6, R107, R10.reuse, -R38.reuse ;  /* 0x0000000a6b067223 */ /* 0x180fe20000010826 */
[-CC-:B------:R-:W-:Y:S01]  /*2e70*/  FFMA.FTZ R175, R109, R10.reuse, -R38.reuse ;  /* 0x0000000a6daf7223 */ /* 0x180fe20000010826 */
[-CC-:B------:R-:W-:Y:S01]  /*2e80*/  FFMA.FTZ R169, R113, R10.reuse, -R38.reuse ;  /* 0x0000000a71a97223 */ /* 0x180fe20000010826 */
[----:B0-----:R-:W-:Y:S01]  /*2e90*/  FSEL R3, R3, -INF , P4 ;  /* 0xff80000003037808 */ /* 0x001fe20002000000 */
[----:B------:R-:W0:Y:S01]  /*2ea0*/  MUFU.TANH R13, R13 ;  /* 0x0000000d000d7308 */ /* 0x000e220000002400 */
[----:B--2---:R-:W-:Y:S01]  /*2eb0*/  FSEL R77, R2, -INF , P3 ;  /* 0xff800000024d7808 */ /* 0x004fe20001800000 */
[-CC-:B------:R-:W-:Y:S01]  /*2ec0*/  FFMA.FTZ R37, R37, R10.reuse, -R38.reuse ;  /* 0x0000000a25257223 */ /* 0x180fe20000010826 */
[----:B------:R-:W-:Y:S01]  /*2ed0*/  ISETP.GT.AND P3, PT, R61, 0x21, PT ;  /* 0x000000213d00780c */ /* 0x000fe20003f64270 */
[--C-:B------:R-:W-:Y:S01]  /*2ee0*/  FFMA.FTZ R35, R35, R10, -R38.reuse ;  /* 0x0000000a23237223 */ /* 0x100fe20000010826 */
[----:B------:R-:W-:Y:S01]  /*2ef0*/  FMNMX.FTZ R24, R77, R24, !PT ;  /* 0x000000184d187209 */ /* 0x000fe20007810000 */
[--C-:B------:R-:W-:Y:S01]  /*2f00*/  FFMA.FTZ R39, R39, R10, -R38.reuse ;  /* 0x0000000a27277223 */ /* 0x100fe20000010826 */
[----:B------:R-:W-:Y:S01]  /*2f10*/  FSEL R7, R7, -INF , P3 ;  /* 0xff80000007077808 */ /* 0x000fe20001800000 */
[----:B------:R-:W-:Y:S01]  /*2f20*/  MUFU.TANH R20, R20 ;  /* 0x0000001400147308 */ /* 0x000fe20000002400 */
[----:B------:R-:W-:Y:S01]  /*2f30*/  FMNMX.FTZ R24, R79, R24, !PT ;  /* 0x000000184f187209 */ /* 0x000fe20007810000 */
[-CC-:B------:R-:W-:Y:S01]  /*2f40*/  FFMA.FTZ R43, R43, R10.reuse, -R38.reuse ;  /* 0x0000000a2b2b7223 */ /* 0x180fe20000010826 */
[----:B------:R-:W-:Y:S01]  /*2f50*/  ISETP.GT.AND P3, PT, R61, 0x29, PT ;  /* 0x000000293d00780c */ /* 0x000fe20003f64270 */
[--C-:B------:R-:W-:Y:S01]  /*2f60*/  FFMA.FTZ R59, R59, R10, -R38.reuse ;  /* 0x0000000a3b3b7223 */ /* 0x100fe20000010826 */
[----:B------:R-:W-:Y:S01]  /*2f70*/  FMNMX.FTZ R24, R7, R24, !PT ;  /* 0x0000001807187209 */ /* 0x000fe20007810000 */
[--C-:B------:R-:W-:Y:S01]  /*2f80*/  FFMA.FTZ R57, R57, R10, -R38.reuse ;  /* 0x0000000a39397223 */ /* 0x100fe20000010826 */
[----:B------:R-:W-:Y:S01]  /*2f90*/  ISETP.GT.AND P4, PT, R61, 0x30, PT ;  /* 0x000000303d00780c */ /* 0x000fe20003f84270 */
[----:B------:R-:W1:Y:S01]  /*2fa0*/  MUFU.TANH R15, R15 ;  /* 0x0000000f000f7308 */ /* 0x000e620000002400 */
[----:B------:R-:W-:Y:S01]  /*2fb0*/  FMNMX.FTZ R24, R3, R24, !PT ;  /* 0x0000001803187209 */ /* 0x000fe20007810000 */
[-CC-:B------:R-:W-:Y:S01]  /*2fc0*/  FFMA.FTZ R45, R45, R10.reuse, -R38.reuse ;  /* 0x0000000a2d2d7223 */ /* 0x180fe20000010826 */
[----:B0-----:R-:W-:Y:S01]  /*2fd0*/  FSEL R13, R13, -INF , P4 ;  /* 0xff8000000d0d7808 */ /* 0x001fe20002000000 */
[-CC-:B------:R-:W-:Y:S01]  /*2fe0*/  FFMA.FTZ R51, R51, R10.reuse, -R38.reuse ;  /* 0x0000000a33337223 */ /* 0x180fe20000010826 */
[----:B------:R-:W-:Y:S01]  /*2ff0*/  ISETP.GT.AND P4, PT, R61, 0x38, PT ;  /* 0x000000383d00780c */ /* 0x000fe20003f84270 */
[-CC-:B------:R-:W-:Y:S01]  /*3000*/  FFMA.FTZ R55, R55, R10.reuse, -R38.reuse ;  /* 0x0000000a37377223 */ /* 0x180fe20000010826 */
[-CC-:B------:R-:W-:Y:S01]  /*3010*/  FFMA.FTZ R47, R47, R10.reuse, -R38.reuse ;  /* 0x0000000a2f2f7223 */ /* 0x180fe20000010826 */
[----:B------:R-:W0:Y:S01]  /*3020*/  MUFU.TANH R25, R25 ;  /* 0x0000001900197308 */ /* 0x000e220000002400 */
[-CC-:B------:R-:W-:Y:S01]  /*3030*/  FFMA.FTZ R53, R53, R10.reuse, -R38.reuse ;  /* 0x0000000a35357223 */ /* 0x180fe20000010826 */
[-CC-:B------:R-:W-:Y:S01]  /*3040*/  FFMA.FTZ R49, R49, R10.reuse, -R38.reuse ;  /* 0x0000000a31317223 */ /* 0x180fe20000010826 */
[----:B------:R-:W-:Y:S01]  /*3050*/  FFMA.FTZ R33, R33, R10, -R38 ;  /* 0x0000000a21217223 */ /* 0x000fe20000010826 */
[----:B------:R-:W-:-:S02]  /*3060*/  CS2R R112, SRZ ;  /* 0x0000000000707805 */ /* 0x000fc4000001ff00 */
[----:B------:R-:W-:Y:S02]  /*3070*/  CS2R R108, SRZ ;  /* 0x00000000006c7805 */ /* 0x000fe4000001ff00 */
[----:B------:R-:W-:Y:S01]  /*3080*/  CS2R R106, SRZ ;  /* 0x00000000006a7805 */ /* 0x000fe2000001ff00 */
[----:B------:R2:W-:Y:S01]  /*3090*/  MUFU.TANH R50, R81 ;  /* 0x0000005100327308 */ /* 0x0005e20000002400 */
[----:B-1----:R-:W-:Y:S02]  /*30a0*/  FSEL R15, R15, -INF , P4 ;  /* 0xff8000000f0f7808 */ /* 0x002fe40002000000 */
[----:B------:R-:W-:-:S05]  /*30b0*/  ISETP.GT.AND P4, PT, R61, 0x40, PT ;  /* 0x000000403d00780c */ /* 0x000fca0003f84270 */
[----:B------:R-:W-:Y:S01]  /*30c0*/  MUFU.TANH R28, R28 ;  /* 0x0000001c001c7308 */ /* 0x000fe20000002400 */
[----:B--2---:R-:W-:Y:S01]  /*30d0*/  FSEL R81, R12, -INF , P3 ;  /* 0xff8000000c517808 */ /* 0x004fe20001800000 */
[--C-:B------:R-:W-:Y:S01]  /*30e0*/  FFMA.FTZ R12, R111, R10, -R38.reuse ;  /* 0x0000000a6f0c7223 */ /* 0x100fe20000010826 */
[----:B------:R-:W-:Y:S02]  /*30f0*/  ISETP.GT.AND P3, PT, R61, 0x31, PT ;  /* 0x000000313d00780c */ /* 0x000fe40003f64270 */
[----:B------:R-:W-:Y:S02]  /*3100*/  CS2R R110, SRZ ;  /* 0x00000000006e7805 */ /* 0x000fe4000001ff00 */
[----:B------:R-:W-:Y:S02]  /*3110*/  FMNMX.FTZ R24, R81, R24, !PT ;  /* 0x0000001851187209 */ /* 0x000fe40007810000 */
[----:B------:R-:W-:Y:S01]  /*3120*/  FSEL R83, R20, -INF , P3 ;  /* 0xff80000014537808 */ /* 0x000fe20001800000 */
[----:B------:R-:W1:Y:S01]  /*3130*/  MUFU.TANH R32, R32 ;  /* 0x0000002000207308 */ /* 0x000e620000002400 */
[----:B------:R-:W-:Y:S01]  /*3140*/  FMNMX.FTZ R24, R13, R24, !PT ;  /* 0x000000180d187209 */ /* 0x000fe20007810000 */
[----:B------:R-:W-:Y:S01]  /*3150*/  FFMA.FTZ R20, R89, R10, -R38 ;  /* 0x0000000a59147223 */ /* 0x000fe20000010826 */
[----:B------:R-:W-:-:S02]  /*3160*/  ISETP.GT.AND P3, PT, R61, 0x39, PT ;  /* 0x000000393d00780c */ /* 0x000fc40003f64270 */
[----:B------:R-:W-:Y:S02]  /*3170*/  FMNMX.FTZ R24, R83, R24, !PT ;  /* 0x0000001853187209 */ /* 0x000fe40007810000 */
[----:B0-----:R-:W-:Y:S01]  /*3180*/  FSEL R25, R25, -INF , P3 ;  /* 0xff80000019197808 */ /* 0x001fe20001800000 */
[----:B------:R-:W0:Y:S01]  /*3190*/  MUFU.TANH R60, R60 ;  /* 0x0000003c003c7308 */ /* 0x000e220000002400 */
[----:B------:R-:W-:Y:S02]  /*31a0*/  FMNMX.FTZ R24, R15, R24, !PT ;  /* 0x000000180f187209 */ /* 0x000fe40007810000 */
[----:B------:R-:W-:Y:S02]  /*31b0*/  ISETP.GT.AND P3, PT, R61, 0x41, PT ;  /* 0x000000413d00780c */ /* 0x000fe40003f64270 */
[----:B------:R-:W-:-:S03]  /*31c0*/  FMNMX.FTZ R24, R25, R24, !PT ;  /* 0x0000001819187209 */ /* 0x000fc60007810000 */
[----:B------:R-:W2:Y:S01]  /*31d0*/  MUFU.TANH R64, R64 ;  /* 0x0000004000407308 */ /* 0x000ea20000002400 */
[----:B-1----:R-:W-:Y:S02]  /*31e0*/  FSEL R87, R32, -INF , P3 ;  /* 0xff80000020577808 */ /* 0x002fe40001800000 */
[----:B------:R-:W-:-:S04]  /*31f0*/  ISETP.GT.AND P3, PT, R61, 0x49, PT ;  /* 0x000000493d00780c */ /* 0x000fc80003f64270 */
[----:B------:R-:W-:Y:S01]  /*3200*/  FSEL R93, R40, -INF , P3 ;  /* 0xff800000285d7808 */ /* 0x000fe20001800000 */
[----:B------:R1:W-:Y:S01]  /*3210*/  MUFU.TANH R52, R85 ;  /* 0x0000005500347308 */ /* 0x0003e20000002400 */
[----:B------:R-:W-:-:S04]  /*3220*/  ISETP.GT.AND P3, PT, R61, 0x51, PT ;  /* 0x000000513d00780c */ /* 0x000fc80003f64270 */
[----:B------:R-:W-:Y:S02]  /*3230*/  FSEL R97, R42, -INF , P3 ;  /* 0xff8000002a617808 */ /* 0x000fe40001800000 */
[C---:B------:R-:W-:Y:S01]  /*3240*/  ISETP.GT.AND P3, PT, R61.reuse, 0x59, PT ;  /* 0x000000593d00780c */ /* 0x040fe20003f64270 */
[----:B------:R-:W3:Y:S01]  /*3250*/  MUFU.TANH R68, R68 ;  /* 0x0000004400447308 */ /* 0x000ee20000002400 */
[----:B-1----:R-:W-:Y:S02]  /*3260*/  FSEL R85, R28, -INF , P4 ;  /* 0xff8000001c557808 */ /* 0x002fe40002000000 */
[----:B------:R-:W-:Y:S02]  /*3270*/  ISETP.GT.AND P4, PT, R61, 0x48, PT ;  /* 0x000000483d00780c */ /* 0x000fe40003f84270 */
[----:B------:R-:W-:Y:S02]  /*3280*/  FMNMX.FTZ R24, R85, R24, !PT ;  /* 0x0000001855187209 */ /* 0x000fe40007810000 */
[----:B0-----:R-:W-:Y:S01]  /*3290*/  FSEL R91, R60, -INF , P4 ;  /* 0xff8000003c5b7808 */ /* 0x001fe20002000000 */
[----:B------:R-:W0:Y:S01]  /*32a0*/  MUFU.TANH R72, R72 ;  /* 0x0000004800487308 */ /* 0x000e220000002400 */
[----:B------:R-:W-:-:S02]  /*32b0*/  FMNMX.FTZ R24, R87, R24, !PT ;  /* 0x0000001857187209 */ /* 0x000fc40007810000 */
[----:B------:R-:W-:Y:S02]  /*32c0*/  ISETP.GT.AND P4, PT, R61, 0x50, PT ;  /* 0x000000503d00780c */ /* 0x000fe40003f84270 */
[----:B------:R-:W-:Y:S02]  /*32d0*/  FMNMX.FTZ R24, R91, R24, !PT ;  /* 0x000000185b187209 */ /* 0x000fe40007810000 */
[----:B--2---:R-:W-:Y:S01]  /*32e0*/  FSEL R95, R64, -INF , P4 ;  /* 0xff800000405f7808 */ /* 0x004fe20002000000 */
[----:B------:R-:W1:Y:S01]  /*32f0*/  MUFU.TANH R76, R76 ;  /* 0x0000004c004c7308 */ /* 0x000e620000002400 */
[----:B------:R-:W-:Y:S02]  /*3300*/  FMNMX.FTZ R24, R93, R24, !PT ;  /* 0x000000185d187209 */ /* 0x000fe40007810000 */
[----:B------:R-:W-:Y:S02]  /*3310*/  ISETP.GT.AND P4, PT, R61, 0x58, PT ;  /* 0x000000583d00780c */ /* 0x000fe40003f84270 */
[----:B------:R-:W-:-:S02]  /*3320*/  FMNMX.FTZ R24, R95, R24, !PT ;  /* 0x000000185f187209 */ /* 0x000fc40007810000 */
[----:B------:R-:W-:Y:S01]  /*3330*/  FSEL R89, R44, -INF , P3 ;  /* 0xff8000002c597808 */ /* 0x000fe20001800000 */
[----:B------:R3:W-:Y:S01]  /*3340*/  MUFU.EX2 R2, R99 ;  /* 0x0000006300027308 */ /* 0x0007e20000000800 */
[----:B------:R-:W-:Y:S02]  /*3350*/  FMNMX.FTZ R24, R97, R24, !PT ;  /* 0x0000001861187209 */ /* 0x000fe40007810000 */
[----:B------:R-:W-:-:S04]  /*3360*/  ISETP.GT.AND P3, PT, R61, 0x61, PT ;  /* 0x000000613d00780c */ /* 0x000fc80003f64270 */
[----:B------:R-:W-:Y:S01]  /*3370*/  FSEL R71, R46, -INF , P3 ;  /* 0xff8000002e477808 */ /* 0x000fe20001800000 */
[----:B------:R-:W2:Y:S01]  /*3380*/  MUFU.TANH R80, R80 ;  /* 0x0000005000507308 */ /* 0x000ea20000002400 */
[----:B---3--:R-:W-:Y:S02]  /*3390*/  FSEL R99, R68, -INF , P4 ;  /* 0xff80000044637808 */ /* 0x008fe40002000000 */
[----:B------:R-:W-:Y:S02]  /*33a0*/  ISETP.GT.AND P4, PT, R61, 0x60, PT ;  /* 0x000000603d00780c */ /* 0x000fe40003f84270 */
[----:B------:R-:W-:Y:S02]  /*33b0*/  FMNMX.FTZ R24, R99, R24, !PT ;  /* 0x0000001863187209 */ /* 0x000fe40007810000 */
[----:B0-----:R-:W-:Y:S01]  /*33c0*/  FSEL R101, R72, -INF , P4 ;  /* 0xff80000048657808 */ /* 0x001fe20002000000 */
[----:B------:R-:W0:Y:S01]  /*33d0*/  MUFU.TANH R84, R84 ;  /* 0x0000005400547308 */ /* 0x000e220000002400 */
[----:B------:R-:W-:-:S02]  /*33e0*/  FMNMX.FTZ R24, R89, R24, !PT ;  /* 0x0000001859187209 */ /* 0x000fc40007810000 */
[----:B------:R-:W-:Y:S02]  /*33f0*/  ISETP.GT.AND P4, PT, R61, 0x68, PT ;  /* 0x000000683d00780c */ /* 0x000fe40003f84270 */
[----:B------:R-:W-:Y:S02]  /*3400*/  FMNMX.FTZ R24, R101, R24, !PT ;  /* 0x0000001865187209 */ /* 0x000fe40007810000 */
[----:B------:R-:W-:Y:S01]  /*3410*/  ISETP.GT.AND P3, PT, R61, 0x69, PT ;  /* 0x000000693d00780c */ /* 0x000fe20003f64270 */
[----:B------:R-:W-:Y:S01]  /*3420*/  MUFU.EX2 R181, R181 ;  /* 0x000000b500b57308 */ /* 0x000fe20000000800 */
[----:B-1----:R-:W-:Y:S02]  /*3430*/  FSEL R103, R76, -INF , P4 ;  /* 0xff8000004c677808 */ /* 0x002fe40002000000 */
[----:B------:R-:W-:Y:S02]  /*3440*/  FMNMX.FTZ R28, R71, R24, !PT ;  /* 0x00000018471c7209 */ /* 0x000fe40007810000 */
[----:B------:R-:W-:-:S02]  /*3450*/  ISETP.GT.AND P4, PT, R61, 0x70, PT ;  /* 0x000000703d00780c */ /* 0x000fc40003f84270 */
[----:B------:R-:W-:Y:S01]  /*3460*/  FSEL R67, R48, -INF , P3 ;  /* 0xff80000030437808 */ /* 0x000fe20001800000 */
[----:B------:R-:W-:Y:S01]  /*3470*/  MUFU.EX2 R24, R19 ;  /* 0x0000001300187308 */ /* 0x000fe20000000800 */
[----:B------:R-:W-:Y:S02]  /*3480*/  FMNMX.FTZ R28, R103, R28, !PT ;  /* 0x0000001c671c7209 */ /* 0x000fe40007810000 */
[----:B------:R-:W-:Y:S02]  /*3490*/  ISETP.GT.AND P3, PT, R61, 0x71, PT ;  /* 0x000000713d00780c */ /* 0x000fe40003f64270 */
[----:B--2---:R-:W-:Y:S02]  /*34a0*/  FSEL R105, R80, -INF , P4 ;  /* 0xff80000050697808 */ /* 0x004fe40002000000 */
[----:B------:R-:W-:Y:S01]  /*34b0*/  FMNMX.FTZ R28, R67, R28, !PT ;  /* 0x0000001c431c7209 */ /* 0x000fe20007810000 */
[----:B------:R-:W1:Y:S01]  /*34c0*/  MUFU.EX2 R26, R36 ;  /* 0x00000024001a7308 */ /* 0x000e620000000800 */
[----:B------:R-:W-:-:S02]  /*34d0*/  ISETP.GT.AND P4, PT, R61, 0x78, PT ;  /* 0x000000783d00780c */ /* 0x000fc40003f84270 */
[----:B------:R-:W-:Y:S02]  /*34e0*/  FSEL R63, R50, -INF , P3 ;  /* 0xff800000323f7808 */ /* 0x000fe40001800000 */
[----:B------:R-:W-:Y:S02]  /*34f0*/  FMNMX.FTZ R28, R105, R28, !PT ;  /* 0x0000001c691c7209 */ /* 0x000fe40007810000 */
[----:B------:R-:W-:Y:S01]  /*3500*/  ISETP.GT.AND P3, PT, R61, 0x79, PT ;  /* 0x000000793d00780c */ /* 0x000fe20003f64270 */
[----:B------:R-:W2:Y:S01]  /*3510*/  MUFU.EX2 R183, R183 ;  /* 0x000000b700b77308 */ /* 0x000ea20000000800 */
[----:B0-----:R-:W-:Y:S02]  /*3520*/  FSEL R61, R84, -INF , P4 ;  /* 0xff800000543d7808 */ /* 0x001fe40002000000 */
[----:B------:R-:W-:Y:S02]  /*3530*/  FMNMX.FTZ R32, R63, R28, !PT ;  /* 0x0000001c3f207209 */ /* 0x000fe40007810000 */
[----:B------:R-:W-:-:S02]  /*3540*/  FSEL R41, R52, -INF , P3 ;  /* 0xff80000034297808 */ /* 0x000fc40001800000 */
[----:B------:R-:W-:Y:S01]  /*3550*/  FMNMX.FTZ R32, R61, R32, !PT ;  /* 0x000000203d207209 */ /* 0x000fe20007810000 */
[----:B------:R-:W0:Y:S01]  /*3560*/  MUFU.EX2 R14, R14 ;  /* 0x0000000e000e7308 */ /* 0x000e220000000800 */
[----:B-1----:R-:W-:Y:S01]  /*3570*/  FADD.FTZ R48, R181, R26 ;  /* 0x0000001ab5307221 */ /* 0x002fe20000010000 */
[----:B------:R-:W1:Y:S01]  /*3580*/  @P2 LDC R52, c[0x0][0x44c] ;  /* 0x00011300ff342b82 */ /* 0x000e620000000800 */
[----:B------:R-:W-:Y:S02]  /*3590*/  FMNMX.FTZ R32, R41, R32, !PT ;  /* 0x0000002029207209 */ /* 0x000fe40007810000 */
[----:B------:R-:W-:-:S03]  /*35a0*/  F2FP.BF16.F32.PACK_AB R181, R26, R181 ;  /* 0x000000b51ab5723e */ /* 0x000fc600000010ff */
[----:B------:R-:W3:Y:S01]  /*35b0*/  SHFL.BFLY PT, R19, R32, 0x2, 0x1f ;  /* 0x0c401f0020137f89 */ /* 0x000ee200000e0000 */
[----:B------:R-:W4:Y:S08]  /*35c0*/  MUFU.EX2 R177, R177 ;  /* 0x000000b100b17308 */ /* 0x000f300000000800 */
[----:B------:R-:W-:Y:S08]  /*35d0*/  MUFU.EX2 R179, R179 ;  /* 0x000000b300b37308 */ /* 0x000ff00000000800 */
[----:B------:R-:W-:Y:S01]  /*35e0*/  MUFU.EX2 R0, R0 ;  /* 0x0000000000007308 */ /* 0x000fe20000000800 */
[----:B---3--:R-:W-:-:S07]  /*35f0*/  FMNMX.FTZ R31, R32, R19, !PT ;  /* 0x00000013201f7209 */ /* 0x008fce0007810000 */
[----:B------:R-:W-:Y:S01]  /*3600*/  MUFU.EX2 R173, R173 ;  /* 0x000000ad00ad7308 */ /* 0x000fe20000000800 */
[----:B------:R-:W3:Y:S07]  /*3610*/  SHFL.BFLY PT, R32, R31, 0x1, 0x1f ;  /* 0x0c201f001f207f89 */ /* 0x000eee00000e0000 */
[----:B------:R-:W-:Y:S08]  /*3620*/  MUFU.EX2 R6, R6 ;  /* 0x0000000600067308 */ /* 0x000ff00000000800 */
[----:B------:R-:W-:Y:S08]  /*3630*/  MUFU.EX2 R175, R175 ;  /* 0x000000af00af7308 */ /* 0x000ff00000000800 */
[----:B------:R-:W-:Y:S01]  /*3640*/  MUFU.EX2 R12, R12 ;  /* 0x0000000c000c7308 */ /* 0x000fe20000000800 */
[----:B---3--:R-:W-:-:S04]  /*3650*/  FMNMX.FTZ R19, R31, R32, !PT ;  /* 0x000000201f137209 */ /* 0x008fc80007810000 */
        /* <DEDUP_REMOVED lines=21> */
[----:B--2---:R-:W-:Y:S01]  /*37b0*/  FADD.FTZ R3, R183, R48 ;  /* 0x00000030b7037221 */ /* 0x004fe20000010000 */
[-CC-:B------:R-:W-:Y:S01]  /*37c0*/  FFMA.FTZ R15, R15, R10.reuse, -R32.reuse ;  /* 0x0000000a0f0f7223 */ /* 0x180fe20000010820 */
[-CC-:B------:R-:W-:Y:S01]  /*37d0*/  FFMA.FTZ R25, R25, R10.reuse, -R32.reuse ;  /* 0x0000000a19197223 */ /* 0x180fe20000010820 */
[-CC-:B------:R-:W-:Y:S01]  /*37e0*/  FFMA.FTZ R85, R85, R10.reuse, -R32.reuse ;  /* 0x0000000a55557223 */ /* 0x180fe20000010820 */
[----:B0-----:R-:W-:Y:S01]  /*37f0*/  FADD.FTZ R48, R14, R3 ;  /* 0x000000030e307221 */ /* 0x001fe20000010000 */
[-CC-:B------:R-:W-:Y:S01]  /*3800*/  FFMA.FTZ R87, R87, R10.reuse, -R32.reuse ;  /* 0x0000000a57577223 */ /* 0x180fe20000010820 */
[-C--:B------:R-:W-:Y:S01]  /*3810*/  FFMA.FTZ R91, R91, R10.reuse, -R32 ;  /* 0x0000000a5b5b7223 */ /* 0x080fe20000010820 */
[----:B------:R-:W0:Y:S01]  /*3820*/  MUFU.EX2 R30, R30 ;  /* 0x0000001e001e7308 */ /* 0x000e220000000800 */
[----:B----4-:R-:W-:Y:S01]  /*3830*/  FADD.FTZ R3, R177, R48 ;  /* 0x00000030b1037221 */ /* 0x010fe20000010000 */
[-CC-:B------:R-:W-:Y:S01]  /*3840*/  FFMA.FTZ R93, R93, R10.reuse, -R32.reuse ;  /* 0x0000000a5d5d7223 */ /* 0x180fe20000010820 */
[-CC-:B------:R-:W-:Y:S01]  /*3850*/  FFMA.FTZ R95, R95, R10.reuse, -R32.reuse ;  /* 0x0000000a5f5f7223 */ /* 0x180fe20000010820 */
[-CC-:B------:R-:W-:Y:S01]  /*3860*/  FFMA.FTZ R97, R97, R10.reuse, -R32.reuse ;  /* 0x0000000a61617223 */ /* 0x180fe20000010820 */
[C---:B------:R-:W-:Y:S01]  /*3870*/  FADD.FTZ R48, R2.reuse, R3 ;  /* 0x0000000302307221 */ /* 0x040fe20000010000 */
[-CC-:B------:R-:W-:Y:S01]  /*3880*/  FFMA.FTZ R99, R99, R10.reuse, -R32.reuse ;  /* 0x0000000a63637223 */ /* 0x180fe20000010820 */
[----:B------:R-:W-:Y:S01]  /*3890*/  F2FP.BF16.F32.PACK_AB R177, R2, R177 ;  /* 0x000000b102b1723e */ /* 0x000fe200000010ff */
[----:B------:R-:W2:Y:S01]  /*38a0*/  MUFU.EX2 R69, R69 ;  /* 0x0000004500457308 */ /* 0x000ea20000000800 */
[-CC-:B------:R-:W-:Y:S01]  /*38b0*/  FFMA.FTZ R89, R89, R10.reuse, -R32.reuse ;  /* 0x0000000a59597223 */ /* 0x180fe20000010820 */
[-CC-:B------:R-:W-:Y:S01]  /*38c0*/  FFMA.FTZ R101, R101, R10.reuse, -R32.reuse ;  /* 0x0000000a65657223 */ /* 0x180fe20000010820 */
[-CC-:B------:R-:W-:Y:S01]  /*38d0*/  FFMA.FTZ R71, R71, R10.reuse, -R32.reuse ;  /* 0x0000000a47477223 */ /* 0x180fe20000010820 */
[-CC-:B------:R-:W-:Y:S01]  /*38e0*/  FFMA.FTZ R103, R103, R10.reuse, -R32.reuse ;  /* 0x0000000a67677223 */ /* 0x180fe20000010820 */
[----:B------:R-:W-:Y:S01]  /*38f0*/  F2FP.BF16.F32.PACK_AB R183, R14, R183 ;  /* 0x000000b70eb7723e */ /* 0x000fe200000010ff */
[-CC-:B------:R-:W-:Y:S01]  /*3900*/  FFMA.FTZ R67, R67, R10.reuse, -R32.reuse ;  /* 0x0000000a43437223 */ /* 0x180fe20000010820 */
[-CC-:B------:R-:W-:Y:S01]  /*3910*/  FFMA.FTZ R105, R105, R10.reuse, -R32.reuse ;  /* 0x0000000a69697223 */ /* 0x180fe20000010820 */
[----:B------:R-:W3:Y:S01]  /*3920*/  MUFU.EX2 R182, R29 ;  /* 0x0000001d00b67308 */ /* 0x000ee20000000800 */
[-CC-:B------:R-:W-:Y:S01]  /*3930*/  FFMA.FTZ R63, R63, R10.reuse, -R32.reuse ;  /* 0x0000000a3f3f7223 */ /* 0x180fe20000010820 */
[-CC-:B------:R-:W-:Y:S01]  /*3940*/  FFMA.FTZ R61, R61, R10.reuse, -R32.reuse ;  /* 0x0000000a3d3d7223 */ /* 0x180fe20000010820 */
[----:B------:R-:W-:Y:S01]  /*3950*/  FFMA.FTZ R32, R41, R10, -R32 ;  /* 0x0000000a29207223 */ /* 0x000fe20000010820 */
[----:B0-----:R-:W-:-:S04]  /*3960*/  F2FP.BF16.F32.PACK_AB R180, R30, R65 ;  /* 0x000000411eb4723e */ /* 0x001fc800000010ff */
[----:B------:R-:W0:Y:S08]  /*3970*/  MUFU.EX2 R73, R73 ;  /* 0x0000004900497308 */ /* 0x000e300000000800 */
[----:B------:R4:W5:Y:S08]  /*3980*/  MUFU.EX2 R176, R21 ;  /* 0x0000001500b07308 */ /* 0x0009700000000800 */
[----:B------:R1:W-:Y:S01]  /*3990*/  MUFU.EX2 R172, R7 ;  /* 0x0000000700ac7308 */ /* 0x0003e20000000800 */
[----:B----4-:R-:W-:-:S05]  /*39a0*/  IMAD.U32 R21, RZ, RZ, UR36 ;  /* 0x00000024ff157e24 */ /* 0x010fca000f8e00ff */
[----:B------:R-:W-:Y:S02]  /*39b0*/  @!P1 IADD3 R3, R21, 0x34840, RZ ;  /* 0x0003484015039810 */ /* 0x000fe40007ffe0ff */
[----:B------:R-:W4:Y:S01]  /*39c0*/  MUFU.EX2 R75, R75 ;  /* 0x0000004b004b7308 */ /* 0x000f220000000800 */
[----:B-1----:R-:W-:Y:S01]  /*39d0*/  FADD.FTZ R7, R179, R48 ;  /* 0x00000030b3077221 */ /* 0x002fe20000010000 */
[----:B------:R-:W-:Y:S01]  /*39e0*/  FADD.FTZ R48, R65, R30 ;  /* 0x0000001e41307221 */ /* 0x000fe20000010000 */
[----:B------:R-:W-:Y:S02]  /*39f0*/  @!P1 PRMT R3, RZ, 0x654, R3 ;  /* 0x00000654ff039816 */ /* 0x000fe40000000003 */
[----:B------:R-:W-:Y:S01]  /*3a00*/  FADD.FTZ R50, R0, R7 ;  /* 0x0000000700327221 */ /* 0x000fe20000010000 */
[----:B--2---:R-:W-:Y:S01]  /*3a10*/  FADD.FTZ R7, R69, R48 ;  /* 0x0000003045077221 */ /* 0x004fe20000010000 */
[----:B------:R0:W-:Y:S01]  /*3a20*/  @!P1 SYNCS.ARRIVE.TRANS64.RED.A1T0 RZ, [R3+URZ], RZ ;  /* 0x000000ff03ff99a7 */ /* 0x0001e2000810043f */
[----:B------:R-:W1:Y:S01]  /*3a30*/  MUFU.EX2 R178, R77 ;  /* 0x0000004d00b27308 */ /* 0x000e620000000800 */
[----:B------:R-:W-:Y:S01]  /*3a40*/  FADD.FTZ R21, R173, R50 ;  /* 0x00000032ad157221 */ /* 0x000fe20000010000 */
[----:B---3--:R-:W-:Y:S01]  /*3a50*/  FADD.FTZ R48, R182, R7 ;  /* 0x00000007b6307221 */ /* 0x008fe20000010000 */
[----:B------:R-:W-:-:S02]  /*3a60*/  F2FP.BF16.F32.PACK_AB R179, R0, R179 ;  /* 0x000000b300b3723e */ /* 0x000fc400000010ff */
[----:B------:R-:W-:Y:S01]  /*3a70*/  FADD.FTZ R50, R6, R21 ;  /* 0x0000001506327221 */ /* 0x000fe20000010000 */
[----:B------:R-:W-:-:S04]  /*3a80*/  @P2 IMAD.HI.U32 R21, R23, R52, RZ ;  /* 0x0000003417152227 */ /* 0x000fc800078e00ff */
[----:B0-----:R-:W-:Y:S01]  /*3a90*/  FADD.FTZ R3, R73, R48 ;  /* 0x0000003049037221 */ /* 0x001fe20000010000 */
[----:B------:R-:W0:Y:S01]  /*3aa0*/  MUFU.EX2 R79, R79 ;  /* 0x0000004f004f7308 */ /* 0x000e220000000800 */
[----:B------:R-:W-:Y:S01]  /*3ab0*/  FADD.FTZ R7, R175, R50 ;  /* 0x00000032af077221 */ /* 0x000fe20000010000 */
[----:B------:R-:W-:Y:S02]  /*3ac0*/  IMAD R52, R16, UR7, -R27 ;  /* 0x0000000710347c24 */ /* 0x000fe4000f8e0a1b */
[----:B-----5:R-:W-:Y:S01]  /*3ad0*/  FADD.FTZ R48, R176, R3 ;  /* 0x00000003b0307221 */ /* 0x020fe20000010000 */
[----:B------:R-:W-:Y:S01]  /*3ae0*/  @P2 SHF.R.U32.HI R23, RZ, R54, R21 ;  /* 0x00000036ff172219 */ /* 0x000fe20000011615 */
[----:B------:R-:W-:Y:S01]  /*3af0*/  FADD.FTZ R50, R12, R7 ;  /* 0x000000070c327221 */ /* 0x000fe20000010000 */
[----:B------:R-:W-:Y:S01]  /*3b00*/  F2FP.BF16.F32.PACK_AB R173, R6, R173 ;  /* 0x000000ad06ad723e */ /* 0x000fe200000010ff */
[----:B----4-:R-:W-:Y:S01]  /*3b10*/  FADD.FTZ R3, R75, R48 ;  /* 0x000000304b037221 */ /* 0x010fe20000010000 */
[----:B------:R-:W2:Y:S01]  /*3b20*/  MUFU.EX2 R171, R171 ;  /* 0x000000ab00ab7308 */ /* 0x000ea20000000800 */
[----:B------:R-:W-:Y:S01]  /*3b30*/  FADD.FTZ R7, R169, R50 ;  /* 0x00000032a9077221 */ /* 0x000fe20000010000 */
[----:B------:R-:W-:-:S02]  /*3b40*/  IMAD.IADD R52, R52, 0x1, R23 ;  /* 0x0000000134347824 */ /* 0x000fc400078e0217 */
[----:B-1----:R-:W-:Y:S01]  /*3b50*/  FADD.FTZ R48, R178, R3 ;  /* 0x00000003b2307221 */ /* 0x002fe20000010000 */
[----:B------:R-:W-:Y:S01]  /*3b60*/  F2FP.BF16.F32.PACK_AB R175, R12, R175 ;  /* 0x000000af0caf723e */ /* 0x000fe200000010ff */
[C---:B------:R-:W-:Y:S01]  /*3b70*/  FADD.FTZ R50, R20.reuse, R7 ;  /* 0x0000000714327221 */ /* 0x040fe20000010000 */
[----:B------:R-:W-:Y:S01]  /*3b80*/  F2FP.BF16.F32.PACK_AB R169, R20, R169 ;  /* 0x000000a914a9723e */ /* 0x000fe200000010ff */
[----:B------:R-:W1:Y:S01]  /*3b90*/  MUFU.EX2 R165, R165 ;  /* 0x000000a500a57308 */ /* 0x000e620000000800 */
[----:B0-----:R-:W-:Y:S01]  /*3ba0*/  FADD.FTZ R3, R79, R48 ;  /* 0x000000304f037221 */ /* 0x001fe20000010000 */
[----:B------:R-:W-:Y:S02]  /*3bb0*/  SHF.R.S32.HI R21, RZ, 0x1f, R52 ;  /* 0x0000001fff157819 */ /* 0x000fe40000011434 */
[----:B------:R-:W-:Y:S01]  /*3bc0*/  F2FP.BF16.F32.PACK_AB R182, R182, R69 ;  /* 0x00000045b6b6723e */ /* 0x000fe200000010ff */
[----:B------:R-:W-:Y:S01]  /*3bd0*/  FADD.FTZ R3, R172, R3 ;  /* 0x00000003ac037221 */ /* 0x000fe20000010000 */
[----:B------:R-:W-:-:S02]  /*3be0*/  LEA.HI R21, R21, R52, RZ, 0x7 ;  /* 0x0000003415157211 */ /* 0x000fc400078f38ff */
[----:B------:R-:W0:Y:S01]  /*3bf0*/  MUFU.EX2 R81, R81 ;  /* 0x0000005100517308 */ /* 0x000e220000000800 */
[----:B--2---:R-:W-:Y:S01]  /*3c00*/  FADD.FTZ R7, R171, R50 ;  /* 0x00000032ab077221 */ /* 0x004fe20000010000 */
[----:B------:R-:W-:Y:S01]  /*3c10*/  FADD.FTZ R48, R174, R3 ;  /* 0x00000003ae307221 */ /* 0x000fe20000010000 */
[C---:B------:R-:W-:Y:S02]  /*3c20*/  F2FP.BF16.F32.PACK_AB R171, R24.reuse, R171 ;  /* 0x000000ab18ab723e */ /* 0x040fe400000010ff */
[----:B------:R-:W-:Y:S01]  /*3c30*/  FADD.FTZ R50, R24, R7 ;  /* 0x0000000718327221 */ /* 0x000fe20000010000 */
[----:B------:R-:W-:Y:S02]  /*3c40*/  F2FP.BF16.F32.PACK_AB R176, R176, R73 ;  /* 0x00000049b0b0723e */ /* 0x000fe400000010ff */
[----:B------:R-:W2:Y:S01]  /*3c50*/  MUFU.EX2 R28, R34 ;  /* 0x00000022001c7308 */ /* 0x000ea20000000800 */
[----:B-1----:R-:W-:Y:S01]  /*3c60*/  FADD.FTZ R3, R165, R50 ;  /* 0x00000032a5037221 */ /* 0x002fe20000010000 */
[----:B------:R-:W-:-:S02]  /*3c70*/  F2FP.BF16.F32.PACK_AB R178, R178, R75 ;  /* 0x0000004bb2b2723e */ /* 0x000fc400000010ff */
[----:B------:R-:W-:-:S04]  /*3c80*/  F2FP.BF16.F32.PACK_AB R172, R172, R79 ;  /* 0x0000004facac723e */ /* 0x000fc800000010ff */
[----:B------:R-:W1:Y:S01]  /*3c90*/  MUFU.EX2 R13, R13 ;  /* 0x0000000d000d7308 */ /* 0x000e620000000800 */
[C---:B0-----:R-:W-:Y:S01]  /*3ca0*/  FADD.FTZ R48, R81.reuse, R48 ;  /* 0x0000003051307221 */ /* 0x041fe20000010000 */
[----:B------:R-:W-:-:S06]  /*3cb0*/  F2FP.BF16.F32.PACK_AB R174, R81, R174 ;  /* 0x000000ae51ae723e */ /* 0x000fcc00000010ff */
        /* <DEDUP_REMOVED lines=8> */
[----:B------:R-:W0:Y:S01]  /*3d40*/  MUFU.EX2 R85, R85 ;  /* 0x0000005500557308 */ /* 0x000e220000000800 */
[----:B--2---:R-:W-:-:S07]  /*3d50*/  FADD.FTZ R3, R15, R48 ;  /* 0x000000300f037221 */ /* 0x004fce0000010000 */
[----:B------:R-:W2:Y:S01]  /*3d60*/  MUFU.EX2 R167, R167 ;  /* 0x000000a700a77308 */ /* 0x000ea20000000800 */
[C---:B-1----:R-:W-:Y:S01]  /*3d70*/  FADD.FTZ R48, R170.reuse, R3 ;  /* 0x00000003aa307221 */ /* 0x042fe20000010000 */
[----:B------:R-:W-:Y:S01]  /*3d80*/  F2FP.BF16.F32.PACK_AB R170, R170, R15 ;  /* 0x0000000faaaa723e */ /* 0x000fe200000010ff */
[----:B------:R-:W-:-:S05]  /*3d90*/  VIADD R15, R22, 0xfffffffe ;  /* 0xfffffffe160f7836 */ /* 0x000fca0000000000 */
        /* <DEDUP_REMOVED lines=10> */
[----:B------:R0:W3:Y:S01]  /*3e40*/  MUFU.EX2 R166, R93 ;  /* 0x0000005d00a67308 */ /* 0x0000e20000000800 */
[----:B--2---:R-:W-:-:S07]  /*3e50*/  FADD.FTZ R3, R91, R2 ;  /* 0x000000025b037221 */ /* 0x004fce0000010000 */
[----:B------:R-:W2:Y:S01]  /*3e60*/  MUFU.EX2 R34, R39 ;  /* 0x0000002700227308 */ /* 0x000ea20000000800 */
[----:B-1----:R-:W-:Y:S01]  /*3e70*/  FADD.FTZ R7, R35, R50 ;  /* 0x0000003223077221 */ /* 0x002fe20000010000 */
[----:B0-----:R-:W-:-:S06]  /*3e80*/  CS2R R92, SRZ ;  /* 0x00000000005c7805 */ /* 0x001fcc000001ff00 */
[----:B------:R-:W0:Y:S01]  /*3e90*/  MUFU.EX2 R95, R95 ;  /* 0x0000005f005f7308 */ /* 0x000e220000000800 */
[C---:B---3--:R-:W-:Y:S01]  /*3ea0*/  FADD.FTZ R0, R166.reuse, R3 ;  /* 0x00000003a6007221 */ /* 0x048fe20000010000 */
[----:B------:R-:W-:Y:S02]  /*3eb0*/  F2FP.BF16.F32.PACK_AB R166, R166, R91 ;  /* 0x0000005ba6a6723e */ /* 0x000fe400000010ff */
[----:B------:R-:W-:-:S04]  /*3ec0*/  CS2R R90, SRZ ;  /* 0x00000000005a7805 */ /* 0x000fc8000001ff00 */
[----:B------:R-:W1:Y:S01]  /*3ed0*/  MUFU.EX2 R43, R43 ;  /* 0x0000002b002b7308 */ /* 0x000e620000000800 */
[C---:B--2---:R-:W-:Y:S01]  /*3ee0*/  FADD.FTZ R50, R34.reuse, R7 ;  /* 0x0000000722327221 */ /* 0x044fe20000010000 */
[----:B------:R-:W-:-:S06]  /*3ef0*/  F2FP.BF16.F32.PACK_AB R161, R34, R35 ;  /* 0x0000002322a1723e */ /* 0x000fcc00000010ff */
[----:B------:R2:W3:Y:S01]  /*3f00*/  MUFU.EX2 R160, R97 ;  /* 0x0000006100a07308 */ /* 0x0004e20000000800 */
[----:B0-----:R-:W-:-:S07]  /*3f10*/  FADD.FTZ R3, R95, R0 ;  /* 0x000000005f037221 */ /* 0x001fce0000010000 */
[----:B------:R-:W0:Y:S01]  /*3f20*/  MUFU.EX2 R40, R59 ;  /* 0x0000003b00287308 */ /* 0x000e220000000800 */
[----:B-1----:R-:W-:Y:S01]  /*3f30*/  FADD.FTZ R7, R43, R50 ;  /* 0x000000322b077221 */ /* 0x002fe20000010000 */
[----:B--2---:R-:W-:-:S06]  /*3f40*/  CS2R R96, SRZ ;  /* 0x0000000000607805 */ /* 0x004fcc000001ff00 */
[----:B------:R-:W1:Y:S01]  /*3f50*/  MUFU.EX2 R99, R99 ;  /* 0x0000006300637308 */ /* 0x000e620000000800 */
[C---:B---3--:R-:W-:Y:S01]  /*3f60*/  FADD.FTZ R0, R160.reuse, R3 ;  /* 0x00000003a0007221 */ /* 0x048fe20000010000 */
[----:B------:R-:W-:Y:S02]  /*3f70*/  F2FP.BF16.F32.PACK_AB R160, R160, R95 ;  /* 0x0000005fa0a0723e */ /* 0x000fe400000010ff */
[----:B------:R-:W-:-:S04]  /*3f80*/  CS2R R94, SRZ ;  /* 0x00000000005e7805 */ /* 0x000fc8000001ff00 */
[----:B------:R-:W2:Y:S01]  /*3f90*/  MUFU.EX2 R57, R57 ;  /* 0x0000003900397308 */ /* 0x000ea20000000800 */
[C---:B0-----:R-:W-:Y:S01]  /*3fa0*/  FADD.FTZ R14, R40.reuse, R7 ;  /* 0x00000007280e7221 */ /* 0x041fe20000010000 */
[----:B------:R-:W-:-:S06]  /*3fb0*/  F2FP.BF16.F32.PACK_AB R163, R40, R43 ;  /* 0x0000002b28a3723e */ /* 0x000fcc00000010ff */
[----:B------:R0:W3:Y:S01]  /*3fc0*/  MUFU.EX2 R162, R89 ;  /* 0x0000005900a27308 */ /* 0x0000e20000000800 */
[----:B-1----:R-:W-:-:S07]  /*3fd0*/  FADD.FTZ R3, R99, R0 ;  /* 0x0000000063037221 */ /* 0x002fce0000010000 */
[----:B------:R-:W1:Y:S01]  /*3fe0*/  MUFU.EX2 R42, R45 ;  /* 0x0000002d002a7308 */ /* 0x000e620000000800 */
[----:B--2---:R-:W-:Y:S01]  /*3ff0*/  FADD.FTZ R7, R57, R14 ;  /* 0x0000000e39077221 */ /* 0x004fe20000010000 */
[----:B------:R-:W-:Y:S02]  /*4000*/  SHF.R.S32.HI R14, RZ, 0x7, R21 ;  /* 0x00000007ff0e7819 */ /* 0x000fe40000011415 */
[----:B0-----:R-:W-:Y:S02]  /*4010*/  CS2R R88, SRZ ;  /* 0x0000000000587805 */ /* 0x001fe4000001ff00 */
[----:B------:R-:W-:Y:S02]  /*4020*/  VIMNMX R14, R17, R14, !PT ;  /* 0x0000000e110e7248 */ /* 0x000fe40007fe0100 */
[----:B------:R-:W0:Y:S01]  /*4030*/  MUFU.EX2 R101, R101 ;  /* 0x0000006500657308 */ /* 0x000e220000000800 */
[----:B---3--:R-:W-:Y:S01]  /*4040*/  FADD.FTZ R0, R162, R3 ;  /* 0x00000003a2007221 */ /* 0x008fe20000010000 */
[----:B------:R-:W-:-:S02]  /*4050*/  ISETP.GE.AND P3, PT, R15, R14, PT ;  /* 0x0000000e0f00720c */ /* 0x000fc40003f66270 */
[----:B------:R-:W-:Y:S02]  /*4060*/  F2FP.BF16.F32.PACK_AB R162, R162, R99 ;  /* 0x00000063a2a2723e */ /* 0x000fe400000010ff */
[----:B------:R-:W-:Y:S02]  /*4070*/  CS2R R98, SRZ ;  /* 0x0000000000627805 */ /* 0x000fe4000001ff00 */
        /* <DEDUP_REMOVED lines=9> */
[----:B------:R-:W-:Y:S02]  /*4110*/  F2FP.BF16.F32.PACK_AB R156, R156, R101 ;  /* 0x000000659c9c723e */ /* 0x000fe400000010ff */
[----:B------:R-:W-:-:S04]  /*4120*/  CS2R R100, SRZ ;  /* 0x0000000000647805 */ /* 0x000fc8000001ff00 */
        /* <DEDUP_REMOVED lines=9> */
[----:B------:R-:W-:Y:S02]  /*41c0*/  F2FP.BF16.F32.PACK_AB R158, R158, R103 ;  /* 0x000000679e9e723e */ /* 0x000fe400000010ff */
[----:B------:R-:W-:-:S04]  /*41d0*/  CS2R R102, SRZ ;  /* 0x0000000000667805 */ /* 0x000fc8000001ff00 */
[----:B------:R-:W0:Y:S01]  /*41e0*/  MUFU.EX2 R49, R49 ;  /* 0x0000003100317308 */ /* 0x000e220000000800 */
[C---:B--2---:R-:W-:Y:S01]  /*41f0*/  FADD.FTZ R2, R46.reuse, R7 ;  /* 0x000000072e027221 */ /* 0x044fe20000010000 */
[----:B------:R-:W-:-:S06]  /*4200*/  F2FP.BF16.F32.PACK_AB R153, R46, R47 ;  /* 0x0000002f2e99723e */ /* 0x000fcc00000010ff */
[----:B------:R-:W2:Y:S01]  /*4210*/  MUFU.EX2 R152, R63 ;  /* 0x0000003f00987308 */ /* 0x000ea20000000800 */
[----:B-1----:R-:W-:-:S07]  /*4220*/  FADD.FTZ R3, R105, R0 ;  /* 0x0000000069037221 */ /* 0x002fce0000010000 */
[----:B------:R-:W1:Y:S01]  /*4230*/  MUFU.EX2 R38, R33 ;  /* 0x0000002100267308 */ /* 0x000e620000000800 */
[----:B0-----:R-:W-:Y:S01]  /*4240*/  FADD.FTZ R7, R49, R2 ;  /* 0x0000000231077221 */ /* 0x001fe20000010000 */
[----:B------:R-:W-:-:S06]  /*4250*/  MOV R2, 0x3f800000 ;  /* 0x3f80000000027802 */ /* 0x000fcc0000000f00 */
[----:B------:R-:W0:Y:S01]  /*4260*/  MUFU.EX2 R61, R61 ;  /* 0x0000003d003d7308 */ /* 0x000e220000000800 */
[C---:B--2---:R-:W-:Y:S01]  /*4270*/  FADD.FTZ R0, R152.reuse, R3 ;  /* 0x0000000398007221 */ /* 0x044fe20000010000 */
[----:B------:R-:W-:Y:S01]  /*4280*/  F2FP.BF16.F32.PACK_AB R152, R152, R105 ;  /* 0x000000699898723e */ /* 0x000fe200000010ff */
[----:B------:R-:W-:Y:S01]  /*4290*/  IMAD.MOV.U32 R3, RZ, RZ, RZ ;  /* 0x000000ffff037224 */ /* 0x000fe200078e00ff */
[----:B------:R-:W-:-:S04]  /*42a0*/  CS2R R104, SRZ ;  /* 0x0000000000687805 */ /* 0x000fc8000001ff00 */
[----:B------:R-:W2:Y:S01]  /*42b0*/  MUFU.EX2 R32, R32 ;  /* 0x0000002000207308 */ /* 0x000ea20000000800 */
[C---:B-1----:R-:W-:Y:S01]  /*42c0*/  FADD.FTZ R6, R38.reuse, R7 ;  /* 0x0000000726067221 */ /* 0x042fe20000010000 */
[----:B------:R-:W-:Y:S01]  /*42d0*/  F2FP.BF16.F32.PACK_AB R155, R38, R49 ;  /* 0x00000031269b723e */ /* 0x000fe200000010ff */
[----:B0-----:R-:W-:Y:S01]  /*42e0*/  FADD.FTZ R7, R61, R0 ;  /* 0x000000003d077221 */ /* 0x001fe20000010000 */
[----:B------:R-:W-:-:S03]  /*42f0*/  IMAD.MOV.U32 R0, RZ, RZ, 0x3f800000 ;  /* 0x3f800000ff007424 */ /* 0x000fc600078e00ff */
[C---:B--2---:R-:W-:Y:S01]  /*4300*/  FADD.FTZ R7, R32.reuse, R7 ;  /* 0x0000000720077221 */ /* 0x044fe20000010000 */
[----:B------:R-:W-:Y:S01]  /*4310*/  F2FP.BF16.F32.PACK_AB R154, R32, R61 ;  /* 0x0000003d209a723e */ /* 0x000fe200000010ff */
[----:B------:R-:W-:Y:S06]  /*4320*/  @!P3 BRA `(.L_x_2047) ;  /* 0x000000300084b947 */ /* 0x000fec0003800000 */
[----:B------:R-:W-:Y:S01]  /*4330*/  IMAD.MOV.U32 R12, RZ, RZ, R11 ;  /* 0x000000ffff0c7224 */ /* 0x000fe200078e000b */
[----:B------:R-:W-:Y:S01]  /*4340*/  MOV R20, RZ ;  /* 0x000000ff00147202 */ /* 0x000fe20000000f00 */
[----:B------:R-:W-:Y:S01]  /*4350*/  IMAD.MOV.U32 R13, RZ, RZ, R19 ;  /* 0x000000ffff0d7224 */ /* 0x000fe200078e0013 */
[----:B------:R-:W-:Y:S01]  /*4360*/  UMOV UR39, URZ ;  /* 0x0000003f00277c82 */ /* 0x000fe20008000000 */
[----:B------:R-:W-:Y:S01]  /*4370*/  IMAD.MOV.U32 R0, RZ, RZ, 0x3f800000 ;  /* 0x3f800000ff007424 */ /* 0x000fe200078e00ff */
[----:B------:R-:W-:Y:S01]  /*4380*/  ULDC UR40, c[0x0][0x288] ;  /* 0x0000a20000287ab9 */ /* 0x000fe20000000800 */
[----:B------:R-:W-:Y:S01]  /*4390*/  IMAD.MOV.U32 R151, RZ, RZ, RZ ;  /* 0x000000ffff977224 */ /* 0x000fe200078e00ff */
[----:B------:R-:W-:Y:S01]  /*43a0*/  ULDC UR41, c[0x0][0x2f0] ;  /* 0x0000bc0000297ab9 */ /* 0x000fe20000000800 */
[----:B------:R-:W-:-:S05]  /*43b0*/  ULDC UR60, c[0x0][0x9d8] ;  /* 0x00027600003c7ab9 */ /* 0x000fca0000000800 */
.L_x_2056:
[----:B------:R-:W-:-:S04]  /*43c0*/  UIADD3 UR6, UR39, 0x1, URZ ;  /* 0x0000000127067890 */ /* 0x000fc8000fffe03f */
[----:B------:R-:W-:-:S04]  /*43d0*/  UISETP.NE.AND UP0, UPT, UR6, 0x2, UPT ;  /* 0x000000020600788c */ /* 0x000fc8000bf05270 */
[----:B------:R-:W-:Y:S02]  /*43e0*/  USEL UR7, URZ, 0x1, UP0 ;  /* 0x000000013f077887 */ /* 0x000fe40008000000 */
[----:B------:R-:W-:-:S04]  /*43f0*/  USEL UR37, UR6, URZ, UP0 ;  /* 0x0000003f06257287 */ /* 0x000fc80008000000 */
[----:B------:R-:W-:Y:S01]  /*4400*/  LOP3.LUT R3, R20, UR7, RZ, 0x3c, !PT ;  /* 0x0000000714037c12 */ /* 0x000fe2000f8e3cff */
[----:B------:R-:W-:Y:S07]  /*4410*/  @!P0 BRA `(.L_x_2048) ;  /* 0x0000000000048947 */ /* 0x000fee0003800000 */
[----:B------:R-:W-:Y:S01]  /*4420*/  BPT.TRAP 0x1 ;  /* 0x000000040000795c */ /* 0x000fe20000300000 */
.L_x_2048:
[----:B------:R-:W-:Y:S01]  /*4430*/  ULEA UR61, UR37, UR36, 0x3 ;  /* 0x00000024253d7291 */ /* 0x000fe2000f8e183f */
[----:B------:R-:W-:-:S08]  /*4440*/  SHF.L.U32 R10, R3, 0x1f, RZ ;  /* 0x0000001f030a7819 */ /* 0x000fd000000006ff */
[----:B------:R0:W1:Y:S01]  /*4450*/  SYNCS.PHASECHK.TRANS64.TRYWAIT P3, [UR61+0x34830], R10 ;  /* 0x0348300aff0075a7 */ /* 0x000062000806017d */
[----:B------:R-:W-:Y:S05]  /*4460*/  @!P0 BRA `(.L_x_2049) ;  /* 0x0000000000048947 */ /* 0x000fea0003800000 */
[----:B------:R-:W-:Y:S01]  /*4470*/  BPT.TRAP 0x1 ;  /* 0x000000040000795c */ /* 0x000fe20000300000 */
.L_x_2049:
[----:B-1----:R-:W-:Y:S05]  /*4480*/  @P3 BRA `(.L_x_2050) ;  /* 0x0000000000083947 */ /* 0x002fea0003800000 */
[----:B------:R-:W1:Y:S02]  /*4490*/  SYNCS.PHASECHK.TRANS64.TRYWAIT P3, [UR61+0x34830], R10 ;  /* 0x0348300aff0075a7 */ /* 0x000e64000806017d */
[----:B-1----:R-:W-:Y:S05]  /*44a0*/  @!P3 BRA `(.L_x_2051) ;  /* 0x000000bc00acb947 */ /* 0x002fea0003800000 */
.L_x_2050:
        /* <DEDUP_REMOVED lines=12> */
[----:B------:R-:W-:Y:S01]  /*4570*/  FMUL.FTZ R92, R92, R2 ;  /* 0x000000025c5c7220 */ /* 0x000fe20000410000 */
[----:B------:R-:W-:Y:S01]  /*4580*/  UMOV UR15, 0x40000040 ;  /* 0x40000040000f7882 */ /* 0x000fe20000000000 */
[----:B------:R-:W-:-:S02]  /*4590*/  UIADD3 UR18, UR58, 0x400, URZ ;  /* 0x000004003a127890 */ /* 0x000fc4000fffe03f */
[----:B------:R-:W-:Y:S01]  /*45a0*/  HGMMA.64x128x16.F32.BF16 R24, gdesc[UR56], RZ, !UPT, gsb0 ;  /* 0x01e00000381879f0 */ /* 0x000fe2000c0018ff */
        /* <DEDUP_REMOVED lines=112> */
.L_x_2052:
[----:B------:R-:W-:Y:S01]  /*4cb0*/  ULEA UR7, UR39, UR36, 0x3 ;  /* 0x0000002427077291 */ /* 0x000fe2000f8e183f */
[----:B------:R-:W-:-:S08]  /*4cc0*/  SHF.L.U32 R0, R20, 0x1f, RZ ;  /* 0x0000001f14007819 */ /* 0x000fd000000006ff */
[----:B------:R2:W3:Y:S01]  /*4cd0*/  SYNCS.PHASECHK.TRANS64.TRYWAIT P3, [UR7+0x34850], R0 ;  /* 0x03485000ff0075a7 */ /* 0x0004e20008060147 */
[----:B------:R-:W-:Y:S05]  /*4ce0*/  @!P0 BRA `(.L_x_2053) ;  /* 0x0000000000048947 */ /* 0x000fea0003800000 */
[----:B------:R-:W-:Y:S01]  /*4cf0*/  BPT.TRAP 0x1 ;  /* 0x000000040000795c */ /* 0x000fe20000300000 */
.L_x_2053:
[----:B---3--:R-:W-:Y:S05]  /*4d00*/  @P3 BRA `(.L_x_2054) ;  /* 0x0000000000083947 */ /* 0x008fea0003800000 */
[----:B------:R-:W3:Y:S02]  /*4d10*/  SYNCS.PHASECHK.TRANS64.TRYWAIT P3, [UR7+0x34850], R0 ;  /* 0x03485000ff0075a7 */ /* 0x000ee40008060147 */
[----:B---3--:R-:W-:Y:S05]  /*4d20*/  @!P3 BRA `(.L_x_2055) ;  /* 0x000000b400a4b947 */ /* 0x008fea0003800000 */
.L_x_2054:
[----:B------:R-:W-:Y:S01]  /*4d30*/  UIADD3 UR6, UR36, 0x400, URZ ;  /* 0x0000040024067890 */ /* 0x000fe2000fffe03f */
[----:B------:R-:W-:Y:S01]  /*4d40*/  WARPGROUP.ARRIVE ;  /* 0x00000000000079c5 */ /* 0x000fe20000000000 */
[----:B------:R-:W-:Y:S01]  /*4d50*/  UMOV UR11, 0x40000040 ;  /* 0x40000040000b7882 */ /* 0x000fe20000000000 */
[----:B-1----:R-:W1:Y:S01]  /*4d60*/  @P2 LDC R11, c[0x0][0x44c] ;  /* 0x00011300ff0b2b82 */ /* 0x002e620000000800 */
[----:B------:R-:W-:Y:S01]  /*4d70*/  USHF.R.U32.HI UR6, URZ, 0x4, UR6 ;  /* 0x000000043f067899 */ /* 0x000fe20008011606 */
[----:B------:R-:W-:Y:S01]  /*4d80*/  FMUL.FTZ R20, R29, UR60 ;  /* 0x0000003c1d147c20 */ /* 0x000fe20008410000 */
[----:B------:R-:W-:Y:S02]  /*4d90*/  IMAD.MOV.U32 R29, RZ, RZ, R8 ;  /* 0x000000ffff1d7224 */ /* 0x000fe400078e0008 */
[----:B------:R-:W-:Y:S01]  /*4da0*/  FMUL.FTZ R192, R26, UR60 ;  /* 0x0000003c1ac07c20 */ /* 0x000fe20008410000 */
[----:B------:R-:W-:Y:S01]  /*4db0*/  ULOP3.LUT UR6, UR6, 0x3fff, URZ, 0xc0, !UPT ;  /* 0x00003fff06067892 */ /* 0x000fe2000f8ec03f */
[----:B------:R-:W-:Y:S01]  /*4dc0*/  FMUL.FTZ R43, R43, UR60 ;  /* 0x0000003c2b2b7c20 */ /* 0x000fe20008410000 */
[----:B------:R-:W-:Y:S01]  /*4dd0*/  FMUL.FTZ R190, R27, UR60 ;  /* 0x0000003c1bbe7c20 */ /* 0x000fe20008410000 */
[----:B------:R-:W3:Y:S01]  /*4de0*/  @P2 LDC R2, c[0x0][0x450] ;  /* 0x00011400ff022b82 */ /* 0x000ee20000000800 */
[----:B------:R-:W-:Y:S01]  /*4df0*/  ULOP3.LUT UR6, UR6, 0x4000000, URZ, 0xfc, !UPT ;  /* 0x0400000006067892 */ /* 0x000fe2000f8efc3f */
[----:B------:R4:W-:Y:S01]  /*4e00*/  MUFU.TANH R21, R43 ;  /* 0x0000002b00157308 */ /* 0x0009e20000002400 */
[----:B------:R-:W-:Y:S01]  /*4e10*/  FMUL.FTZ R188, R30, UR60 ;  /* 0x0000003c1ebc7c20 */ /* 0x000fe20008410000 */
[----:B------:R-:W-:Y:S01]  /*4e20*/  FMUL.FTZ R186, R31, UR60 ;  /* 0x0000003c1fba7c20 */ /* 0x000fe20008410000 */
[----:B------:R-:W-:Y:S01]  /*4e30*/  ULEA UR6, UR39, UR6, 0xb ;  /* 0x0000000627067291 */ /* 0x000fe2000f8e583f */
[----:B------:R-:W-:Y:S01]  /*4e40*/  FMUL.FTZ R184, R34, UR60 ;  /* 0x0000003c22b87c20 */ /* 0x000fe20008410000 */
[----:B------:R-:W-:Y:S01]  /*4e50*/  FMUL.FTZ R38, R38, UR60 ;  /* 0x0000003c26267c20 */ /* 0x000fe20008410000 */
[----:B------:R-:W-:Y:S01]  /*4e60*/  FMUL.FTZ R39, R39, UR60 ;  /* 0x0000003c27277c20 */ /* 0x000fe20008410000 */
[----:B------:R-:W-:Y:S01]  /*4e70*/  FMUL.FTZ R42, R42, UR60 ;  /* 0x0000003c2a2a7c20 */ /* 0x000fe20008410000 */
[----:B------:R-:W5:Y:S01]  /*4e80*/  MUFU.TANH R192, R192 ;  /* 0x000000c000c07308 */ /* 0x000f620000002400 */
[----:B------:R-:W-:Y:S01]  /*4e90*/  FMUL.FTZ R46, R46, UR60 ;  /* 0x0000003c2e2e7c20 */ /* 0x000fe20008410000 */
[----:B------:R-:W-:Y:S01]  /*4ea0*/  UMOV UR10, UR6 ;  /* 0x00000006000a7c82 */ /* 0x000fe20008000000 */
[----:B------:R-:W-:Y:S01]  /*4eb0*/  FMUL.FTZ R47, R47, UR60 ;  /* 0x0000003c2f2f7c20 */ /* 0x000fe20008410000 */
[----:B------:R-:W-:Y:S01]  /*4ec0*/  HGMMA.64x128x16.F32.BF16 R88, R180, gdesc[UR8].tnspB, R88, gsb0 ;  /* 0x41e00008b4587df0 */ /* 0x000fe20008001858 */
[----:B------:R-:W-:Y:S01]  /*4ed0*/  UIADD3 UR10, UR6, 0x80, URZ ;  /* 0x00000080060a7890 */ /* 0x000fe2000fffe03f */
[----:B-1----:R-:W-:Y:S01]  /*4ee0*/  @P2 IMAD.HI.U32 R11, R8, R11, RZ ;  /* 0x0000000b080b2227 */ /* 0x002fe200078e00ff */
[----:B------:R-:W-:Y:S01]  /*4ef0*/  UMOV UR11, 0x40000040 ;  /* 0x40000040000b7882 */ /* 0x000fe20000000000 */
[----:B------:R-:W1:Y:S02]  /*4f00*/  MUFU.TANH R190, R190 ;  /* 0x000000be00be7308 */ /* 0x000e640000002400 */
[----:B------:R-:W-:Y:S01]  /*4f10*/  FMUL.FTZ R50, R50, UR60 ;  /* 0x0000003c32327c20 */ /* 0x000fe20008410000 */
[----:B------:R-:W-:Y:S01]  /*4f20*/  FMUL.FTZ R51, R51, UR60 ;  /* 0x0000003c33337c20 */ /* 0x000fe20008410000 */
[----:B------:R-:W-:Y:S01]  /*4f30*/  FMUL.FTZ R54, R54, UR60 ;  /* 0x0000003c36367c20 */ /* 0x000fe20008410000 */
[----:B------:R-:W-:Y:S01]  /*4f40*/  FMUL.FTZ R55, R55, UR60 ;  /* 0x0000003c37377c20 */ /* 0x000fe20008410000 */
[----:B------:R-:W-:Y:S01]  /*4f50*/  FMUL.FTZ R58, R58, UR60 ;  /* 0x0000003c3a3a7c20 */ /* 0x000fe20008410000 */
[----:B---3--:R-:W-:Y:S01]  /*4f60*/  @P2 SHF.R.U32.HI R29, RZ, R2, R11 ;  /* 0x00000002ff1d2219 */ /* 0x008fe2000001160b */
[----:B------:R-:W-:Y:S01]  /*4f70*/  FMUL.FTZ R59, R59, UR60 ;  /* 0x0000003c3b3b7c20 */ /* 0x000fe20008410000 */
[----:B------:R-:W-:Y:S01]  /*4f80*/  MOV R2, 0xffffff80 ;  /* 0xffffff8000027802 */ /* 0x000fe20000000f00 */
[----:B------:R-:W3:Y:S01]  /*4f90*/  MUFU.TANH R188, R188 ;  /* 0x000000bc00bc7308 */ /* 0x000ee20000002400 */
[----:B------:R-:W-:Y:S01]  /*4fa0*/  FMUL.FTZ R62, R62, UR60 ;  /* 0x0000003c3e3e7c20 */ /* 0x000fe20008410000 */
[----:B0-----:R-:W0:Y:S01]  /*4fb0*/  SHFL.IDX PT, R10, R29, 0x1, 0x1c1f ;  /* 0x003c1f001d0a7f89 */ /* 0x001e2200000e0000 */
[----:B------:R-:W-:Y:S01]  /*4fc0*/  FMUL.FTZ R70, R70, UR60 ;  /* 0x0000003c46467c20 */ /* 0x000fe20008410000 */
[----:B------:R-:W-:-:S02]  /*4fd0*/  IMAD R2, R15, R2, 0x1 ;  /* 0x000000010f027424 */ /* 0x000fc400078e0202 */
[----:B------:R-:W-:Y:S01]  /*4fe0*/  FMUL.FTZ R30, R36, UR60 ;  /* 0x0000003c241e7c20 */ /* 0x000fe20008410000 */
[----:B------:R-:W-:Y:S01]  /*4ff0*/  FMUL.FTZ R63, R63, UR60 ;  /* 0x0000003c3f3f7c20 */ /* 0x000fe20008410000 */
[----:B------:R-:W-:Y:S01]  /*5000*/  FMUL.FTZ R36, R48, UR60 ;  /* 0x0000003c30247c20 */ /* 0x000fe20008410000 */
[----:B----4-:R-:W-:Y:S01]  /*5010*/  IMAD R43, R9, -0x2, R2 ;  /* 0xfffffffe092b7824 */ /* 0x010fe200078e0202 */
[----:B------:R-:W4:Y:S01]  /*5020*/  MUFU.TANH R186, R186 ;  /* 0x000000ba00ba7308 */ /* 0x000f220000002400 */
[----:B------:R-:W-:Y:S01]  /*5030*/  FMUL.FTZ R2, R74, UR60 ;  /* 0x0000003c4a027c20 */ /* 0x000fe20008410000 */
[----:B------:R-:W-:Y:S01]  /*5040*/  FMUL.FTZ R66, R66, UR60 ;  /* 0x0000003c42427c20 */ /* 0x000fe20008410000 */
[----:B------:R-:W-:Y:S02]  /*5050*/  IMAD R43, R16, UR41, R43 ;  /* 0x00000029102b7c24 */ /* 0x000fe4000f8e022b */
[----:B------:R-:W-:Y:S01]  /*5060*/  FMUL.FTZ R22, R28, UR60 ;  /* 0x0000003c1c167c20 */ /* 0x000fe20008410000 */
[----:B------:R-:W-:Y:S01]  /*5070*/  FMUL.FTZ R28, R37, UR60 ;  /* 0x0000003c251c7c20 */ /* 0x000fe20008410000 */
        /* <DEDUP_REMOVED lines=11> */
[----:B0-----:R-:W-:Y:S01]  /*5130*/  IADD3 R10, R10, -UR40, R43 ;  /* 0x800000280a0a7c10 */ /* 0x001fe2000fffe02b */
[----:B------:R-:W-:Y:S01]  /*5140*/  FMUL.FTZ R34, R44, UR60 ;  /* 0x0000003c2c227c20 */ /* 0x000fe20008410000 */
[----:B------:R-:W-:Y:S01]  /*5150*/  FMUL.FTZ R83, R83, UR60 ;  /* 0x0000003c53537c20 */ /* 0x000fe20008410000 */
[----:B------:R-:W-:Y:S01]  /*5160*/  FMUL.FTZ R19, R25, UR60 ;  /* 0x0000003c19137c20 */ /* 0x000fe20008410000 */
[----:B------:R-:W-:Y:S01]  /*5170*/  ISETP.GT.AND P3, PT, R10, RZ, PT ;  /* 0x000000ff0a00720c */ /* 0x000fe20003f64270 */
[----:B------:R-:W-:Y:S01]  /*5180*/  FMUL.FTZ R86, R86, UR60 ;  /* 0x0000003c56567c20 */ /* 0x000fe20008410000 */
[----:B------:R-:W-:Y:S01]  /*5190*/  ISETP.GT.AND P4, PT, R10, 0x1, PT ;  /* 0x000000010a00780c */ /* 0x000fe20003f84270 */
[----:B------:R-:W-:Y:S01]  /*51a0*/  MUFU.TANH R46, R46 ;  /* 0x0000002e002e7308 */ /* 0x000fe20000002400 */
[----:B-----5:R-:W-:Y:S01]  /*51b0*/  FSEL R192, R192, -INF , P3 ;  /* 0xff800000c0c07808 */ /* 0x020fe20001800000 */
[----:B------:R-:W-:Y:S01]  /*51c0*/  FMUL.FTZ R87, R87, UR60 ;  /* 0x0000003c57577c20 */ /* 0x000fe20008410000 */
[----:B------:R-:W-:Y:S01]  /*51d0*/  ISETP.GT.AND P3, PT, R10, 0x8, PT ;  /* 0x000000080a00780c */ /* 0x000fe20003f64270 */
[----:B------:R-:W-:Y:S01]  /*51e0*/  FMUL.FTZ R31, R41, UR60 ;  /* 0x0000003c291f7c20 */ /* 0x000fe20008410000 */
[----:B-1----:R-:W-:Y:S01]  /*51f0*/  FSEL R190, R190, -INF , P4 ;  /* 0xff800000bebe7808 */ /* 0x002fe20002000000 */
[----:B------:R-:W-:Y:S01]  /*5200*/  FMUL.FTZ R41, R57, UR60 ;  /* 0x0000003c39297c20 */ /* 0x000fe20008410000 */
[----:B------:R-:W-:Y:S01]  /*5210*/  FMNMX.FTZ R11, R192, R12, !PT ;  /* 0x0000000cc00b7209 */ /* 0x000fe20007810000 */
[----:B------:R-:W-:Y:S01]  /*5220*/  MUFU.TANH R47, R47 ;  /* 0x0000002f002f7308 */ /* 0x000fe20000002400 */
[----:B------:R-:W-:Y:S01]  /*5230*/  ISETP.GT.AND P4, PT, R10, 0x9, PT ;  /* 0x000000090a00780c */ /* 0x000fe20003f84270 */
[----:B------:R-:W-:Y:S01]  /*5240*/  FMUL.FTZ R57, R72, UR60 ;  /* 0x0000003c48397c20 */ /* 0x000fe20008410000 */
[----:B---3--:R-:W-:Y:S01]  /*5250*/  FSEL R188, R188, -INF , P3 ;  /* 0xff800000bcbc7808 */ /* 0x008fe20001800000 */
[----:B------:R-:W0:Y:S01]  /*5260*/  SHFL.IDX PT, R72, R29, RZ, 0x1c1f ;  /* 0x001c1fff1d487589 */ /* 0x000e2200000e0000 */
[----:B------:R-:W-:Y:S01]  /*5270*/  FMNMX.FTZ R11, R190, R11, !PT ;  /* 0x0000000bbe0b7209 */ /* 0x000fe20007810000 */
[----:B--2---:R-:W-:Y:S01]  /*5280*/  FMUL.FTZ R0, R24, UR60 ;  /* 0x0000003c18007c20 */ /* 0x004fe20008410000 */
[----:B------:R-:W-:Y:S01]  /*5290*/  ISETP.GT.AND P3, PT, R10, 0x10, PT ;  /* 0x000000100a00780c */ /* 0x000fe20003f64270 */
[----:B------:R-:W-:Y:S01]  /*52a0*/  MUFU.TANH R50, R50 ;  /* 0x0000003200327308 */ /* 0x000fe20000002400 */
[----:B----4-:R-:W-:Y:S01]  /*52b0*/  FSEL R186, R186, -INF , P4 ;  /* 0xff800000baba7808 */ /* 0x010fe20002000000 */
[----:B------:R-:W-:Y:S01]  /*52c0*/  FMUL.FTZ R24, R33, UR60 ;  /* 0x0000003c21187c20 */ /* 0x000fe20008410000 */
[----:B------:R-:W-:Y:S01]  /*52d0*/  FMNMX.FTZ R11, R188, R11, !PT ;  /* 0x0000000bbc0b7209 */ /* 0x000fe20007810000 */
[----:B------:R-:W-:Y:S01]  /*52e0*/  FMUL.FTZ R33, R45, UR60 ;  /* 0x0000003c2d217c20 */ /* 0x000fe20008410000 */
[----:B------:R-:W-:Y:S01]  /*52f0*/  ISETP.GT.AND P4, PT, R10, 0x11, PT ;  /* 0x000000110a00780c */ /* 0x000fe20003f84270 */
[----:B------:R-:W-:Y:S01]  /*5300*/  UMOV UR39, UR37 ;  /* 0x0000002500277c82 */ /* 0x000fe20008000000 */
[----:B------:R-:W-:Y:S01]  /*5310*/  FSEL R184, R184, -INF , P3 ;  /* 0xff800000b8b87808 */ /* 0x000fe20001800000 */
[----:B------:R-:W-:Y:S01]  /*5320*/  MUFU.TANH R51, R51 ;  /* 0x0000003300337308 */ /* 0x000fe20000002400 */
[----:B------:R-:W-:-:S02]  /*5330*/  FMNMX.FTZ R11, R186, R11, !PT ;  /* 0x0000000bba0b7209 */ /* 0x000fc40007810000 */
[----:B------:R-:W-:Y:S02]  /*5340*/  ISETP.GT.AND P3, PT, R10, 0x18, PT ;  /* 0x000000180a00780c */ /* 0x000fe40003f64270 */
[----:B------:R-:W-:-:S03]  /*5350*/  FMNMX.FTZ R11, R184, R11, !PT ;  /* 0x0000000bb80b7209 */ /* 0x000fc60007810000 */
[----:B------:R-:W-:Y:S01]  /*5360*/  MUFU.TANH R54, R54 ;  /* 0x0000003600367308 */ /* 0x000fe20000002400 */
[----:B0-----:R-:W-:-:S07]  /*5370*/  IADD3 R72, R72, -UR40, R43 ;  /* 0x8000002848487c10 */ /* 0x001fce000fffe02b */
[----:B------:R-:W-:Y:S01]  /*5380*/  MUFU.TANH R55, R55 ;  /* 0x0000003700377308 */ /* 0x000fe20000002400 */
[----:B------:R-:W-:-:S07]  /*5390*/  ISETP.GT.AND P5, PT, R72, 0x1, PT ;  /* 0x000000014800780c */ /* 0x000fce0003fa4270 */
        /* <DEDUP_REMOVED lines=11> */
[----:B------:R-:W-:Y:S01]  /*5450*/  HGMMA.64x128x16.F32.BF16 R88, R176, gdesc[UR8].tnspB, R88, gsb0 ;  /* 0x41e00008b0587df0 */ /* 0x000fe20008001858 */
[----:B------:R-:W-:Y:S01]  /*5460*/  UIADD3 UR10, UR6, 0x100, URZ ;  /* 0x00000100060a7890 */ /* 0x000fe2000fffe03f */
[----:B------:R-:W-:-:S04]  /*5470*/  UMOV UR11, 0x40000040 ;  /* 0x40000040000b7882 */ /* 0x000fc80000000000 */
[----:B------:R-:W2:Y:S01]  /*5480*/  MUFU.TANH R182, R182 ;  /* 0x000000b600b67308 */ /* 0x000ea20000002400 */
[----:B0-----:R-:W-:Y:S01]  /*5490*/  FMUL.FTZ R38, R53, UR60 ;  /* 0x0000003c35267c20 */ /* 0x001fe20008410000 */
[----:B------:R-:W-:Y:S01]  /*54a0*/  FMUL.FTZ R53, R69, UR60 ;  /* 0x0000003c45357c20 */ /* 0x000fe20008410000 */
[----:B------:R-:W-:-:S05]  /*54b0*/  FMUL.FTZ R69, R84, UR60 ;  /* 0x0000003c54457c20 */ /* 0x000fca0008410000 */
[----:B------:R-:W-:Y:S01]  /*54c0*/  MUFU.TANH R2, R2 ;  /* 0x0000000200027308 */ /* 0x000fe20000002400 */
[----:B-1----:R-:W-:Y:S02]  /*54d0*/  FSEL R180, R180, -INF , P3 ;  /* 0xff800000b4b47808 */ /* 0x002fe40001800000 */
[----:B------:R-:W-:-:S05]  /*54e0*/  ISETP.GT.AND P3, PT, R10, 0x20, PT ;  /* 0x000000200a00780c */ /* 0x000fca0003f64270 */
[----:B------:R0:W-:Y:S01]  /*54f0*/  MUFU.TANH R40, R78 ;  /* 0x0000004e00287308 */ /* 0x0001e20000002400 */
[----:B--2---:R-:W-:Y:S02]  /*5500*/  FSEL R182, R182, -INF , P4 ;  /* 0xff800000b6b67808 */ /* 0x004fe40002000000 */
[----:B------:R-:W-:Y:S02]  /*5510*/  ISETP.GT.AND P4, PT, R10, 0x19, PT ;  /* 0x000000190a00780c */ /* 0x000fe40003f84270 */
[----:B------:R-:W-:-:S03]  /*5520*/  FMNMX.FTZ R11, R182, R11, !PT ;  /* 0x0000000bb60b7209 */ /* 0x000fc60007810000 */
[----:B------:R-:W-:Y:S01]  /*5530*/  MUFU.TANH R79, R79 ;  /* 0x0000004f004f7308 */ /* 0x000fe20000002400 */
[----:B------:R-:W-:Y:S01]  /*5540*/  FMNMX.FTZ R11, R180, R11, !PT ;  /* 0x0000000bb40b7209 */ /* 0x000fe20007810000 */
[----:B0-----:R-:W-:Y:S01]  /*5550*/  FMUL.FTZ R78, R65, UR60 ;  /* 0x0000003c414e7c20 */ /* 0x001fe20008410000 */
[----:B------:R-:W-:-:S05]  /*5560*/  FMUL.FTZ R65, R80, UR60 ;  /* 0x0000003c50417c20 */ /* 0x000fca0008410000 */
[----:B------:R0:W-:Y:S08]  /*5570*/  MUFU.TANH R27, R82 ;  /* 0x00000052001b7308 */ /* 0x0001f00000002400 */
[----:B------:R-:W-:Y:S01]  /*5580*/  MUFU.TANH R25, R83 ;  /* 0x0000005300197308 */ /* 0x000fe20000002400 */
[----:B0-----:R-:W-:Y:S01]  /*5590*/  FMUL.FTZ R82, R64, UR60 ;  /* 0x0000003c40527c20 */ /* 0x001fe20008410000 */
[----:B------:R-:W-:-:S06]  /*55a0*/  FMUL.FTZ R64, R81, UR60 ;  /* 0x0000003c51407c20 */ /* 0x000fcc0008410000 */
[----:B------:R-:W-:Y:S08]  /*55b0*/  MUFU.TANH R0, R0 ;  /* 0x0000000000007308 */ /* 0x000ff00000002400 */
[----:B------:R-:W0:Y:S08]  /*55c0*/  MUFU.TANH R19, R19 ;  /* 0x0000001300137308 */ /* 0x000e300000002400 */
[----:B------:R-:W-:Y:S08]  /*55d0*/  MUFU.TANH R22, R22 ;  /* 0x0000001600167308 */ /* 0x000ff00000002400 */
[----:B------:R-:W-:Y:S01]  /*55e0*/  MUFU.TANH R20, R20 ;  /* 0x0000001400147308 */ /* 0x000fe20000002400 */
[----:B0-----:R-:W-:-:S02]  /*55f0*/  FSEL R43, R19, -INF , P5 ;  /* 0xff800000132b7808 */ /* 0x001fc40002800000 */
[----:B------:R-:W-:-:S05]  /*5600*/  ISETP.GT.AND P5, PT, R72, 0x9, PT ;  /* 0x000000094800780c */ /* 0x000fca0003fa4270 */
        /* <DEDUP_REMOVED lines=10> */
[----:B------:R-:W-:Y:S02]  /*56b0*/  FSEL R176, R42, -INF , P3 ;  /* 0xff8000002ab07808 */ /* 0x000fe40001800000 */
[----:B------:R-:W-:Y:S02]  /*56c0*/  ISETP.GT.AND P3, PT, R10, 0x28, PT ;  /* 0x000000280a00780c */ /* 0x000fe40003f64270 */
[----:B------:R0:W1:Y:S01]  /*56d0*/  MUFU.TANH R178, R39 ;  /* 0x0000002700b27308 */ /* 0x0000620000002400 */
[----:B------:R-:W-:Y:S01]  /*56e0*/  HGMMA.64x128x16.F32.BF16 R88, R172, gdesc[UR8].tnspB, R88, gsb0 ;  /* 0x41e00008ac587df0 */ /* 0x000fe20008001858 */
[----:B------:R-:W-:Y:S01]  /*56f0*/  UIADD3 UR10, UR6, 0x180, URZ ;  /* 0x00000180060a7890 */ /* 0x000fe2000fffe03f */
[----:B------:R-:W-:-:S05]  /*5700*/  UMOV UR11, 0x40000040 ;  /* 0x40000040000b7882 */ /* 0x000fca0000000000 */
[----:B------:R2:W-:Y:S01]  /*5710*/  MUFU.TANH R42, R75 ;  /* 0x0000004b002a7308 */ /* 0x0005e20000002400 */
[----:B0-----:R-:W-:-:S07]  /*5720*/  FMUL.FTZ R39, R56, UR60 ;  /* 0x0000003c38277c20 */ /* 0x001fce0008410000 */
[----:B------:R-:W0:Y:S01]  /*5730*/  MUFU.TANH R56, R59 ;  /* 0x0000003b00387308 */ /* 0x000e220000002400 */
[----:B-1----:R-:W-:Y:S01]  /*5740*/  FSEL R178, R178, -INF , P4 ;  /* 0xff800000b2b27808 */ /* 0x002fe20002000000 */
[----:B--2---:R-:W-:Y:S01]  /*5750*/  FMUL.FTZ R75, R61, UR60 ;  /* 0x0000003c3d4b7c20 */ /* 0x004fe20008410000 */
[----:B------:R-:W-:Y:S01]  /*5760*/  ISETP.GT.AND P4, PT, R10, 0x21, PT ;  /* 0x000000210a00780c */ /* 0x000fe20003f84270 */
[----:B------:R-:W-:Y:S01]  /*5770*/  FMUL.FTZ R61, R76, UR60 ;  /* 0x0000003c4c3d7c20 */ /* 0x000fe20008410000 */
        /* <DEDUP_REMOVED lines=21> */
[----:B------:R-:W-:Y:S01]  /*58d0*/  MUFU.TANH R21, R87 ;  /* 0x0000005700157308 */ /* 0x000fe20000002400 */
[----:B------:R-:W-:Y:S01]  /*58e0*/  FSEL R172, R46, -INF , P3 ;  /* 0xff8000002eac7808 */ /* 0x000fe20001800000 */
[----:B------:R-:W-:Y:S01]  /*58f0*/  HGMMA.64x128x16.F32.BF16 R88, R168, gdesc[UR8].tnspB, R88, gsb0 ;  /* 0x41e00008a8587df0 */ /* 0x000fe20008001858 */
[----:B------:R-:W-:Y:S01]  /*5900*/  UIADD3 UR10, UR6, 0x200, URZ ;  /* 0x00000200060a7890 */ /* 0x000fe2000fffe03f */
[----:B------:R-:W-:Y:S01]  /*5910*/  FMNMX.FTZ R11, R174, R11, !PT ;  /* 0x0000000bae0b7209 */ /* 0x000fe20007810000 */
[----:B------:R-:W-:Y:S01]  /*5920*/  UMOV UR11, 0x40000040 ;  /* 0x40000040000b7882 */ /* 0x000fe20000000000 */
[----:B------:R-:W-:-:S02]  /*5930*/  ISETP.GT.AND P3, PT, R10, 0x30, PT ;  /* 0x000000300a00780c */ /* 0x000fc40003f64270 */
[----:B------:R-:W-:Y:S01]  /*5940*/  FMNMX.FTZ R11, R172, R11, !PT ;  /* 0x0000000bac0b7209 */ /* 0x000fe20007810000 */
[----:B------:R1:W2:Y:S02]  /*5950*/  MUFU.TANH R46, R71 ;  /* 0x00000047002e7308 */ /* 0x0002a40000002400 */
[----:B-1----:R-:W-:-:S06]  /*5960*/  FMUL.FTZ R71, R60, UR60 ;  /* 0x0000003c3c477c20 */ /* 0x002fcc0008410000 */
[----:B------:R-:W-:Y:S01]  /*5970*/  MUFU.TANH R71, R71 ;  /* 0x0000004700477308 */ /* 0x000fe20000002400 */
[----:B------:R-:W-:Y:S02]  /*5980*/  WARPGROUP.DEPBAR.LE gsb0, 0x0 ;  /* 0x00008000000079c5 */ /* 0x000fe40000010000 */
[----:B------:R-:W-:Y:S01]  /*5990*/  WARPGROUP.ARRIVE ;  /* 0x00000000000079c5 */ /* 0x000fe20000000000 */
[----:B------:R-:W-:Y:S02]  /*59a0*/  FSEL R170, R47, -INF , P4 ;  /* 0xff8000002faa7808 */ /* 0x000fe40002000000 */
[----:B------:R-:W-:Y:S02]  /*59b0*/  ISETP.GT.AND P4, PT, R10, 0x31, PT ;  /* 0x000000310a00780c */ /* 0x000fe40003f84270 */
[----:B------:R-:W-:Y:S01]  /*59c0*/  FSEL R168, R50, -INF , P3 ;  /* 0xff80000032a87808 */ /* 0x000fe20001800000 */
[----:B------:R-:W-:Y:S01]  /*59d0*/  HGMMA.64x128x16.F32.BF16 R88, R164, gdesc[UR8].tnspB, R88, gsb0 ;  /* 0x41e00008a4587df0 */ /* 0x000fe20008001858 */
[----:B------:R-:W-:Y:S01]  /*59e0*/  FMNMX.FTZ R11, R170, R11, !PT ;  /* 0x0000000baa0b7209 */ /* 0x000fe20007810000 */
[----:B------:R-:W-:Y:S01]  /*59f0*/  UIADD3 UR10, UR6, 0x280, URZ ;  /* 0x00000280060a7890 */ /* 0x000fe2000fffe03f */
[----:B------:R-:W-:Y:S01]  /*5a00*/  ISETP.GT.AND P3, PT, R10, 0x38, PT ;  /* 0x000000380a00780c */ /* 0x000fe20003f64270 */
[----:B------:R-:W-:Y:S01]  /*5a10*/  UMOV UR11, 0x40000040 ;  /* 0x40000040000b7882 */ /* 0x000fe20000000000 */
[----:B------:R-:W-:-:S02]  /*5a20*/  FSEL R74, R51, -INF , P4 ;  /* 0xff800000334a7808 */ /* 0x000fc40002000000 */
[----:B------:R-:W-:Y:S02]  /*5a30*/  FMNMX.FTZ R11, R168, R11, !PT ;  /* 0x0000000ba80b7209 */ /* 0x000fe40007810000 */
[----:B------:R-:W-:Y:S02]  /*5a40*/  ISETP.GT.AND P4, PT, R10, 0x39, PT ;  /* 0x000000390a00780c */ /* 0x000fe40003f84270 */
[----:B------:R-:W-:Y:S02]  /*5a50*/  FSEL R70, R54, -INF , P3 ;  /* 0xff80000036467808 */ /* 0x000fe40001800000 */
[----:B------:R-:W-:Y:S02]  /*5a60*/  FMNMX.FTZ R11, R74, R11, !PT ;  /* 0x0000000b4a0b7209 */ /* 0x000fe40007810000 */
[----:B------:R-:W-:Y:S02]  /*5a70*/  ISETP.GT.AND P3, PT, R10, 0x40, PT ;  /* 0x000000400a00780c */ /* 0x000fe40003f64270 */
[----:B------:R-:W-:Y:S01]  /*5a80*/  FSEL R66, R55, -INF , P4 ;  /* 0xff80000037427808 */ /* 0x000fe20002000000 */
[----:B------:R-:W-:Y:S01]  /*5a90*/  FMUL.FTZ R55, R73, UR60 ;  /* 0x0000003c49377c20 */ /* 0x000fe20008410000 */
[----:B------:R-:W-:-:S02]  /*5aa0*/  FMNMX.FTZ R11, R70, R11, !PT ;  /* 0x0000000b460b7209 */ /* 0x000fc40007810000 */
[----:B------:R-:W-:Y:S02]  /*5ab0*/  ISETP.GT.AND P4, PT, R10, 0x41, PT ;  /* 0x000000410a00780c */ /* 0x000fe40003f84270 */
[----:B------:R-:W-:Y:S01]  /*5ac0*/  FSEL R62, R58, -INF , P3 ;  /* 0xff8000003a3e7808 */ /* 0x000fe20001800000 */
[----:B------:R-:W-:Y:S01]  /*5ad0*/  MUFU.TANH R55, R55 ;  /* 0x0000003700377308 */ /* 0x000fe20000002400 */
[----:B------:R-:W-:Y:S02]  /*5ae0*/  FMNMX.FTZ R11, R66, R11, !PT ;  /* 0x0000000b420b7209 */ /* 0x000fe40007810000 */
[----:B------:R-:W-:Y:S02]  /*5af0*/  ISETP.GT.AND P3, PT, R10, 0x48, PT ;  /* 0x000000480a00780c */ /* 0x000fe40003f64270 */
[----:B0-----:R-:W-:Y:S02]  /*5b00*/  FSEL R56, R56, -INF , P4 ;  /* 0xff80000038387808 */ /* 0x001fe40002000000 */
[----:B------:R-:W-:-:S02]  /*5b10*/  FMNMX.FTZ R11, R62, R11, !PT ;  /* 0x0000000b3e0b7209 */ /* 0x000fc40007810000 */
[----:B------:R-:W-:Y:S02]  /*5b20*/  ISETP.GT.AND P4, PT, R10, 0x49, PT ;  /* 0x000000490a00780c */ /* 0x000fe40003f84270 */
[----:B------:R-:W-:Y:S02]  /*5b30*/  FSEL R58, R23, -INF , P3 ;  /* 0xff800000173a7808 */ /* 0x000fe40001800000 */
[----:B------:R-:W-:Y:S01]  /*5b40*/  FMNMX.FTZ R11, R56, R11, !PT ;  /* 0x0000000b380b7209 */ /* 0x000fe20007810000 */
[----:B------:R-:W0:Y:S01]  /*5b50*/  MUFU.TANH R23, R86 ;  /* 0x0000005600177308 */ /* 0x000e220000002400 */
[----:B------:R-:W-:Y:S02]  /*5b60*/  ISETP.GT.AND P3, PT, R10, 0x50, PT ;  /* 0x000000500a00780c */ /* 0x000fe40003f64270 */
[----:B------:R-:W-:Y:S02]  /*5b70*/  FSEL R54, R63, -INF , P4 ;  /* 0xff8000003f367808 */ /* 0x000fe40002000000 */
[----:B------:R-:W-:-:S02]  /*5b80*/  FMNMX.FTZ R11, R58, R11, !PT ;  /* 0x0000000b3a0b7209 */ /* 0x000fc40007810000 */
[----:B------:R-:W-:Y:S02]  /*5b90*/  ISETP.GT.AND P4, PT, R10, 0x51, PT ;  /* 0x000000510a00780c */ /* 0x000fe40003f84270 */
[----:B------:R-:W-:Y:S02]  /*5ba0*/  FSEL R52, R52, -INF , P3 ;  /* 0xff80000034347808 */ /* 0x000fe40001800000 */
[----:B------:R-:W-:Y:S02]  /*5bb0*/  FMNMX.FTZ R11, R54, R11, !PT ;  /* 0x0000000b360b7209 */ /* 0x000fe40007810000 */
[----:B------:R-:W-:Y:S02]  /*5bc0*/  ISETP.GT.AND P3, PT, R10, 0x58, PT ;  /* 0x000000580a00780c */ /* 0x000fe40003f64270 */
[----:B------:R-:W-:Y:S02]  /*5bd0*/  FSEL R50, R67, -INF , P4 ;  /* 0xff80000043327808 */ /* 0x000fe40002000000 */
[----:B------:R-:W-:-:S02]  /*5be0*/  FMNMX.FTZ R11, R52, R11, !PT ;  /* 0x0000000b340b7209 */ /* 0x000fc40007810000 */
[----:B------:R-:W-:Y:S02]  /*5bf0*/  ISETP.GT.AND P4, PT, R10, 0x59, PT ;  /* 0x000000590a00780c */ /* 0x000fe40003f84270 */
[----:B------:R-:W-:Y:S02]  /*5c00*/  FSEL R48, R48, -INF , P3 ;  /* 0xff80000030307808 */ /* 0x000fe40001800000 */
[----:B------:R-:W-:Y:S02]  /*5c10*/  FMNMX.FTZ R11, R50, R11, !PT ;  /* 0x0000000b320b7209 */ /* 0x000fe40007810000 */
[----:B------:R-:W-:Y:S02]  /*5c20*/  ISETP.GT.AND P3, PT, R10, 0x60, PT ;  /* 0x000000600a00780c */ /* 0x000fe40003f64270 */
[----:B--2---:R-:W-:Y:S02]  /*5c30*/  FSEL R46, R46, -INF , P4 ;  /* 0xff8000002e2e7808 */ /* 0x004fe40002000000 */
        /* <DEDUP_REMOVED lines=16> */
[----:B------:R-:W1:Y:S01]  /*5d40*/  MUFU.TANH R79, R79 ;  /* 0x0000004f004f7308 */ /* 0x000e620000002400 */
[----:B------:R-:W-:Y:S02]  /*5d50*/  FMNMX.FTZ R60, R2, R11, !PT ;  /* 0x0000000b023c7209 */ /* 0x000fe40007810000 */
[----:B------:R-:W-:Y:S02]  /*5d60*/  ISETP.GT.AND P3, PT, R10, 0x78, PT ;  /* 0x000000780a00780c */ /* 0x000fe40003f64270 */
[----:B------:R-:W-:Y:S02]  /*5d70*/  FSEL R25, R25, -INF , P4 ;  /* 0xff80000019197808 */ /* 0x000fe40002000000 */
[----:B------:R-:W-:-:S02]  /*5d80*/  FMNMX.FTZ R60, R27, R60, !PT ;  /* 0x0000003c1b3c7209 */ /* 0x000fc40007810000 */
[----:B------:R-:W-:Y:S02]  /*5d90*/  ISETP.GT.AND P4, PT, R10, 0x79, PT ;  /* 0x000000790a00780c */ /* 0x000fe40003f84270 */
[----:B0-----:R-:W-:Y:S01]  /*5da0*/  FSEL R23, R23, -INF , P3 ;  /* 0xff80000017177808 */ /* 0x001fe20001800000 */
[----:B------:R-:W0:Y:S01]  /*5db0*/  LDC R10, c[0x0][0x988] ;  /* 0x00026200ff0a7b82 */ /* 0x000e220000000800 */
[----:B------:R-:W-:Y:S02]  /*5dc0*/  FMNMX.FTZ R60, R25, R60, !PT ;  /* 0x0000003c193c7209 */ /* 0x000fe40007810000 */
[----:B------:R-:W-:Y:S02]  /*5dd0*/  FSEL R21, R21, -INF , P4 ;  /* 0xff80000015157808 */ /* 0x000fe40002000000 */
[----:B------:R-:W-:Y:S02]  /*5de0*/  FMNMX.FTZ R60, R23, R60, !PT ;  /* 0x0000003c173c7209 */ /* 0x000fe40007810000 */
[----:B------:R-:W-:-:S02]  /*5df0*/  ISETP.GT.AND P4, PT, R72, RZ, PT ;  /* 0x000000ff4800720c */ /* 0x000fc40003f84270 */
[----:B------:R-:W-:Y:S02]  /*5e00*/  FMNMX.FTZ R60, R21, R60, !PT ;  /* 0x0000003c153c7209 */ /* 0x000fe40007810000 */
[----:B------:R-:W-:Y:S02]  /*5e10*/  FSEL R0, R0, -INF , P4 ;  /* 0xff80000000007808 */ /* 0x000fe40002000000 */
[----:B------:R-:W-:Y:S01]  /*5e20*/  ISETP.GT.AND P4, PT, R72, 0x8, PT ;  /* 0x000000084800780c */ /* 0x000fe20003f84270 */
[----:B------:R-:W2:Y:S01]  /*5e30*/  SHFL.BFLY PT, R11, R60, 0x2, 0x1f ;  /* 0x0c401f003c0b7f89 */ /* 0x000ea200000e0000 */
[----:B------:R-:W-:Y:S02]  /*5e40*/  FMNMX.FTZ R76, R0, R13, !PT ;  /* 0x0000000d004c7209 */ /* 0x000fe40007810000 */
[----:B------:R-:W-:Y:S02]  /*5e50*/  FSEL R47, R20, -INF , P5 ;  /* 0xff800000142f7808 */ /* 0x000fe40002800000 */
[----:B------:R-:W-:-:S02]  /*5e60*/  FMNMX.FTZ R76, R43, R76, !PT ;  /* 0x0000004c2b4c7209 */ /* 0x000fc40007810000 */
[----:B------:R-:W-:-:S04]  /*5e70*/  ISETP.GT.AND P5, PT, R72, 0x11, PT ;  /* 0x000000114800780c */ /* 0x000fc80003fa4270 */
[----:B------:R-:W-:Y:S02]  /*5e80*/  FSEL R51, R24, -INF , P5 ;  /* 0xff80000018337808 */ /* 0x000fe40002800000 */
[----:B------:R-:W-:-:S04]  /*5e90*/  ISETP.GT.AND P5, PT, R72, 0x19, PT ;  /* 0x000000194800780c */ /* 0x000fc80003fa4270 */
[----:B------:R-:W-:Y:S02]  /*5ea0*/  FSEL R63, R28, -INF , P5 ;  /* 0xff8000001c3f7808 */ /* 0x000fe40002800000 */
[----:B------:R-:W-:Y:S01]  /*5eb0*/  ISETP.GT.AND P5, PT, R72, 0x21, PT ;  /* 0x000000214800780c */ /* 0x000fe20003fa4270 */
[----:B------:R-:W-:Y:S02]  /*5ec0*/  WARPGROUP.DEPBAR.LE gsb0, 0x0 ;  /* 0x00008000000079c5 */ /* 0x000fe40000010000 */
[----:B------:R-:W-:Y:S01]  /*5ed0*/  WARPGROUP.ARRIVE ;  /* 0x00000000000079c5 */ /* 0x000fe20000000000 */
[----:B------:R-:W-:Y:S02]  /*5ee0*/  FSEL R31, R31, -INF , P5 ;  /* 0xff8000001f1f7808 */ /* 0x000fe40002800000 */
[----:B--2---:R-:W-:Y:S01]  /*5ef0*/  FMNMX.FTZ R11, R60, R11, !PT ;  /* 0x0000000b3c0b7209 */ /* 0x004fe20007810000 */
[----:B------:R-:W-:Y:S01]  /*5f00*/  FMUL.FTZ R60, R77, UR60 ;  /* 0x0000003c4d3c7c20 */ /* 0x000fe20008410000 */
[C---:B------:R-:W-:Y:S01]  /*5f10*/  ISETP.GT.AND P5, PT, R72.reuse, 0x29, PT ;  /* 0x000000294800780c */ /* 0x040fe20003fa4270 */
[----:B------:R-:W-:Y:S01]  /*5f20*/  HGMMA.64x128x16.F32.BF16 R88, R160, gdesc[UR8].tnspB, R88, gsb0 ;  /* 0x41e00008a0587df0 */ /* 0x000fe20008001858 */
[----:B------:R-:W-:Y:S01]  /*5f30*/  UIADD3 UR10, UR6, 0x300, URZ ;  /* 0x00000300060a7890 */ /* 0x000fe2000fffe03f */
[----:B------:R-:W2:Y:S01]  /*5f40*/  SHFL.BFLY PT, R68, R11, 0x1, 0x1f ;  /* 0x0c201f000b447f89 */ /* 0x000ea200000e0000 */
[----:B------:R-:W-:Y:S01]  /*5f50*/  UMOV UR11, 0x40000040 ;  /* 0x40000040000b7882 */ /* 0x000fe20000000000 */
[----:B------:R-:W-:Y:S01]  /*5f60*/  FSEL R33, R33, -INF , P5 ;  /* 0xff80000021217808 */ /* 0x000fe20002800000 */
[----:B------:R-:W3:Y:S01]  /*5f70*/  MUFU.TANH R60, R60 ;  /* 0x0000003c003c7308 */ /* 0x000ee20000002400 */
[----:B------:R-:W-:Y:S01]  /*5f80*/  ISETP.GT.AND P5, PT, R72, 0x31, PT ;  /* 0x000000314800780c */ /* 0x000fe20003fa4270 */
[----:B------:R-:W-:-:S03]  /*5f90*/  UIADD3 UR6, UR6, 0x380, URZ ;  /* 0x0000038006067890 */ /* 0x000fc6000fffe03f */
[----:B------:R-:W-:Y:S02]  /*5fa0*/  FSEL R35, R35, -INF , P5 ;  /* 0xff80000023237808 */ /* 0x000fe40002800000 */
[----:B------:R-:W-:-:S04]  /*5fb0*/  ISETP.GT.AND P5, PT, R72, 0x39, PT ;  /* 0x000000394800780c */ /* 0x000fc80003fa4270 */
[----:B------:R-:W-:Y:S02]  /*5fc0*/  FSEL R83, R38, -INF , P5 ;  /* 0xff80000026537808 */ /* 0x000fe40002800000 */
[----:B------:R-:W-:-:S04]  /*5fd0*/  ISETP.GT.AND P5, PT, R72, 0x41, PT ;  /* 0x000000414800780c */ /* 0x000fc80003fa4270 */
[----:B------:R-:W-:Y:S02]  /*5fe0*/  FSEL R41, R41, -INF , P5 ;  /* 0xff80000029297808 */ /* 0x000fe40002800000 */
[C---:B------:R-:W-:Y:S02]  /*5ff0*/  ISETP.GT.AND P5, PT, R72.reuse, 0x49, PT ;  /* 0x000000494800780c */ /* 0x040fe40003fa4270 */
[----:B--2---:R-:W-:Y:S01]  /*6000*/  FMNMX.FTZ R11, R11, R68, !PT ;  /* 0x000000440b0b7209 */ /* 0x004fe20007810000 */
[----:B------:R-:W-:Y:S01]  /*6010*/  FMUL.FTZ R68, R85, UR60 ;  /* 0x0000003c55447c20 */ /* 0x000fe20008410000 */
[----:B------:R-:W-:Y:S02]  /*6020*/  FSEL R75, R75, -INF , P5 ;  /* 0xff8000004b4b7808 */ /* 0x000fe40002800000 */
[C---:B------:R-:W-:Y:S01]  /*6030*/  FSETP.NEU.FTZ.AND P3, PT, R11.reuse, -INF , PT ;  /* 0xff8000000b00780b */ /* 0x040fe20003f7d000 */
[----:B0-----:R-:W-:Y:S01]  /*6040*/  FMUL.FTZ R45, R11, R10 ;  /* 0x0000000a0b2d7220 */ /* 0x001fe20000410000 */
[----:B------:R-:W-:Y:S01]  /*6050*/  ISETP.GT.AND P5, PT, R72, 0x51, PT ;  /* 0x000000514800780c */ /* 0x000fe20003fa4270 */
[----:B------:R-:W0:Y:S03]  /*6060*/  MUFU.TANH R68, R68 ;  /* 0x0000004400447308 */ /* 0x000e260000002400 */
[----:B------:R-:W-:-:S02]  /*6070*/  FSEL R29, R45, RZ, P3 ;  /* 0x000000ff2d1d7208 */ /* 0x000fc40001800000 */
[----:B------:R-:W-:Y:S02]  /*6080*/  FSEL R45, R22, -INF , P4 ;  /* 0xff800000162d7808 */ /* 0x000fe40002000000 */
[----:B------:R-:W-:Y:S01]  /*6090*/  ISETP.GT.AND P4, PT, R72, 0x10, PT ;  /* 0x000000104800780c */ /* 0x000fe20003f84270 */
[--C-:B------:R-:W-:Y:S01]  /*60a0*/  FFMA.FTZ R24, R182, R10, -R29.reuse ;  /* 0x0000000ab6187223 */ /* 0x100fe2000001081d */
[----:B------:R-:W-:Y:S01]  /*60b0*/  FMNMX.FTZ R76, R45, R76, !PT ;  /* 0x0000004c2d4c7209 */ /* 0x000fe20007810000 */
[-CC-:B------:R-:W-:Y:S01]  /*60c0*/  FFMA.FTZ R187, R2, R10.reuse, -R29.reuse ;  /* 0x0000000a02bb7223 */ /* 0x180fe2000001081d */
[----:B------:R-:W-:Y:S01]  /*60d0*/  FSEL R49, R26, -INF , P4 ;  /* 0xff8000001a317808 */ /* 0x000fe20002000000 */
[--C-:B------:R-:W-:Y:S01]  /*60e0*/  FFMA.FTZ R181, R192, R10, -R29.reuse ;  /* 0x0000000ac0b57223 */ /* 0x100fe2000001081d */
[----:B------:R-:W-:Y:S01]  /*60f0*/  FMNMX.FTZ R76, R47, R76, !PT ;  /* 0x0000004c2f4c7209 */ /* 0x000fe20007810000 */
[-CC-:B------:R-:W-:Y:S01]  /*6100*/  FFMA.FTZ R179, R180, R10.reuse, -R29.reuse ;  /* 0x0000000ab4b37223 */ /* 0x180fe2000001081d */
[----:B------:R-:W-:Y:S01]  /*6110*/  ISETP.GT.AND P4, PT, R72, 0x18, PT ;  /* 0x000000184800780c */ /* 0x000fe20003f84270 */
[--C-:B------:R-:W-:Y:S01]  /*6120*/  FFMA.FTZ R190, R190, R10, -R29.reuse ;  /* 0x0000000abebe7223 */ /* 0x100fe2000001081d */
[----:B------:R-:W-:Y:S01]  /*6130*/  FMNMX.FTZ R76, R49, R76, !PT ;  /* 0x0000004c314c7209 */ /* 0x000fe20007810000 */
[----:B------:R-:W-:Y:S01]  /*6140*/  MUFU.EX2 R181, R181 ;  /* 0x000000b500b57308 */ /* 0x000fe20000000800 */
        /* <DEDUP_REMOVED lines=59> */
[----:B------:R-:W-:Y:S01]  /*6500*/  FFMA.FTZ R21, R21, R10, -R29 ;  /* 0x0000000a15157223 */ /* 0x000fe2000001081d */
[----:B------:R-:W-:-:S02]  /*6510*/  ISETP.GT.AND P4, PT, R72, 0x58, PT ;  /* 0x000000584800780c */ /* 0x000fc40003f84270 */
[----:B------:R-:W-:Y:S01]  /*6520*/  FSEL R39, R78, -INF , P5 ;  /* 0xff8000004e277808 */ /* 0x000fe20002800000 */
[----:B------:R-:W-:Y:S01]  /*6530*/  MUFU.EX2 R173, R173 ;  /* 0x000000ad00ad7308 */ /* 0x000fe20000000800 */
[----:B------:R-:W-:Y:S02]  /*6540*/  FMNMX.FTZ R76, R37, R76, !PT ;  /* 0x0000004c254c7209 */ /* 0x000fe40007810000 */
[C---:B------:R-:W-:Y:S02]  /*6550*/  ISETP.GT.AND P5, PT, R72.reuse, 0x59, PT ;  /* 0x000000594800780c */ /* 0x040fe40003fa4270 */
[----:B-1----:R-:W-:Y:S02]  /*6560*/  FSEL R79, R79, -INF , P4 ;  /* 0xff8000004f4f7808 */ /* 0x002fe40002000000 */
[----:B------:R-:W-:Y:S01]  /*6570*/  FMNMX.FTZ R76, R39, R76, !PT ;  /* 0x0000004c274c7209 */ /* 0x000fe20007810000 */
[----:B------:R-:W-:Y:S01]  /*6580*/  MUFU.EX2 R28, R28 ;  /* 0x0000001c001c7308 */ /* 0x000fe20000000800 */
[----:B------:R-:W-:-:S02]  /*6590*/  ISETP.GT.AND P4, PT, R72, 0x60, PT ;  /* 0x000000604800780c */ /* 0x000fc40003f84270 */
[----:B------:R-:W-:Y:S02]  /*65a0*/  FSEL R53, R53, -INF , P5 ;  /* 0xff80000035357808 */ /* 0x000fe40002800000 */
[----:B------:R-:W-:Y:S02]  /*65b0*/  FMNMX.FTZ R76, R79, R76, !PT ;  /* 0x0000004c4f4c7209 */ /* 0x000fe40007810000 */
[C---:B------:R-:W-:Y:S01]  /*65c0*/  ISETP.GT.AND P5, PT, R72.reuse, 0x61, PT ;  /* 0x000000614800780c */ /* 0x040fe20003fa4270 */
[----:B------:R-:W-:Y:S01]  /*65d0*/  MUFU.EX2 R175, R175 ;  /* 0x000000af00af7308 */ /* 0x000fe20000000800 */
[----:B------:R-:W-:Y:S02]  /*65e0*/  FSEL R57, R57, -INF , P4 ;  /* 0xff80000039397808 */ /* 0x000fe40002000000 */
[----:B------:R-:W-:Y:S02]  /*65f0*/  FMNMX.FTZ R76, R53, R76, !PT ;  /* 0x0000004c354c7209 */ /* 0x000fe40007810000 */
[----:B------:R-:W-:-:S02]  /*6600*/  ISETP.GT.AND P4, PT, R72, 0x68, PT ;  /* 0x000000684800780c */ /* 0x000fc40003f84270 */
[----:B------:R-:W-:Y:S01]  /*6610*/  FSEL R55, R55, -INF , P5 ;  /* 0xff80000037377808 */ /* 0x000fe20002800000 */
[----:B------:R-:W-:Y:S01]  /*6620*/  MUFU.EX2 R30, R30 ;  /* 0x0000001e001e7308 */ /* 0x000fe20000000800 */
[----:B------:R-:W-:Y:S01]  /*6630*/  FMNMX.FTZ R76, R57, R76, !PT ;  /* 0x0000004c394c7209 */ /* 0x000fe20007810000 */
[----:B------:R-:W-:Y:S02]  /*6640*/  WARPGROUP.DEPBAR.LE gsb0, 0x0 ;  /* 0x00008000000079c5 */ /* 0x000fe40000010000 */
[----:B------:R-:W-:Y:S01]  /*6650*/  WARPGROUP.ARRIVE ;  /* 0x00000000000079c5 */ /* 0x000fe20000000000 */
[----:B------:R-:W-:Y:S01]  /*6660*/  ISETP.GT.AND P5, PT, R72, 0x69, PT ;  /* 0x000000694800780c */ /* 0x000fe20003fa4270 */
[-CC-:B------:R-:W-:Y:S01]  /*6670*/  FFMA.FTZ R163, R48, R10.reuse, -R29.reuse ;  /* 0x0000000a30a37223 */ /* 0x180fe2000001081d */
[----:B------:R-:W-:Y:S01]  /*6680*/  FSEL R61, R61, -INF , P4 ;  /* 0xff8000003d3d7808 */ /* 0x000fe20002000000 */
[----:B------:R-:W-:Y:S01]  /*6690*/  FFMA.FTZ R161, R52, R10, -R29 ;  /* 0x0000000a34a17223 */ /* 0x000fe2000001081d */
[----:B------:R-:W-:Y:S01]  /*66a0*/  FMNMX.FTZ R76, R55, R76, !PT ;  /* 0x0000004c374c7209 */ /* 0x000fe20007810000 */
[----:B------:R-:W-:Y:S01]  /*66b0*/  HGMMA.64x128x16.F32.BF16 R88, R156, gdesc[UR8].tnspB, R88, gsb0 ;  /* 0x41e000089c587df0 */ /* 0x000fe20008001858 */
[----:B------:R-:W-:Y:S01]  /*66c0*/  ISETP.GT.AND P4, PT, R72, 0x70, PT ;  /* 0x000000704800780c */ /* 0x000fe20003f84270 */
[----:B------:R-:W-:Y:S01]  /*66d0*/  UMOV UR10, UR6 ;  /* 0x00000006000a7c82 */ /* 0x000fe20008000000 */
[----:B---3--:R-:W-:Y:S01]  /*66e0*/  FSEL R87, R60, -INF , P5 ;  /* 0xff8000003c577808 */ /* 0x008fe20002800000 */
[----:B------:R-:W-:Y:S01]  /*66f0*/  UMOV UR11, 0x40000040 ;  /* 0x40000040000b7882 */ /* 0x000fe20000000000 */
[----:B------:R-:W-:Y:S01]  /*6700*/  FMNMX.FTZ R76, R61, R76, !PT ;  /* 0x0000004c3d4c7209 */ /* 0x000fe20007810000 */
[----:B------:R-:W-:Y:S01]  /*6710*/  MUFU.EX2 R169, R169 ;  /* 0x000000a900a97308 */ /* 0x000fe20000000800 */
[----:B------:R-:W-:-:S02]  /*6720*/  ISETP.GT.AND P5, PT, R72, 0x71, PT ;  /* 0x000000714800780c */ /* 0x000fc40003fa4270 */
[----:B------:R-:W-:Y:S02]  /*6730*/  FSEL R65, R65, -INF , P4 ;  /* 0xff80000041417808 */ /* 0x000fe40002000000 */
[----:B------:R-:W-:Y:S02]  /*6740*/  FMNMX.FTZ R76, R87, R76, !PT ;  /* 0x0000004c574c7209 */ /* 0x000fe40007810000 */
[----:B------:R-:W-:Y:S01]  /*6750*/  ISETP.GT.AND P4, PT, R72, 0x78, PT ;  /* 0x000000784800780c */ /* 0x000fe20003f84270 */
[----:B------:R-:W-:Y:S01]  /*6760*/  MUFU.EX2 R32, R32 ;  /* 0x0000002000207308 */ /* 0x000fe20000000800 */
[----:B------:R-:W-:Y:S02]  /*6770*/  FSEL R185, R64, -INF , P5 ;  /* 0xff80000040b97808 */ /* 0x000fe40002800000 */
[----:B------:R-:W-:Y:S02]  /*6780*/  FMNMX.FTZ R76, R65, R76, !PT ;  /* 0x0000004c414c7209 */ /* 0x000fe40007810000 */
[----:B------:R-:W-:-:S02]  /*6790*/  ISETP.GT.AND P5, PT, R72, 0x79, PT ;  /* 0x000000794800780c */ /* 0x000fc40003fa4270 */
[----:B------:R-:W-:Y:S01]  /*67a0*/  FSEL R189, R69, -INF , P4 ;  /* 0xff80000045bd7808 */ /* 0x000fe20002000000 */
[--C-:B------:R-:W-:Y:S01]  /*67b0*/  FFMA.FTZ R69, R42, R10, -R29.reuse ;  /* 0x0000000a2a457223 */ /* 0x100fe2000001081d */
[----:B------:R-:W-:Y:S01]  /*67c0*/  FMNMX.FTZ R76, R185, R76, !PT ;  /* 0x0000004cb94c7209 */ /* 0x000fe20007810000 */
[----:B------:R-:W-:Y:S01]  /*67d0*/  FFMA.FTZ R42, R25, R10, -R29 ;  /* 0x0000000a192a7223 */ /* 0x000fe2000001081d */
[----:B0-----:R-:W-:Y:S01]  /*67e0*/  FSEL R191, R68, -INF , P5 ;  /* 0xff80000044bf7808 */ /* 0x001fe20002800000 */
[----:B------:R-:W-:Y:S01]  /*67f0*/  MUFU.EX2 R171, R171 ;  /* 0x000000ab00ab7308 */ /* 0x000fe20000000800 */
[----:B------:R-:W-:-:S04]  /*6800*/  FMNMX.FTZ R76, R189, R76, !PT ;  /* 0x0000004cbd4c7209 */ /* 0x000fc80007810000 */
        /* <DEDUP_REMOVED lines=20> */
[----:B------:R-:W-:Y:S01]  /*6950*/  FSEL R0, R19, RZ, P4 ;  /* 0x000000ff13007208 */ /* 0x000fe20002000000 */
[-CC-:B------:R-:W-:Y:S01]  /*6960*/  FFMA.FTZ R51, R31, R10.reuse, -R48.reuse ;  /* 0x0000000a1f337223 */ /* 0x180fe20000010830 */
[-CC-:B------:R-:W-:Y:S01]  /*6970*/  FFMA.FTZ R31, R35, R10.reuse, -R48.reuse ;  /* 0x0000000a231f7223 */ /* 0x180fe20000010830 */
[----:B------:R-:W-:Y:S01]  /*6980*/  FSEL R35, R11, RZ, P3 ;  /* 0x000000ff0b237208 */ /* 0x000fe20001800000 */
[-CC-:B------:R-:W-:Y:S01]  /*6990*/  FFMA.FTZ R180, R43, R10.reuse, -R48.reuse ;  /* 0x0000000a2bb47223 */ /* 0x180fe20000010830 */
[----:B------:R-:W-:Y:S01]  /*69a0*/  FADD.FTZ R13, -R0, R13 ;  /* 0x0000000d000d7221 */ /* 0x000fe20000010100 */
[----:B------:R-:W-:Y:S01]  /*69b0*/  MUFU.EX2 R25, R25 ;  /* 0x0000001900197308 */ /* 0x000fe20000000800 */
[-C--:B------:R-:W-:Y:S01]  /*69c0*/  FFMA.FTZ R43, R47, R10.reuse, -R48 ;  /* 0x0000000a2f2b7223 */ /* 0x080fe20000010830 */
[----:B------:R-:W-:Y:S01]  /*69d0*/  FADD.FTZ R35, -R35, R12 ;  /* 0x0000000c23237221 */ /* 0x000fe20000010100 */
[-C--:B------:R-:W-:Y:S01]  /*69e0*/  FMUL.FTZ R2, R13, R10.reuse ;  /* 0x0000000a0d027220 */ /* 0x080fe20000410000 */
[----:B------:R-:W-:Y:S01]  /*69f0*/  FFMA.FTZ R176, R49, R10, -R48 ;  /* 0x0000000a31b07223 */ /* 0x000fe20000010830 */
[----:B------:R-:W-:-:S02]  /*6a00*/  IMAD.U32 R12, RZ, RZ, UR61 ;  /* 0x0000003dff0c7e24 */ /* 0x000fc4000f8e00ff */
[-C--:B------:R-:W-:Y:S01]  /*6a10*/  FMUL.FTZ R35, R35, R10.reuse ;  /* 0x0000000a23237220 */ /* 0x080fe20000410000 */
[-CC-:B------:R-:W-:Y:S01]  /*6a20*/  FFMA.FTZ R178, R59, R10.reuse, -R48.reuse ;  /* 0x0000000a3bb27223 */ /* 0x180fe20000010830 */
[----:B------:R-:W-:Y:S01]  /*6a30*/  MUFU.EX2 R180, R180 ;  /* 0x000000b400b47308 */ /* 0x000fe20000000800 */
[----:B------:R-:W-:Y:S02]  /*6a40*/  @!P1 VIADD R12, R12, 0x34840 ;  /* 0x000348400c0c9836 */ /* 0x000fe40000000000 */
[-CC-:B------:R-:W-:Y:S01]  /*6a50*/  FFMA.FTZ R49, R63, R10.reuse, -R48.reuse ;  /* 0x0000000a3f317223 */ /* 0x180fe20000010830 */
[-CC-:B------:R-:W-:Y:S01]  /*6a60*/  FFMA.FTZ R172, R67, R10.reuse, -R48.reuse ;  /* 0x0000000a43ac7223 */ /* 0x180fe20000010830 */
[-CC-:B------:R-:W-:Y:S01]  /*6a70*/  FFMA.FTZ R174, R73, R10.reuse, -R48.reuse ;  /* 0x0000000a49ae7223 */ /* 0x180fe20000010830 */
[-C--:B------:R-:W-:Y:S01]  /*6a80*/  FFMA.FTZ R47, R33, R10.reuse, -R48 ;  /* 0x0000000a212f7223 */ /* 0x080fe20000010830 */
[----:B------:R-:W-:Y:S01]  /*6a90*/  @!P1 PRMT R12, RZ, 0x654, R12 ;  /* 0x00000654ff0c9816 */ /* 0x000fe2000000000c */
        /* <DEDUP_REMOVED lines=13> */
[----:B------:R-:W-:Y:S01]  /*6b70*/  FFMA.FTZ R57, R57, R10, -R48 ;  /* 0x0000000a39397223 */ /* 0x000fe20000010830 */
[----:B------:R-:W-:-:S02]  /*6b80*/  WARPGROUP.DEPBAR.LE gsb0, 0x0 ;  /* 0x00008000000079c5 */ /* 0x000fc40000010000 */
[----:B------:R-:W-:Y:S01]  /*6b90*/  WARPGROUP.ARRIVE ;  /* 0x00000000000079c5 */ /* 0x000fe20000000000 */
[----:B------:R-:W2:Y:S01]  /*6ba0*/  MUFU.EX2 R182, R182 ;  /* 0x000000b600b67308 */ /* 0x000ea20000000800 */
[----:B0-----:R-:W-:Y:S01]  /*6bb0*/  FFMA.FTZ R7, R2, R7, R25 ;  /* 0x0000000702077223 */ /* 0x001fe20000010019 */
[-CC-:B------:R-:W-:Y:S01]  /*6bc0*/  FFMA.FTZ R55, R55, R10.reuse, -R48.reuse ;  /* 0x0000000a37377223 */ /* 0x180fe20000010830 */
[-CC-:B------:R-:W-:Y:S01]  /*6bd0*/  FFMA.FTZ R61, R61, R10.reuse, -R48.reuse ;  /* 0x0000000a3d3d7223 */ /* 0x180fe20000010830 */
[--C-:B------:R-:W-:Y:S01]  /*6be0*/  FFMA.FTZ R87, R87, R10, -R48.reuse ;  /* 0x0000000a57577223 */ /* 0x100fe20000010830 */
[----:B------:R-:W-:Y:S01]  /*6bf0*/  HGMMA.64x128x16.F32.BF16 R88, R152, gdesc[UR8].tnspB, R88, gsb0 ;  /* 0x41e0000898587df0 */ /* 0x000fe20008001858 */
[C---:B------:R-:W-:Y:S01]  /*6c00*/  FADD.FTZ R7, R180.reuse, R7 ;  /* 0x00000007b4077221 */ /* 0x040fe20000010000 */
[----:B------:R-:W-:Y:S01]  /*6c10*/  F2FP.BF16.F32.PACK_AB R180, R180, R25 ;  /* 0x00000019b4b4723e */ /* 0x000fe200000010ff */
[----:B------:R-:W0:Y:S01]  /*6c20*/  MUFU.EX2 R43, R43 ;  /* 0x0000002b002b7308 */ /* 0x000e220000000800 */
[----:B-1----:R-:W-:Y:S01]  /*6c30*/  FFMA.FTZ R35, R0, R6, R181 ;  /* 0x0000000600237223 */ /* 0x002fe200000100b5 */
[-CC-:B------:R-:W-:Y:S01]  /*6c40*/  FFMA.FTZ R65, R65, R10.reuse, -R48.reuse ;  /* 0x0000000a41417223 */ /* 0x180fe20000010830 */
[-CC-:B------:R-:W-:Y:S01]  /*6c50*/  FFMA.FTZ R185, R185, R10.reuse, -R48.reuse ;  /* 0x0000000ab9b97223 */ /* 0x180fe20000010830 */
[-CC-:B------:R-:W-:Y:S01]  /*6c60*/  FFMA.FTZ R189, R189, R10.reuse, -R48.reuse ;  /* 0x0000000abdbd7223 */ /* 0x180fe20000010830 */
[C---:B------:R-:W-:Y:S01]  /*6c70*/  FADD.FTZ R6, R22.reuse, R35 ;  /* 0x0000002316067221 */ /* 0x040fe20000010000 */
[----:B------:R-:W-:Y:S01]  /*6c80*/  FFMA.FTZ R48, R191, R10, -R48 ;  /* 0x0000000abf307223 */ /* 0x000fe20000010830 */
[----:B------:R-:W-:Y:S01]  /*6c90*/  IMAD.U32 R41, RZ, RZ, UR7 ;  /* 0x00000007ff297e24 */ /* 0x000fe2000f8e00ff */
[----:B------:R-:W1:Y:S01]  /*6ca0*/  MUFU.EX2 R176, R176 ;  /* 0x000000b000b07308 */ /* 0x000e620000000800 */
[C---:B------:R-:W-:Y:S01]  /*6cb0*/  ISETP.GT.AND P3, PT, R15.reuse, R14, PT ;  /* 0x0000000e0f00720c */ /* 0x040fe20003f64270 */
[----:B------:R-:W-:Y:S01]  /*6cc0*/  VIADD R15, R15, 0xffffffff ;  /* 0xffffffff0f0f7836 */ /* 0x000fe20000000000 */
[----:B------:R-:W-:-:S02]  /*6cd0*/  F2FP.BF16.F32.PACK_AB R181, R22, R181 ;  /* 0x000000b516b5723e */ /* 0x000fc400000010ff */
[----:B------:R-:W-:-:S03]  /*6ce0*/  @!P1 IADD3 R41, R41, 0x34860, RZ ;  /* 0x0003486029299810 */ /* 0x000fc60007ffe0ff */
[----:B------:R-:W3:Y:S01]  /*6cf0*/  MUFU.EX2 R45, R45 ;  /* 0x0000002d002d7308 */ /* 0x000ee20000000800 */
[----:B------:R-:W-:-:S07]  /*6d00*/  @!P1 PRMT R41, RZ, 0x654, R41 ;  /* 0x00000654ff299816 */ /* 0x000fce0000000029 */
[----:B------:R-:W4:Y:S08]  /*6d10*/  MUFU.EX2 R178, R178 ;  /* 0x000000b200b27308 */ /* 0x000f300000000800 */
[----:B------:R-:W5:Y:S08]  /*6d20*/  MUFU.EX2 R49, R49 ;  /* 0x0000003100317308 */ /* 0x000f700000000800 */
        /* <DEDUP_REMOVED lines=12> */
[----:B------:R-:W5:Y:S01]  /*6df0*/  MUFU.EX2 R160, R37 ;  /* 0x0000002500a07308 */ /* 0x000f620000000800 */
[----:B------:R-:W-:-:S02]  /*6e00*/  WARPGROUP.DEPBAR.LE gsb0, 0x0 ;  /* 0x00008000000079c5 */ /* 0x000fc40000010000 */
[----:B------:R2:W-:Y:S05]  /*6e10*/  @!P1 SYNCS.ARRIVE.TRANS64.RED.A1T0 RZ, [R12+URZ], RZ ;  /* 0x000000ff0cff99a7 */ /* 0x0005ea000810043f */
[----:B------:R-:W5:Y:S01]  /*6e20*/  MUFU.EX2 R39, R39 ;  /* 0x0000002700277308 */ /* 0x000f620000000800 */
[----:B--2---:R-:W-:Y:S01]  /*6e30*/  FADD.FTZ R12, R182, R7 ;  /* 0x00000007b60c7221 */ /* 0x004fe20000010000 */
[----:B------:R-:W-:Y:S01]  /*6e40*/  FADD.FTZ R7, R183, R6 ;  /* 0x00000006b7077221 */ /* 0x000fe20000010000 */
[----:B------:R2:W-:Y:S05]  /*6e50*/  @!P1 SYNCS.ARRIVE.TRANS64.RED.A1T0 RZ, [R41+URZ], RZ ;  /* 0x000000ff29ff99a7 */ /* 0x0005ea000810043f */
[----:B------:R-:W2:Y:S01]  /*6e60*/  MUFU.EX2 R162, R79 ;  /* 0x0000004f00a27308 */ /* 0x000ea20000000800 */
[----:B0-----:R-:W-:Y:S01]  /*6e70*/  FADD.FTZ R35, R43, R12 ;  /* 0x0000000c2b237221 */ /* 0x001fe20000010000 */
[C---:B------:R-:W-:Y:S01]  /*6e80*/  FADD.FTZ R6, R20.reuse, R7 ;  /* 0x0000000714067221 */ /* 0x040fe20000010000 */
[----:B------:R-:W-:Y:S01]  /*6e90*/  F2FP.BF16.F32.PACK_AB R183, R20, R183 ;  /* 0x000000b714b7723e */ /* 0x000fe200000010ff */
[----:B------:R-:W-:-:S02]  /*6ea0*/  IMAD.MOV.U32 R20, RZ, RZ, R3 ;  /* 0x000000ffff147224 */ /* 0x000fc400078e0003 */
[----:B-1----:R-:W-:Y:S01]  /*6eb0*/  FADD.FTZ R12, R176, R35 ;  /* 0x00000023b00c7221 */ /* 0x002fe20000010000 */
[----:B------:R-:W-:Y:S01]  /*6ec0*/  FADD.FTZ R7, R177, R6 ;  /* 0x00000006b1077221 */ /* 0x000fe20000010000 */
[C---:B------:R-:W-:Y:S01]  /*6ed0*/  F2FP.BF16.F32.PACK_AB R177, R24.reuse, R177 ;  /* 0x000000b118b1723e */ /* 0x040fe200000010ff */
[----:B------:R-:W0:Y:S01]  /*6ee0*/  MUFU.EX2 R53, R53 ;  /* 0x0000003500357308 */ /* 0x000e220000000800 */
[----:B---3--:R-:W-:Y:S01]  /*6ef0*/  FADD.FTZ R29, R45, R12 ;  /* 0x0000000c2d1d7221 */ /* 0x008fe20000010000 */
[----:B------:R-:W-:Y:S01]  /*6f00*/  FADD.FTZ R6, R24, R7 ;  /* 0x0000000718067221 */ /* 0x000fe20000010000 */
[----:B------:R-:W-:Y:S02]  /*6f10*/  F2FP.BF16.F32.PACK_AB R182, R43, R182 ;  /* 0x000000b62bb6723e */ /* 0x000fe400000010ff */
[----:B----4-:R-:W-:Y:S01]  /*6f20*/  FADD.FTZ R12, R178, R29 ;  /* 0x0000001db20c7221 */ /* 0x010fe20000010000 */
[----:B------:R-:W-:Y:S01]  /*6f30*/  FADD.FTZ R7, R179, R6 ;  /* 0x00000006b3077221 */ /* 0x000fe20000010000 */
[----:B------:R-:W-:Y:S01]  /*6f40*/  F2FP.BF16.F32.PACK_AB R176, R45, R176 ;  /* 0x000000b02db0723e */ /* 0x000fe200000010ff */
[----:B------:R-:W-:Y:S01]  /*6f50*/  MUFU.EX2 R44, R44 ;  /* 0x0000002c002c7308 */ /* 0x000fe20000000800 */
[C---:B-----5:R-:W-:Y:S01]  /*6f60*/  FADD.FTZ R29, R49.reuse, R12 ;  /* 0x0000000c311d7221 */ /* 0x060fe20000010000 */
[----:B------:R-:W-:Y:S01]  /*6f70*/  FADD.FTZ R6, R26, R7 ;  /* 0x000000071a067221 */ /* 0x000fe20000010000 */
[----:B------:R-:W-:-:S02]  /*6f80*/  F2FP.BF16.F32.PACK_AB R178, R49, R178 ;  /* 0x000000b231b2723e */ /* 0x000fc400000010ff */
[----:B------:R-:W-:Y:S01]  /*6f90*/  FADD.FTZ R12, R172, R29 ;  /* 0x0000001dac0c7221 */ /* 0x000fe20000010000 */
[----:B------:R-:W-:Y:S01]  /*6fa0*/  FADD.FTZ R7, R173, R6 ;  /* 0x00000006ad077221 */ /* 0x000fe20000010000 */
[----:B------:R-:W-:Y:S01]  /*6fb0*/  F2FP.BF16.F32.PACK_AB R179, R26, R179 ;  /* 0x000000b31ab3723e */ /* 0x000fe200000010ff */
[----:B------:R-:W1:Y:S01]  /*6fc0*/  MUFU.EX2 R156, R57 ;  /* 0x00000039009c7308 */ /* 0x000e620000000800 */
[C---:B------:R-:W-:Y:S01]  /*6fd0*/  FADD.FTZ R29, R51.reuse, R12 ;  /* 0x0000000c331d7221 */ /* 0x040fe20000010000 */
[----:B------:R-:W-:Y:S01]  /*6fe0*/  FADD.FTZ R6, R28, R7 ;  /* 0x000000071c067221 */ /* 0x000fe20000010000 */
[----:B------:R-:W-:Y:S02]  /*6ff0*/  F2FP.BF16.F32.PACK_AB R172, R51, R172 ;  /* 0x000000ac33ac723e */ /* 0x000fe400000010ff */
[----:B------:R-:W-:Y:S01]  /*7000*/  FADD.FTZ R12, R174, R29 ;  /* 0x0000001dae0c7221 */ /* 0x000fe20000010000 */
[----:B------:R-:W-:Y:S01]  /*7010*/  FADD.FTZ R7, R175, R6 ;  /* 0x00000006af077221 */ /* 0x000fe20000010000 */
[----:B------:R-:W-:Y:S01]  /*7020*/  F2FP.BF16.F32.PACK_AB R173, R28, R173 ;  /* 0x000000ad1cad723e */ /* 0x000fe200000010ff */
[----:B------:R-:W-:Y:S01]  /*7030*/  MUFU.EX2 R69, R69 ;  /* 0x0000004500457308 */ /* 0x000fe20000000800 */
[C---:B------:R-:W-:Y:S01]  /*7040*/  FADD.FTZ R29, R47.reuse, R12 ;  /* 0x0000000c2f1d7221 */ /* 0x040fe20000010000 */
[----:B------:R-:W-:Y:S01]  /*7050*/  FADD.FTZ R6, R30, R7 ;  /* 0x000000071e067221 */ /* 0x000fe20000010000 */
[----:B------:R-:W-:-:S02]  /*7060*/  F2FP.BF16.F32.PACK_AB R174, R47, R174 ;  /* 0x000000ae2fae723e */ /* 0x000fc400000010ff */
[----:B------:R-:W-:Y:S01]  /*7070*/  FADD.FTZ R12, R168, R29 ;  /* 0x0000001da80c7221 */ /* 0x000fe20000010000 */
[----:B------:R-:W-:Y:S01]  /*7080*/  FADD.FTZ R7, R169, R6 ;  /* 0x00000006a9077221 */ /* 0x000fe20000010000 */
[----:B------:R-:W-:Y:S01]  /*7090*/  F2FP.BF16.F32.PACK_AB R175, R30, R175 ;  /* 0x000000af1eaf723e */ /* 0x000fe200000010ff */
[----:B------:R-:W3:Y:S01]  /*70a0*/  MUFU.EX2 R55, R55 ;  /* 0x0000003700377308 */ /* 0x000ee20000000800 */
        /* <DEDUP_REMOVED lines=12> */
[C---:B------:R-:W-:Y:S01]  /*7170*/  F2FP.BF16.F32.PACK_AB R164, R13.reuse, R164 ;  /* 0x000000a40da4723e */ /* 0x040fe200000010ff */
[----:B------:R-:W4:Y:S01]  /*7180*/  MUFU.EX2 R158, R61 ;  /* 0x0000003d009e7308 */ /* 0x000f220000000800 */
[----:B------:R-:W-:Y:S01]  /*7190*/  FADD.FTZ R25, R13, R12 ;  /* 0x0000000c0d197221 */ /* 0x000fe20000010000 */
[----:B------:R-:W-:Y:S01]  /*71a0*/  FADD.FTZ R6, R36, R7 ;  /* 0x0000000724067221 */ /* 0x000fe20000010000 */
[----:B------:R-:W-:Y:S01]  /*71b0*/  F2FP.BF16.F32.PACK_AB R171, R34, R171 ;  /* 0x000000ab22ab723e */ /* 0x000fe200000010ff */
[----:B------:R-:W-:Y:S02]  /*71c0*/  IMAD.MOV.U32 R12, RZ, RZ, R11 ;  /* 0x000000ffff0c7224 */ /* 0x000fe400078e000b */
        /* <DEDUP_REMOVED lines=10> */
[----:B------:R-:W5:Y:S01]  /*7270*/  MUFU.EX2 R87, R87 ;  /* 0x0000005700577308 */ /* 0x000f620000000800 */
[C---:B------:R-:W-:Y:S01]  /*7280*/  FADD.FTZ R25, R39.reuse, R25 ;  /* 0x0000001927197221 */ /* 0x040fe20000010000 */
[----:B------:R-:W-:Y:S01]  /*7290*/  FADD.FTZ R6, R38, R7 ;  /* 0x0000000726067221 */ /* 0x000fe20000010000 */
[----:B------:R-:W-:Y:S02]  /*72a0*/  F2FP.BF16.F32.PACK_AB R160, R39, R160 ;  /* 0x000000a027a0723e */ /* 0x000fe400000010ff */
[----:B--2---:R-:W-:Y:S01]  /*72b0*/  FADD.FTZ R25, R162, R25 ;  /* 0x00000019a2197221 */ /* 0x004fe20000010000 */
[----:B------:R-:W-:Y:S01]  /*72c0*/  FADD.FTZ R7, R163, R6 ;  /* 0x00000006a3077221 */ /* 0x000fe20000010000 */
[----:B------:R-:W-:Y:S01]  /*72d0*/  F2FP.BF16.F32.PACK_AB R161, R38, R161 ;  /* 0x000000a126a1723e */ /* 0x000fe200000010ff */
[----:B------:R-:W2:Y:S01]  /*72e0*/  MUFU.EX2 R27, R27 ;  /* 0x0000001b001b7308 */ /* 0x000ea20000000800 */
[C---:B0-----:R-:W-:Y:S01]  /*72f0*/  FADD.FTZ R25, R53.reuse, R25 ;  /* 0x0000001935197221 */ /* 0x041fe20000010000 */
[----:B------:R-:W-:Y:S01]  /*7300*/  FADD.FTZ R7, R46, R7 ;  /* 0x000000072e077221 */ /* 0x000fe20000010000 */
[----:B------:R-:W-:-:S02]  /*7310*/  F2FP.BF16.F32.PACK_AB R162, R53, R162 ;  /* 0x000000a235a2723e */ /* 0x000fc400000010ff */
[----:B-1----:R-:W-:Y:S01]  /*7320*/  FADD.FTZ R25, R156, R25 ;  /* 0x000000199c197221 */ /* 0x002fe20000010000 */
[----:B------:R-:W-:Y:S01]  /*7330*/  FADD.FTZ R6, R44, R7 ;  /* 0x000000072c067221 */ /* 0x000fe20000010000 */
[----:B------:R-:W-:Y:S01]  /*7340*/  F2FP.BF16.F32.PACK_AB R163, R46, R163 ;  /* 0x000000a32ea3723e */ /* 0x000fe200000010ff */
[----:B------:R-:W0:Y:S01]  /*7350*/  MUFU.EX2 R152, R65 ;  /* 0x0000004100987308 */ /* 0x000e220000000800 */
[----:B---3--:R-:W-:Y:S01]  /*7360*/  FADD.FTZ R25, R55, R25 ;  /* 0x0000001937197221 */ /* 0x008fe20000010000 */
[----:B------:R-:W-:Y:S01]  /*7370*/  FADD.FTZ R7, R69, R6 ;  /* 0x0000000645077221 */ /* 0x000fe20000010000 */
[----:B------:R-:W-:Y:S02]  /*7380*/  F2FP.BF16.F32.PACK_AB R156, R55, R156 ;  /* 0x0000009c379c723e */ /* 0x000fe400000010ff */
[----:B----4-:R-:W-:Y:S01]  /*7390*/  FADD.FTZ R25, R158, R25 ;  /* 0x000000199e197221 */ /* 0x010fe20000010000 */
[----:B------:R-:W-:Y:S01]  /*73a0*/  FADD.FTZ R6, R40, R7 ;  /* 0x0000000728067221 */ /* 0x000fe20000010000 */
[----:B------:R-:W-:Y:S01]  /*73b0*/  F2FP.BF16.F32.PACK_AB R157, R69, R44 ;  /* 0x0000002c459d723e */ /* 0x000fe200000010ff */
[----:B------:R-:W1:Y:S01]  /*73c0*/  MUFU.EX2 R42, R42 ;  /* 0x0000002a002a7308 */ /* 0x000e620000000800 */
[----:B-----5:R-:W-:Y:S01]  /*73d0*/  FADD.FTZ R25, R87, R25 ;  /* 0x0000001957197221 */ /* 0x020fe20000010000 */
[----:B------:R-:W-:Y:S01]  /*73e0*/  FADD.FTZ R6, R187, R6 ;  /* 0x00000006bb067221 */ /* 0x000fe20000010000 */
[----:B------:R-:W-:-:S02]  /*73f0*/  F2FP.BF16.F32.PACK_AB R158, R87, R158 ;  /* 0x0000009e579e723e */ /* 0x000fc400000010ff */
[----:B------:R-:W-:Y:S01]  /*7400*/  F2FP.BF16.F32.PACK_AB R159, R187, R40 ;  /* 0x00000028bb9f723e */ /* 0x000fe200000010ff */
[----:B--2---:R-:W-:Y:S01]  /*7410*/  FADD.FTZ R7, R27, R6 ;  /* 0x000000061b077221 */ /* 0x004fe20000010000 */
[----:B------:R-:W-:Y:S01]  /*7420*/  MOV R13, R19 ;  /* 0x00000013000d7202 */ /* 0x000fe20000000f00 */
        /* <DEDUP_REMOVED lines=11> */
[----:B-1----:R-:W-:-:S04]  /*74e0*/  FADD.FTZ R25, R154, R25 ;  /* 0x000000199a197221 */ /* 0x002fc80000010000 */
[C---:B--2---:R-:W-:Y:S01]  /*74f0*/  FADD.FTZ R7, R48.reuse, R25 ;  /* 0x0000001930077221 */ /* 0x044fe20000010000 */
[----:B------:R-:W-:Y:S01]  /*7500*/  F2FP.BF16.F32.PACK_AB R154, R48, R154 ;  /* 0x0000009a309a723e */ /* 0x000fe200000010ff */
[C---:B0-----:R-:W-:Y:S01]  /*7510*/  FADD.FTZ R6, R21.reuse, R6 ;  /* 0x0000000615067221 */ /* 0x041fe20000010000 */
[----:B------:R-:W-:Y:S01]  /*7520*/  F2FP.BF16.F32.PACK_AB R155, R21, R23 ;  /* 0x00000017159b723e */ /* 0x000fe200000010ff */
[----:B------:R-:W-:Y:S06]  /*7530*/  @P3 BRA `(.L_x_2056) ;  /* 0xffffffcc00a03947 */ /* 0x000fec000383ffff */
.L_x_2047:
[----:B------:R-:W-:-:S13]  /*7540*/  ISETP.GE.AND P2, PT, R15, R17, PT ;  /* 0x000000110f00720c */ /* 0x000fda0003f46270 */
[----:B------:R-:W-:Y:S05]  /*7550*/  @!P2 BRA `(.L_x_2057) ;  /* 0x000000280028a947 */ /* 0x000fea0003800000 */
[----:B------:R-:W-:Y:S01]  /*7560*/  IMAD.MOV.U32 R8, RZ, RZ, R11 ;  /* 0x000000ffff087224 */ /* 0x000fe200078e000b */
[----:B------:R-:W-:Y:S01]  /*7570*/  UMOV UR41, UR37 ;  /* 0x0000002500297c82 */ /* 0x000fe20008000000 */
[----:B------:R-:W-:Y:S01]  /*7580*/  IMAD.MOV.U32 R12, RZ, RZ, R19 ;  /* 0x000000ffff0c7224 */ /* 0x000fe200078e0013 */
[----:B------:R-:W-:Y:S01]  /*7590*/  ULDC UR39, c[0x0][0x9d8] ;  /* 0x0002760000277ab9 */ /* 0x000fe20000000800 */
[----:B------:R-:W-:-:S07]  /*75a0*/  IMAD.MOV.U32 R9, RZ, RZ, R3 ;  /* 0x000000ffff097224 */ /* 0x000fce00078e0003 */
.L_x_2066:
[----:B------:R-:W-:-:S04]  /*75b0*/  UIADD3 UR37, UR41, 0x1, URZ ;  /* 0x0000000129257890 */ /* 0x000fc8000fffe03f */
[----:B------:R-:W-:-:S04]  /*75c0*/  UISETP.NE.AND UP0, UPT, UR37, 0x2, UPT ;  /* 0x000000022500788c */ /* 0x000fc8000bf05270 */
[----:B------:R-:W-:Y:S02]  /*75d0*/  USEL UR6, URZ, 0x1, UP0 ;  /* 0x000000013f067887 */ /* 0x000fe40008000000 */
[----:B------:R-:W-:-:S04]  /*75e0*/  USEL UR37, UR37, URZ, UP0 ;  /* 0x0000003f25257287 */ /* 0x000fc80008000000 */
[----:B------:R-:W-:Y:S01]  /*75f0*/  LOP3.LUT R3, R9, UR6, RZ, 0x3c, !PT ;  /* 0x0000000609037c12 */ /* 0x000fe2000f8e3cff */
[----:B------:R-:W-:Y:S07]  /*7600*/  @!P0 BRA `(.L_x_2058) ;  /* 0x0000000000048947 */ /* 0x000fee0003800000 */
[----:B------:R-:W-:Y:S01]  /*7610*/  BPT.TRAP 0x1 ;  /* 0x000000040000795c */ /* 0x000fe20000300000 */
.L_x_2058:
[----:B------:R-:W-:Y:S01]  /*7620*/  ULEA UR40, UR37, UR36, 0x3 ;  /* 0x0000002425287291 */ /* 0x000fe2000f8e183f */
[----:B------:R-:W-:-:S08]  /*7630*/  SHF.L.U32 R10, R3, 0x1f, RZ ;  /* 0x0000001f030a7819 */ /* 0x000fd000000006ff */
[----:B------:R0:W1:Y:S01]  /*7640*/  SYNCS.PHASECHK.TRANS64.TRYWAIT P2, [UR40+0x34830], R10 ;  /* 0x0348300aff0075a7 */ /* 0x0000620008040168 */
[----:B------:R-:W-:Y:S05]  /*7650*/  @!P0 BRA `(.L_x_2059) ;  /* 0x0000000000048947 */ /* 0x000fea0003800000 */
[----:B------:R-:W-:Y:S01]  /*7660*/  BPT.TRAP 0x1 ;  /* 0x000000040000795c */ /* 0x000fe20000300000 */
.L_x_2059:
[----:B-1----:R-:W-:Y:S05]  /*7670*/  @P2 BRA `(.L_x_2060) ;  /* 0x0000000000082947 */ /* 0x002fea0003800000 */
[----:B------:R-:W1:Y:S02]  /*7680*/  SYNCS.PHASECHK.TRANS64.TRYWAIT P2, [UR40+0x34830], R10 ;  /* 0x0348300aff0075a7 */ /* 0x000e640008040168 */
[----:B-1----:R-:W-:Y:S05]  /*7690*/  @!P2 BRA `(.L_x_2061) ;  /* 0x0000008c0060a947 */ /* 0x002fea0003800000 */
.L_x_2060:
        /* <DEDUP_REMOVED lines=128> */
.L_x_2062:
[----:B------:R-:W-:Y:S01]  /*7ea0*/  ULEA UR7, UR41, UR36, 0x3 ;  /* 0x0000002429077291 */ /* 0x000fe2000f8e183f */
[----:B------:R-:W-:-:S08]  /*7eb0*/  SHF.L.U32 R0, R9, 0x1f, RZ ;  /* 0x0000001f09007819 */ /* 0x000fd000000006ff */
[----:B------:R2:W3:Y:S01]  /*7ec0*/  SYNCS.PHASECHK.TRANS64.TRYWAIT P2, [UR7+0x34850], R0 ;  /* 0x03485000ff0075a7 */ /* 0x0004e20008040147 */
[----:B------:R-:W-:Y:S05]  /*7ed0*/  @!P0 BRA `(.L_x_2063) ;  /* 0x0000000000048947 */ /* 0x000fea0003800000 */
[----:B------:R-:W-:Y:S01]  /*7ee0*/  BPT.TRAP 0x1 ;  /* 0x000000040000795c */ /* 0x000fe20000300000 */
.L_x_2063:
[----:B---3--:R-:W-:Y:S05]  /*7ef0*/  @P2 BRA `(.L_x_2064) ;  /* 0x0000000000082947 */ /* 0x008fea0003800000 */
[----:B------:R-:W3:Y:S02]  /*7f00*/  SYNCS.PHASECHK.TRANS64.TRYWAIT P2, [UR7+0x34850], R0 ;  /* 0x03485000ff0075a7 */ /* 0x000ee40008040147 */
[----:B---3--:R-:W-:Y:S05]  /*7f10*/  @!P2 BRA `(.L_x_2065) ;  /* 0x000000840058a947 */ /* 0x008fea0003800000 */
.L_x_2064:
[----:B------:R-:W-:Y:S01]  /*7f20*/  UIADD3 UR6, UR36, 0x400, URZ ;  /* 0x0000040024067890 */ /* 0x000fe2000fffe03f */
[----:B------:R-:W-:Y:S01]  /*7f30*/  WARPGROUP.ARRIVE ;  /* 0x00000000000079c5 */ /* 0x000fe20000000000 */
[----:B------:R-:W-:Y:S01]  /*7f40*/  UMOV UR11, 0x40000040 ;  /* 0x40000040000b7882 */ /* 0x000fe20000000000 */
[----:B-1----:R-:W-:Y:S01]  /*7f50*/  FMUL.FTZ R11, R24, UR39 ;  /* 0x00000027180b7c20 */ /* 0x002fe20008410000 */
[----:B------:R-:W-:Y:S01]  /*7f60*/  USHF.R.U32.HI UR6, URZ, 0x4, UR6 ;  /* 0x000000043f067899 */ /* 0x000fe20008011606 */
[----:B------:R-:W-:Y:S01]  /*7f70*/  FMUL.FTZ R185, R25, UR39 ;  /* 0x0000002719b97c20 */ /* 0x000fe20008410000 */
[----:B------:R-:W-:Y:S01]  /*7f80*/  FMUL.FTZ R187, R32, UR39 ;  /* 0x0000002720bb7c20 */ /* 0x000fe20008410000 */
[----:B------:R-:W-:Y:S01]  /*7f90*/  FMUL.FTZ R189, R33, UR39 ;  /* 0x0000002721bd7c20 */ /* 0x000fe20008410000 */
[----:B------:R-:W-:Y:S01]  /*7fa0*/  ULOP3.LUT UR6, UR6, 0x3fff, URZ, 0xc0, !UPT ;  /* 0x00003fff06067892 */ /* 0x000fe2000f8ec03f */
[----:B------:R-:W2:Y:S01]  /*7fb0*/  MUFU.TANH R11, R11 ;  /* 0x0000000b000b7308 */ /* 0x000ea20000002400 */
        /* <DEDUP_REMOVED lines=19> */
[----:B--23--:R-:W-:Y:S01]  /*80f0*/  FMNMX.FTZ R0, R11, R12, !PT ;  /* 0x0000000c0b007209 */ /* 0x00cfe20007810000 */
        /* <DEDUP_REMOVED lines=42> */
[----:B0-----:R-:W0:Y:S01]  /*83a0*/  LDC R10, c[0x0][0x988] ;  /* 0x00026200ff0a7b82 */ /* 0x001e220000000800 */
[----:B------:R-:W-:Y:S01]  /*83b0*/  FMUL.FTZ R221, R86, UR39 ;  /* 0x0000002756dd7c20 */ /* 0x000fe20008410000 */
[----:B------:R-:W-:Y:S01]  /*83c0*/  FMUL.FTZ R87, R87, UR39 ;  /* 0x0000002757577c20 */ /* 0x000fe20008410000 */
[----:B------:R-:W-:Y:S01]  /*83d0*/  MUFU.TANH R199, R199 ;  /* 0x000000c700c77308 */ /* 0x000fe20000002400 */
[C---:B------:R-:W-:Y:S01]  /*83e0*/  ISETP.GT.AND P2, PT, R15.reuse, R17, PT ;  /* 0x000000110f00720c */ /* 0x040fe20003f44270 */
[----:B------:R-:W-:Y:S01]  /*83f0*/  UMOV UR41, UR37 ;  /* 0x0000002500297c82 */ /* 0x000fe20008000000 */
[----:B------:R-:W-:-:S05]  /*8400*/  IADD3 R15, R15, -0x1, RZ ;  /* 0xffffffff0f0f7810 */ /* 0x000fca0007ffe0ff */
        /* <DEDUP_REMOVED lines=16> */
[----:B------:R-:W-:Y:S01]  /*8510*/  FMUL.FTZ R29, R38, UR39 ;  /* 0x00000027261d7c20 */ /* 0x000fe20008410000 */
[----:B------:R-:W-:Y:S01]  /*8520*/  HGMMA.64x128x16.F32.BF16 R88, R176, gdesc[UR8].tnspB, R88, gsb0 ;  /* 0x41e00008b0587df0 */ /* 0x000fe20008001858 */
[----:B------:R-:W-:Y:S01]  /*8530*/  UIADD3 UR10, UR6, 0x100, URZ ;  /* 0x00000100060a7890 */ /* 0x000fe2000fffe03f */
[----:B------:R-:W-:-:S04]  /*8540*/  UMOV UR11, 0x40000040 ;  /* 0x40000040000b7882 */ /* 0x000fc80000000000 */
[----:B------:R-:W1:Y:S08]  /*8550*/  MUFU.TANH R181, R181 ;  /* 0x000000b500b57308 */ /* 0x000e700000002400 */
[----:B------:R-:W2:Y:S08]  /*8560*/  MUFU.TANH R183, R183 ;  /* 0x000000b700b77308 */ /* 0x000eb00000002400 */
        /* <DEDUP_REMOVED lines=32> */
[----:B------:R-:W-:Y:S01]  /*8770*/  MUFU.TANH R41, R41 ;  /* 0x0000002900297308 */ /* 0x000fe20000002400 */
[----:B------:R-:W-:Y:S01]  /*8780*/  HGMMA.64x128x16.F32.BF16 R88, R172, gdesc[UR8].tnspB, R88, gsb0 ;  /* 0x41e00008ac587df0 */ /* 0x000fe20008001858 */
[----:B------:R-:W-:Y:S01]  /*8790*/  UIADD3 UR10, UR6, 0x180, URZ ;  /* 0x00000180060a7890 */ /* 0x000fe2000fffe03f */
[----:B------:R-:W-:-:S05]  /*87a0*/  UMOV UR11, 0x40000040 ;  /* 0x40000040000b7882 */ /* 0x000fca0000000000 */
[----:B------:R-:W1:Y:S08]  /*87b0*/  MUFU.TANH R177, R177 ;  /* 0x000000b100b17308 */ /* 0x000e700000002400 */
[----:B------:R-:W2:Y:S08]  /*87c0*/  MUFU.TANH R179, R179 ;  /* 0x000000b300b37308 */ /* 0x000eb00000002400 */
[----:B------:R-:W3:Y:S01]  /*87d0*/  MUFU.TANH R59, R59 ;  /* 0x0000003b003b7308 */ /* 0x000ee20000002400 */
        /* <DEDUP_REMOVED lines=9> */
[----:B---3--:R-:W-:-:S03]  /*8870*/  FMNMX.FTZ R0, R59, R0, !PT ;  /* 0x000000003b007209 */ /* 0x008fc60007810000 */
        /* <DEDUP_REMOVED lines=22> */
[----:B------:R-:W1:Y:S08]  /*89e0*/  MUFU.TANH R173, R173 ;  /* 0x000000ad00ad7308 */ /* 0x000e700000002400 */
[----:B------:R-:W2:Y:S08]  /*89f0*/  MUFU.TANH R175, R175 ;  /* 0x000000af00af7308 */ /* 0x000eb00000002400 */
[----:B------:R-:W-:Y:S01]  /*8a00*/  MUFU.TANH R221, R221 ;  /* 0x000000dd00dd7308 */ /* 0x000fe20000002400 */
[----:B-1----:R-:W-:-:S04]  /*8a10*/  FMNMX.FTZ R0, R173, R0, !PT ;  /* 0x00000000ad007209 */ /* 0x002fc80007810000 */
[----:B------:R-:W-:-:S03]  /*8a20*/  FMNMX.FTZ R0, R69, R0, !PT ;  /* 0x0000000045007209 */ /* 0x000fc60007810000 */
[----:B------:R-:W-:Y:S01]  /*8a30*/  MUFU.TANH R87, R87 ;  /* 0x0000005700577308 */ /* 0x000fe20000002400 */
[----:B--2---:R-:W-:-:S04]  /*8a40*/  FMNMX.FTZ R0, R175, R0, !PT ;  /* 0x00000000af007209 */ /* 0x004fc80007810000 */
[----:B------:R-:W-:-:S04]  /*8a50*/  FMNMX.FTZ R0, R73, R0, !PT ;  /* 0x0000000049007209 */ /* 0x000fc80007810000 */
[----:B------:R-:W-:-:S04]  /*8a60*/  FMNMX.FTZ R0, R209, R0, !PT ;  /* 0x00000000d1007209 */ /* 0x000fc80007810000 */
[----:B------:R-:W-:-:S04]  /*8a70*/  FMNMX.FTZ R0, R211, R0, !PT ;  /* 0x00000000d3007209 */ /* 0x000fc80007810000 */
[----:B------:R-:W-:-:S04]  /*8a80*/  FMNMX.FTZ R0, R213, R0, !PT ;  /* 0x00000000d5007209 */ /* 0x000fc80007810000 */
[----:B------:R-:W-:-:S04]  /*8a90*/  FMNMX.FTZ R0, R81, R0, !PT ;  /* 0x0000000051007209 */ /* 0x000fc80007810000 */
[----:B------:R-:W-:-:S04]  /*8aa0*/  FMNMX.FTZ R0, R217, R0, !PT ;  /* 0x00000000d9007209 */ /* 0x000fc80007810000 */
[----:B------:R-:W-:-:S05]  /*8ab0*/  FMNMX.FTZ R0, R215, R0, !PT ;  /* 0x00000000d7007209 */ /* 0x000fca0007810000 */
[----:B------:R-:W1:Y:S02]  /*8ac0*/  SHFL.BFLY PT, R19, R0, 0x2, 0x1f ;  /* 0x0c401f0000137f89 */ /* 0x000e6400000e0000 */
[----:B-1----:R-:W-:-:S05]  /*8ad0*/  FMNMX.FTZ R19, R0, R19, !PT ;  /* 0x0000001300137209 */ /* 0x002fca0007810000 */
[----:B------:R-:W1:Y:S02]  /*8ae0*/  SHFL.BFLY PT, R0, R19, 0x1, 0x1f ;  /* 0x0c201f0013007f89 */ /* 0x000e6400000e0000 */
[----:B-1----:R-:W-:-:S05]  /*8af0*/  FMNMX.FTZ R19, R19, R0, !PT ;  /* 0x0000000013137209 */ /* 0x002fca0007810000 */
        /* <DEDUP_REMOVED lines=18> */
[-CC-:B------:R-:W-:Y:S01]  /*8c20*/  FFMA.FTZ R174, R199, R10.reuse, -R0.reuse ;  /* 0x0000000ac7ae7223 */ /* 0x180fe20000010800 */
[----:B------:R-:W-:Y:S01]  /*8c30*/  FFMA.FTZ R191, R179, R10, -R0 ;  /* 0x0000000ab3bf7223 */ /* 0x000fe20000010800 */
[----:B------:R-:W-:-:S02]  /*8c40*/  WARPGROUP.DEPBAR.LE gsb0, 0x0 ;  /* 0x00008000000079c5 */ /* 0x000fc40000010000 */
[----:B------:R-:W-:Y:S01]  /*8c50*/  WARPGROUP.ARRIVE ;  /* 0x00000000000079c5 */ /* 0x000fe20000000000 */
[----:B------:R-:W-:Y:S01]  /*8c60*/  FMNMX.FTZ R12, R27, R12, !PT ;  /* 0x0000000c1b0c7209 */ /* 0x000fe20007810000 */
[----:B------:R-:W-:Y:S01]  /*8c70*/  FMUL.FTZ R169, R74, UR39 ;  /* 0x000000274aa97c20 */ /* 0x000fe20008410000 */
[----:B------:R-:W-:Y:S01]  /*8c80*/  FMUL.FTZ R171, R78, UR39 ;  /* 0x000000274eab7c20 */ /* 0x000fe20008410000 */
[----:B------:R-:W0:Y:S01]  /*8c90*/  MUFU.EX2 R223, R223 ;  /* 0x000000df00df7308 */ /* 0x000e220000000800 */
[----:B------:R-:W-:Y:S01]  /*8ca0*/  FMNMX.FTZ R12, R29, R12, !PT ;  /* 0x0000000c1d0c7209 */ /* 0x000fe20007810000 */
[----:B------:R-:W-:Y:S01]  /*8cb0*/  HGMMA.64x128x16.F32.BF16 R88, R164, gdesc[UR8].tnspB, R88, gsb0 ;  /* 0x41e00008a4587df0 */ /* 0x000fe20008001858 */
[----:B------:R-:W-:Y:S01]  /*8cc0*/  UIADD3 UR10, UR6, 0x280, URZ ;  /* 0x00000280060a7890 */ /* 0x000fe2000fffe03f */
[--C-:B------:R-:W-:Y:S01]  /*8cd0*/  FFMA.FTZ R168, R177, R10, -R0.reuse ;  /* 0x0000000ab1a87223 */ /* 0x100fe20000010800 */
[----:B------:R-:W-:Y:S01]  /*8ce0*/  UMOV UR11, 0x40000040 ;  /* 0x40000040000b7882 */ /* 0x000fe20000000000 */
[----:B------:R-:W-:Y:S01]  /*8cf0*/  FMNMX.FTZ R12, R31, R12, !PT ;  /* 0x0000000c1f0c7209 */ /* 0x000fe20007810000 */
[-CC-:B------:R-:W-:Y:S01]  /*8d00*/  FFMA.FTZ R170, R203, R10.reuse, -R0.reuse ;  /* 0x0000000acbaa7223 */ /* 0x180fe20000010800 */
[----:B------:R-:W-:Y:S01]  /*8d10*/  MUFU.TANH R169, R169 ;  /* 0x000000a900a97308 */ /* 0x000fe20000002400 */
[--C-:B------:R-:W-:Y:S01]  /*8d20*/  FFMA.FTZ R193, R205, R10, -R0.reuse ;  /* 0x0000000acdc17223 */ /* 0x100fe20000010800 */
[----:B------:R-:W-:Y:S01]  /*8d30*/  FMNMX.FTZ R12, R33, R12, !PT ;  /* 0x0000000c210c7209 */ /* 0x000fe20007810000 */
[-CC-:B------:R-:W-:Y:S01]  /*8d40*/  FFMA.FTZ R16, R213, R10.reuse, -R0.reuse ;  /* 0x0000000ad5107223 */ /* 0x180fe20000010800 */
[----:B------:R-:W-:-:S02]  /*8d50*/  FFMA.FTZ R20, R217, R10, -R0 ;  /* 0x0000000ad9147223 */ /* 0x000fc40000010800 */
[----:B------:R-:W-:Y:S02]  /*8d60*/  FMNMX.FTZ R12, R35, R12, !PT ;  /* 0x0000000c230c7209 */ /* 0x000fe40007810000 */
[----:B------:R-:W-:Y:S01]  /*8d70*/  MUFU.TANH R171, R171 ;  /* 0x000000ab00ab7308 */ /* 0x000fe20000002400 */
[----:B0-----:R-:W-:Y:S01]  /*8d80*/  FFMA.FTZ R7, R2, R7, R223 ;  /* 0x0000000702077223 */ /* 0x001fe200000100df */
[----:B------:R-:W-:-:S04]  /*8d90*/  FMNMX.FTZ R12, R37, R12, !PT ;  /* 0x0000000c250c7209 */ /* 0x000fc80007810000 */
[----:B------:R-:W-:Y:S02]  /*8da0*/  FMNMX.FTZ R12, R39, R12, !PT ;  /* 0x0000000c270c7209 */ /* 0x000fe40007810000 */
[----:B------:R-:W0:Y:S02]  /*8db0*/  MUFU.EX2 R180, R180 ;  /* 0x000000b400b47308 */ /* 0x000e240000000800 */
[----:B------:R-:W-:-:S04]  /*8dc0*/  FMNMX.FTZ R12, R41, R12, !PT ;  /* 0x0000000c290c7209 */ /* 0x000fc80007810000 */
[----:B------:R-:W-:Y:S02]  /*8dd0*/  FMNMX.FTZ R12, R43, R12, !PT ;  /* 0x0000000c2b0c7209 */ /* 0x000fe40007810000 */
[----:B------:R-:W1:Y:S02]  /*8de0*/  MUFU.EX2 R182, R182 ;  /* 0x000000b600b67308 */ /* 0x000e640000000800 */
[----:B------:R-:W-:-:S04]  /*8df0*/  FMNMX.FTZ R12, R47, R12, !PT ;  /* 0x0000000c2f0c7209 */ /* 0x000fc80007810000 */
[----:B------:R-:W-:Y:S02]  /*8e00*/  FMNMX.FTZ R12, R45, R12, !PT ;  /* 0x0000000c2d0c7209 */ /* 0x000fe40007810000 */
[----:B------:R-:W-:Y:S01]  /*8e10*/  MUFU.EX2 R176, R176 ;  /* 0x000000b000b07308 */ /* 0x000fe20000000800 */
[C---:B0-----:R-:W-:Y:S01]  /*8e20*/  FADD.FTZ R7, R180.reuse, R7 ;  /* 0x00000007b4077221 */ /* 0x041fe20000010000 */
[----:B------:R-:W-:Y:S02]  /*8e30*/  FMNMX.FTZ R12, R51, R12, !PT ;  /* 0x0000000c330c7209 */ /* 0x000fe40007810000 */
[----:B------:R-:W-:Y:S02]  /*8e40*/  F2FP.BF16.F32.PACK_AB R180, R180, R223 ;  /* 0x000000dfb4b4723e */ /* 0x000fe400000010ff */
[----:B------:R-:W-:Y:S02]  /*8e50*/  FMNMX.FTZ R12, R49, R12, !PT ;  /* 0x0000000c310c7209 */ /* 0x000fe40007810000 */
[----:B------:R-:W-:Y:S01]  /*8e60*/  MUFU.EX2 R178, R178 ;  /* 0x000000b200b27308 */ /* 0x000fe20000000800 */
[----:B-1----:R-:W-:Y:S01]  /*8e70*/  FADD.FTZ R28, R182, R7 ;  /* 0x00000007b61c7221 */ /* 0x002fe20000010000 */
        /* <DEDUP_REMOVED lines=19> */
[----:B------:R-:W-:Y:S01]  /*8fb0*/  FMNMX.FTZ R11, R87, R12, !PT ;  /* 0x0000000c570b7209 */ /* 0x000fe20007810000 */
[--C-:B------:R-:W-:Y:S01]  /*8fc0*/  FFMA.FTZ R12, R175, R10, -R0.reuse ;  /* 0x0000000aaf0c7223 */ /* 0x100fe20000010800 */
[----:B------:R-:W-:Y:S03]  /*8fd0*/  MUFU.EX2 R170, R170 ;  /* 0x000000aa00aa7308 */ /* 0x000fe60000000800 */
[----:B------:R-:W0:Y:S05]  /*8fe0*/  SHFL.BFLY PT, R14, R11, 0x2, 0x1f ;  /* 0x0c401f000b0e7f89 */ /* 0x000e2a00000e0000 */
[----:B------:R-:W-:Y:S08]  /*8ff0*/  MUFU.EX2 R193, R193 ;  /* 0x000000c100c17308 */ /* 0x000ff00000000800 */
[----:B------:R-:W-:Y:S08]  /*9000*/  MUFU.EX2 R12, R12 ;  /* 0x0000000c000c7308 */ /* 0x000ff00000000800 */
[----:B------:R-:W-:Y:S01]  /*9010*/  MUFU.EX2 R16, R16 ;  /* 0x0000001000107308 */ /* 0x000fe20000000800 */
[----:B0-----:R-:W-:Y:S01]  /*9020*/  FMNMX.FTZ R22, R11, R14, !PT ;  /* 0x0000000e0b167209 */ /* 0x001fe20007810000 */
[----:B------:R-:W-:-:S04]  /*9030*/  FFMA.FTZ R14, R209, R10, -R0 ;  /* 0x0000000ad10e7223 */ /* 0x000fc80000010800 */
[----:B------:R-:W0:Y:S02]  /*9040*/  SHFL.BFLY PT, R11, R22, 0x1, 0x1f ;  /* 0x0c201f00160b7f89 */ /* 0x000e2400000e0000 */
[----:B------:R-:W-:Y:S01]  /*9050*/  MUFU.EX2 R20, R20 ;  /* 0x0000001400147308 */ /* 0x000fe20000000800 */
        /* <DEDUP_REMOVED lines=9> */
[-CC-:B------:R-:W-:Y:S01]  /*90f0*/  FFMA.FTZ R65, R73, R10.reuse, -R0.reuse ;  /* 0x0000000a49417223 */ /* 0x180fe20000010800 */
[----:B------:R-:W-:Y:S01]  /*9100*/  UMOV UR11, 0x40000040 ;  /* 0x40000040000b7882 */ /* 0x000fe20000000000 */
[----:B------:R-:W-:Y:S01]  /*9110*/  UIADD3 UR6, UR6, 0x380, URZ ;  /* 0x0000038006067890 */ /* 0x000fe2000fffe03f */
[-CC-:B------:R-:W-:Y:S01]  /*9120*/  FFMA.FTZ R167, R189, R10.reuse, -R0.reuse ;  /* 0x0000000abda77223 */ /* 0x180fe20000010800 */
[-CC-:B------:R-:W-:Y:S01]  /*9130*/  FFMA.FTZ R61, R69, R10.reuse, -R0.reuse ;  /* 0x0000000a453d7223 */ /* 0x180fe20000010800 */
[-CC-:B------:R-:W-:Y:S01]  /*9140*/  FFMA.FTZ R73, R81, R10.reuse, -R0.reuse ;  /* 0x0000000a51497223 */ /* 0x180fe20000010800 */
[----:B0-----:R-:W-:Y:S01]  /*9150*/  FMNMX.FTZ R11, R22, R11, !PT ;  /* 0x0000000b160b7209 */ /* 0x001fe20007810000 */
[-CC-:B------:R-:W-:Y:S01]  /*9160*/  FFMA.FTZ R189, R201, R10.reuse, -R0.reuse ;  /* 0x0000000ac9bd7223 */ /* 0x180fe20000010800 */
[-CC-:B------:R-:W-:Y:S01]  /*9170*/  FFMA.FTZ R69, R211, R10.reuse, -R0.reuse ;  /* 0x0000000ad3457223 */ /* 0x180fe20000010800 */
[-C--:B------:R-:W-:Y:S01]  /*9180*/  FFMA.FTZ R81, R215, R10.reuse, -R0 ;  /* 0x0000000ad7517223 */ /* 0x080fe20000010800 */
[----:B------:R-:W0:Y:S01]  /*9190*/  MUFU.EX2 R165, R183 ;  /* 0x000000b700a57308 */ /* 0x000e220000000800 */
[----:B------:R-:W-:-:S04]  /*91a0*/  FMUL.FTZ R26, R11, R10 ;  /* 0x0000000a0b1a7220 */ /* 0x000fc80000410000 */
        /* <DEDUP_REMOVED lines=11> */
[-C--:B------:R-:W-:Y:S01]  /*9260*/  FFMA.FTZ R39, R39, R10.reuse, -R26 ;  /* 0x0000000a27277223 */ /* 0x080fe2000001081a */
[----:B0-----:R-:W-:Y:S01]  /*9270*/  FADD.FTZ R7, R165, R28 ;  /* 0x0000001ca5077221 */ /* 0x001fe20000010000 */
[----:B------:R-:W-:Y:S01]  /*9280*/  MUFU.EX2 R181, R181 ;  /* 0x000000b500b57308 */ /* 0x000fe20000000800 */
[-CC-:B-1----:R-:W-:Y:S01]  /*9290*/  FFMA.FTZ R13, R41, R10.reuse, -R26.reuse ;  /* 0x0000000a290d7223 */ /* 0x182fe2000001081a */
[-CC-:B------:R-:W-:Y:S01]  /*92a0*/  FFMA.FTZ R24, R43, R10.reuse, -R26.reuse ;  /* 0x0000000a2b187223 */ /* 0x180fe2000001081a */
[----:B------:R-:W-:Y:S01]  /*92b0*/  FADD.FTZ R28, R176, R7 ;  /* 0x00000007b01c7221 */ /* 0x000fe20000010000 */
        /* <DEDUP_REMOVED lines=13> */
[----:B0-----:R-:W-:Y:S01]  /*9390*/  MOV R21, UR40 ;  /* 0x0000002800157c02 */ /* 0x001fe20008000f00 */
[-CC-:B------:R-:W-:Y:S01]  /*93a0*/  FFMA.FTZ R171, R171, R10.reuse, -R26.reuse ;  /* 0x0000000aabab7223 */ /* 0x180fe2000001081a */
[-CC-:B------:R-:W-:Y:S01]  /*93b0*/  FFMA.FTZ R79, R79, R10.reuse, -R26.reuse ;  /* 0x0000000a4f4f7223 */ /* 0x180fe2000001081a */
[-CC-:B------:R-:W-:Y:S01]  /*93c0*/  FFMA.FTZ R219, R219, R10.reuse, -R26.reuse ;  /* 0x0000000adbdb7223 */ /* 0x180fe2000001081a */
[----:B------:R-:W-:Y:S01]  /*93d0*/  FFMA.FTZ R83, R83, R10, -R26 ;  /* 0x0000000a53537223 */ /* 0x000fe2000001081a */
[----:B------:R-:W-:-:S02]  /*93e0*/  @!P1 VIADD R21, R21, 0x34840 ;  /* 0x0003484015159836 */ /* 0x000fc40000000000 */
[----:B------:R-:W-:Y:S01]  /*93f0*/  FFMA.FTZ R221, R221, R10, -R26 ;  /* 0x0000000adddd7223 */ /* 0x000fe2000001081a */
[----:B------:R-:W-:Y:S01]  /*9400*/  MUFU.EX2 R25, R25 ;  /* 0x0000001900197308 */ /* 0x000fe20000000800 */
[----:B------:R-:W-:Y:S02]  /*9410*/  F2FP.BF16.F32.PACK_AB R182, R165, R182 ;  /* 0x000000b6a5b6723e */ /* 0x000fe400000010ff */
[----:B------:R-:W-:-:S05]  /*9420*/  @!P1 PRMT R21, RZ, 0x654, R21 ;  /* 0x00000654ff159816 */ /* 0x000fca0000000015 */
[----:B------:R-:W0:Y:S08]  /*9430*/  MUFU.EX2 R167, R167 ;  /* 0x000000a700a77308 */ /* 0x000e300000000800 */
[----:B------:R-:W1:Y:S08]  /*9440*/  MUFU.EX2 R27, R27 ;  /* 0x0000001b001b7308 */ /* 0x000e700000000800 */
[----:B------:R-:W-:Y:S01]  /*9450*/  MUFU.EX2 R29, R29 ;  /* 0x0000001d001d7308 */ /* 0x000fe20000000800 */
[C---:B0-----:R-:W-:Y:S01]  /*9460*/  FADD.FTZ R7, R167.reuse, R28 ;  /* 0x0000001ca7077221 */ /* 0x041fe20000010000 */
[----:B------:R-:W-:-:S03]  /*9470*/  F2FP.BF16.F32.PACK_AB R176, R167, R176 ;  /* 0x000000b0a7b0723e */ /* 0x000fc600000010ff */
[----:B------:R-:W-:Y:S01]  /*9480*/  FADD.FTZ R28, R178, R7 ;  /* 0x00000007b21c7221 */ /* 0x000fe20000010000 */
[C---:B------:R-:W-:Y:S02]  /*9490*/  F2FP.BF16.F32.PACK_AB R178, R185.reuse, R178 ;  /* 0x000000b2b9b2723e */ /* 0x040fe400000010ff */
[----:B------:R-:W0:Y:S01]  /*94a0*/  MUFU.EX2 R31, R31 ;  /* 0x0000001f001f7308 */ /* 0x000e220000000800 */
[----:B------:R-:W-:Y:S01]  /*94b0*/  FADD.FTZ R7, R185, R28 ;  /* 0x0000001cb9077221 */ /* 0x000fe20000010000 */
[----:B-1----:R-:W-:-:S03]  /*94c0*/  F2FP.BF16.F32.PACK_AB R177, R27, R25 ;  /* 0x000000191bb1723e */ /* 0x002fc600000010ff */
[----:B------:R-:W-:Y:S01]  /*94d0*/  FADD.FTZ R28, R172, R7 ;  /* 0x00000007ac1c7221 */ /* 0x000fe20000010000 */
[C---:B------:R-:W-:Y:S02]  /*94e0*/  F2FP.BF16.F32.PACK_AB R172, R187.reuse, R172 ;  /* 0x000000acbbac723e */ /* 0x040fe400000010ff */
[----:B------:R-:W-:Y:S01]  /*94f0*/  MUFU.EX2 R35, R35 ;  /* 0x0000002300237308 */ /* 0x000fe20000000800 */
[----:B------:R-:W-:-:S04]  /*9500*/  FADD.FTZ R7, R187, R28 ;  /* 0x0000001cbb077221 */ /* 0x000fc80000010000 */
[----:B------:R-:W-:-:S03]  /*9510*/  FADD.FTZ R28, R174, R7 ;  /* 0x00000007ae1c7221 */ /* 0x000fc60000010000 */
[----:B------:R-:W-:Y:S01]  /*9520*/  MUFU.EX2 R175, R175 ;  /* 0x000000af00af7308 */ /* 0x000fe20000000800 */
[----:B0-----:R-:W-:-:S07]  /*9530*/  F2FP.BF16.F32.PACK_AB R179, R31, R29 ;  /* 0x0000001d1fb3723e */ /* 0x001fce00000010ff */
[----:B------:R-:W0:Y:S08]  /*9540*/  MUFU.EX2 R189, R189 ;  /* 0x000000bd00bd7308 */ /* 0x000e300000000800 */
[----:B------:R-:W-:Y:S08]  /*9550*/  MUFU.EX2 R39, R39 ;  /* 0x0000002700277308 */ /* 0x000ff00000000800 */
[----:B------:R-:W-:Y:S01]  /*9560*/  MUFU.EX2 R13, R13 ;  /* 0x0000000d000d7308 */ /* 0x000fe20000000800 */
[C---:B0-----:R-:W-:Y:S01]  /*9570*/  FADD.FTZ R7, R189.reuse, R28 ;  /* 0x0000001cbd077221 */ /* 0x041fe20000010000 */
[----:B------:R-:W-:-:S03]  /*9580*/  F2FP.BF16.F32.PACK_AB R174, R189, R174 ;  /* 0x000000aebdae723e */ /* 0x000fc600000010ff */
[----:B------:R-:W-:Y:S01]  /*9590*/  FADD.FTZ R28, R168, R7 ;  /* 0x00000007a81c7221 */ /* 0x000fe20000010000 */
[----:B------:R-:W-:Y:S02]  /*95a0*/  F2FP.BF16.F32.PACK_AB R168, R191, R168 ;  /* 0x000000a8bfa8723e */ /* 0x000fe400000010ff */
[----:B------:R-:W-:Y:S01]  /*95b0*/  MUFU.EX2 R24, R24 ;  /* 0x0000001800187308 */ /* 0x000fe20000000800 */
[----:B------:R-:W-:Y:S02]  /*95c0*/  WARPGROUP.DEPBAR.LE gsb0, 0x0 ;  /* 0x00008000000079c5 */ /* 0x000fe40000010000 */
[----:B------:R-:W-:Y:S01]  /*95d0*/  WARPGROUP.ARRIVE ;  /* 0x00000000000079c5 */ /* 0x000fe20000000000 */
[----:B------:R-:W-:Y:S01]  /*95e0*/  FADD.FTZ R161, -R11, R8 ;  /* 0x000000080ba17221 */ /* 0x000fe20000010100 */
[-CC-:B------:R-:W-:Y:S01]  /*95f0*/  FFMA.FTZ R160, R207, R10.reuse, -R0.reuse ;  /* 0x0000000acfa07223 */ /* 0x180fe20000010800 */
[-C--:B------:R-:W-:Y:S01]  /*9600*/  FFMA.FTZ R162, R173, R10.reuse, -R0 ;  /* 0x0000000aada27223 */ /* 0x080fe20000010800 */
[-CC-:B------:R-:W-:Y:S01]  /*9610*/  FFMA.FTZ R173, R33, R10.reuse, -R26.reuse ;  /* 0x0000000a21ad7223 */ /* 0x180fe2000001081a */
[-C--:B------:R-:W-:Y:S01]  /*9620*/  FMUL.FTZ R161, R161, R10.reuse ;  /* 0x0000000aa1a17220 */ /* 0x080fe20000410000 */
[----:B------:R-:W-:Y:S01]  /*9630*/  HGMMA.64x128x16.F32.BF16 R88, R156, gdesc[UR8].tnspB, R88, gsb0 ;  /* 0x41e000089c587df0 */ /* 0x000fe20008001858 */
[----:B------:R-:W-:Y:S01]  /*9640*/  UMOV UR10, UR6 ;  /* 0x00000006000a7c82 */ /* 0x000fe20008000000 */
[----:B------:R-:W-:Y:S01]  /*9650*/  UMOV UR11, 0x40000040 ;  /* 0x40000040000b7882 */ /* 0x000fe20000000000 */
[----:B------:R-:W0:Y:S01]  /*9660*/  MUFU.EX2 R0, R161 ;  /* 0x000000a100007308 */ /* 0x000e220000000800 */
[-CC-:B------:R-:W-:Y:S01]  /*9670*/  FFMA.FTZ R8, R51, R10.reuse, -R26.reuse ;  /* 0x0000000a33087223 */ /* 0x180fe2000001081a */
[----:B------:R-:W-:-:S06]  /*9680*/  FFMA.FTZ R26, R87, R10, -R26 ;  /* 0x0000000a571a7223 */ /* 0x000fcc000001081a */
[----:B------:R-:W1:Y:S08]  /*9690*/  MUFU.EX2 R173, R173 ;  /* 0x000000ad00ad7308 */ /* 0x000e700000000800 */
[----:B------:R-:W2:Y:S01]  /*96a0*/  MUFU.EX2 R9, R9 ;  /* 0x0000000900097308 */ /* 0x000ea20000000800 */
[----:B0-----:R-:W-:Y:S01]  /*96b0*/  FFMA.FTZ R6, R0, R6, R181 ;  /* 0x0000000600067223 */ /* 0x001fe200000100b5 */
[----:B------:R-:W-:-:S03]  /*96c0*/  F2FP.BF16.F32.PACK_AB R181, R30, R181 ;  /* 0x000000b51eb5723e */ /* 0x000fc600000010ff */
[----:B------:R-:W-:-:S03]  /*96d0*/  FADD.FTZ R6, R30, R6 ;  /* 0x000000061e067221 */ /* 0x000fc60000010000 */
[----:B------:R-:W-:Y:S01]  /*96e0*/  MUFU.EX2 R22, R22 ;  /* 0x0000001600167308 */ /* 0x000fe20000000800 */
[----:B------:R-:W-:Y:S01]  /*96f0*/  FADD.FTZ R6, R183, R6 ;  /* 0x00000006b7067221 */ /* 0x000fe20000010000 */
[----:B------:R-:W-:-:S03]  /*9700*/  F2FP.BF16.F32.PACK_AB R183, R23, R183 ;  /* 0x000000b717b7723e */ /* 0x000fc600000010ff */
[----:B------:R-:W-:-:S03]  /*9710*/  FADD.FTZ R6, R23, R6 ;  /* 0x0000000617067221 */ /* 0x000fc60000010000 */
[----:B------:R-:W-:Y:S01]  /*9720*/  MUFU.EX2 R164, R164 ;  /* 0x000000a400a47308 */ /* 0x000fe20000000800 */
[----:B------:R-:W-:-:S04]  /*9730*/  FADD.FTZ R6, R25, R6 ;  /* 0x0000000619067221 */ /* 0x000fc80000010000 */
[----:B------:R-:W-:-:S03]  /*9740*/  FADD.FTZ R6, R27, R6 ;  /* 0x000000061b067221 */ /* 0x000fc60000010000 */
[----:B------:R-:W-:Y:S01]  /*9750*/  MUFU.EX2 R8, R8 ;  /* 0x0000000800087308 */ /* 0x000fe20000000800 */
[----:B------:R-:W-:-:S04]  /*9760*/  FADD.FTZ R6, R29, R6 ;  /* 0x000000061d067221 */ /* 0x000fc80000010000 */
[----:B------:R-:W-:-:S03]  /*9770*/  FADD.FTZ R6, R31, R6 ;  /* 0x000000061f067221 */ /* 0x000fc60000010000 */
[----:B------:R-:W-:Y:S01]  /*9780*/  MUFU.EX2 R55, R55 ;  /* 0x0000003700377308 */ /* 0x000fe20000000800 */
[----:B-1----:R-:W-:Y:S01]  /*9790*/  FADD.FTZ R6, R173, R6 ;  /* 0x00000006ad067221 */ /* 0x002fe20000010000 */
[----:B------:R-:W-:-:S03]  /*97a0*/  F2FP.BF16.F32.PACK_AB R173, R35, R173 ;  /* 0x000000ad23ad723e */ /* 0x000fc600000010ff */
[----:B------:R-:W-:-:S03]  /*97b0*/  FADD.FTZ R6, R35, R6 ;  /* 0x0000000623067221 */ /* 0x000fc60000010000 */
[----:B------:R-:W0:Y:S01]  /*97c0*/  MUFU.EX2 R49, R49 ;  /* 0x0000003100317308 */ /* 0x000e220000000800 */
[----:B------:R-:W-:Y:S01]  /*97d0*/  FADD.FTZ R6, R175, R6 ;  /* 0x00000006af067221 */ /* 0x000fe20000010000 */
[----:B------:R-:W-:-:S03]  /*97e0*/  F2FP.BF16.F32.PACK_AB R175, R39, R175 ;  /* 0x000000af27af723e */ /* 0x000fc600000010ff */
[----:B------:R-:W-:-:S03]  /*97f0*/  FADD.FTZ R6, R39, R6 ;  /* 0x0000000627067221 */ /* 0x000fc60000010000 */
[----:B------:R-:W-:Y:S01]  /*9800*/  MUFU.EX2 R166, R166 ;  /* 0x000000a600a67308 */ /* 0x000fe20000000800 */
[----:B------:R-:W-:-:S04]  /*9810*/  FADD.FTZ R7, R13, R6 ;  /* 0x000000060d077221 */ /* 0x000fc80000010000 */
[----:B------:R-:W-:-:S03]  /*9820*/  FADD.FTZ R6, R24, R7 ;  /* 0x0000000718067221 */ /* 0x000fc60000010000 */
[----:B------:R-:W1:Y:S01]  /*9830*/  MUFU.EX2 R32, R53 ;  /* 0x0000003500207308 */ /* 0x000e620000000800 */
[----:B--2---:R-:W-:Y:S01]  /*9840*/  FADD.FTZ R7, R9, R6 ;  /* 0x0000000609077221 */ /* 0x004fe20000010000 */
[----:B0-----:R-:W-:-:S03]  /*9850*/  F2FP.BF16.F32.PACK_AB R165, R49, R8 ;  /* 0x0000000831a5723e */ /* 0x001fc600000010ff */
[----:B------:R-:W-:-:S03]  /*9860*/  FADD.FTZ R7, R22, R7 ;  /* 0x0000000716077221 */ /* 0x000fc60000010000 */
[----:B------:R-:W-:Y:S01]  /*9870*/  MUFU.EX2 R57, R57 ;  /* 0x0000003900397308 */ /* 0x000fe20000000800 */
[----:B------:R-:W-:-:S04]  /*9880*/  FADD.FTZ R7, R8, R7 ;  /* 0x0000000708077221 */ /* 0x000fc80000010000 */
[----:B------:R-:W-:-:S03]  /*9890*/  FADD.FTZ R7, R49, R7 ;  /* 0x0000000731077221 */ /* 0x000fc60000010000 */
[----:B------:R-:W0:Y:S01]  /*98a0*/  MUFU.EX2 R63, R63 ;  /* 0x0000003f003f7308 */ /* 0x000e220000000800 */
[----:B-1----:R-:W-:-:S07]  /*98b0*/  FADD.FTZ R7, R32, R7 ;  /* 0x0000000720077221 */ /* 0x002fce0000010000 */
[----:B------:R-:W-:Y:S08]  /*98c0*/  MUFU.EX2 R160, R160 ;  /* 0x000000a000a07308 */ /* 0x000ff00000000800 */
[----:B------:R-:W1:Y:S01]  /*98d0*/  MUFU.EX2 R34, R77 ;  /* 0x0000004d00227308 */ /* 0x000e620000000800 */
[C---:B0-----:R-:W-:Y:S01]  /*98e0*/  FADD.FTZ R7, R63.reuse, R7 ;  /* 0x000000073f077221 */ /* 0x041fe20000010000 */
[----:B------:R-:W-:-:S06]  /*98f0*/  F2FP.BF16.F32.PACK_AB R167, R63, R32 ;  /* 0x000000203fa7723e */ /* 0x000fcc00000010ff */
[----:B------:R-:W-:Y:S08]  /*9900*/  MUFU.EX2 R59, R59 ;  /* 0x0000003b003b7308 */ /* 0x000ff00000000800 */
[----:B------:R-:W0:Y:S01]  /*9910*/  MUFU.EX2 R67, R67 ;  /* 0x0000004300437308 */ /* 0x000e220000000800 */
[----:B-1----:R-:W-:-:S07]  /*9920*/  FADD.FTZ R7, R34, R7 ;  /* 0x0000000722077221 */ /* 0x002fce0000010000 */
[----:B------:R-:W-:Y:S08]  /*9930*/  MUFU.EX2 R162, R162 ;  /* 0x000000a200a27308 */ /* 0x000ff00000000800 */
[----:B------:R-:W1:Y:S01]  /*9940*/  MUFU.EX2 R36, R85 ;  /* 0x0000005500247308 */ /* 0x000e620000000800 */
[C---:B0-----:R-:W-:Y:S01]  /*9950*/  FADD.FTZ R7, R67.reuse, R7 ;  /* 0x0000000743077221 */ /* 0x041fe20000010000 */
[----:B------:R-:W-:Y:S01]  /*9960*/  F2FP.BF16.F32.PACK_AB R161, R67, R34 ;  /* 0x0000002243a1723e */ /* 0x000fe200000010ff */
[----:B------:R-:W-:-:S02]  /*9970*/  WARPGROUP.DEPBAR.LE gsb0, 0x0 ;  /* 0x00008000000079c5 */ /* 0x000fc40000010000 */
[----:B------:R-:W-:-:S03]  /*9980*/  WARPGROUP.ARRIVE ;  /* 0x00000000000079c5 */ /* 0x000fc60000000000 */
[----:B------:R-:W-:Y:S03]  /*9990*/  MUFU.EX2 R61, R61 ;  /* 0x0000003d003d7308 */ /* 0x000fe60000000800 */
[----:B------:R-:W-:Y:S05]  /*99a0*/  HGMMA.64x128x16.F32.BF16 R88, R152, gdesc[UR8].tnspB, R88, gsb0 ;  /* 0x41e0000898587df0 */ /* 0x000fea0008001858 */
[----:B------:R-:W0:Y:S01]  /*99b0*/  MUFU.EX2 R71, R71 ;  /* 0x0000004700477308 */ /* 0x000e220000000800 */
[----:B-1----:R-:W-:-:S07]  /*99c0*/  FADD.FTZ R7, R36, R7 ;  /* 0x0000000724077221 */ /* 0x002fce0000010000 */
[----:B------:R1:W2:Y:S08]  /*99d0*/  MUFU.EX2 R38, R169 ;  /* 0x000000a900267308 */ /* 0x0002b00000000800 */
[----:B------:R-:W3:Y:S01]  /*99e0*/  MUFU.EX2 R65, R65 ;  /* 0x0000004100417308 */ /* 0x000ee20000000800 */
[----:B-1----:R-:W-:Y:S01]  /*99f0*/  F2FP.BF16.F32.PACK_AB R169, R24, R13 ;  /* 0x0000000d18a9723e */ /* 0x002fe200000010ff */
[C---:B0-----:R-:W-:Y:S01]  /*9a00*/  FADD.FTZ R7, R71.reuse, R7 ;  /* 0x0000000747077221 */ /* 0x041fe20000010000 */
[----:B------:R-:W-:-:S05]  /*9a10*/  F2FP.BF16.F32.PACK_AB R163, R71, R36 ;  /* 0x0000002447a3723e */ /* 0x000fca00000010ff */
[----:B------:R-:W0:Y:S01]  /*9a20*/  MUFU.EX2 R75, R75 ;  /* 0x0000004b004b7308 */ /* 0x000e220000000800 */
[----:B--2---:R-:W-:-:S07]  /*9a30*/  FADD.FTZ R7, R38, R7 ;  /* 0x0000000726077221 */ /* 0x004fce0000010000 */
[----:B------:R-:W-:Y:S01]  /*9a40*/  MUFU.EX2 R14, R14 ;  /* 0x0000000e000e7308 */ /* 0x000fe20000000800 */
[----:B---3--:R-:W-:-:S07]  /*9a50*/  F2FP.BF16.F32.PACK_AB R156, R65, R12 ;  /* 0x0000000c419c723e */ /* 0x008fce00000010ff */
[----:B------:R-:W1:Y:S01]  /*9a60*/  MUFU.EX2 R69, R69 ;  /* 0x0000004500457308 */ /* 0x000e620000000800 */
[C---:B0-----:R-:W-:Y:S01]  /*9a70*/  FADD.FTZ R7, R75.reuse, R7 ;  /* 0x000000074b077221 */ /* 0x041fe20000010000 */
[----:B------:R-:W-:-:S06]  /*9a80*/  F2FP.BF16.F32.PACK_AB R157, R75, R38 ;  /* 0x000000264b9d723e */ /* 0x000fcc00000010ff */
[----:B------:R-:W-:Y:S08]  /*9a90*/  MUFU.EX2 R79, R79 ;  /* 0x0000004f004f7308 */ /* 0x000ff00000000800 */
[----:B------:R-:W-:Y:S01]  /*9aa0*/  MUFU.EX2 R24, R219 ;  /* 0x000000db00187308 */ /* 0x000fe20000000800 */
[----:B-1----:R-:W-:-:S07]  /*9ab0*/  F2FP.BF16.F32.PACK_AB R158, R69, R14 ;  /* 0x0000000e459e723e */ /* 0x002fce00000010ff */
[----:B------:R-:W0:Y:S08]  /*9ac0*/  MUFU.EX2 R73, R73 ;  /* 0x0000004900497308 */ /* 0x000e300000000800 */
[----:B------:R-:W1:Y:S08]  /*9ad0*/  MUFU.EX2 R83, R83 ;  /* 0x0000005300537308 */ /* 0x000e700000000800 */
[----:B------:R-:W2:Y:S01]  /*9ae0*/  MUFU.EX2 R81, R81 ;  /* 0x0000005100517308 */ /* 0x000ea20000000800 */
[----:B------:R-:W-:-:S02]  /*9af0*/  WARPGROUP.DEPBAR.LE gsb0, 0x0 ;  /* 0x00008000000079c5 */ /* 0x000fc40000010000 */
[----:B------:R3:W-:Y:S05]  /*9b00*/  @!P1 SYNCS.ARRIVE.TRANS64.RED.A1T0 RZ, [R21+URZ], RZ ;  /* 0x000000ff15ff99a7 */ /* 0x0007ea000810043f */
[----:B------:R-:W-:Y:S01]  /*9b10*/  MUFU.EX2 R155, R26 ;  /* 0x0000001a009b7308 */ /* 0x000fe20000000800 */
[----:B0-----:R-:W-:Y:S02]  /*9b20*/  F2FP.BF16.F32.PACK_AB R152, R73, R16 ;  /* 0x000000104998723e */ /* 0x001fe400000010ff */
[----:B-1----:R-:W-:Y:S02]  /*9b30*/  F2FP.BF16.F32.PACK_AB R153, R83, R24 ;  /* 0x000000185399723e */ /* 0x002fe400000010ff */
[----:B--2---:R-:W-:Y:S01]  /*9b40*/  F2FP.BF16.F32.PACK_AB R154, R81, R20 ;  /* 0x00000014519a723e */ /* 0x004fe200000010ff */
[----:B---3--:R-:W-:-:S04]  /*9b50*/  IMAD.U32 R21, RZ, RZ, UR7 ;  /* 0x00000007ff157e24 */ /* 0x008fc8000f8e00ff */
[----:B------:R-:W-:-:S05]  /*9b60*/  @!P1 VIADD R21, R21, 0x34860 ;  /* 0x0003486015159836 */ /* 0x000fca0000000000 */
[----:B------:R-:W-:-:S04]  /*9b70*/  @!P1 PRMT R21, RZ, 0x654, R21 ;  /* 0x00000654ff159816 */ /* 0x000fc80000000015 */
[----:B------:R0:W-:Y:S02]  /*9b80*/  @!P1 SYNCS.ARRIVE.TRANS64.RED.A1T0 RZ, [R21+URZ], RZ ;  /* 0x000000ff15ff99a7 */ /* 0x0001e4000810043f */
[----:B0-----:R-:W-:-:S04]  /*9b90*/  FADD.FTZ R21, R191, R28 ;  /* 0x0000001cbf157221 */ /* 0x001fc80000010000 */
[----:B------:R-:W-:Y:S01]  /*9ba0*/  FADD.FTZ R28, R170, R21 ;  /* 0x00000015aa1c7221 */ /* 0x000fe20000010000 */
[----:B------:R-:W-:-:S03]  /*9bb0*/  F2FP.BF16.F32.PACK_AB R170, R193, R170 ;  /* 0x000000aac1aa723e */ /* 0x000fc600000010ff */
[----:B------:R-:W-:Y:S02]  /*9bc0*/  FADD.FTZ R21, R193, R28 ;  /* 0x0000001cc1157221 */ /* 0x000fe40000010000 */
[----:B------:R0:W1:Y:S02]  /*9bd0*/  MUFU.EX2 R28, R171 ;  /* 0x000000ab001c7308 */ /* 0x0000640000000800 */
[----:B------:R-:W-:Y:S01]  /*9be0*/  FADD.FTZ R6, R164, R21 ;  /* 0x00000015a4067221 */ /* 0x000fe20000010000 */
[----:B------:R-:W-:-:S03]  /*9bf0*/  F2FP.BF16.F32.PACK_AB R164, R55, R164 ;  /* 0x000000a437a4723e */ /* 0x000fc600000010ff */
[----:B------:R-:W-:Y:S01]  /*9c00*/  FADD.FTZ R21, R55, R6 ;  /* 0x0000000637157221 */ /* 0x000fe20000010000 */
[----:B0-----:R-:W-:-:S03]  /*9c10*/  F2FP.BF16.F32.PACK_AB R171, R22, R9 ;  /* 0x0000000916ab723e */ /* 0x001fc600000010ff */
[----:B------:R-:W-:Y:S01]  /*9c20*/  FADD.FTZ R6, R166, R21 ;  /* 0x00000015a6067221 */ /* 0x000fe20000010000 */
[----:B------:R-:W0:Y:S01]  /*9c30*/  MUFU.EX2 R22, R221 ;  /* 0x000000dd00167308 */ /* 0x000e220000000800 */
[C---:B------:R-:W-:Y:S02]  /*9c40*/  F2FP.BF16.F32.PACK_AB R166, R57.reuse, R166 ;  /* 0x000000a639a6723e */ /* 0x040fe400000010ff */
[----:B------:R-:W-:Y:S01]  /*9c50*/  FADD.FTZ R21, R57, R6 ;  /* 0x0000000639157221 */ /* 0x000fe20000010000 */
[----:B-1----:R-:W-:-:S03]  /*9c60*/  FADD.FTZ R7, R28, R7 ;  /* 0x000000071c077221 */ /* 0x002fc60000010000 */
[----:B------:R-:W-:Y:S01]  /*9c70*/  FADD.FTZ R6, R160, R21 ;  /* 0x00000015a0067221 */ /* 0x000fe20000010000 */
[----:B------:R-:W-:Y:S01]  /*9c80*/  F2FP.BF16.F32.PACK_AB R160, R59, R160 ;  /* 0x000000a03ba0723e */ /* 0x000fe200000010ff */
[----:B------:R-:W-:Y:S02]  /*9c90*/  FADD.FTZ R7, R79, R7 ;  /* 0x000000074f077221 */ /* 0x000fe40000010000 */
[----:B------:R-:W-:Y:S01]  /*9ca0*/  FADD.FTZ R13, R59, R6 ;  /* 0x000000063b0d7221 */ /* 0x000fe20000010000 */
[----:B------:R-:W-:Y:S01]  /*9cb0*/  F2FP.BF16.F32.PACK_AB R159, R79, R28 ;  /* 0x0000001c4f9f723e */ /* 0x000fe200000010ff */
[----:B------:R-:W-:Y:S02]  /*9cc0*/  FADD.FTZ R7, R24, R7 ;  /* 0x0000000718077221 */ /* 0x000fe40000010000 */
[----:B------:R-:W-:Y:S01]  /*9cd0*/  FADD.FTZ R6, R162, R13 ;  /* 0x0000000da2067221 */ /* 0x000fe20000010000 */
[----:B------:R-:W-:Y:S01]  /*9ce0*/  F2FP.BF16.F32.PACK_AB R162, R61, R162 ;  /* 0x000000a23da2723e */ /* 0x000fe200000010ff */
[----:B------:R-:W-:-:S02]  /*9cf0*/  FADD.FTZ R7, R83, R7 ;  /* 0x0000000753077221 */ /* 0x000fc40000010000 */
[----:B------:R-:W-:Y:S02]  /*9d00*/  FADD.FTZ R9, R61, R6 ;  /* 0x000000063d097221 */ /* 0x000fe40000010000 */
[----:B0-----:R-:W-:Y:S02]  /*9d10*/  FADD.FTZ R8, R22, R7 ;  /* 0x0000000716087221 */ /* 0x001fe40000010000 */
        /* <DEDUP_REMOVED lines=10> */
[C---:B------:R-:W-:Y:S01]  /*9dc0*/  FADD.FTZ R6, R155.reuse, R8 ;  /* 0x000000089b067221 */ /* 0x040fe20000010000 */
[----:B------:R-:W-:Y:S01]  /*9dd0*/  F2FP.BF16.F32.PACK_AB R155, R155, R22 ;  /* 0x000000169b9b723e */ /* 0x000fe200000010ff */
[----:B------:R-:W-:Y:S01]  /*9de0*/  IMAD.MOV.U32 R8, RZ, RZ, R11 ;  /* 0x000000ffff087224 */ /* 0x000fe200078e000b */
[----:B------:R-:W-:Y:S06]  /*9df0*/  @P2 BRA `(.L_x_2066) ;  /* 0xffffffd400ec2947 */ /* 0x000fec000383ffff */
.L_x_2057:
        /* <DEDUP_REMOVED lines=67> */
.L_x_2067:
[----:B------:R-:W-:Y:S01]  /*a230*/  ULEA UR5, UR37, UR36, 0x3 ;  /* 0x0000002425057291 */ /* 0x000fe2000f8e183f */
[----:B------:R-:W-:-:S08]  /*a240*/  SHF.L.U32 R3, R3, 0x1f, RZ ;  /* 0x0000001f03037819 */ /* 0x000fd000000006ff */
[----:B------:R0:W1:Y:S01]  /*a250*/  SYNCS.PHASECHK.TRANS64.TRYWAIT P2, [UR5+0x34850], R3 ;  /* 0x03485003ff0075a7 */ /* 0x0000620008040145 */
[----:B------:R-:W-:Y:S05]  /*a260*/  @!P0 BRA `(.L_x_2068) ;  /* 0x0000000000048947 */ /* 0x000fea0003800000 */
[----:B------:R-:W-:Y:S01]  /*a270*/  BPT.TRAP 0x1 ;  /* 0x000000040000795c */ /* 0x000fe20000300000 */
.L_x_2068:
[----:B-1----:R-:W-:Y:S05]  /*a280*/  @P2 BRA `(.L_x_2069) ;  /* 0x0000000000082947 */ /* 0x002fea0003800000 */
[----:B------:R-:W1:Y:S02]  /*a290*/  SYNCS.PHASECHK.TRANS64.TRYWAIT P0, [UR5+0x34850], R3 ;  /* 0x03485003ff0075a7 */ /* 0x000e640008000145 */
[----:B-1----:R-:W-:Y:S05]  /*a2a0*/  @!P0 BRA `(.L_x_2070) ;  /* 0x00000060008c8947 */ /* 0x002fea0003800000 */
.L_x_2069:
        /* <DEDUP_REMOVED lines=9> */
[----:B------:R-:W-:Y:S01]  /*a340*/  IMAD.MOV.U32 R2, RZ, RZ, -0x800000 ;  /* 0xff800000ff027424 */ /* 0x000fe200078e00ff */
[----:B------:R-:W-:-:S02]  /*a350*/  ULOP3.LUT UR4, UR36, 0x4000000, URZ, 0xfc, !UPT ;  /* 0x0400000024047892 */ /* 0x000fc4000f8efc3f */
[----:B------:R-:W-:Y:S02]  /*a360*/  @!P1 PRMT R9, RZ, 0x654, R9 ;  /* 0x00000654ff099816 */ /* 0x000fe40000000009 */
[----:B------:R-:W-:-:S07]  /*a370*/  ULEA UR4, UR37, UR4, 0xb ;  /* 0x0000000425047291 */ /* 0x000fce000f8e583f */
[----:B------:R-:W-:Y:S02]  /*a380*/  UMOV UR6, UR4 ;  /* 0x0000000400067c82 */ /* 0x000fe40008000000 */
[----:B------:R-:W-:Y:S01]  /*a390*/  HGMMA.64x128x16.F32.BF16 R24, R180, gdesc[UR4].tnspB, R24, gsb0 ;  /* 0x41e00004b4187df0 */ /* 0x000fe20008001818 */
[----:B------:R-:W-:Y:S01]  /*a3a0*/  UIADD3 UR6, UR4, 0x80, URZ ;  /* 0x0000008004067890 */ /* 0x000fe2000fffe03f */
[----:B-1----:R-:W-:Y:S01]  /*a3b0*/  FADD.FTZ R0, R0, R7 ;  /* 0x0000000700007221 */ /* 0x002fe20000010000 */
[----:B------:R-:W-:Y:S01]  /*a3c0*/  UMOV UR7, 0x40000040 ;  /* 0x4000004000077882 */ /* 0x000fe20000000000 */
[----:B0-----:R-:W-:Y:S01]  /*a3d0*/  FADD.FTZ R4, R3, R6 ;  /* 0x0000000603047221 */ /* 0x001fe20000010000 */
[----:B------:R-:W-:Y:S02]  /*a3e0*/  IMAD.MOV.U32 R6, RZ, RZ, RZ ;  /* 0x000000ffff067224 */ /* 0x000fe400078e00ff */
[----:B------:R-:W0:Y:S04]  /*a3f0*/  SHFL.BFLY PT, R3, R0, 0x1, 0x1f ;  /* 0x0c201f0000037f89 */ /* 0x000e2800000e0000 */
[----:B------:R-:W1:Y:S01]  /*a400*/  SHFL.BFLY PT, R5, R4, 0x1, 0x1f ;  /* 0x0c201f0004057f89 */ /* 0x000e6200000e0000 */
[----:B0-----:R-:W-:Y:S01]  /*a410*/  FADD.FTZ R12, R0, R3 ;  /* 0x00000003000c7221 */ /* 0x001fe20000010000 */
[----:B------:R-:W-:-:S02]  /*a420*/  MOV R3, RZ ;  /* 0x000000ff00037202 */ /* 0x000fc40000000f00 */
[----:B------:R-:W-:Y:S01]  /*a430*/  MOV R0, 0xff800000 ;  /* 0xff80000000007802 */ /* 0x000fe20000000f00 */
        /* <DEDUP_REMOVED lines=114> */
.L_x_2040:
[----:B------:R-:W-:Y:S05]  /*ab60*/  @P0 BRA `(.L_x_2071) ;  /* 0x0000001400340947 */ /* 0x000fea0003800000 */
[----:B------:R-:W1:Y:S01]  /*ab70*/  S2R R3, SR_TID.X ;  /* 0x0000000000037919 */ /* 0x000e620000002100 */
[----:B------:R-:W2:Y:S01]  /*ab80*/  LDC R17, c[0x0][0xbe8] ;  /* 0x0002fa00ff117b82 */ /* 0x000ea20000000800 */
[----:B------:R-:W-:Y:S01]  /*ab90*/  SHF.R.S32.HI R11, RZ, 0x1f, R18 ;  /* 0x0000001fff0b7819 */ /* 0x000fe20000011412 */
[----:B------:R-:W-:Y:S01]  /*aba0*/  ULDC.64 UR4, c[0x0][0xbd0] ;  /* 0x0002f40000047ab9 */ /* 0x000fe20000000a00 */
[----:B------:R-:W3:Y:S01]  /*abb0*/  S2R R16, SR_CTAID.X ;  /* 0x0000000000107919 */ /* 0x000ee20000002500 */
[----:B------:R-:W-:Y:S01]  /*abc0*/  ULDC.64 UR6, c[0x0][0xb38] ;  /* 0x0002ce0000067ab9 */ /* 0x000fe20000000a00 */
[----:B------:R-:W-:Y:S03]  /*abd0*/  BSSY B0, `(.L_x_2072) ;  /* 0x00000e2000007945 */ /* 0x000fe60003800000 */
[----:B------:R-:W4:Y:S08]  /*abe0*/  S2UR UR9, SR_CTAID.Z ;  /* 0x00000000000979c3 */ /* 0x000f300000002700 */
[----:B------:R-:W5:Y:S08]  /*abf0*/  LDC.64 R20, c[0x0][0xbd8] ;  /* 0x0002f600ff147b82 */ /* 0x000f700000000a00 */
[----:B------:R-:W-:Y:S01]  /*ac00*/  BAR.SYNC.DEFER_BLOCKING 0x1, 0x100 ;  /* 0x0044000000007b1d */ /* 0x000fe20000010000 */
[----:B--2---:R-:W-:-:S07]  /*ac10*/  ISETP.NE.AND P0, PT, R17, 0x1, PT ;  /* 0x000000011100780c */ /* 0x004fce0003f05270 */
[----:B------:R-:W2:Y:S01]  /*ac20*/  S2UR UR8, SR_CTAID.Y ;  /* 0x00000000000879c3 */ /* 0x000ea20000002600 */
[----:B-1----:R-:W-:-:S07]  /*ac30*/  VIADD R3, R3, 0xffffff80 ;  /* 0xffffff8003037836 */ /* 0x002fce0000000000 */
[----:B------:R-:W2:Y:S01]  /*ac40*/  LDC R19, c[0x0][0xc50] ;  /* 0x00031400ff137b82 */ /* 0x000ea20000000800 */
[----:B0-----:R-:W-:-:S04]  /*ac50*/  SHF.R.S32.HI R4, RZ, 0x1f, R3 ;  /* 0x0000001fff047819 */ /* 0x001fc80000011403 */
[----:B------:R-:W-:-:S03]  /*ac60*/  LEA.HI R5, R4, R3, RZ, 0x7 ;  /* 0x0000000304057211 */ /* 0x000fc600078f38ff */
[----:B------:R-:W0:Y:S01]  /*ac70*/  LDC.64 R22, c[0x0][0xb40] ;  /* 0x0002d000ff167b82 */ /* 0x000e220000000a00 */
[----:B------:R-:W-:Y:S02]  /*ac80*/  LEA.HI R4, R4, R3, RZ, 0x2 ;  /* 0x0000000304047211 */ /* 0x000fe400078f10ff */
[----:B------:R-:W-:Y:S02]  /*ac90*/  LOP3.LUT R6, R5, 0xffffff80, RZ, 0xc0, !PT ;  /* 0xffffff8005067812 */ /* 0x000fe400078ec0ff */
[----:B------:R-:W-:-:S03]  /*aca0*/  LOP3.LUT R4, R4, 0xfffffffc, RZ, 0xc0, !PT ;  /* 0xfffffffc04047812 */ /* 0x000fc600078ec0ff */
[C---:B------:R-:W-:Y:S01]  /*acb0*/  IMAD.IADD R88, R3.reuse, 0x1, -R6 ;  /* 0x0000000103587824 */ /* 0x040fe200078e0a06 */
[----:B------:R-:W-:Y:S01]  /*acc0*/  SHF.R.S32.HI R6, RZ, 0x7, R5 ;  /* 0x00000007ff067819 */ /* 0x000fe20000011405 */
[----:B------:R-:W1:Y:S01]  /*acd0*/  @P0 LDC R13, c[0x0][0xbec] ;  /* 0x0002fb00ff0d0b82 */ /* 0x000e620000000800 */
[----:B------:R-:W-:Y:S02]  /*ace0*/  IADD3 R10, R3, -R4, RZ ;  /* 0x80000004030a7210 */ /* 0x000fe40007ffe0ff */
[----:B------:R-:W-:Y:S02]  /*acf0*/  SHF.R.S32.HI R7, RZ, 0x1f, R88 ;  /* 0x0000001fff077819 */ /* 0x000fe40000011458 */
[----:B------:R-:W-:Y:S02]  /*ad00*/  LEA.HI R3, R5, R6, RZ, 0x1 ;  /* 0x0000000605037211 */ /* 0x000fe400078f08ff */
[CC--:B------:R-:W-:Y:S01]  /*ad10*/  LEA.HI R89, R7.reuse, R88.reuse, RZ, 0x2 ;  /* 0x0000005807597211 */ /* 0x0c0fe200078f10ff */
[----:B------:R-:W1:Y:S01]  /*ad20*/  @P0 LDC R91, c[0x0][0xbec] ;  /* 0x0002fb00ff5b0b82 */ /* 0x000e620000000800 */
[----:B------:R-:W-:-:S02]  /*ad30*/  LEA.HI R7, R7, R88, RZ, 0x5 ;  /* 0x0000005807077211 */ /* 0x000fc400078f28ff */
[--C-:B------:R-:W-:Y:S02]  /*ad40*/  SHF.R.S32.HI R8, RZ, 0x2, R89.reuse ;  /* 0x00000002ff087819 */ /* 0x100fe40000011459 */
[----:B------:R-:W-:Y:S02]  /*ad50*/  SHF.R.S32.HI R9, RZ, 0x1f, R89 ;  /* 0x0000001fff097819 */ /* 0x000fe40000011459 */
[----:B------:R-:W-:Y:S01]  /*ad60*/  LOP3.LUT R3, R3, 0x3fffffe, RZ, 0xc0, !PT ;  /* 0x03fffffe03037812 */ /* 0x000fe200078ec0ff */
[----:B------:R-:W1:Y:S01]  /*ad70*/  @P0 LDC R15, c[0x0][0xbf0] ;  /* 0x0002fc00ff0f0b82 */ /* 0x000e620000000800 */
[----:B------:R-:W-:Y:S02]  /*ad80*/  LEA.HI R9, R9, R8, RZ, 0x3 ;  /* 0x0000000809097211 */ /* 0x000fe400078f18ff */
[----:B------:R-:W-:Y:S01]  /*ad90*/  SHF.R.S32.HI R7, RZ, 0x5, R7 ;  /* 0x00000005ff077819 */ /* 0x000fe20000011407 */
[----:B------:R-:W-:Y:S01]  /*ada0*/  IMAD.IADD R3, R6, 0x1, -R3 ;  /* 0x0000000106037824 */ /* 0x000fe200078e0a03 */
[----:B------:R-:W-:-:S02]  /*adb0*/  LOP3.LUT R9, R9, 0xfffffff8, RZ, 0xc0, !PT ;  /* 0xfffffff809097812 */ /* 0x000fc400078ec0ff */
[----:B------:R-:W-:Y:S01]  /*adc0*/  LEA.HI R5, R10, R10, RZ, 0x1 ;  /* 0x0000000a0a057211 */ /* 0x000fe200078f08ff */
[----:B------:R-:W1:Y:S01]  /*add0*/  @P0 LDC R14, c[0x0][0xbf0] ;  /* 0x0002fc00ff0e0b82 */ /* 0x000e620000000800 */
[----:B------:R-:W-:Y:S01]  /*ade0*/  LOP3.LUT R89, R89, 0x7ffffffc, RZ, 0xc0, !PT ;  /* 0x7ffffffc59597812 */ /* 0x000fe200078ec0ff */
[----:B------:R-:W-:Y:S01]  /*adf0*/  IMAD.IADD R4, R8, 0x1, -R9 ;  /* 0x0000000108047824 */ /* 0x000fe200078e0a09 */
[----:B------:R-:W-:-:S03]  /*ae00*/  LOP3.LUT R5, R5, 0x1ffffffe, RZ, 0xc0, !PT ;  /* 0x1ffffffe05057812 */ /* 0x000fc600078ec0ff */
[----:B------:R-:W-:Y:S01]  /*ae10*/  IMAD R4, R7, 0x10, R4 ;  /* 0x0000001007047824 */ /* 0x000fe200078e0204 */
[----:B------:R-:W-:Y:S01]  /*ae20*/  IADD3 R8, R10, -R5, RZ ;  /* 0x800000050a087210 */ /* 0x000fe20007ffe0ff */
[----:B------:R-:W-:Y:S02]  /*ae30*/  IMAD R7, R11, UR4, RZ ;  /* 0x000000040b077c24 */ /* 0x000fe4000f8e02ff */
[----:B------:R-:W-:Y:S02]  /*ae40*/  IMAD R3, R3, 0x40, R4 ;  /* 0x0000004003037824 */ /* 0x000fe400078e0204 */
[----:B------:R-:W-:Y:S01]  /*ae50*/  IMAD.WIDE.U32 R4, R18, UR4, RZ ;  /* 0x0000000412047c25 */ /* 0x000fe2000f8e00ff */
[----:B----4-:R-:W-:-:S03]  /*ae60*/  USHF.R.S32.HI UR4, URZ, 0x1f, UR9 ;  /* 0x0000001f3f047899 */ /* 0x010fc60008011409 */
[----:B------:R-:W-:Y:S02]  /*ae70*/  IMAD R9, R18, UR5, R7 ;  /* 0x0000000512097c24 */ /* 0x000fe4000f8e0207 */
[----:B------:R-:W-:Y:S02]  /*ae80*/  IMAD R11, R11, UR6, RZ ;  /* 0x000000060b0b7c24 */ /* 0x000fe4000f8e02ff */
[----:B------:R-:W-:Y:S02]  /*ae90*/  IMAD R8, R8, 0x8, R3 ;  /* 0x0000000808087824 */ /* 0x000fe400078e0203 */
[----:B------:R-:W-:Y:S02]  /*aea0*/  IMAD.IADD R5, R5, 0x1, R9 ;  /* 0x0000000105057824 */ /* 0x000fe400078e0209 */
[----:B------:R-:W-:Y:S01]  /*aeb0*/  IMAD.WIDE.U32 R6, R18, UR6, RZ ;  /* 0x0000000612067c25 */ /* 0x000fe2000f8e00ff */
[----:B---3--:R-:W-:-:S03]  /*aec0*/  LEA R8, R16, R8, 0x7 ;  /* 0x0000000810087211 */ /* 0x008fc600078e38ff */
[----:B------:R-:W-:Y:S01]  /*aed0*/  IMAD R9, R18, UR7, R11 ;  /* 0x0000000712097c24 */ /* 0x000fe2000f8e020b */
[----:B------:R-:W-:Y:S01]  /*aee0*/  ULDC.64 UR6, c[0x0][0xb48] ;  /* 0x0002d20000067ab9 */ /* 0x000fe20000000a00 */
[C---:B-----5:R-:W-:Y:S02]  /*aef0*/  IMAD R10, R20.reuse, UR4, RZ ;  /* 0x00000004140a7c24 */ /* 0x060fe4000f8e02ff */
[----:B------:R-:W-:Y:S02]  /*af00*/  IMAD.MOV R18, RZ, RZ, -R18 ;  /* 0x000000ffff127224 */ /* 0x000fe400078e0a12 */
[----:B------:R-:W-:Y:S02]  /*af10*/  IMAD R11, R21, UR9, R10 ;  /* 0x00000009150b7c24 */ /* 0x000fe4000f8e020a */
[----:B------:R-:W-:-:S04]  /*af20*/  IMAD.WIDE.U32 R4, R20, UR9, R4 ;  /* 0x0000000914047c25 */ /* 0x000fc8000f8e0004 */
[----:B0-----:R-:W-:Y:S01]  /*af30*/  IMAD R12, R22, UR4, RZ ;  /* 0x00000004160c7c24 */ /* 0x001fe2000f8e02ff */
[----:B------:R-:W-:Y:S01]  /*af40*/  IADD3 R5, R5, R11, RZ ;  /* 0x0000000b05057210 */ /* 0x000fe20007ffe0ff */
[----:B--2---:R-:W-:Y:S01]  /*af50*/  IMAD R19, R19, R18, UR8 ;  /* 0x0000000813137e24 */ /* 0x004fe2000f8e0212 */
[----:B------:R-:W-:Y:S01]  /*af60*/  ULDC.64 UR4, c[0x0][0xbe0] ;  /* 0x0002f80000047ab9 */ /* 0x000fe20000000a00 */
[----:B------:R-:W-:Y:S02]  /*af70*/  IMAD.IADD R7, R7, 0x1, R9 ;  /* 0x0000000107077824 */ /* 0x000fe400078e0209 */
[----:B-1----:R-:W-:-:S04]  /*af80*/  @P0 IMAD.HI.U32 R10, R8, R13, RZ ;  /* 0x0000000d080a0227 */ /* 0x002fc800078e00ff */
[----:B------:R-:W-:Y:S01]  /*af90*/  IMAD R13, R23, UR9, R12 ;  /* 0x00000009170d7c24 */ /* 0x000fe2000f8e020c */
[----:B------:R-:W-:Y:S01]  /*afa0*/  SHF.R.S32.HI R12, RZ, 0x1f, R19 ;  /* 0x0000001fff0c7819 */ /* 0x000fe20000011413 */
[----:B------:R-:W-:Y:S01]  /*afb0*/  IMAD.WIDE.U32 R6, R22, UR9, R6 ;  /* 0x0000000916067c25 */ /* 0x000fe2000f8e0006 */
[----:B------:R-:W-:-:S03]  /*afc0*/  ULDC.64 UR8, c[0x0][0xb28] ;  /* 0x0002ca0000087ab9 */ /* 0x000fc60000000a00 */
        /* <DEDUP_REMOVED lines=10> */
[----:B------:R-:W-:Y:S01]  /*b070*/  IMAD R15, R19, UR7, R13 ;  /* 0x00000007130f7c24 */ /* 0x000fe2000f8e020d */
[--C-:B------:R-:W-:Y:S01]  /*b080*/  SHF.R.S32.HI R13, RZ, 0x1f, R9.reuse ;  /* 0x0000001fff0d7819 */ /* 0x100fe20000011409 */
[----:B------:R-:W-:Y:S01]  /*b090*/  IMAD.MOV R9, RZ, RZ, -R9 ;  /* 0x000000ffff097224 */ /* 0x000fe200078e0a09 */
[----:B------:R-:W-:Y:S01]  /*b0a0*/  IADD3 R14, -R11, RZ, RZ ;  /* 0x000000ff0b0e7210 */ /* 0x000fe20007ffe1ff */
[----:B------:R-:W-:Y:S01]  /*b0b0*/  IMAD R12, R19, UR5, R10 ;  /* 0x00000005130c7c24 */ /* 0x000fe2000f8e020a */
[----:B------:R-:W-:Y:S01]  /*b0c0*/  SHF.R.S32.HI R10, RZ, 0x1f, R11 ;  /* 0x0000001fff0a7819 */ /* 0x000fe2000001140b */
[----:B------:R-:W-:Y:S01]  /*b0d0*/  IMAD R9, R17, R9, R8 ;  /* 0x0000000911097224 */ /* 0x000fe200078e0208 */
[----:B------:R-:W-:Y:S01]  /*b0e0*/  ULDC.64 UR4, c[0x0][0xb30] ;  /* 0x0002cc0000047ab9 */ /* 0x000fe20000000a00 */
[----:B------:R-:W-:Y:S01]  /*b0f0*/  IMAD.WIDE.U32 R6, R19, UR6, R6 ;  /* 0x0000000613067c25 */ /* 0x000fe2000f8e0006 */
[----:B------:R-:W-:Y:S01]  /*b100*/  IADD3.X R5, R13, R5, R12, P0, !PT ;  /* 0x000000050d057210 */ /* 0x000fe200007fe40c */
[----:B------:R-:W-:-:S02]  /*b110*/  ULDC.64 UR6, c[0x0][0xbc8] ;  /* 0x0002f20000067ab9 */ /* 0x000fc40000000a00 */
        /* <DEDUP_REMOVED lines=21> */
[----:B------:R-:W-:Y:S01]  /*b270*/  IADD3 R5, R7, R15, RZ ;  /* 0x0000000f07057210 */ /* 0x000fe20007ffe0ff */
[----:B------:R-:W-:Y:S01]  /*b280*/  IMAD R3, R16, 0x80, R3 ;  /* 0x0000008010037824 */ /* 0x000fe200078e0203 */
[----:B------:R-:W-:Y:S01]  /*b290*/  LEA R20, P1, R6, UR8, 0x2 ;  /* 0x0000000806147c11 */ /* 0x000fe2000f8210ff */
[----:B0-----:R-:W-:Y:S01]  /*b2a0*/  ULEA UR4, UR5, UR4, 0x18 ;  /* 0x0000000405047291 */ /* 0x001fe2000f8ec03f */
[----:B------:R-:W-:Y:S01]  /*b2b0*/  LEA.HI.X R9, R4, UR7, R9, 0x2, P0 ;  /* 0x0000000704097c11 */ /* 0x000fe200080f1409 */
[----:B------:R-:W-:Y:S01]  /*b2c0*/  IMAD R16, R17, UR6, RZ ;  /* 0x0000000611107c24 */ /* 0x000fe2000f8e02ff */
[----:B------:R-:W-:Y:S01]  /*b2d0*/  LEA.HI.X R22, R6, UR9, R5, 0x2, P1 ;  /* 0x0000000906167c11 */ /* 0x000fe200088f1405 */
[----:B------:R-:W-:Y:S01]  /*b2e0*/  SHFL.IDX PT, R4, R8, RZ, 0x1c1f ;  /* 0x001c1fff08047589 */ /* 0x000fe200000e0000 */
[C---:B------:R-:W-:Y:S01]  /*b2f0*/  LOP3.LUT P0, RZ, R88.reuse, 0x3, RZ, 0xc0, !PT ;  /* 0x0000000358ff7812 */ /* 0x040fe2000780c0ff */
        /* <DEDUP_REMOVED lines=24> */
[----:B------:R-:W-:Y:S01]  /*b480*/  ISETP.GE.AND P0, PT, R6, UR4, PT ;  /* 0x0000000406007c0c */ /* 0x000fe2000bf06270 */
[----:B------:R-:W-:Y:S01]  /*b490*/  VIADD R9, R19, 0x30 ;  /* 0x0000003013097836 */ /* 0x000fe20000000000 */
[----:B------:R-:W-:Y:S01]  /*b4a0*/  ISETP.GE.AND P1, PT, R7, UR4, PT ;  /* 0x0000000407007c0c */ /* 0x000fe2000bf26270 */
[C---:B------:R-:W-:Y:S01]  /*b4b0*/  VIADD R10, R19.reuse, 0x38 ;  /* 0x00000038130a7836 */ /* 0x040fe20000000000 */
[C---:B------:R-:W-:Y:S01]  /*b4c0*/  IADD3 R11, R19.reuse, 0x40, RZ ;  /* 0x00000040130b7810 */ /* 0x040fe20007ffe0ff */
[----:B------:R-:W-:Y:S01]  /*b4d0*/  VIADD R12, R19, 0x50 ;  /* 0x00000050130c7836 */ /* 0x000fe20000000000 */
[----:B------:R-:W-:-:S02]  /*b4e0*/  ISETP.GE.AND P4, PT, R9, UR4, PT ;  /* 0x0000000409007c0c */ /* 0x000fc4000bf86270 */
[----:B------:R-:W-:Y:S01]  /*b4f0*/  ISETP.GE.AND P5, PT, R10, UR4, PT ;  /* 0x000000040a007c0c */ /* 0x000fe2000bfa6270 */
[----:B---34-:R-:W-:Y:S01]  /*b500*/  @!P2 IMAD.WIDE R2, R19, 0x4, R14 ;  /* 0x000000041302a825 */ /* 0x018fe200078e020e */
[----:B------:R-:W-:Y:S02]  /*b510*/  ISETP.GE.AND P6, PT, R11, UR4, PT ;  /* 0x000000040b007c0c */ /* 0x000fe4000bfc6270 */
[----:B------:R-:W-:Y:S02]  /*b520*/  @!P3 LEA.HI R0, R0, R0, RZ, 0x1 ;  /* 0x000000000000b211 */ /* 0x000fe400078f08ff */
[----:B------:R0:W-:Y:S01]  /*b530*/  @!P2 ST.E.64 desc[UR42][R2.64], R24 ;  /* 0x000000180200a985 */ /* 0x0001e2000c101b2a */
[----:B------:R-:W-:Y:S02]  /*b540*/  @!P0 LEA.HI R6, R6, R6, RZ, 0x1 ;  /* 0x0000000606068211 */ /* 0x000fe400078f08ff */
[----:B------:R-:W-:Y:S02]  /*b550*/  @!P3 LOP3.LUT R5, R0, 0xfffffffe, RZ, 0xc0, !PT ;  /* 0xfffffffe0005b812 */ /* 0x000fe400078ec0ff */
[----:B------:R-:W-:-:S02]  /*b560*/  IADD3 R0, R19, 0x20, RZ ;  /* 0x0000002013007810 */ /* 0x000fc40007ffe0ff */
        /* <DEDUP_REMOVED lines=10> */
[----:B------:R-:W-:Y:S02]  /*b610*/  @!P2 LEA.HI R0, R0, R0, RZ, 0x1 ;  /* 0x000000000000a211 */ /* 0x000fe400078f08ff */
[----:B------:R-:W-:Y:S02]  /*b620*/  IADD3 R18, R19, 0x60, RZ ;  /* 0x0000006013127810 */ /* 0x000fe40007ffe0ff */
[----:B------:R0:W-:Y:S01]  /*b630*/  @!P0 ST.E.64 desc[UR42][R2.64], R32 ;  /* 0x0000002002008985 */ /* 0x0001e2000c101b2a */
[----:B------:R-:W-:Y:S02]  /*b640*/  @!P3 LEA.HI R8, R8, R8, RZ, 0x1 ;  /* 0x000000080808b211 */ /* 0x000fe400078f08ff */
[----:B-1----:R-:W-:Y:S02]  /*b650*/  @!P1 LOP3.LUT R5, R7, 0xfffffffe, RZ, 0xc0, !PT ;  /* 0xfffffffe07059812 */ /* 0x002fe400078ec0ff */
[----:B------:R-:W-:-:S02]  /*b660*/  @!P2 LOP3.LUT R7, R0, 0xfffffffe, RZ, 0xc0, !PT ;  /* 0xfffffffe0007a812 */ /* 0x000fc400078ec0ff */
        /* <DEDUP_REMOVED lines=8> */
[----:B0-----:R-:W-:Y:S02]  /*b6f0*/  @!P3 IMAD.WIDE R2, R9, 0x4, R14 ;  /* 0x000000040902b825 */ /* 0x001fe400078e020e */
[----:B------:R0:W-:Y:S02]  /*b700*/  @!P2 ST.E.64 desc[UR42][R6.64], R40 ;  /* 0x000000280600a985 */ /* 0x0001e4000c101b2a */
[----:B------:R-:W-:-:S02]  /*b710*/  VIADD R0, R19, 0x48 ;  /* 0x0000004813007836 */ /* 0x000fc40000000000 */
[--C-:B------:R-:W-:Y:S01]  /*b720*/  @!P5 IMAD.WIDE R8, R13, 0x4, R14.reuse ;  /* 0x000000040d08d825 */ /* 0x100fe200078e020e */
[----:B------:R2:W-:Y:S01]  /*b730*/  @!P3 ST.E.64 desc[UR42][R2.64], R44 ;  /* 0x0000002c0200b985 */ /* 0x0005e2000c101b2a */
[----:B------:R-:W-:Y:S02]  /*b740*/  ISETP.GE.AND P3, PT, R18, UR4, PT ;  /* 0x0000000412007c0c */ /* 0x000fe4000bf66270 */
[----:B------:R-:W-:Y:S01]  /*b750*/  VIADD R13, R19, 0x58 ;  /* 0x00000058130d7836 */ /* 0x000fe20000000000 */
[----:B------:R-:W-:Y:S01]  /*b760*/  ISETP.GE.AND P0, PT, R0, UR4, PT ;  /* 0x0000000400007c0c */ /* 0x000fe2000bf06270 */
[--C-:B-1----:R-:W-:Y:S01]  /*b770*/  @!P4 IMAD.WIDE R4, R11, 0x4, R14.reuse ;  /* 0x000000040b04c825 */ /* 0x102fe200078e020e */
[----:B------:R-:W-:Y:S02]  /*b780*/  @!P1 LEA.HI R12, R12, R12, RZ, 0x1 ;  /* 0x0000000c0c0c9211 */ /* 0x000fe400078f08ff */
        /* <DEDUP_REMOVED lines=38> */
.L_x_2073:
[----:B------:R-:W-:Y:S05]  /*b9f0*/  BSYNC B0 ;  /* 0x0000000000007941 */ /* 0x000fea0003800000 */
.L_x_2072:
[----:B------:R-:W-:Y:S01]  /*ba00*/  ISETP.GE.AND P0, PT, R17, R16, PT ;  /* 0x000000101100720c */ /* 0x000fe20003f06270 */
[----:B0-----:R0:W1:Y:S04]  /*ba10*/  SHFL.IDX PT, R13, R22, 0x1, 0x1c1f ;  /* 0x003c1f00160d7f89 */ /* 0x00106800000e0000 */
[----:B------:R0:W0:Y:S08]  /*ba20*/  SHFL.IDX PT, R12, R20, 0x1, 0x1c1f ;  /* 0x003c1f00140c7f89 */ /* 0x00003000000e0000 */
[----:B------:R-:W-:Y:S05]  /*ba30*/  @P0 BRA `(.L_x_2038) ;  /* 0x0000004800100947 */ /* 0x000fea0003800000 */
[----:B------:R-:W-:Y:S01]  /*ba40*/  ULDC UR4, c[0x0][0xac8] ;  /* 0x0002b20000047ab9 */ /* 0x000fe20000000800 */
[C---:B--2---:R-:W-:Y:S01]  /*ba50*/  IADD3 R0, R19.reuse, 0x8, RZ ;  /* 0x0000000813007810 */ /* 0x044fe20007ffe0ff */
[C---:B------:R-:W-:Y:S01]  /*ba60*/  VIADD R4, R19.reuse, 0x10 ;  /* 0x0000001013047836 */ /* 0x040fe20000000000 */
[C---:B------:R-:W-:Y:S01]  /*ba70*/  ISETP.GE.AND P0, PT, R19.reuse, UR4, PT ;  /* 0x0000000413007c0c */ /* 0x040fe2000bf06270 */
        /* <DEDUP_REMOVED lines=8> */
[----:B------:R-:W-:Y:S01]  /*bb00*/  VIADD R16, R19, 0x40 ;  /* 0x0000004013107836 */ /* 0x000fe20000000000 */
[----:B------:R-:W-:Y:S01]  /*bb10*/  ISETP.GE.AND P3, PT, R9, UR4, PT ;  /* 0x0000000409007c0c */ /* 0x000fe2000bf66270 */
[C---:B0-----:R-:W-:Y:S01]  /*bb20*/  VIADD R20, R19.reuse, 0x70 ;  /* 0x0000007013147836 */ /* 0x041fe20000000000 */
[----:B------:R-:W-:Y:S01]  /*bb30*/  ISETP.GE.AND P2, PT, R10, UR4, PT ;  /* 0x000000040a007c0c */ /* 0x000fe2000bf46270 */
[----:B-1----:R-:W-:Y:S01]  /*bb40*/  @!P0 IMAD.WIDE R2, R19, 0x4, R12 ;  /* 0x0000000413028825 */ /* 0x002fe200078e020c */
[----:B------:R-:W-:-:S02]  /*bb50*/  ISETP.GE.AND P1, PT, R11, UR4, PT ;  /* 0x000000040b007c0c */ /* 0x000fc4000bf26270 */
[----:B------:R-:W-:Y:S02]  /*bb60*/  @!P5 LEA.HI R0, R0, R0, RZ, 0x1 ;  /* 0x000000000000d211 */ /* 0x000fe400078f08ff */
[----:B------:R0:W-:Y:S01]  /*bb70*/  @!P0 ST.E.64 desc[UR42][R2.64], R26 ;  /* 0x0000001a02008985 */ /* 0x0001e2000c101b2a */
[----:B------:R-:W-:Y:S02]  /*bb80*/  ISETP.GE.AND P0, PT, R6, UR4, PT ;  /* 0x0000000406007c0c */ /* 0x000fe4000bf06270 */
[----:B------:R-:W-:Y:S02]  /*bb90*/  @!P6 LEA.HI R4, R4, R4, RZ, 0x1 ;  /* 0x000000040404e211 */ /* 0x000fe400078f08ff */
[----:B------:R-:W-:Y:S02]  /*bba0*/  @!P5 LOP3.LUT R5, R0, 0xfffffffe, RZ, 0xc0, !PT ;  /* 0xfffffffe0005d812 */ /* 0x000fe400078ec0ff */
[----:B------:R-:W-:Y:S02]  /*bbb0*/  @!P6 LOP3.LUT R7, R4, 0xfffffffe, RZ, 0xc0, !PT ;  /* 0xfffffffe0407e812 */ /* 0x000fe400078ec0ff */
[----:B------:R-:W-:-:S02]  /*bbc0*/  @!P4 LEA.HI R8, R8, R8, RZ, 0x1 ;  /* 0x000000080808c211 */ /* 0x000fc400078f08ff */
[----:B------:R-:W-:Y:S02]  /*bbd0*/  @!P3 LEA.HI R0, R9, R9, RZ, 0x1 ;  /* 0x000000090900b211 */ /* 0x000fe400078f08ff */
[----:B------:R-:W-:Y:S01]  /*bbe0*/  @!P2 LEA.HI R10, R10, R10, RZ, 0x1 ;  /* 0x0000000a0a0aa211 */ /* 0x000fe200078f08ff */
[--C-:B0-----:R-:W-:Y:S01]  /*bbf0*/  @!P5 IMAD.WIDE R2, R5, 0x4, R12.reuse ;  /* 0x000000040502d825 */ /* 0x101fe200078e020c */
[----:B------:R-:W-:Y:S02]  /*bc00*/  @!P0 LEA.HI R6, R6, R6, RZ, 0x1 ;  /* 0x0000000606068211 */ /* 0x000fe400078f08ff */
[----:B---3--:R-:W-:Y:S01]  /*bc10*/  @!P1 LEA.HI R14, R11, R11, RZ, 0x1 ;  /* 0x0000000b0b0e9211 */ /* 0x008fe200078f08ff */
[----:B------:R-:W-:Y:S01]  /*bc20*/  @!P6 IMAD.WIDE R4, R7, 0x4, R12 ;  /* 0x000000040704e825 */ /* 0x000fe200078e020c */
[----:B------:R-:W-:Y:S01]  /*bc30*/  @!P0 LOP3.LUT R7, R6, 0xfffffffe, RZ, 0xc0, !PT ;  /* 0xfffffffe06078812 */ /* 0x000fe200078ec0ff */
[----:B------:R0:W-:Y:S01]  /*bc40*/  @!P5 ST.E.64 desc[UR42][R2.64], R30 ;  /* 0x0000001e0200d985 */ /* 0x0001e2000c101b2a */
[----:B------:R-:W-:-:S02]  /*bc50*/  @!P4 LOP3.LUT R9, R8, 0xfffffffe, RZ, 0xc0, !PT ;  /* 0xfffffffe0809c812 */ /* 0x000fc400078ec0ff */
[----:B------:R-:W-:Y:S01]  /*bc60*/  @!P3 LOP3.LUT R11, R0, 0xfffffffe, RZ, 0xc0, !PT ;  /* 0xfffffffe000bb812 */ /* 0x000fe200078ec0ff */
[----:B------:R1:W-:Y:S01]  /*bc70*/  @!P6 ST.E.64 desc[UR42][R4.64], R34 ;  /* 0x000000220400e985 */ /* 0x0003e2000c101b2a */
[----:B----4-:R-:W-:Y:S01]  /*bc80*/  @!P2 LOP3.LUT R15, R10, 0xfffffffe, RZ, 0xc0, !PT ;  /* 0xfffffffe0a0fa812 */ /* 0x010fe200078ec0ff */
[C---:B------:R-:W-:Y:S01]  /*bc90*/  VIADD R0, R19.reuse, 0x50 ;  /* 0x0000005013007836 */ /* 0x040fe20000000000 */
[----:B------:R-:W-:Y:S01]  /*bca0*/  @!P1 LOP3.LUT R17, R14, 0xfffffffe, RZ, 0xc0, !PT ;  /* 0xfffffffe0e119812 */ /* 0x000fe200078ec0ff */
[C---:B------:R-:W-:Y:S01]  /*bcb0*/  VIADD R14, R19.reuse, 0x58 ;  /* 0x00000058130e7836 */ /* 0x040fe20000000000 */
[----:B------:R-:W-:Y:S02]  /*bcc0*/  IADD3 R18, R19, 0x48, RZ ;  /* 0x0000004813127810 */ /* 0x000fe40007ffe0ff */
[----:B------:R-:W-:Y:S02]  /*bcd0*/  ISETP.GE.AND P5, PT, R16, UR4, PT ;  /* 0x0000000410007c0c */ /* 0x000fe4000bfa6270 */
[----:B------:R-:W-:Y:S01]  /*bce0*/  ISETP.GE.AND P6, PT, R18, UR4, PT ;  /* 0x0000000412007c0c */ /* 0x000fe2000bfc6270 */
[----:B0-----:R-:W-:-:S04]  /*bcf0*/  @!P0 IMAD.WIDE R2, R7, 0x4, R12 ;  /* 0x0000000407028825 */ /* 0x001fc800078e020c */
        /* <DEDUP_REMOVED lines=8> */
[----:B------:R-:W-:-:S02]  /*bd80*/  @!P5 LEA.HI R16, R16, R16, RZ, 0x1 ;  /* 0x000000101010d211 */ /* 0x000fc400078f08ff */
[----:B------:R-:W-:Y:S01]  /*bd90*/  @!P1 IMAD.WIDE R10, R17, 0x4, R12 ;  /* 0x00000004110a9825 */ /* 0x000fe200078e020c */
[----:B------:R3:W-:Y:S01]  /*bda0*/  @!P2 ST.E.64 desc[UR42][R8.64], R50 ;  /* 0x000000320800a985 */ /* 0x0007e2000c101b2a */
[C---:B------:R-:W-:Y:S02]  /*bdb0*/  IADD3 R17, R19.reuse, 0x68, RZ ;  /* 0x0000006813117810 */ /* 0x040fe40007ffe0ff */
[C---:B------:R-:W-:Y:S01]  /*bdc0*/  VIADD R15, R19.reuse, 0x60 ;  /* 0x00000060130f7836 */ /* 0x040fe20000000000 */
[----:B------:R4:W-:Y:S01]  /*bdd0*/  @!P1 ST.E.64 desc[UR42][R10.64], R54 ;  /* 0x000000360a009985 */ /* 0x0009e2000c101b2a */
[----:B------:R-:W-:Y:S01]  /*bde0*/  ISETP.GE.AND P1, PT, R14, UR4, PT ;  /* 0x000000040e007c0c */ /* 0x000fe2000bf26270 */
[----:B------:R-:W-:Y:S01]  /*bdf0*/  VIADD R19, R19, 0x78 ;  /* 0x0000007813137836 */ /* 0x000fe20000000000 */
[----:B------:R-:W-:Y:S02]  /*be00*/  ISETP.GE.AND P3, PT, R17, UR4, PT ;  /* 0x0000000411007c0c */ /* 0x000fe4000bf66270 */
        /* <DEDUP_REMOVED lines=17> */
[----:B----4-:R-:W-:Y:S01]  /*bf20*/  @!P4 LOP3.LUT R11, R20, 0xfffffffe, RZ, 0xc0, !PT ;  /* 0xfffffffe140bc812 */ /* 0x010fe200078ec0ff */
        /* <DEDUP_REMOVED lines=17> */
.L_x_2071:
[----:B------:R-:W1:Y:S02]  /*c040*/  S2R R0, SR_TID.X ;  /* 0x0000000000007919 */ /* 0x000e640000002100 */
[----:B-1----:R-:W-:-:S05]  /*c050*/  VIADD R2, R0, 0xffffff80 ;  /* 0xffffff8000027836 */ /* 0x002fca0000000000 */
[----:B------:R-:W-:-:S13]  /*c060*/  ISETP.GT.AND P0, PT, R2, 0x7f, PT ;  /* 0x0000007f0200780c */ /* 0x000fda0003f04270 */
[----:B------:R-:W-:Y:S05]  /*c070*/  @P0 BRA `(.L_x_2038) ;  /* 0x0000004000800947 */ /* 0x000fea0003800000 */
[----:B------:R-:W1:Y:S01]  /*c080*/  S2R R3, SR_CTAID.X ;  /* 0x0000000000037919 */ /* 0x000e620000002500 */
[----:B------:R-:W2:Y:S01]  /*c090*/  LDC R6, c[0x0][0xbe8] ;  /* 0x0002fa00ff067b82 */ /* 0x000ea20000000800 */
[----:B------:R-:W-:Y:S01]  /*c0a0*/  ULDC UR4, c[0x0][0xa88] ;  /* 0x0002a20000047ab9 */ /* 0x000fe20000000800 */
[----:B-1----:R-:W-:Y:S01]  /*c0b0*/  LEA R0, R3, R0, 0x7 ;  /* 0x0000000003007211 */ /* 0x002fe200078e38ff */
[----:B--2---:R-:W-:-:S04]  /*c0c0*/  IMAD R3, R6, UR4, RZ ;  /* 0x0000000406037c24 */ /* 0x004fc8000f8e02ff */
[----:B------:R-:W-:-:S05]  /*c0d0*/  VIADD R0, R0, 0xffffff80 ;  /* 0xffffff8000007836 */ /* 0x000fca0000000000 */
[----:B------:R-:W-:-:S13]  /*c0e0*/  ISETP.GE.AND P0, PT, R0, R3, PT ;  /* 0x000000030000720c */ /* 0x000fda0003f06270 */
[----:B------:R-:W-:Y:S05]  /*c0f0*/  @P0 BRA `(.L_x_2038) ;  /* 0x0000004000600947 */ /* 0x000fea0003800000 */
[----:B------:R-:W-:Y:S01]  /*c100*/  ISETP.NE.AND P0, PT, R6, 0x1, PT ;  /* 0x000000010600780c */ /* 0x000fe20003f05270 */
[----:B------:R-:W1:Y:S01]  /*c110*/  S2UR UR4, SR_CTAID.Z ;  /* 0x00000000000479c3 */ /* 0x000e620000002700 */
[----:B------:R-:W-:Y:S01]  /*c120*/  SHF.R.S32.HI R5, RZ, 0x1f, R18 ;  /* 0x0000001fff057819 */ /* 0x000fe20000011412 */
[----:B------:R-:W-:Y:S02]  /*c130*/  ULDC.64 UR6, c[0x0][0xbd0] ;  /* 0x0002f40000067ab9 */ /* 0x000fe40000000a00 */
[----:B------:R-:W-:-:S04]  /*c140*/  IMAD.WIDE.U32 R2, R18, UR6, RZ ;  /* 0x0000000612027c25 */ /* 0x000fc8000f8e00ff */
[----:B------:R-:W2:Y:S01]  /*c150*/  LDC.64 R12, c[0x0][0xbd8] ;  /* 0x0002f600ff0c7b82 */ /* 0x000ea20000000a00 */
[----:B------:R-:W-:-:S04]  /*c160*/  IMAD R5, R5, UR6, RZ ;  /* 0x0000000605057c24 */ /* 0x000fc8000f8e02ff */
[----:B------:R-:W-:Y:S02]  /*c170*/  IMAD R5, R18, UR7, R5 ;  /* 0x0000000712057c24 */ /* 0x000fe4000f8e0205 */
[----:B------:R-:W-:Y:S01]  /*c180*/  IMAD.MOV R18, RZ, RZ, -R18 ;  /* 0x000000ffff127224 */ /* 0x000fe200078e0a12 */
[----:B------:R-:W0:Y:S01]  /*c190*/  @P0 LDC R9, c[0x0][0xbec] ;  /* 0x0002fb00ff090b82 */ /* 0x000e220000000800 */
[----:B------:R-:W-:Y:S01]  /*c1a0*/  IMAD.IADD R3, R3, 0x1, R5 ;  /* 0x0000000103037824 */ /* 0x000fe200078e0205 */
[----:B------:R-:W-:-:S06]  /*c1b0*/  MOV R5, R0 ;  /* 0x0000000000057202 */ /* 0x000fcc0000000f00 */
[----:B------:R-:W3:Y:S01]  /*c1c0*/  S2UR UR8, SR_CTAID.Y ;  /* 0x00000000000879c3 */ /* 0x000ee20000002600 */
[----:B-1----:R-:W-:-:S07]  /*c1d0*/  USHF.R.S32.HI UR5, URZ, 0x1f, UR4 ;  /* 0x0000001f3f057899 */ /* 0x002fce0008011404 */
[----:B------:R-:W3:Y:S01]  /*c1e0*/  LDC R7, c[0x0][0xc50] ;  /* 0x00031400ff077b82 */ /* 0x000ee20000000800 */
[C---:B--2---:R-:W-:Y:S02]  /*c1f0*/  IMAD R8, R12.reuse, UR5, RZ ;  /* 0x000000050c087c24 */ /* 0x044fe4000f8e02ff */
[----:B------:R-:W-:-:S04]  /*c200*/  IMAD.WIDE.U32 R2, R12, UR4, R2 ;  /* 0x000000040c027c25 */ /* 0x000fc8000f8e0002 */
[----:B------:R-:W-:Y:S01]  /*c210*/  IMAD R13, R13, UR4, R8 ;  /* 0x000000040d0d7c24 */ /* 0x000fe2000f8e0208 */
[----:B------:R-:W1:Y:S01]  /*c220*/  @P0 LDC R11, c[0x0][0xbf0] ;  /* 0x0002fc00ff0b0b82 */ /* 0x000e620000000800 */
[----:B0-----:R-:W-:Y:S01]  /*c230*/  @P0 IMAD.HI.U32 R4, R0, R9, RZ ;  /* 0x0000000900040227 */ /* 0x001fe200078e00ff */
[----:B------:R-:W-:-:S03]  /*c240*/  ULDC.64 UR4, c[0x0][0xbe0] ;  /* 0x0002f80000047ab9 */ /* 0x000fc60000000a00 */
[----:B------:R-:W-:Y:S02]  /*c250*/  IMAD.IADD R3, R13, 0x1, R3 ;  /* 0x000000010d037824 */ /* 0x000fe400078e0203 */
[----:B---3--:R-:W-:-:S04]  /*c260*/  IMAD R9, R7, R18, UR8 ;  /* 0x0000000807097e24 */ /* 0x008fc8000f8e0212 */
[----:B------:R-:W-:Y:S01]  /*c270*/  IMAD.WIDE.U32 R2, R9, UR4, R2 ;  /* 0x0000000409027c25 */ /* 0x000fe2000f8e0002 */
[----:B-1----:R-:W-:Y:S02]  /*c280*/  @P0 SHF.R.U32.HI R5, RZ, R11, R4 ;  /* 0x0000000bff050219 */ /* 0x002fe40000011604 */
        /* <DEDUP_REMOVED lines=16> */
[----:B------:R-:W-:Y:S02]  /*c390*/  LEA.HI.X R5, R2, UR5, R3, 0x2, P0 ;  /* 0x0000000502057c11 */ /* 0x000fe400080f1403 */
[----:B------:R-:W-:-:S05]  /*c3a0*/  MOV R3, 0xff800000 ;  /* 0xff80000000037802 */ /* 0x000fca0000000f00 */
[----:B------:R1:W-:Y:S01]  /*c3b0*/  STG.E desc[UR42][R4.64], R3 ;  /* 0x0000000304007986 */ /* 0x0003e2000c10192a */
[----:B------:R-:W-:Y:S05]  /*c3c0*/  BRA `(.L_x_2038) ;  /* 0x0000003c00ac7947 */ /* 0x000fea0003800000 */
.L_x_2036:
        /* <DEDUP_REMOVED lines=18> */
.L_x_2074:
[----:B------:R-:W-:Y:S01]  /*c4f0*/  ULDC UR39, c[0x0][0xc50] ;  /* 0x0003140000277ab9 */ /* 0x000fe20000000800 */
[----:B------:R-:W-:Y:S01]  /*c500*/  UMOV UR36, UR6 ;  /* 0x0000000600247c82 */ /* 0x000fe20008000000 */
[----:B------:R-:W-:-:S11]  /*c510*/  UISETP.NE.AND UP0, UPT, UR39, 0x1, UPT ;  /* 0x000000012700788c */ /* 0x000fd6000bf05270 */
[----:B------:R-:W-:Y:S01]  /*c520*/  @UP0 ULDC UR4, c[0x0][0xc54] ;  /* 0x0003150000040ab9 */ /* 0x000fe20000000800 */
[----:B------:R-:W-:Y:S01]  /*c530*/  @UP0 ULDC UR7, c[0x0][0xc58] ;  /* 0x0003160000070ab9 */ /* 0x000fe20000000800 */
[----:B------:R-:W-:-:S04]  /*c540*/  UIMAD.WIDE.U32 UR4, UR6, UR4, URZ ;  /* 0x00000004060472a5 */ /* 0x000fc8000f8e003f */
[----:B------:R-:W-:-:S12]  /*c550*/  @UP0 USHF.R.U32.HI UR36, URZ, UR7, UR5 ;  /* 0x000000073f240299 */ /* 0x000fd80008011605 */
.L_x_2075:
        /* <DEDUP_REMOVED lines=10> */
[----:B------:R-:W-:Y:S01]  /*c600*/  UISETP.NE.AND UP1, UPT, UR5, 0x1, UPT ;  /* 0x000000010500788c */ /* 0x000fe2000bf25270 */
[----:B------:R1:W-:Y:S01]  /*c610*/  STL [R1+0xc], RZ ;  /* 0x00000cff01007387 */ /* 0x0003e20000100800 */
[----:B------:R-:W-:Y:S01]  /*c620*/  UISETP.NE.U32.AND UP0, UPT, UR6, URZ, UPT ;  /* 0x0000003f0600728c */ /* 0x000fe2000bf05070 */
[----:B------:R-:W-:Y:S02]  /*c630*/  ULDC UR5, c[0x0][0x288] ;  /* 0x0000a20000057ab9 */ /* 0x000fe40000000800 */
[----:B------:R-:W-:Y:S01]  /*c640*/  ULDC UR6, c[0x0][0x424] ;  /* 0x0001090000067ab9 */ /* 0x000fe20000000800 */
[----:B------:R-:W-:Y:S02]  /*c650*/  UISETP.NE.AND.EX UP0, UPT, UR7, URZ, UPT, UP0 ;  /* 0x0000003f0700728c */ /* 0x000fe4000bf05300 */
[----:B------:R-:W-:-:S02]  /*c660*/  UIADD3 UR10, -UR5, 0x80, URZ ;  /* 0x00000080050a7890 */ /* 0x000fc4000fffe13f */
[----:B------:R-:W-:Y:S01]  /*c670*/  USEL UR7, UR6, 0x1, UP0 ;  /* 0x0000000106077887 */ /* 0x000fe20008000000 */
[----:B------:R-:W-:-:S03]  /*c680*/  ULDC UR9, c[0x0][0x2f0] ;  /* 0x0000bc0000097ab9 */ /* 0x000fc60000000800 */
[----:B------:R-:W-:Y:S02]  /*c690*/  UIMAD UR10, UR7, UR9, UR10 ;  /* 0x00000009070a72a4 */ /* 0x000fe4000f8e020a */
[----:B------:R-:W-:Y:S02]  /*c6a0*/  UIMAD UR7, UR7, UR9, 0x7f ;  /* 0x0000007f070774a4 */ /* 0x000fe4000f8e0209 */
[----:B0-----:R-:W-:-:S03]  /*c6b0*/  ULEA UR8, UR4, 0x7f, 0x7 ;  /* 0x0000007f04087891 */ /* 0x001fc6000f8e383f */
[----:B------:R-:W-:Y:S02]  /*c6c0*/  @UP1 ULDC UR4, c[0x0][0x44c] ;  /* 0x0001130000041ab9 */ /* 0x000fe40000000800 */
[----:B------:R-:W-:Y:S02]  /*c6d0*/  UIMAD.WIDE.U32 UR4, UR8, UR4, URZ ;  /* 0x00000004080472a5 */ /* 0x000fe4000f8e003f */
[----:B------:R-:W-:Y:S01]  /*c6e0*/  UMOV UR6, UR8 ;  /* 0x0000000800067c82 */ /* 0x000fe20008000000 */
[----:B------:R-:W-:Y:S02]  /*c6f0*/  @UP1 ULDC UR8, c[0x0][0x450] ;  /* 0x0001140000081ab9 */ /* 0x000fe40000000800 */
[----:B------:R-:W-:Y:S02]  /*c700*/  @UP1 USHF.R.U32.HI UR6, URZ, UR8, UR5 ;  /* 0x000000083f061299 */ /* 0x000fe40008011605 */
[----:B------:R-:W-:Y:S02]  /*c710*/  USHF.R.S32.HI UR5, URZ, 0x1f, UR7 ;  /* 0x0000001f3f057899 */ /* 0x000fe40008011407 */
[----:B------:R-:W-:-:S02]  /*c720*/  UIADD3 UR6, UR10, UR6, URZ ;  /* 0x000000060a067290 */ /* 0x000fc4000fffe03f */
[----:B------:R-:W-:Y:S02]  /*c730*/  ULEA.HI UR5, UR5, UR7, URZ, 0x7 ;  /* 0x0000000705057291 */ /* 0x000fe4000f8f383f */
[----:B------:R-:W-:Y:S02]  /*c740*/  USHF.R.S32.HI UR4, URZ, 0x1f, UR6 ;  /* 0x0000001f3f047899 */ /* 0x000fe40008011406 */
[----:B------:R-:W-:Y:S02]  /*c750*/  USHF.R.S32.HI UR5, URZ, 0x7, UR5 ;  /* 0x000000073f057899 */ /* 0x000fe40008011405 */
[----:B------:R-:W-:-:S04]  /*c760*/  ULEA.HI UR4, UR4, UR6, URZ, 0x7 ;  /* 0x0000000604047291 */ /* 0x000fc8000f8f383f */
[----:B------:R-:W-:-:S04]  /*c770*/  USHF.R.S32.HI UR4, URZ, 0x7, UR4 ;  /* 0x000000073f047899 */ /* 0x000fc80008011404 */
[----:B------:R-:W-:-:S04]  /*c780*/  UISETP.LT.AND UP0, UPT, UR5, UR4, UPT ;  /* 0x000000040500728c */ /* 0x000fc8000bf01270 */
[----:B------:R-:W-:Y:S02]  /*c790*/  USEL UR40, UR5, UR4, UP0 ;  /* 0x0000000405287287 */ /* 0x000fe40008000000 */
[----:B------:R-:W-:Y:S02]  /*c7a0*/  USHF.R.U32.HI UR5, URZ, 0x10, UR39 ;  /* 0x000000103f057899 */ /* 0x000fe40008011627 */
[----:B------:R-:W-:Y:S02]  /*c7b0*/  UISETP.GE.AND UP1, UPT, UR40, 0x1, UPT ;  /* 0x000000012800788c */ /* 0x000fe4000bf26270 */
[----:B------:R-:W-:Y:S02]  /*c7c0*/  UISETP.NE.AND UP0, UPT, UR5, URZ, UPT ;  /* 0x0000003f0500728c */ /* 0x000fe4000bf05270 */
[----:B------:R-:W-:Y:S02]  /*c7d0*/  ULOP3.LUT UR39, UR39, 0xffff, URZ, 0xc0, !UPT ;  /* 0x0000ffff27277892 */ /* 0x000fe4000f8ec03f */
[----:B------:R-:W-:-:S07]  /*c7e0*/  PLOP3.LUT P0, PT, PT, PT, UP1, 0x80, 0x0 ;  /* 0x000000000000781c */ /* 0x000fce0003f0f018 */
[----:B------:R-:W-:-:S06]  /*c7f0*/  @!UP0 ULDC UR5, c[0x0][0x9f0] ;  /* 0x00027c0000058ab9 */ /* 0x000fcc0000000800 */
[----:B-1----:R-:W-:Y:S05]  /*c800*/  @!P0 BRA `(.L_x_2077) ;  /* 0x0000000000708947 */ /* 0x002fea0003800000 */
[----:B------:R-:W-:Y:S01]  /*c810*/  MOV R6, UR5 ;  /* 0x0000000500067c02 */ /* 0x000fe20008000f00 */
[----:B------:R-:W-:-:S03]  /*c820*/  UIADD3 UR4, UR5, -0x1, UR40 ;  /* 0xffffffff05047890 */ /* 0x000fc6000fffe028 */
[-C--:B------:R-:W-:Y:S02]  /*c830*/  IABS R0, R6.reuse ;  /* 0x0000000600007213 */ /* 0x080fe40000000000 */
[----:B------:R-:W-:Y:S02]  /*c840*/  IABS R6, R6 ;  /* 0x0000000600067213 */ /* 0x000fe40000000000 */
[----:B------:R-:W0:Y:S08]  /*c850*/  I2F.RP R4, R0 ;  /* 0x0000000000047306 */ /* 0x000e300000209400 */
[----:B0-----:R-:W0:Y:S02]  /*c860*/  MUFU.RCP R4, R4 ;  /* 0x0000000400047308 */ /* 0x001e240000001000 */
[----:B0-----:R-:W-:-:S06]  /*c870*/  VIADD R2, R4, 0xffffffe ;  /* 0x0ffffffe04027836 */ /* 0x001fcc0000000000 */
        /* <DEDUP_REMOVED lines=13> */
[----:B------:R-:W-:Y:S02]  /*c950*/  @!P1 IMAD.IADD R5, R5, 0x1, -R0 ;  /* 0x0000000105059824 */ /* 0x000fe400078e0a00 */
[----:B------:R-:W-:Y:S01]  /*c960*/  @!P1 VIADD R3, R3, 0x1 ;  /* 0x0000000103039836 */ /* 0x000fe20000000000 */
[----:B------:R-:W-:Y:S02]  /*c970*/  ISETP.NE.AND P1, PT, RZ, UR5, PT ;  /* 0x00000005ff007c0c */ /* 0x000fe4000bf25270 */
[----:B------:R-:W-:-:S13]  /*c980*/  ISETP.GE.U32.AND P0, PT, R5, R0, PT ;  /* 0x000000000500720c */ /* 0x000fda0003f06070 */
[----:B------:R-:W-:-:S05]  /*c990*/  @P0 IADD3 R3, R3, 0x1, RZ ;  /* 0x0000000103030810 */ /* 0x000fca0007ffe0ff */
[----:B------:R-:W-:Y:S01]  /*c9a0*/  @!P2 IMAD.MOV R3, RZ, RZ, -R3 ;  /* 0x000000ffff03a224 */ /* 0x000fe200078e0a03 */
[----:B------:R-:W-:-:S05]  /*c9b0*/  @!P1 LOP3.LUT R3, RZ, UR5, RZ, 0x33, !PT ;  /* 0x00000005ff039c12 */ /* 0x000fca000f8e33ff */
[----:B------:R0:W-:Y:S02]  /*c9c0*/  STL [R1+0xc], R3 ;  /* 0x00000c0301007387 */ /* 0x0001e40000100800 */
.L_x_2077:
[----:B------:R-:W2:Y:S01]  /*c9d0*/  LDL R2, [R1+0xc] ;  /* 0x00000c0001027983 */ /* 0x000ea20000100800 */
[----:B0-----:R-:W-:Y:S02]  /*c9e0*/  IMAD.MOV.U32 R3, RZ, RZ, 0x1 ;  /* 0x00000001ff037424 */ /* 0x001fe400078e00ff */
[----:B--2---:R-:W-:-:S05]  /*c9f0*/  IMAD R0, R2, UR39, RZ ;  /* 0x0000002702007c24 */ /* 0x004fca000f8e02ff */
[----:B------:R-:W-:Y:S01]  /*ca00*/  VIADDMNMX R17, R0, R2, UR40, PT ;  /* 0x0000002800117e46 */ /* 0x000fe2000b800102 */
[----:B------:R0:W-:Y:S03]  /*ca10*/  STL [R1+0x8], R0 ;  /* 0x0000080001007387 */ /* 0x0001e60000100800 */
[----:B------:R-:W-:Y:S01]  /*ca20*/  ISETP.GT.AND P0, PT, R17, R0, PT ;  /* 0x000000001100720c */ /* 0x000fe20003f04270 */
[----:B------:R1:W-:Y:S01]  /*ca30*/  STL [R1+0x10], R17 ;  /* 0x0000101101007387 */ /* 0x0003e20000100800 */
[----:B0-----:R-:W-:-:S11]  /*ca40*/  IMAD.MOV.U32 R0, RZ, RZ, RZ ;  /* 0x000000ffff007224 */ /* 0x001fd600078e00ff */
        /* <DEDUP_REMOVED lines=14> */
[----:B------:R-:W0:Y:S01]  /*cb30*/  LDC.64 R2, c[0x4][R2] ;  /* 0x0100000002027b82 */ /* 0x000e220000000a00 */
[----:B------:R-:W-:Y:S01]  /*cb40*/  IMAD.U32 R6, RZ, RZ, UR8 ;  /* 0x00000008ff067e24 */ /* 0x000fe2000f8e00ff */
[----:B------:R-:W-:Y:S01]  /*cb50*/  MOV R10, UR4 ;  /* 0x00000004000a7c02 */ /* 0x000fe20008000f00 */
[----:B------:R-:W-:Y:S01]  /*cb60*/  IMAD.U32 R7, RZ, RZ, UR9 ;  /* 0x00000009ff077e24 */ /* 0x000fe2000f8e00ff */
[----:B------:R-:W-:Y:S01]  /*cb70*/  MOV R13, RZ ;  /* 0x000000ff000d7202 */ /* 0x000fe20000000f00 */
[----:B------:R-:W-:-:S02]  /*cb80*/  IMAD.U32 R11, RZ, RZ, UR5 ;  /* 0x00000005ff0b7e24 */ /* 0x000fc4000f8e00ff */
[----:B------:R-:W-:Y:S02]  /*cb90*/  IMAD.MOV.U32 R8, RZ, RZ, 0x70 ;  /* 0x00000070ff087424 */ /* 0x000fe400078e00ff */
[----:B------:R-:W-:-:S07]  /*cba0*/  IMAD.MOV.U32 R12, RZ, RZ, 0x1 ;  /* 0x00000001ff0c7424 */ /* 0x000fce00078e00ff */
[----:B------:R-:W-:-:S07]  /*cbb0*/  LEPC R20, `(.L_x_2078) ;  /* 0x000000001014794e */ /* 0x000fce0000000000 */
[----:B0-----:R-:W-:Y:S05]  /*cbc0*/  CALL.ABS.NOINC R2 ;  /* 0x0000000002007343 */ /* 0x001fea0003c00000 */
.L_x_2078:
        /* <DEDUP_REMOVED lines=12> */
[----:B------:R-:W-:Y:S01]  /*cc90*/  MOV R12, 0x1 ;  /* 0x00000001000c7802 */ /* 0x000fe20000000f00 */
[----:B------:R-:W-:Y:S02]  /*cca0*/  IMAD.U32 R6, RZ, RZ, UR8 ;  /* 0x00000008ff067e24 */ /* 0x000fe4000f8e00ff */
[----:B------:R-:W-:-:S02]  /*ccb0*/  IMAD.U32 R10, RZ, RZ, UR4 ;  /* 0x00000004ff0a7e24 */ /* 0x000fc4000f8e00ff */
[----:B------:R-:W-:Y:S02]  /*ccc0*/  IMAD.U32 R11, RZ, RZ, UR5 ;  /* 0x00000005ff0b7e24 */ /* 0x000fe4000f8e00ff */
[----:B------:R-:W-:Y:S02]  /*ccd0*/  IMAD.MOV.U32 R8, RZ, RZ, 0x70 ;  /* 0x00000070ff087424 */ /* 0x000fe400078e00ff */
[----:B0-----:R-:W-:-:S07]  /*cce0*/  IMAD.MOV.U32 R13, RZ, RZ, RZ ;  /* 0x000000ffff0d7224 */ /* 0x001fce00078e00ff */
[----:B------:R-:W-:-:S07]  /*ccf0*/  LEPC R20, `(.L_x_2080) ;  /* 0x000000001014794e */ /* 0x000fce0000000000 */
[----:B-1----:R-:W-:Y:S05]  /*cd00*/  CALL.ABS.NOINC R2 ;  /* 0x0000000002007343 */ /* 0x002fea0003c00000 */
.L_x_2080:
[----:B------:R0:W1:Y:S01]  /*cd10*/  LDC.64 R2, c[0x4][R16] ;  /* 0x0100000010027b82 */ /* 0x0000620000000a00 */
[----:B------:R-:W-:Y:S01]  /*cd20*/  ULDC.64 UR6, c[0x4][0xb8] ;  /* 0x01002e0000067ab9 */ /* 0x000fe20000000a00 */
[----:B------:R-:W-:Y:S01]  /*cd30*/  ULDC.64 UR8, c[0x4][0xc0] ;  /* 0x0100300000087ab9 */ /* 0x000fe20000000a00 */
[----:B------:R-:W-:Y:S01]  /*cd40*/  ULDC.64 UR4, c[0x4][0x18] ;  /* 0x0100060000047ab9 */ /* 0x000fe20000000a00 */
        /* <DEDUP_REMOVED lines=11> */
.L_x_2079:
        /* <DEDUP_REMOVED lines=20> */
.L_x_2161:
        /* <DEDUP_REMOVED lines=8> */
.L_x_2164:
[----:B------:R-:W-:Y:S05]  /*cfc0*/  @!P6 BRA `(.L_x_2082) ;  /* 0x000000040000e947 */ /* 0x000fea0003800000 */
[----:B------:R-:W-:Y:S01]  /*cfd0*/  MOV R16, R18 ;  /* 0x0000001200107202 */ /* 0x000fe20000000f00 */
[----:B------:R-:W-:Y:S06]  /*cfe0*/  @!P1 BRA `(.L_x_2084) ;  /* 0x0000000000489947 */ /* 0x000fec0003800000 */
[----:B------:R-:W1:Y:S01]  /*cff0*/  LDC R6, c[0x0][0x43c] ;  /* 0x00010f00ff067b82 */ /* 0x000e620000000800 */
[----:B0-----:R-:W-:Y:S01]  /*d000*/  IMAD.MOV.U32 R0, RZ, RZ, R17 ;  /* 0x000000ffff007224 */ /* 0x001fe200078e0011 */
[----:B------:R-:W-:Y:S02]  /*d010*/  ULDC.64 UR4, c[0x0][0x428] ;  /* 0x00010a0000047ab9 */ /* 0x000fe40000000a00 */
[----:B------:R-:W-:-:S04]  /*d020*/  IMAD R7, R19, UR4, RZ ;  /* 0x0000000413077c24 */ /* 0x000fc8000f8e02ff */
[----:B------:R-:W-:Y:S01]  /*d030*/  IMAD R7, R18, UR5, R7 ;  /* 0x0000000512077c24 */ /* 0x000fe2000f8e0207 */
[----:B-1----:R-:W-:-:S13]  /*d040*/  ISETP.NE.AND P0, PT, R6, 0x1, PT ;  /* 0x000000010600780c */ /* 0x002fda0003f05270 */
[----:B------:R-:W0:Y:S02]  /*d050*/  @P0 LDC.64 R4, c[0x0][0x440] ;  /* 0x00011000ff040b82 */ /* 0x000e240000000a00 */
[----:B0-----:R-:W-:-:S05]  /*d060*/  @P0 IMAD.HI.U32 R4, R17, R4, RZ ;  /* 0x0000000411040227 */ /* 0x001fca00078e00ff */
[----:B------:R-:W-:-:S04]  /*d070*/  @P0 SHF.R.U32.HI R0, RZ, R5, R4 ;  /* 0x00000005ff000219 */ /* 0x000fc80000011604 */
[--C-:B------:R-:W-:Y:S01]  /*d080*/  SHF.R.S32.HI R5, RZ, 0x1f, R0.reuse ;  /* 0x0000001fff057819 */ /* 0x100fe20000011400 */
[----:B------:R-:W-:-:S04]  /*d090*/  IMAD.MOV.U32 R4, RZ, RZ, R0 ;  /* 0x000000ffff047224 */ /* 0x000fc800078e0000 */
[----:B------:R-:W-:-:S04]  /*d0a0*/  IMAD.WIDE.U32 R4, R18, UR4, R4 ;  /* 0x0000000412047c25 */ /* 0x000fc8000f8e0004 */
[----:B------:R-:W-:Y:S01]  /*d0b0*/  IMAD.IADD R5, R5, 0x1, R7 ;  /* 0x0000000105057824 */ /* 0x000fe200078e0207 */
[----:B------:R-:W-:-:S04]  /*d0c0*/  LEA R2, P0, R4, R2, 0x2 ;  /* 0x0000000204027211 */ /* 0x000fc800078010ff */
[----:B------:R-:W-:-:S05]  /*d0d0*/  LEA.HI.X R3, R4, R3, R5, 0x2, P0 ;  /* 0x0000000304037211 */ /* 0x000fca00000f1405 */
[----:B------:R1:W5:Y:S01]  /*d0e0*/  LDG.E R16, desc[UR42][R2.64] ;  /* 0x0000002a02107981 */ /* 0x000362000c1e1900 */
[----:B------:R-:W-:-:S05]  /*d0f0*/  IADD3 R0, -R0, RZ, RZ ;  /* 0x000000ff00007210 */ /* 0x000fca0007ffe1ff */
[----:B------:R-:W-:-:S07]  /*d100*/  IMAD R17, R6, R0, R17 ;  /* 0x0000000006117224 */ /* 0x000fce00078e0211 */
.L_x_2084:
[----:B0-----:R-:W-:Y:S01]  /*d110*/  IMAD.MOV.U32 R0, RZ, RZ, 0x1 ;  /* 0x00000001ff007424 */ /* 0x001fe200078e00ff */
[----:B------:R-:W1:Y:S04]  /*d120*/  S2R R8, SR_TID.X ;  /* 0x0000000000087919 */ /* 0x000e680000002100 */
[----:B------:R-:W-:-:S04]  /*d130*/  SHF.L.U32 R0, R0, 0x1f, RZ ;  /* 0x0000001f00007819 */ /* 0x000fc800000006ff */
[----:B------:R-:W0:Y:S01]  /*d140*/  SYNCS.PHASECHK.TRANS64.TRYWAIT P0, [UR38+0x34840], R0 ;  /* 0x03484000ff0075a7 */ /* 0x000e220008000166 */
[----:B-1----:R-:W-:-:S04]  /*d150*/  LOP3.LUT R2, R8, 0x7f, RZ, 0xc0, !PT ;  /* 0x0000007f08027812 */ /* 0x002fc800078ec0ff */
[----:B------:R-:W-:Y:S01]  /*d160*/  ISETP.NE.AND P1, PT, R2, RZ, PT ;  /* 0x000000ff0200720c */ /* 0x000fe20003f25270 */
[----:B0-----:R-:W-:-:S12]  /*d170*/  @!P0 BRA `(.L_x_2085) ;  /* 0x0000003400308947 */ /* 0x001fd80003800000 */
.L_x_2165:
[----:B------:R-:W-:Y:S05]  /*d180*/  @P1 BRA `(.L_x_2086) ;  /* 0x0000000000181947 */ /* 0x000fea0003800000 */
[----:B------:R-:W1:Y:S01]  /*d190*/  S2R R2, SR_TID.X ;  /* 0x0000000000027919 */ /* 0x000e620000002100 */
[----:B0-----:R-:W-:-:S04]  /*d1a0*/  IMAD.MOV.U32 R0, RZ, RZ, 0xc000 ;  /* 0x0000c000ff007424 */ /* 0x001fc800078e00ff */
[----:B------:R2:W-:Y:S01]  /*d1b0*/  SYNCS.ARRIVE.TRANS64 RZ, [UR38+0x34830], R0 ;  /* 0x03483000ffff79a7 */ /* 0x0005e20008000026 */
[----:B-1----:R-:W-:-:S13]  /*d1c0*/  LOP3.LUT P0, RZ, R2, 0x1f, RZ, 0xc0, !PT ;  /* 0x0000001f02ff7812 */ /* 0x002fda000780c0ff */
[----:B--2---:R-:W-:Y:S05]  /*d1d0*/  @!P0 BRA `(.L_x_2086) ;  /* 0x0000000000048947 */ /* 0x004fea0003800000 */
[----:B------:R-:W-:Y:S01]  /*d1e0*/  BPT.TRAP 0x1 ;  /* 0x000000040000795c */ /* 0x000fe20000300000 */
.L_x_2086:
        /* <DEDUP_REMOVED lines=30> */
.L_x_2082:
        /* <DEDUP_REMOVED lines=12> */
[----:B------:R-:W1:Y:S01]  /*d490*/  LDC.64 R2, c[0x4][R2] ;  /* 0x0100000002027b82 */ /* 0x000e620000000a00 */
[----:B------:R-:W-:Y:S01]  /*d4a0*/  IMAD.U32 R6, RZ, RZ, UR8 ;  /* 0x00000008ff067e24 */ /* 0x000fe2000f8e00ff */
[----:B------:R-:W-:Y:S01]  /*d4b0*/  MOV R11, UR5 ;  /* 0x00000005000b7c02 */ /* 0x000fe20008000f00 */
[----:B------:R-:W-:Y:S02]  /*d4c0*/  IMAD.U32 R7, RZ, RZ, UR9 ;  /* 0x00000009ff077e24 */ /* 0x000fe4000f8e00ff */
[----:B------:R-:W-:-:S02]  /*d4d0*/  IMAD.U32 R10, RZ, RZ, UR4 ;  /* 0x00000004ff0a7e24 */ /* 0x000fc4000f8e00ff */
[----:B------:R-:W-:Y:S02]  /*d4e0*/  IMAD.MOV.U32 R8, RZ, RZ, 0x70 ;  /* 0x00000070ff087424 */ /* 0x000fe400078e00ff */
[----:B------:R-:W-:Y:S02]  /*d4f0*/  IMAD.MOV.U32 R12, RZ, RZ, 0x1 ;  /* 0x00000001ff0c7424 */ /* 0x000fe400078e00ff */
[----:B------:R-:W-:-:S07]  /*d500*/  IMAD.MOV.U32 R13, RZ, RZ, RZ ;  /* 0x000000ffff0d7224 */ /* 0x000fce00078e00ff */
[----:B------:R-:W-:-:S07]  /*d510*/  LEPC R20, `(.L_x_2087) ;  /* 0x000000001014794e */ /* 0x000fce0000000000 */
[----:B01----:R-:W-:Y:S05]  /*d520*/  CALL.ABS.NOINC R2 ;  /* 0x0000000002007343 */ /* 0x003fea0003c00000 */
.L_x_2087:
        /* <DEDUP_REMOVED lines=25> */
[----:B-1----:R-:W-:-:S04]  /*d6c0*/  @P0 IMAD.HI.U32 R7, R5, R4, RZ ;  /* 0x0000000405070227 */ /* 0x002fc800078e00ff */
[----:B------:R-:W-:Y:S01]  /*d6d0*/  IMAD.MOV.U32 R4, RZ, RZ, R5 ;  /* 0x000000ffff047224 */ /* 0x000fe200078e0005 */
[----:B0-----:R-:W-:Y:S02]  /*d6e0*/  @P0 SHF.R.U32.HI R4, RZ, R0, R7 ;  /* 0x00000000ff040219 */ /* 0x001fe40000011607 */
[----:B------:R-:W-:Y:S02]  /*d6f0*/  SHF.L.U32 R7, R11, 0x3, RZ ;  /* 0x000000030b077819 */ /* 0x000fe400000006ff */
[C---:B------:R-:W-:Y:S01]  /*d700*/  IADD3 R0, -R4.reuse, RZ, RZ ;  /* 0x000000ff04007210 */ /* 0x040fe20007ffe1ff */
        /* <DEDUP_REMOVED lines=31> */
[----:B------:R-:W-:Y:S02]  /*d900*/  IMAD R6, R9, 0x80, R6 ;  /* 0x0000008009067824 */ /* 0x000fe400078e0206 */
[----:B------:R-:W0:Y:S01]  /*d910*/  SHFL.IDX PT, R3, R0, RZ, 0x181f ;  /* 0x00181fff00037589 */ /* 0x000e2200000e0000 */
[----:B------:R-:W-:Y:S02]  /*d920*/  IMAD R4, R8, UR4, RZ ;  /* 0x0000000408047c24 */ /* 0x000fe4000f8e02ff */
[C---:B------:R-:W-:Y:S01]  /*d930*/  VIADD R9, R6.reuse, 0x10 ;  /* 0x0000001006097836 */ /* 0x040fe20000000000 */
[----:B------:R-:W1:Y:S02]  /*d940*/  SHFL.IDX PT, R8, R5, 0x1, 0x181f ;  /* 0x00381f0005087f89 */ /* 0x000e6400000e0000 */
[----:B------:R-:W-:-:S02]  /*d950*/  ISETP.GE.AND P3, PT, R6, R4, PT ;  /* 0x000000040600720c */ /* 0x000fc40003f66270 */
[----:B------:R-:W2:Y:S11]  /*d960*/  SHFL.IDX PT, R14, R0, 0x1, 0x181f ;  /* 0x00381f00000e7f89 */ /* 0x000eb600000e0000 */
[----:B------:R-:W-:-:S02]  /*d970*/  @!P3 LEA R21, R7, UR38, 0x1 ;  /* 0x000000260715bc11 */ /* 0x000fc4000f8e08ff */
        /* <DEDUP_REMOVED lines=8> */
[----:B-1----:R-:W-:Y:S01]  /*da00*/  IMAD.MOV.U32 R9, RZ, RZ, R8 ;  /* 0x000000ffff097224 */ /* 0x002fe200078e0008 */
[----:B--2---:R-:W-:-:S02]  /*da10*/  MOV R8, R14 ;  /* 0x0000000e00087202 */ /* 0x004fc40000000f00 */
        /* <DEDUP_REMOVED lines=9> */
[----:B0-----:R-:W-:-:S02]  /*dab0*/  IMAD.MOV.U32 R3, RZ, RZ, R2 ;  /* 0x000000ffff037224 */ /* 0x001fc400078e0002 */
[----:B------:R-:W-:Y:S01]  /*dac0*/  IMAD.MOV.U32 R2, RZ, RZ, R14 ;  /* 0x000000ffff027224 */ /* 0x000fe200078e000e */
[----:B-1----:R-:W0:Y:S01]  /*dad0*/  SHFL.IDX PT, R8, R5, 0x3, 0x181f ;  /* 0x00781f0005087f89 */ /* 0x002e2200000e0000 */
[----:B------:R-:W-:-:S08]  /*dae0*/  IADD3 R9, R6, 0x30, RZ ;  /* 0x0000003006097810 */ /* 0x000fd00007ffe0ff */
[----:B------:R-:W-:Y:S01]  /*daf0*/  @!P3 IMAD.WIDE.U32 R2, R10, 0x2, R2 ;  /* 0x000000020a02b825 */ /* 0x000fe200078e0002 */
[----:B------:R-:W-:Y:S01]  /*db00*/  @!P3 LEA R21, R7, UR38, 0x1 ;  /* 0x000000260715bc11 */ /* 0x000fe2000f8e08ff */
[----:B------:R-:W1:Y:S04]  /*db10*/  SHFL.IDX PT, R14, R0, 0x3, 0x181f ;  /* 0x00781f00000e7f89 */ /* 0x000e6800000e0000 */
[----:B------:R-:W-:Y:S04]  /*db20*/  @!P3 LDGSTS.E.BYPASS.LTC128B.128 [R21+0x11400], desc[UR42][R2.64], !P2 ;  /* 0x114000000215bfae */ /* 0x000fe8000d101d6a */
[----:B------:R-:W-:Y:S04]  /*db30*/  @!P3 LDGSTS.E.BYPASS.LTC128B.128 [R21+0x15400], desc[UR42][R2.64+0x80], !P0 ;  /* 0x154000800215bfae */ /* 0x000fe8000c101d6a */
[----:B------:R2:W-:Y:S01]  /*db40*/  @!P3 LDGSTS.E.BYPASS.LTC128B.128 [R21+0x19400], desc[UR42][R2.64+0x100], !P1 ;  /* 0x194001000215bfae */ /* 0x0005e2000c901d6a */
[----:B------:R-:W-:Y:S01]  /*db50*/  ISETP.GE.AND P3, PT, R9, R4, PT ;  /* 0x000000040900720c */ /* 0x000fe20003f66270 */
[----:B0-----:R-:W-:-:S02]  /*db60*/  IMAD.MOV.U32 R9, RZ, RZ, R8 ;  /* 0x000000ffff097224 */ /* 0x001fc400078e0008 */
[----:B-1----:R-:W-:Y:S01]  /*db70*/  IMAD.MOV.U32 R8, RZ, RZ, R14 ;  /* 0x000000ffff087224 */ /* 0x002fe200078e000e */
[----:B--2---:R-:W0:Y:S09]  /*db80*/  SHFL.IDX PT, R2, R5, 0x4, 0x181f ;  /* 0x00981f0005027f89 */ /* 0x004e3200000e0000 */
[----:B------:R-:W-:Y:S01]  /*db90*/  @!P3 LEA R20, R7, UR38, 0x1 ;  /* 0x000000260714bc11 */ /* 0x000fe2000f8e08ff */
[----:B------:R-:W-:Y:S01]  /*dba0*/  VIADD R3, R6, 0x40 ;  /* 0x0000004006037836 */ /* 0x000fe20000000000 */
[----:B------:R-:W1:Y:S01]  /*dbb0*/  SHFL.IDX PT, R14, R0, 0x4, 0x181f ;  /* 0x00981f00000e7f89 */ /* 0x000e6200000e0000 */
[----:B------:R-:W-:-:S05]  /*dbc0*/  @!P3 IMAD.WIDE.U32 R8, R10, 0x2, R8 ;  /* 0x000000020a08b825 */ /* 0x000fca00078e0008 */
[----:B------:R-:W-:Y:S04]  /*dbd0*/  @!P3 LDGSTS.E.BYPASS.LTC128B.128 [R20+0x11c00], desc[UR42][R8.64], !P2 ;  /* 0x11c000000814bfae */ /* 0x000fe8000d101d6a */
[----:B------:R-:W-:Y:S04]  /*dbe0*/  @!P3 LDGSTS.E.BYPASS.LTC128B.128 [R20+0x15c00], desc[UR42][R8.64+0x80], !P0 ;  /* 0x15c000800814bfae */ /* 0x000fe8000c101d6a */
[----:B------:R2:W-:Y:S01]  /*dbf0*/  @!P3 LDGSTS.E.BYPASS.LTC128B.128 [R20+0x19c00], desc[UR42][R8.64+0x100], !P1 ;  /* 0x19c001000814bfae */ /* 0x0005e2000c901d6a */
[----:B------:R-:W-:Y:S02]  /*dc00*/  ISETP.GE.AND P3, PT, R3, R4, PT ;  /* 0x000000040300720c */ /* 0x000fe40003f66270 */
[----:B0-----:R-:W-:Y:S01]  /*dc10*/  MOV R3, R2 ;  /* 0x0000000200037202 */ /* 0x001fe20000000f00 */
[----:B-1----:R-:W-:Y:S01]  /*dc20*/  IMAD.MOV.U32 R2, RZ, RZ, R14 ;  /* 0x000000ffff027224 */ /* 0x002fe200078e000e */
[----:B--2---:R-:W0:Y:S01]  /*dc30*/  SHFL.IDX PT, R8, R5, 0x5, 0x181f ;  /* 0x00b81f0005087f89 */ /* 0x004e2200000e0000 */
[----:B------:R-:W-:-:S08]  /*dc40*/  VIADD R9, R6, 0x50 ;  /* 0x0000005006097836 */ /* 0x000fd00000000000 */
        /* <DEDUP_REMOVED lines=18> */
[----:B0-----:R-:W-:-:S02]  /*dd70*/  IMAD.MOV.U32 R3, RZ, RZ, R2 ;  /* 0x000000ffff037224 */ /* 0x001fc400078e0002 */
[----:B-1----:R-:W-:Y:S01]  /*dd80*/  IMAD.MOV.U32 R2, RZ, RZ, R14 ;  /* 0x000000ffff027224 */ /* 0x002fe200078e000e */
[----:B--2---:R0:W1:Y:S09]  /*dd90*/  SHFL.IDX PT, R8, R5, 0x7, 0x181f ;  /* 0x00f81f0005087f89 */ /* 0x00407200000e0000 */
[----:B------:R-:W-:Y:S01]  /*dda0*/  @!P3 IMAD.WIDE.U32 R2, R10, 0x2, R2 ;  /* 0x000000020a02b825 */ /* 0x000fe200078e0002 */
[----:B------:R-:W-:Y:S01]  /*ddb0*/  @!P3 LEA R21, R7, UR38, 0x1 ;  /* 0x000000260715bc11 */ /* 0x000fe2000f8e08ff */
[----:B------:R0:W2:Y:S04]  /*ddc0*/  SHFL.IDX PT, R14, R0, 0x7, 0x181f ;  /* 0x00f81f00000e7f89 */ /* 0x0000a800000e0000 */
[----:B------:R0:W-:Y:S04]  /*ddd0*/  @!P3 LDGSTS.E.BYPASS.LTC128B.128 [R21+0x13400], desc[UR42][R2.64], !P2 ;  /* 0x134000000215bfae */ /* 0x0001e8000d101d6a */
[----:B------:R0:W-:Y:S04]  /*dde0*/  @!P3 LDGSTS.E.BYPASS.LTC128B.128 [R21+0x17400], desc[UR42][R2.64+0x80], !P0 ;  /* 0x174000800215bfae */ /* 0x0001e8000c101d6a */
[----:B------:R0:W-:Y:S02]  /*ddf0*/  @!P3 LDGSTS.E.BYPASS.LTC128B.128 [R21+0x1b400], desc[UR42][R2.64+0x100], !P1 ;  /* 0x1b4001000215bfae */ /* 0x0001e4000c901d6a */
.L_x_2182:
[----:B0-----:R-:W-:Y:S01]  /*de00*/  IADD3 R3, R6, 0x70, RZ ;  /* 0x0000007006037810 */ /* 0x001fe20007ffe0ff */
[----:B------:R-:W-:Y:S01]  /*de10*/  BSSY B0, `(.L_x_2089) ;  /* 0x000000d000007945 */ /* 0x000fe20003800000 */
[----:B--2---:R-:W-:Y:S02]  /*de20*/  IMAD.MOV.U32 R2, RZ, RZ, R14 ;  /* 0x000000ffff027224 */ /* 0x004fe400078e000e */
[----:B------:R-:W-:Y:S01]  /*de30*/  ISETP.GE.AND P3, PT, R3, R4, PT ;  /* 0x000000040300720c */ /* 0x000fe20003f66270 */
[----:B-1----:R-:W-:-:S12]  /*de40*/  IMAD.MOV.U32 R3, RZ, RZ, R8 ;  /* 0x000000ffff037224 */ /* 0x002fd800078e0008 */
        /* <DEDUP_REMOVED lines=9> */
.L_x_2090:
[----:B------:R-:W-:Y:S05]  /*dee0*/  BSYNC B0 ;  /* 0x0000000000007941 */ /* 0x000fea0003800000 */
.L_x_2089:
        /* <DEDUP_REMOVED lines=10> */
[----:B--2---:R-:W-:-:S04]  /*df90*/  IADD3 R0, R4, -0x2, RZ ;  /* 0xfffffffe04007810 */ /* 0x004fc80007ffe0ff */
[----:B---3--:R-:W-:Y:S01]  /*dfa0*/  ISETP.GE.AND P1, PT, R0, R3, PT ;  /* 0x000000030000720c */ /* 0x008fe20003f26270 */
[----:B-1----:R-:W-:-:S12]  /*dfb0*/  @!P0 BRA `(.L_x_2091) ;  /* 0x0000003000708947 */ /* 0x002fd80003800000 */
.L_x_2183:
[----:B------:R-:W-:Y:S02]  /*dfc0*/  IMAD.MOV.U32 R9, RZ, RZ, 0x1 ;  /* 0x00000001ff097424 */ /* 0x000fe400078e00ff */
        /* <DEDUP_REMOVED lines=16> */
[----:B------:R-:W-:Y:S01]  /*e0d0*/  ISETP.NE.AND P0, PT, R4, R3, PT ;  /* 0x000000030400720c */ /* 0x000fe20003f05270 */
[----:B------:R-:W-:Y:S01]  /*e0e0*/  IMAD.MOV.U32 R4, RZ, RZ, R16 ;  /* 0x000000ffff047224 */ /* 0x000fe200078e0010 */
[----:B------:R-:W-:-:S11]  /*e0f0*/  LOP3.LUT R12, R5, 0x1, RZ, 0xc0, !PT ;  /* 0x00000001050c7812 */ /* 0x000fd600078ec0ff */
[----:B------:R-:W-:Y:S05]  /*e100*/  @!P0 BRA `(.L_x_2093) ;  /* 0x0000001000748947 */ /* 0x000fea0003800000 */
[----:B------:R-:W-:Y:S01]  /*e110*/  BSSY B0, `(.L_x_2093) ;  /* 0x000011c000007945 */ /* 0x000fe20003800000 */
[----:B------:R-:W-:Y:S01]  /*e120*/  IADD3 R6, R5, -R12, RZ ;  /* 0x8000000c05067210 */ /* 0x000fe20007ffe0ff */
[----:B------:R-:W-:Y:S02]  /*e130*/  IMAD.MOV.U32 R7, RZ, RZ, 0x1 ;  /* 0x00000001ff077424 */ /* 0x000fe400078e00ff */
[----:B------:R-:W-:-:S07]  /*e140*/  IMAD.MOV.U32 R4, RZ, RZ, R16 ;  /* 0x000000ffff047224 */ /* 0x000fce00078e0010 */
.L_x_2126:
[----:B------:R-:W2:Y:S01]  /*e150*/  LDL R2, [R1] ;  /* 0x0000000001027983 */ /* 0x000ea20000100800 */
[----:B------:R-:W-:Y:S01]  /*e160*/  VIADD R6, R6, 0xfffffffe ;  /* 0xfffffffe06067836 */ /* 0x000fe20000000000 */
[----:B------:R-:W-:Y:S04]  /*e170*/  BSSY B1, `(.L_x_2094) ;  /* 0x0000088000017945 */ /* 0x000fe80003800000 */
[----:B------:R-:W-:Y:S02]  /*e180*/  ISETP.NE.AND P1, PT, R6, RZ, PT ;  /* 0x000000ff0600720c */ /* 0x000fe40003f25270 */
[----:B--2---:R-:W-:-:S13]  /*e190*/  ISETP.NE.AND P0, PT, R2, RZ, PT ;  /* 0x000000ff0200720c */ /* 0x004fda0003f05270 */
[----:B------:R-:W-:Y:S05]  /*e1a0*/  @!P0 BRA `(.L_x_2095) ;  /* 0x0000000800108947 */ /* 0x000fea0003800000 */
[----:B------:R-:W2:Y:S01]  /*e1b0*/  LDL R2, [R1+0x4] ;  /* 0x0000040001027983 */ /* 0x000ea20000100800 */
[----:B------:R-:W-:Y:S02]  /*e1c0*/  MOV R9, R0 ;  /* 0x0000000000097202 */ /* 0x000fe40000000f00 */
[----:B--2---:R-:W-:-:S13]  /*e1d0*/  ISETP.NE.AND P0, PT, R2, RZ, PT ;  /* 0x000000ff0200720c */ /* 0x004fda0003f05270 */
[----:B------:R-:W-:Y:S05]  /*e1e0*/  @!P0 BRA `(.L_x_2096) ;  /* 0x0000000000488947 */ /* 0x000fea0003800000 */
[----:B------:R-:W0:Y:S01]  /*e1f0*/  LDC R9, c[0x0][0x43c] ;  /* 0x00010f00ff097b82 */ /* 0x000e220000000800 */
[----:B------:R-:W-:Y:S02]  /*e200*/  ULDC.64 UR4, c[0x0][0x428] ;  /* 0x00010a0000047ab9 */ /* 0x000fe40000000a00 */
[----:B------:R-:W-:Y:S01]  /*e210*/  IMAD R5, R19, UR4, RZ ;  /* 0x0000000413057c24 */ /* 0x000fe2000f8e02ff */
[----:B0-----:R-:W-:-:S13]  /*e220*/  ISETP.NE.AND P0, PT, R9, 0x1, PT ;  /* 0x000000010900780c */ /* 0x001fda0003f05270 */
[----:B------:R-:W0:Y:S02]  /*e230*/  @P0 LDC.64 R2, c[0x0][0x440] ;  /* 0x00011000ff020b82 */ /* 0x000e240000000a00 */
[----:B0-----:R-:W-:-:S04]  /*e240*/  @P0 IMAD.HI.U32 R4, R0, R2, RZ ;  /* 0x0000000200040227 */ /* 0x001fc800078e00ff */
[----:B------:R-:W-:Y:S01]  /*e250*/  IMAD.MOV.U32 R2, RZ, RZ, R0 ;  /* 0x000000ffff027224 */ /* 0x000fe200078e0000 */
        /* <DEDUP_REMOVED lines=11> */
.L_x_2096:
[----:B------:R-:W1:Y:S01]  /*e310*/  S2R R2, SR_TID.X ;  /* 0x0000000000027919 */ /* 0x000e620000002100 */
[----:B------:R-:W-:Y:S01]  /*e320*/  BSSY B2, `(.L_x_2097) ;  /* 0x0000006000027945 */ /* 0x000fe20003800000 */
[----:B-1----:R-:W-:Y:S02]  /*e330*/  LOP3.LUT R3, R2, 0x7f, RZ, 0xc0, !PT ;  /* 0x0000007f02037812 */ /* 0x002fe400078ec0ff */
[----:B------:R-:W-:Y:S02]  /*e340*/  SHF.L.U32 R2, R7, 0x1f, RZ ;  /* 0x0000001f07027819 */ /* 0x000fe400000006ff */
[----:B------:R-:W-:Y:S02]  /*e350*/  ISETP.NE.AND P2, PT, R3, RZ, PT ;  /* 0x000000ff0300720c */ /* 0x000fe40003f45270 */
[----:B------:R-:W1:Y:S02]  /*e360*/  SYNCS.PHASECHK.TRANS64.TRYWAIT P0, [UR38+0x34848], R2 ;  /* 0x03484802ff0075a7 */ /* 0x000e640008000166 */
[----:B-1----:R-:W-:Y:S09]  /*e370*/  @!P0 BRA `(.L_x_2098) ;  /* 0x0000002c00988947 */ /* 0x002ff20003800000 */
.L_x_2184:
[----:B------:R-:W-:Y:S05]  /*e380*/  BSYNC B2 ;  /* 0x0000000000027941 */ /* 0x000fea0003800000 */
.L_x_2097:
[----:B------:R-:W-:Y:S04]  /*e390*/  BSSY B2, `(.L_x_2099) ;  /* 0x0000007000027945 */ /* 0x000fe80003800000 */
[----:B------:R-:W-:Y:S05]  /*e3a0*/  @P2 BRA `(.L_x_2100) ;  /* 0x0000000000142947 */ /* 0x000fea0003800000 */
[----:B------:R-:W-:Y:S02]  /*e3b0*/  ISETP.NE.AND P0, PT, R10, RZ, PT ;  /* 0x000000ff0a00720c */ /* 0x000fe40003f05270 */
[----:B-1----:R-:W-:-:S04]  /*e3c0*/  MOV R3, 0xc000 ;  /* 0x0000c00000037802 */ /* 0x002fc80000000f00 */
[----:B------:R2:W-:Y:S07]  /*e3d0*/  SYNCS.ARRIVE.TRANS64 RZ, [UR38+0x34838], R3 ;  /* 0x03483803ffff79a7 */ /* 0x0005ee0008000026 */
[----:B------:R-:W-:Y:S05]  /*e3e0*/  @!P0 BRA `(.L_x_2100) ;  /* 0x0000000000048947 */ /* 0x000fea0003800000 */
[----:B------:R-:W-:Y:S01]  /*e3f0*/  BPT.TRAP 0x1 ;  /* 0x000000040000795c */ /* 0x000fe20000300000 */
.L_x_2100:
[----:B------:R-:W-:Y:S05]  /*e400*/  BSYNC B2 ;  /* 0x0000000000027941 */ /* 0x000fea0003800000 */
.L_x_2099:
        /* <DEDUP_REMOVED lines=11> */
.L_x_2101:
        /* <DEDUP_REMOVED lines=13> */
.L_x_2102:
        /* <DEDUP_REMOVED lines=14> */
.L_x_2103:
        /* <DEDUP_REMOVED lines=12> */
.L_x_2185:
[----:B------:R-:W-:Y:S05]  /*e730*/  BSYNC B2 ;  /* 0x0000000000027941 */ /* 0x000fea0003800000 */
.L_x_2104:
        /* <DEDUP_REMOVED lines=9> */
.L_x_2107:
[----:B------:R-:W-:Y:S05]  /*e7d0*/  BSYNC B2 ;  /* 0x0000000000027941 */ /* 0x000fea0003800000 */
.L_x_2106:
        /* <DEDUP_REMOVED lines=10> */
.L_x_2108:
        /* <DEDUP_REMOVED lines=13> */
.L_x_2109:
        /* <DEDUP_REMOVED lines=8> */
[----:B------:R-:W-:Y:S01]  /*e9d0*/  MOV R17, R9 ;  /* 0x0000000900117202 */ /* 0x000fe20000000f00 */
[----:B------:R-:W-:-:S07]  /*e9e0*/  IMAD.MOV.U32 R16, RZ, RZ, R4 ;  /* 0x000000ffff107224 */ /* 0x000fce00078e0004 */
.L_x_2095:
[----:B------:R-:W-:Y:S05]  /*e9f0*/  BSYNC B1 ;  /* 0x0000000000017941 */ /* 0x000fea0003800000 */
.L_x_2094:
        /* <DEDUP_REMOVED lines=9> */
[----:B------:R-:W0:Y:S01]  /*ea90*/  LDC R4, c[0x0][0x43c] ;  /* 0x00010f00ff047b82 */ /* 0x000e220000000800 */
[----:B------:R-:W-:Y:S01]  /*eaa0*/  ULDC.64 UR4, c[0x0][0x428] ;  /* 0x00010a0000047ab9 */ /* 0x000fe20000000a00 */
        /* <DEDUP_REMOVED lines=16> */
.L_x_2112:
[----:B------:R-:W1:Y:S01]  /*ebb0*/  S2R R2, SR_TID.X ;  /* 0x0000000000027919 */ /* 0x000e620000002100 */
[----:B------:R-:W-:Y:S01]  /*ebc0*/  BSSY B2, `(.L_x_2113) ;  /* 0x0000006000027945 */ /* 0x000fe20003800000 */
[----:B-1----:R-:W-:Y:S02]  /*ebd0*/  LOP3.LUT R3, R2, 0x7f, RZ, 0xc0, !PT ;  /* 0x0000007f02037812 */ /* 0x002fe400078ec0ff */
[----:B------:R-:W-:Y:S02]  /*ebe0*/  SHF.L.U32 R2, R9, 0x1f, RZ ;  /* 0x0000001f09027819 */ /* 0x000fe400000006ff */
[----:B------:R-:W-:Y:S02]  /*ebf0*/  ISETP.NE.AND P2, PT, R3, RZ, PT ;  /* 0x000000ff0300720c */ /* 0x000fe40003f45270 */
[----:B------:R-:W1:Y:S02]  /*ec00*/  SYNCS.PHASECHK.TRANS64.TRYWAIT P0, [UR38+0x34840], R2 ;  /* 0x03484002ff0075a7 */ /* 0x000e640008000166 */
[----:B-1----:R-:W-:Y:S09]  /*ec10*/  @!P0 BRA `(.L_x_2114) ;  /* 0x0000002400a08947 */ /* 0x002ff20003800000 */
.L_x_2186:
[----:B------:R-:W-:Y:S05]  /*ec20*/  BSYNC B2 ;  /* 0x0000000000027941 */ /* 0x000fea0003800000 */
.L_x_2113:
[----:B------:R-:W-:Y:S04]  /*ec30*/  BSSY B2, `(.L_x_2115) ;  /* 0x0000007000027945 */ /* 0x000fe80003800000 */
[----:B------:R-:W-:Y:S05]  /*ec40*/  @P2 BRA `(.L_x_2116) ;  /* 0x0000000000142947 */ /* 0x000fea0003800000 */
[----:B------:R-:W-:Y:S01]  /*ec50*/  ISETP.NE.AND P0, PT, R10, RZ, PT ;  /* 0x000000ff0a00720c */ /* 0x000fe20003f05270 */
[----:B-1----:R-:W-:-:S04]  /*ec60*/  IMAD.MOV.U32 R2, RZ, RZ, 0xc000 ;  /* 0x0000c000ff027424 */ /* 0x002fc800078e00ff */
[----:B------:R2:W-:Y:S08]  /*ec70*/  SYNCS.ARRIVE.TRANS64 RZ, [UR38+0x34830], R2 ;  /* 0x03483002ffff79a7 */ /* 0x0005f00008000026 */
[----:B--2---:R-:W-:Y:S05]  /*ec80*/  @!P0 BRA `(.L_x_2116) ;  /* 0x0000000000048947 */ /* 0x004fea0003800000 */
[----:B------:R-:W-:Y:S01]  /*ec90*/  BPT.TRAP 0x1 ;  /* 0x000000040000795c */ /* 0x000fe20000300000 */
.L_x_2116:
[----:B------:R-:W-:Y:S05]  /*eca0*/  BSYNC B2 ;  /* 0x0000000000027941 */ /* 0x000fea0003800000 */
.L_x_2115:
[----:B0-----:R-:W-:Y:S01]  /*ecb0*/  IMAD.MOV.U32 R5, RZ, RZ, RZ ;  /* 0x000000ffff057224 */ /* 0x001fe200078e00ff */
[----:B------:R-:W-:Y:S01]  /*ecc0*/  ULDC.64 UR4, c[0x0][0x198] ;  /* 0x0000660000047ab9 */ /* 0x000fe20000000a00 */
[----:B------:R-:W-:Y:S01]  /*ecd0*/  PLOP3.LUT P0, PT, PT, PT, PT, 0x80, 0x0 ;  /* 0x000000000000781c */ /* 0x000fe20003f0f070 */
[----:B------:R-:W-:Y:S01]  /*ece0*/  UIADD3 UR4, UP0, UR4, 0x370, URZ ;  /* 0x0000037004047890 */ /* 0x000fe2000ff1e03f */
[----:B-1----:R-:W-:Y:S01]  /*ecf0*/  SHF.L.U32 R2, R11, 0x7, RZ ;  /* 0x000000070b027819 */ /* 0x002fe200000006ff */
[----:B------:R-:W-:Y:S01]  /*ed00*/  UIADD3 UR8, UR38, 0x1c400, URZ ;  /* 0x0001c40026087890 */ /* 0x000fe2000fffe03f */
[----:B------:R-:W-:Y:S01]  /*ed10*/  R2UR UR10, R5 ;  /* 0x00000000050a72ca */ /* 0x000fe200000e0000 */
[----:B------:R-:W-:Y:S02]  /*ed20*/  UIADD3 UR9, UR38, 0x34830, URZ ;  /* 0x0003483026097890 */ /* 0x000fe4000fffe03f */
[----:B------:R-:W-:Y:S01]  /*ed30*/  UIADD3.X UR5, URZ, UR5, URZ, UP0, !UPT ;  /* 0x000000053f057290 */ /* 0x000fe200087fe43f */
[----:B------:R-:W-:Y:S01]  /*ed40*/  UMOV UR6, 0x0 ;  /* 0x0000000000067882 */ /* 0x000fe20000000000 */
[----:B------:R-:W-:-:S10]  /*ed50*/  UMOV UR7, 0x14f00000 ;  /* 0x14f0000000077882 */ /* 0x000fd40000000000 */
.L_x_2117:
        /* <DEDUP_REMOVED lines=14> */
.L_x_2118:
        /* <DEDUP_REMOVED lines=13> */
.L_x_2119:
        /* <DEDUP_REMOVED lines=12> */
.L_x_2187:
[----:B------:R-:W-:Y:S05]  /*efd0*/  BSYNC B2 ;  /* 0x0000000000027941 */ /* 0x000fea0003800000 */
.L_x_2120:
        /* <DEDUP_REMOVED lines=9> */
.L_x_2123:
[----:B------:R-:W-:Y:S05]  /*f070*/  BSYNC B2 ;  /* 0x0000000000027941 */ /* 0x000fea0003800000 */
.L_x_2122:
        /* <DEDUP_REMOVED lines=10> */
.L_x_2124:
        /* <DEDUP_REMOVED lines=13> */
.L_x_2125:
        /* <DEDUP_REMOVED lines=8> */
[----:B------:R-:W-:Y:S02]  /*f270*/  IMAD.MOV.U32 R17, RZ, RZ, R11 ;  /* 0x000000ffff117224 */ /* 0x000fe400078e000b */
[----:B------:R-:W-:-:S07]  /*f280*/  IMAD.MOV.U32 R16, RZ, RZ, R4 ;  /* 0x000000ffff107224 */ /* 0x000fce00078e0004 */
.L_x_2111:
[----:B------:R-:W-:Y:S05]  /*f290*/  BSYNC B1 ;  /* 0x0000000000017941 */ /* 0x000fea0003800000 */
.L_x_2110:
[----:B------:R-:W-:Y:S01]  /*f2a0*/  IADD3 R0, R0, -0x2, RZ ;  /* 0xfffffffe00007810 */ /* 0x000fe20007ffe0ff */
[----:B0-----:R-:W-:Y:S01]  /*f2b0*/  IMAD.MOV.U32 R7, RZ, RZ, R9 ;  /* 0x000000ffff077224 */ /* 0x001fe200078e0009 */
[----:B------:R-:W-:Y:S06]  /*f2c0*/  @P1 BRA `(.L_x_2126) ;  /* 0xffffffec00a01947 */ /* 0x000fec000383ffff */
[----:B------:R-:W-:Y:S05]  /*f2d0*/  BSYNC B0 ;  /* 0x0000000000007941 */ /* 0x000fea0003800000 */
.L_x_2093:
        /* <DEDUP_REMOVED lines=10> */
[----:B------:R-:W0:Y:S01]  /*f380*/  LDC R7, c[0x0][0x43c] ;  /* 0x00010f00ff077b82 */ /* 0x000e220000000800 */
[----:B------:R-:W-:Y:S01]  /*f390*/  IMAD.MOV.U32 R6, RZ, RZ, R0 ;  /* 0x000000ffff067224 */ /* 0x000fe200078e0000 */
[----:B------:R-:W-:Y:S02]  /*f3a0*/  ULDC.64 UR4, c[0x0][0x428] ;  /* 0x00010a0000047ab9 */ /* 0x000fe40000000a00 */
[----:B------:R-:W-:-:S04]  /*f3b0*/  IMAD R19, R19, UR4, RZ ;  /* 0x0000000413137c24 */ /* 0x000fc8000f8e02ff */
[----:B------:R-:W-:Y:S01]  /*f3c0*/  IMAD R19, R18, UR5, R19 ;  /* 0x0000000512137c24 */ /* 0x000fe2000f8e0213 */
[----:B0-----:R-:W-:-:S13]  /*f3d0*/  ISETP.NE.AND P0, PT, R7, 0x1, PT ;  /* 0x000000010700780c */ /* 0x001fda0003f05270 */
[----:B------:R-:W0:Y:S02]  /*f3e0*/  @P0 LDC.64 R2, c[0x0][0x440] ;  /* 0x00011000ff020b82 */ /* 0x000e240000000a00 */
[----:B0-----:R-:W-:-:S05]  /*f3f0*/  @P0 IMAD.HI.U32 R2, R0, R2, RZ ;  /* 0x0000000200020227 */ /* 0x001fca00078e00ff */
[----:B------:R-:W-:-:S04]  /*f400*/  @P0 SHF.R.U32.HI R6, RZ, R3, R2 ;  /* 0x00000003ff060219 */ /* 0x000fc80000011602 */
[----:B------:R-:W-:Y:S02]  /*f410*/  SHF.R.S32.HI R3, RZ, 0x1f, R6 ;  /* 0x0000001fff037819 */ /* 0x000fe40000011406 */
[----:B------:R-:W-:-:S05]  /*f420*/  MOV R2, R6 ;  /* 0x0000000600027202 */ /* 0x000fca0000000f00 */
        /* <DEDUP_REMOVED lines=8> */
.L_x_2128:
[----:B------:R-:W1:Y:S01]  /*f4b0*/  S2R R2, SR_TID.X ;  /* 0x0000000000027919 */ /* 0x000e620000002100 */
[----:B------:R-:W-:Y:S01]  /*f4c0*/  BSSY B1, `(.L_x_2129) ;  /* 0x0000006000017945 */ /* 0x000fe20003800000 */
[----:B-1----:R-:W-:Y:S02]  /*f4d0*/  LOP3.LUT R3, R2, 0x7f, RZ, 0xc0, !PT ;  /* 0x0000007f02037812 */ /* 0x002fe400078ec0ff */
[----:B------:R-:W-:Y:S02]  /*f4e0*/  SHF.L.U32 R2, R9, 0x1f, RZ ;  /* 0x0000001f09027819 */ /* 0x000fe400000006ff */
[----:B------:R-:W-:Y:S02]  /*f4f0*/  ISETP.NE.AND P1, PT, R3, RZ, PT ;  /* 0x000000ff0300720c */ /* 0x000fe40003f25270 */
[----:B------:R-:W1:Y:S02]  /*f500*/  SYNCS.PHASECHK.TRANS64.TRYWAIT P0, [UR38+0x34848], R2 ;  /* 0x03484802ff0075a7 */ /* 0x000e640008000166 */
[----:B-1----:R-:W-:Y:S09]  /*f510*/  @!P0 BRA `(.L_x_2130) ;  /* 0x0000001c00908947 */ /* 0x002ff20003800000 */
.L_x_2188:
[----:B------:R-:W-:Y:S05]  /*f520*/  BSYNC B1 ;  /* 0x0000000000017941 */ /* 0x000fea0003800000 */
.L_x_2129:
[----:B------:R-:W-:Y:S04]  /*f530*/  BSSY B1, `(.L_x_2131) ;  /* 0x0000007000017945 */ /* 0x000fe80003800000 */
[----:B------:R-:W-:Y:S05]  /*f540*/  @P1 BRA `(.L_x_2132) ;  /* 0x0000000000141947 */ /* 0x000fea0003800000 */
[----:B------:R-:W-:Y:S01]  /*f550*/  ISETP.NE.AND P0, PT, R10, RZ, PT ;  /* 0x000000ff0a00720c */ /* 0x000fe20003f05270 */
[----:B-1----:R-:W-:-:S04]  /*f560*/  IMAD.MOV.U32 R3, RZ, RZ, 0xc000 ;  /* 0x0000c000ff037424 */ /* 0x002fc800078e00ff */
[----:B------:R2:W-:Y:S08]  /*f570*/  SYNCS.ARRIVE.TRANS64 RZ, [UR38+0x34838], R3 ;  /* 0x03483803ffff79a7 */ /* 0x0005f00008000026 */
[----:B--2---:R-:W-:Y:S05]  /*f580*/  @!P0 BRA `(.L_x_2132) ;  /* 0x0000000000048947 */ /* 0x004fea0003800000 */
[----:B------:R-:W-:Y:S01]  /*f590*/  BPT.TRAP 0x1 ;  /* 0x000000040000795c */ /* 0x000fe20000300000 */
.L_x_2132:
[----:B------:R-:W-:Y:S05]  /*f5a0*/  BSYNC B1 ;  /* 0x0000000000017941 */ /* 0x000fea0003800000 */
.L_x_2131:
[----:B0-----:R-:W-:Y:S01]  /*f5b0*/  MOV R5, RZ ;  /* 0x000000ff00057202 */ /* 0x001fe20000000f00 */
[----:B------:R-:W-:Y:S01]  /*f5c0*/  ULDC.64 UR4, c[0x0][0x198] ;  /* 0x0000660000047ab9 */ /* 0x000fe20000000a00 */
[----:B------:R-:W-:Y:S01]  /*f5d0*/  PLOP3.LUT P0, PT, PT, PT, PT, 0x80, 0x0 ;  /* 0x000000000000781c */ /* 0x000fe20003f0f070 */
[----:B------:R-:W-:Y:S01]  /*f5e0*/  UIADD3 UR4, UP0, UR4, 0x370, URZ ;  /* 0x0000037004047890 */ /* 0x000fe2000ff1e03f */
[----:B------:R-:W-:Y:S01]  /*f5f0*/  R2UR UR10, R5 ;  /* 0x00000000050a72ca */ /* 0x000fe200000e0000 */
[----:B-1----:R-:W-:Y:S01]  /*f600*/  IMAD.SHL.U32 R3, R0, 0x80, RZ ;  /* 0x0000008000037824 */ /* 0x002fe200078e00ff */
[----:B------:R-:W-:Y:S02]  /*f610*/  UIADD3 UR8, UR38, 0x28400, URZ ;  /* 0x0002840026087890 */ /* 0x000fe4000fffe03f */
[----:B------:R-:W-:Y:S02]  /*f620*/  UIADD3 UR9, UR38, 0x34838, URZ ;  /* 0x0003483826097890 */ /* 0x000fe4000fffe03f */
[----:B------:R-:W-:Y:S01]  /*f630*/  UIADD3.X UR5, URZ, UR5, URZ, UP0, !UPT ;  /* 0x000000053f057290 */ /* 0x000fe200087fe43f */
[----:B------:R-:W-:Y:S01]  /*f640*/  UMOV UR6, 0x0 ;  /* 0x0000000000067882 */ /* 0x000fe20000000000 */
[----:B------:R-:W-:-:S10]  /*f650*/  UMOV UR7, 0x14f00000 ;  /* 0x14f0000000077882 */ /* 0x000fd40000000000 */
.L_x_2133:
        /* <DEDUP_REMOVED lines=14> */
.L_x_2134:
        /* <DEDUP_REMOVED lines=13> */
.L_x_2135:
        /* <DEDUP_REMOVED lines=11> */
.L_x_2189:
[----:B------:R-:W-:Y:S05]  /*f8c0*/  BSYNC B1 ;  /* 0x0000000000017941 */ /* 0x000fea0003800000 */
.L_x_2136:
[----:B------:R-:W-:Y:S01]  /*f8d0*/  BSSY B1, `(.L_x_2138) ;  /* 0x0000009000017945 */ /* 0x000fe20003800000 */
[----:B0-----:R-:W-:Y:S01]  /*f8e0*/  IMAD.MOV.U32 R2, RZ, RZ, 0x0 ;  /* 0x00000000ff027424 */ /* 0x001fe200078e00ff */
[----:B------:R-:W-:Y:S02]  /*f8f0*/  MOV R3, 0x14f00000 ;  /* 0x14f0000000037802 */ /* 0x000fe40000000f00 */
[----:B------:R-:W-:Y:S05]  /*f900*/  @P1 BRA `(.L_x_2139) ;  /* 0x0000000000141947 */ /* 0x000fea0003800000 */
[----:B------:R-:W-:Y:S01]  /*f910*/  ISETP.NE.AND P0, PT, R10, RZ, PT ;  /* 0x000000ff0a00720c */ /* 0x000fe20003f05270 */
[----:B------:R-:W-:-:S04]  /*f920*/  IMAD.MOV.U32 R7, RZ, RZ, 0x8000 ;  /* 0x00008000ff077424 */ /* 0x000fc800078e00ff */
[----:B------:R0:W-:Y:S08]  /*f930*/  SYNCS.ARRIVE.TRANS64 RZ, [UR38+0x34850], R7 ;  /* 0x03485007ffff79a7 */ /* 0x0001f00008000026 */
[----:B0-----:R-:W-:Y:S05]  /*f940*/  @!P0 BRA `(.L_x_2139) ;  /* 0x0000000000048947 */ /* 0x001fea0003800000 */
[----:B------:R-:W-:Y:S01]  /*f950*/  BPT.TRAP 0x1 ;  /* 0x000000040000795c */ /* 0x000fe20000300000 */
.L_x_2139:
[----:B------:R-:W-:Y:S05]  /*f960*/  BSYNC B1 ;  /* 0x0000000000017941 */ /* 0x000fea0003800000 */
.L_x_2138:
        /* <DEDUP_REMOVED lines=10> */
.L_x_2140:
        /* <DEDUP_REMOVED lines=13> */
.L_x_2141:
        /* <DEDUP_REMOVED lines=8> */
[----:B------:R-:W-:Y:S01]  /*fb60*/  IMAD.MOV.U32 R17, RZ, RZ, R0 ;  /* 0x000000ffff117224 */ /* 0x000fe200078e0000 */
[----:B------:R-:W-:-:S07]  /*fb70*/  MOV R16, R4 ;  /* 0x0000000400107202 */ /* 0x000fce0000000f00 */
.L_x_2127:
[----:B------:R-:W-:Y:S05]  /*fb80*/  BSYNC B0 ;  /* 0x0000000000007941 */ /* 0x000fea0003800000 */
.L_x_2092:
        /* <DEDUP_REMOVED lines=12> */
.L_x_2190:
[----:B------:R-:W-:Y:S05]  /*fc50*/  BSYNC B1 ;  /* 0x0000000000017941 */ /* 0x000fea0003800000 */
.L_x_2144:
        /* <DEDUP_REMOVED lines=8> */
.L_x_2147:
[----:B------:R-:W-:Y:S05]  /*fce0*/  BSYNC B1 ;  /* 0x0000000000017941 */ /* 0x000fea0003800000 */
.L_x_2146:
[----:B------:R-:W-:Y:S01]  /*fcf0*/  R2UR UR4, R8 ;  /* 0x00000000080472ca */ /* 0x000fe200000e0000 */
[----:B------:R-:W-:Y:S01]  /*fd00*/  ULDC.64 UR6, c[0x0][0x198] ;  /* 0x0000660000067ab9 */ /* 0x000fe20000000a00 */
[----:B------:R-:W-:Y:S01]  /*fd10*/  R2UR UR9, R3 ;  /* 0x00000000030972ca */ /* 0x000fe200000e0000 */
[----:B------:R-:W-:Y:S01]  /*fd20*/  UIADD3 UR6, UP0, UR6, 0x470, URZ ;  /* 0x0000047006067890 */ /* 0x000fe2000ff1e03f */
[----:B------:R-:W-:Y:S01]  /*fd30*/  PLOP3.LUT P0, PT, PT, PT, PT, 0x80, 0x0 ;  /* 0x000000000000781c */ /* 0x000fe20003f0f070 */
[----:B------:R-:W-:Y:S01]  /*fd40*/  IMAD.SHL.U32 R17, R17, 0x80, RZ ;  /* 0x0000008011117824 */ /* 0x000fe200078e00ff */
[----:B------:R-:W-:Y:S01]  /*fd50*/  UMOV UR14, 0x0 ;  /* 0x00000000000e7882 */ /* 0x000fe20000000000 */
[----:B------:R-:W-:Y:S01]  /*fd60*/  UIADD3.X UR7, URZ, UR7, URZ, UP0, !UPT ;  /* 0x000000073f077290 */ /* 0x000fe200087fe43f */
[----:B------:R-:W-:Y:S01]  /*fd70*/  UMOV UR15, 0x14f00000 ;  /* 0x14f00000000f7882 */ /* 0x000fe20000000000 */
[----:B------:R-:W-:-:S04]  /*fd80*/  UMOV UR10, URZ ;  /* 0x0000003f000a7c82 */ /* 0x000fc80008000000 */
[----:B------:R-:W-:Y:S02]  /*fd90*/  ULEA UR4, UR4, UR38, 0xf ;  /* 0x0000002604047291 */ /* 0x000fe4000f8e783f */
[----:B------:R-:W-:Y:S02]  /*fda0*/  UIADD3 UR9, UR9, 0x34850, URZ ;  /* 0x0003485009097890 */ /* 0x000fe4000fffe03f */
[----:B------:R-:W-:-:S12]  /*fdb0*/  UIADD3 UR8, UR4, 0x400, URZ ;  /* 0x0000040004087890 */ /* 0x000fd8000fffe03f */
.L_x_2148:
        /* <DEDUP_REMOVED lines=13> */
.L_x_2149:
        /* <DEDUP_REMOVED lines=8> */
.L_x_2143:
[----:B------:R-:W-:Y:S05]  /*ff10*/  BSYNC B0 ;  /* 0x0000000000007941 */ /* 0x000fea0003800000 */
.L_x_2142:
[----:B-1----:R-:W-:Y:S01]  /*ff20*/  VIADD R0, R8, 0x1 ;  /* 0x0000000108007836 */ /* 0x002fe20000000000 */
[----:B------:R-:W-:-:S04]  /*ff30*/  MOV R3, RZ ;  /* 0x000000ff00037202 */ /* 0x000fc80000000f00 */
[----:B------:R-:W-:-:S04]  /*ff40*/  ISETP.NE.AND P0, PT, R0, 0x2, PT ;  /* 0x000000020000780c */ /* 0x000fc80003f05270 */
[----:B------:R-:W-:Y:S02]  /*ff50*/  SEL R2, RZ, 0x1, P0 ;  /* 0x00000001ff027807 */ /* 0x000fe40000000000 */
[----:B------:R-:W-:Y:S02]  /*ff60*/  SEL R0, R0, RZ, P0 ;  /* 0x000000ff00007207 */ /* 0x000fe40000000000 */
[----:B------:R-:W-:-:S07]  /*ff70*/  LOP3.LUT R9, R9, R2, RZ, 0x3c, !PT ;  /* 0x0000000209097212 */ /* 0x000fce00078e3cff */
.L_x_2076:
[----:B------:R-:W1:Y:S01]  /*ff80*/  S2R R5, SR_CgaCtaId ;  /* 0x0000000000057919 */ /* 0x000e620000008800 */
[----:B------:R-:W-:Y:S02]  /*ff90*/  MOV R2, 0x400 ;  /* 0x0000040000027802 */ /* 0x000fe40000000f00 */
[----:B------:R-:W-:Y:S02]  /*ffa0*/  SHF.L.U32 R3, R3, 0x1f, RZ ;  /* 0x0000001f03037819 */ /* 0x000fe400000006ff */
[----:B-1----:R-:W-:-:S04]  /*ffb0*/  LEA R2, R5, R2, 0x18 ;  /* 0x0000000205027211 */ /* 0x002fc800078ec0ff */
[----:B------:R-:W1:Y:S02]  /*ffc0*/  SYNCS.PHASECHK.TRANS64.TRYWAIT P0, [R2+URZ+0x34820], R3 ;  /* 0x03482003020075a7 */ /* 0x000e64000800017f */
[----:B-1----:R-:W-:Y:S05]  /*ffd0*/  @!P0 BRA `(.L_x_2150) ;  /* 0x0000001400248947 */ /* 0x002fea0003800000 */
.L_x_2191:
[----:B------:R-:W-:-:S03]  /*ffe0*/  UMOV UR4, 0xffffffff ;  /* 0xffffffff00047882 */ /* 0x000fc60000000000 */
[----:B------:R-:W-:Y:S05]  /*fff0*/  BRA.DIV UR4, `(.L_x_2151) ;  /* 0x0000001604307947 */ /* 0x000fea000b800000 */
[----:B-1----:R-:W1:Y:S02]  /*10000*/  S2R R3, SR_TID.X ;  /* 0x0000000000037919 */ /* 0x002e640000002100 */
[----:B-1----:R-:W-:-:S04]  /*10010*/  SHF.R.U32.HI R3, RZ, 0x5, R3 ;  /* 0x00000005ff037819 */ /* 0x002fc80000011603 */
[----:B------:R-:W-:-:S05]  /*10020*/  LOP3.LUT R3, R3, 0x3, RZ, 0xc0, !PT ;  /* 0x0000000303037812 */ /* 0x000fca00078ec0ff */
[----:B------:R1:W2:Y:S02]  /*10030*/  SHFL.IDX PT, R14, R3, RZ, 0x1f ;  /* 0x00001fff030e7589 */ /* 0x0002a400000e0000 */
.L_x_2194:
[----:B--2---:R-:W-:-:S13]  /*10040*/  ISETP.NE.AND P0, PT, R14, RZ, PT ;  /* 0x000000ff0e00720c */ /* 0x004fda0003f05270 */
[----:B------:R-:W-:Y:S05]  /*10050*/  @P0 BRA `(.L_x_2038) ;  /* 0x0000000000880947 */ /* 0x000fea0003800000 */
[----:B------:R-:W-:-:S03]  /*10060*/  UMOV UR4, 0xffffffff ;  /* 0xffffffff00047882 */ /* 0x000fc60000000000 */
[----:B------:R-:W-:Y:S05]  /*10070*/  BRA.DIV UR4, `(.L_x_2152) ;  /* 0x0000001604447947 */ /* 0x000fea000b800000 */
[----:B------:R-:W-:-:S13]  /*10080*/  ELECT P6, URZ, PT ;  /* 0x00000000003f782f */ /* 0x000fda00038c0000 */
.L_x_2197:
[----:B------:R-:W-:Y:S05]  /*10090*/  @!P6 BRA `(.L_x_2038) ;  /* 0x000000000078e947 */ /* 0x000fea0003800000 */
[----:B-1----:R-:W2:Y:S02]  /*100a0*/  LDL.LU R3, [R1+0x14] ;  /* 0x0000140001037983 */ /* 0x002ea40000300800 */
[----:B--2---:R-:W-:-:S04]  /*100b0*/  LOP3.LUT R3, R3, 0x2, RZ, 0xfc, !PT ;  /* 0x0000000203037812 */ /* 0x004fc800078efcff */
[----:B------:R-:W-:-:S13]  /*100c0*/  ISETP.NE.AND P2, PT, R3, 0x3, PT ;  /* 0x000000030300780c */ /* 0x000fda0003f45270 */
[----:B------:R-:W-:Y:S05]  /*100d0*/  @!P2 BRA `(.L_x_2153) ;  /* 0x000000000004a947 */ /* 0x000fea0003800000 */
[----:B------:R-:W-:Y:S01]  /*100e0*/  BPT.TRAP 0x1 ;  /* 0x000000040000795c */ /* 0x000fe20000300000 */
.L_x_2153:
[----:B0-----:R-:W-:Y:S01]  /*100f0*/  VIADD R7, R2, 0x34840 ;  /* 0x0003484002077836 */ /* 0x001fe20000000000 */
[----:B------:R-:W-:Y:S01]  /*10100*/  SHF.L.U32 R5, R9, 0x1f, RZ ;  /* 0x0000001f09057819 */ /* 0x000fe200000006ff */
[C---:B------:R-:W-:Y:S02]  /*10110*/  VIADD R3, R0.reuse, 0x1 ;  /* 0x0000000100037836 */ /* 0x040fe40000000000 */
[----:B------:R-:W-:-:S03]  /*10120*/  IMAD R6, R0, 0x8, R7 ;  /* 0x0000000800067824 */ /* 0x000fc600078e0207 */
[C---:B------:R-:W-:Y:S01]  /*10130*/  ISETP.NE.AND P1, PT, R3.reuse, 0x2, PT ;  /* 0x000000020300780c */ /* 0x040fe20003f25270 */
[----:B------:R-:W0:Y:S03]  /*10140*/  SYNCS.PHASECHK.TRANS64.TRYWAIT P0, [R6+URZ], R5 ;  /* 0x00000005060075a7 */ /* 0x000e26000800017f */
[----:B------:R-:W-:Y:S02]  /*10150*/  SEL R4, RZ, 0x1, P1 ;  /* 0x00000001ff047807 */ /* 0x000fe40000800000 */
[----:B------:R-:W-:Y:S02]  /*10160*/  SEL R8, R3, RZ, P1 ;  /* 0x000000ff03087207 */ /* 0x000fe40000800000 */
[----:B------:R-:W-:Y:S02]  /*10170*/  LOP3.LUT R4, R9, R4, RZ, 0x3c, !PT ;  /* 0x0000000409047212 */ /* 0x000fe400078e3cff */
[----:B------:R-:W-:-:S02]  /*10180*/  LEA R3, R8, R7, 0x3 ;  /* 0x0000000708037211 */ /* 0x000fc400078e18ff */
[----:B------:R-:W-:Y:S01]  /*10190*/  SHF.L.U32 R4, R4, 0x1f, RZ ;  /* 0x0000001f04047819 */ /* 0x000fe200000006ff */
[----:B0-----:R-:W-:Y:S06]  /*101a0*/  @!P0 BRA `(.L_x_2154) ;  /* 0x0000001400188947 */ /* 0x001fec0003800000 */
.L_x_2198:
[----:B------:R-:W1:Y:S02]  /*101b0*/  SYNCS.PHASECHK.TRANS64.TRYWAIT P0, [R3+URZ], R4 ;  /* 0x00000004030075a7 */ /* 0x000e64000800017f */
[----:B-1----:R-:W-:Y:S05]  /*101c0*/  @!P0 BRA `(.L_x_2155) ;  /* 0x0000001400248947 */ /* 0x002fea0003800000 */
.L_x_2199:
[----:B------:R-:W-:Y:S05]  /*101d0*/  @!P2 BRA `(.L_x_2156) ;  /* 0x000000000004a947 */ /* 0x000fea0003800000 */
[----:B------:R-:W-:Y:S01]  /*101e0*/  BPT.TRAP 0x1 ;  /* 0x000000040000795c */ /* 0x000fe20000300000 */
.L_x_2156:
[----:B-1----:R-:W-:-:S04]  /*101f0*/  VIADD R3, R2, 0x34860 ;  /* 0x0003486002037836 */ /* 0x002fc80000000000 */
[----:B------:R-:W-:-:S04]  /*10200*/  IMAD R0, R0, 0x8, R3 ;  /* 0x0000000800007824 */ /* 0x000fc800078e0203 */
[----:B------:R-:W1:Y:S02]  /*10210*/  SYNCS.PHASECHK.TRANS64.TRYWAIT P0, [R0+URZ], R5 ;  /* 0x00000005000075a7 */ /* 0x000e64000800017f */
[----:B-1----:R-:W-:Y:S05]  /*10220*/  @!P0 BRA `(.L_x_2157) ;  /* 0x0000001400208947 */ /* 0x002fea0003800000 */
.L_x_2200:
[----:B------:R-:W-:-:S07]  /*10230*/  IMAD R3, R8, 0x8, R3 ;  /* 0x0000000808037824 */ /* 0x000fce00078e0203 */
.L_x_2158:
[----:B--2---:R2:W3:Y:S02]  /*10240*/  SYNCS.PHASECHK.TRANS64.TRYWAIT P0, [R3+URZ], R4 ;  /* 0x00000004030075a7 */ /* 0x0044e4000800017f */
[----:B---3--:R-:W-:Y:S05]  /*10250*/  @!P0 NANOSLEEP.SYNCS 0x989680 ;  /* 0x009896800000895d */ /* 0x008fea0003900000 */
[----:B------:R-:W3:Y:S02]  /*10260*/  @!P0 SYNCS.PHASECHK.TRANS64 P0, [R3+URZ], R4 ;  /* 0x00000004030085a7 */ /* 0x000ee4000800007f */
[----:B---3--:R-:W-:Y:S05]  /*10270*/  @!P0 BRA `(.L_x_2158) ;  /* 0xfffffffc00f08947 */ /* 0x008fea000383ffff */
.L_x_2038:
[----:B------:R-:W-:Y:S05]  /*10280*/  BSYNC B6 ;  /* 0x0000000000067941 */ /* 0x000fea0003800000 */
.L_x_2035:
[----:B------:R-:W-:Y:S05]  /*10290*/  EXIT ;  /* 0x000000000000794d */ /* 0x000fea0003800000 */
.L_x_2042:
[----:B-1----:R-:W-:-:S04]  /*102a0*/  MOV R3, UR36 ;  /* 0x0000002400037c02 */ /* 0x002fc80008000f00 */
[----:B------:R1:W2:Y:S03]  /*102b0*/  SYNCS.PHASECHK.TRANS64.TRYWAIT P1, [R3+URZ+0x34800], R2 ;  /* 0x03480002030075a7 */ /* 0x0002a6000802017f */
[----:B--2---:R-:W-:Y:S05]  /*102c0*/  @!P1 NANOSLEEP.SYNCS 0x989680 ;  /* 0x009896800000995d */ /* 0x004fea0003900000 */
[----:B------:R-:W2:Y:S02]  /*102d0*/  @!P1 SYNCS.PHASECHK.TRANS64 P1, [R3+URZ+0x34800], R2 ;  /* 0x03480002030095a7 */ /* 0x000ea4000802007f */
[----:B--2---:R-:W-:Y:S05]  /*102e0*/  @!P1 BRA `(.L_x_2042) ;  /* 0xfffffffc00ec9947 */ /* 0x004fea000383ffff */
[----:B------:R-:W-:Y:S05]  /*102f0*/  BRA `(.L_x_2159) ;  /* 0xffffff1000207947 */ /* 0x000fea000383ffff */
.L_x_2046:
[----:B01----:R-:W-:-:S04]  /*10300*/  IMAD.U32 R3, RZ, RZ, UR36 ;  /* 0x00000024ff037e24 */ /* 0x003fc8000f8e00ff */
[----:B------:R0:W1:Y:S03]  /*10310*/  SYNCS.PHASECHK.TRANS64.TRYWAIT P2, [R3+URZ+0x34830], R2 ;  /* 0x03483002030075a7 */ /* 0x000066000804017f */
[----:B-1----:R-:W-:Y:S05]  /*10320*/  @!P2 NANOSLEEP.SYNCS 0x989680 ;  /* 0x009896800000a95d */ /* 0x002fea0003900000 */
[----:B------:R-:W1:Y:S02]  /*10330*/  @!P2 SYNCS.PHASECHK.TRANS64 P2, [R3+URZ+0x34830], R2 ;  /* 0x034830020300a5a7 */ /* 0x000e64000804007f */
[----:B-1----:R-:W-:Y:S05]  /*10340*/  @!P2 BRA `(.L_x_2046) ;  /* 0xfffffffc00eca947 */ /* 0x002fea000383ffff */
[----:B------:R-:W-:Y:S05]  /*10350*/  BRA `(.L_x_2045) ;  /* 0xffffff10003c7947 */ /* 0x000fea000383ffff */
.L_x_2051:
[----:B-1----:R-:W-:-:S04]  /*10360*/  IMAD.U32 R11, RZ, RZ, UR61 ;  /* 0x0000003dff0b7e24 */ /* 0x002fc8000f8e00ff */
[----:B------:R1:W2:Y:S03]  /*10370*/  SYNCS.PHASECHK.TRANS64.TRYWAIT P3, [R11+URZ+0x34830], R10 ;  /* 0x0348300a0b0075a7 */ /* 0x0002a6000806017f */
[----:B--2---:R-:W-:Y:S05]  /*10380*/  @!P3 NANOSLEEP.SYNCS 0x989680 ;  /* 0x009896800000b95d */ /* 0x004fea0003900000 */
[----:B------:R-:W2:Y:S02]  /*10390*/  @!P3 SYNCS.PHASECHK.TRANS64 P3, [R11+URZ+0x34830], R10 ;  /* 0x0348300a0b00b5a7 */ /* 0x000ea4000806007f */
[----:B--2---:R-:W-:Y:S05]  /*103a0*/  @!P3 BRA `(.L_x_2051) ;  /* 0xfffffffc00ecb947 */ /* 0x004fea000383ffff */
[----:B------:R-:W-:Y:S05]  /*103b0*/  BRA `(.L_x_2050) ;  /* 0xffffff40003c7947 */ /* 0x000fea000383ffff */
.L_x_2055:
[----:B-1----:R-:W-:-:S04]  /*103c0*/  IMAD.U32 R11, RZ, RZ, UR7 ;  /* 0x00000007ff0b7e24 */ /* 0x002fc8000f8e00ff */
[----:B------:R1:W3:Y:S03]  /*103d0*/  SYNCS.PHASECHK.TRANS64.TRYWAIT P3, [R11+URZ+0x34850], R0 ;  /* 0x034850000b0075a7 */ /* 0x0002e6000806017f */
[----:B---3--:R-:W-:Y:S05]  /*103e0*/  @!P3 NANOSLEEP.SYNCS 0x989680 ;  /* 0x009896800000b95d */ /* 0x008fea0003900000 */
[----:B------:R-:W3:Y:S02]  /*103f0*/  @!P3 SYNCS.PHASECHK.TRANS64 P3, [R11+URZ+0x34850], R0 ;  /* 0x034850000b00b5a7 */ /* 0x000ee4000806007f */
[----:B---3--:R-:W-:Y:S05]  /*10400*/  @!P3 BRA `(.L_x_2055) ;  /* 0xfffffffc00ecb947 */ /* 0x008fea000383ffff */
[----:B------:R-:W-:Y:S05]  /*10410*/  BRA `(.L_x_2054) ;  /* 0xffffff4800447947 */ /* 0x000fea000383ffff */
.L_x_2061:
[----:B-1----:R-:W-:-:S04]  /*10420*/  MOV R11, UR40 ;  /* 0x00000028000b7c02 */ /* 0x002fc80008000f00 */
[----:B------:R1:W2:Y:S03]  /*10430*/  SYNCS.PHASECHK.TRANS64.TRYWAIT P2, [R11+URZ+0x34830], R10 ;  /* 0x0348300a0b0075a7 */ /* 0x0002a6000804017f */
[----:B--2---:R-:W-:Y:S05]  /*10440*/  @!P2 NANOSLEEP.SYNCS 0x989680 ;  /* 0x009896800000a95d */ /* 0x004fea0003900000 */
[----:B------:R-:W2:Y:S02]  /*10450*/  @!P2 SYNCS.PHASECHK.TRANS64 P2, [R11+URZ+0x34830], R10 ;  /* 0x0348300a0b00a5a7 */ /* 0x000ea4000804007f */
[----:B--2---:R-:W-:Y:S05]  /*10460*/  @!P2 BRA `(.L_x_2061) ;  /* 0xfffffffc00eca947 */ /* 0x004fea000383ffff */
[----:B------:R-:W-:Y:S05]  /*10470*/  BRA `(.L_x_2060) ;  /* 0xffffff7000887947 */ /* 0x000fea000383ffff */
.L_x_2065:
[----:B---3--:R-:W-:-:S04]  /*10480*/  IMAD.U32 R9, RZ, RZ, UR7 ;  /* 0x00000007ff097e24 */ /* 0x008fc8000f8e00ff */
[----:B------:R3:W4:Y:S03]  /*10490*/  SYNCS.PHASECHK.TRANS64.TRYWAIT P2, [R9+URZ+0x34850], R0 ;  /* 0x03485000090075a7 */ /* 0x000726000804017f */
[----:B----4-:R-:W-:Y:S05]  /*104a0*/  @!P2 NANOSLEEP.SYNCS 0x989680 ;  /* 0x009896800000a95d */ /* 0x010fea0003900000 */
[----:B------:R-:W4:Y:S02]  /*104b0*/  @!P2 SYNCS.PHASECHK.TRANS64 P2, [R9+URZ+0x34850], R0 ;  /* 0x034850000900a5a7 */ /* 0x000f24000804007f */
[----:B----4-:R-:W-:Y:S05]  /*104c0*/  @!P2 BRA `(.L_x_2065) ;  /* 0xfffffffc00eca947 */ /* 0x010fea000383ffff */
[----:B------:R-:W-:Y:S05]  /*104d0*/  BRA `(.L_x_2064) ;  /* 0xffffff7800907947 */ /* 0x000fea000383ffff */
.L_x_2070:
[----:B-1----:R-:W-:-:S04]  /*104e0*/  IMAD.U32 R0, RZ, RZ, UR5 ;  /* 0x00000005ff007e24 */ /* 0x002fc8000f8e00ff */
[----:B------:R1:W2:Y:S03]  /*104f0*/  SYNCS.PHASECHK.TRANS64.TRYWAIT P0, [R0+URZ+0x34850], R3 ;  /* 0x03485003000075a7 */ /* 0x0002a6000800017f */
[----:B--2---:R-:W-:Y:S05]  /*10500*/  @!P0 NANOSLEEP.SYNCS 0x989680 ;  /* 0x009896800000895d */ /* 0x004fea0003900000 */
[----:B------:R-:W2:Y:S02]  /*10510*/  @!P0 SYNCS.PHASECHK.TRANS64 P0, [R0+URZ+0x34850], R3 ;  /* 0x03485003000085a7 */ /* 0x000ea4000800007f */
[----:B--2---:R-:W-:Y:S05]  /*10520*/  @!P0 BRA `(.L_x_2070) ;  /* 0xfffffffc00ec8947 */ /* 0x004fea000383ffff */
[----:B------:R-:W-:Y:S05]  /*10530*/  BRA `(.L_x_2069) ;  /* 0xffffff9c005c7947 */ /* 0x000fea000383ffff */
.L_x_2081:
[----:B------:R-:W-:Y:S01]  /*10540*/  IMAD.MOV.U32 R13, RZ, RZ, R0 ;  /* 0x000000ffff0d7224 */ /* 0x000fe200078e0000 */
[----:B------:R-:W-:Y:S01]  /*10550*/  MOV R12, RZ ;  /* 0x000000ff000c7202 */ /* 0x000fe20000000f00 */
[----:B------:R-:W-:Y:S02]  /*10560*/  IMAD.MOV.U32 R11, RZ, RZ, 0x1f ;  /* 0x0000001fff0b7424 */ /* 0x000fe400078e00ff */
[----:B------:R-:W-:-:S07]  /*10570*/  IMAD.MOV.U32 R15, RZ, RZ, -0x1 ;  /* 0xffffffffff0f7424 */ /* 0x000fce00078e00ff */
[----:B------:R-:W-:Y:S05]  /*10580*/  WARPSYNC.COLLECTIVE R15, `(.L_x_2160) ;  /* 0x000000000f087348 */ /* 0x000fea0003c00000 */
[----:B------:R0:W1:Y:S02]  /*10590*/  SHFL.IDX P6, R14, R13, R12, R11 ;  /* 0x0000000c0d0e7389 */ /* 0x00006400000c000b */
[----:B01----:R-:W-:Y:S01]  /*105a0*/  ENDCOLLECTIVE ;  /* 0x000000000000791b */ /* 0x003fe20003800000 */
.L_x_2160:
[----:B------:R-:W-:Y:S05]  /*105b0*/  BRA `(.L_x_2161) ;  /* 0xffffffc800607947 */ /* 0x000fea000383ffff */
.L_x_2083:
[----:B------:R-:W-:Y:S01]  /*105c0*/  BSSY B0, `(.L_x_2162) ;  /* 0x0000006000007945 */ /* 0x000fe20003800000 */
[----:B------:R-:W-:-:S07]  /*105d0*/  IMAD.MOV.U32 R15, RZ, RZ, -0x1 ;  /* 0xffffffffff0f7424 */ /* 0x000fce00078e00ff */
[----:B0-----:R-:W-:Y:S05]  /*105e0*/  WARPSYNC.COLLECTIVE R15, `(.L_x_2163) ;  /* 0x000000000f0c7348 */ /* 0x001fea0003c00000 */
[----:B------:R-:W-:Y:S02]  /*105f0*/  ELECT P6, UR62, PT ;  /* 0x00000000003e782f */ /* 0x000fe400038c0000 */
[----:B------:R-:W-:Y:S01]  /*10600*/  MOV R14, UR62 ;  /* 0x0000003e000e7c02 */ /* 0x000fe20008000f00 */
[----:B0-----:R-:W-:Y:S10]  /*10610*/  ENDCOLLECTIVE ;  /* 0x000000000000791b */ /* 0x001ff40003800000 */
.L_x_2163:
[----:B------:R-:W-:Y:S05]  /*10620*/  BSYNC B0 ;  /* 0x0000000000007941 */ /* 0x000fea0003800000 */
.L_x_2162:
[----:B------:R-:W-:Y:S05]  /*10630*/  BRA `(.L_x_2164) ;  /* 0xffffffc800607947 */ /* 0x000fea000383ffff */
.L_x_2085:
[----:B0-----:R-:W-:-:S04]  /*10640*/  MOV R3, UR38 ;  /* 0x0000002600037c02 */ /* 0x001fc80008000f00 */
[----:B------:R0:W1:Y:S03]  /*10650*/  SYNCS.PHASECHK.TRANS64.TRYWAIT P0, [R3+URZ+0x34840], R0 ;  /* 0x03484000030075a7 */ /* 0x000066000800017f */
[----:B-1----:R-:W-:Y:S05]  /*10660*/  @!P0 NANOSLEEP.SYNCS 0x989680 ;  /* 0x009896800000895d */ /* 0x002fea0003900000 */
[----:B------:R-:W1:Y:S02]  /*10670*/  @!P0 SYNCS.PHASECHK.TRANS64 P0, [R3+URZ+0x34840], R0 ;  /* 0x03484000030085a7 */ /* 0x000e64000800007f */
[----:B-1----:R-:W-:Y:S05]  /*10680*/  @!P0 BRA `(.L_x_2085) ;  /* 0xfffffffc00ec8947 */ /* 0x002fea000383ffff */
[----:B------:R-:W-:Y:S05]  /*10690*/  BRA `(.L_x_2165) ;  /* 0xffffffc800b87947 */ /* 0x000fea000383ffff */
.L_x_2088:
[----:B------:R-:W-:Y:S01]  /*106a0*/  IMAD.MOV.U32 R13, RZ, RZ, R5 ;  /* 0x000000ffff0d7224 */ /* 0x000fe200078e0005 */
[----:B------:R-:W-:Y:S01]  /*106b0*/  MOV R11, 0x181f ;  /* 0x0000181f000b7802 */ /* 0x000fe20000000f00 */
[----:B------:R-:W-:Y:S02]  /*106c0*/  IMAD.MOV.U32 R12, RZ, RZ, RZ ;  /* 0x000000ffff0c7224 */ /* 0x000fe400078e00ff */
[----:B------:R-:W-:Y:S02]  /*106d0*/  IMAD.MOV.U32 R15, RZ, RZ, -0x1 ;  /* 0xffffffffff0f7424 */ /* 0x000fe400078e00ff */
[----:B------:R-:W-:-:S07]  /*106e0*/  IMAD R6, R9, 0x80, R6 ;  /* 0x0000008009067824 */ /* 0x000fce00078e0206 */
[----:B------:R-:W-:Y:S05]  /*106f0*/  WARPSYNC.COLLECTIVE R15, `(.L_x_2166) ;  /* 0x000000000f087348 */ /* 0x000fea0003c00000 */
[----:B------:R0:W1:Y:S02]  /*10700*/  SHFL.IDX P6, R14, R13, R12, R11 ;  /* 0x0000000c0d0e7389 */ /* 0x00006400000c000b */
[----:B01----:R-:W-:Y:S01]  /*10710*/  ENDCOLLECTIVE ;  /* 0x000000000000791b */ /* 0x003fe20003800000 */
.L_x_2166:
[----:B------:R-:W-:Y:S02]  /*10720*/  VIADD R9, R6, 0x10 ;  /* 0x0000001006097836 */ /* 0x000fe40000000000 */
[----:B------:R-:W-:Y:S02]  /*10730*/  IMAD.MOV.U32 R13, RZ, RZ, R0 ;  /* 0x000000ffff0d7224 */ /* 0x000fe400078e0000 */
[----:B------:R-:W-:-:S07]  /*10740*/  IMAD.MOV.U32 R2, RZ, RZ, R14 ;  /* 0x000000ffff027224 */ /* 0x000fce00078e000e */
[----:B------:R-:W-:Y:S05]  /*10750*/  WARPSYNC.COLLECTIVE R15, `(.L_x_2167) ;  /* 0x000000000f087348 */ /* 0x000fea0003c00000 */
[----:B------:R0:W1:Y:S02]  /*10760*/  SHFL.IDX P6, R14, R13, R12, R11 ;  /* 0x0000000c0d0e7389 */ /* 0x00006400000c000b */
[----:B01----:R-:W-:Y:S01]  /*10770*/  ENDCOLLECTIVE ;  /* 0x000000000000791b */ /* 0x003fe20003800000 */
.L_x_2167:
[----:B------:R-:W-:Y:S02]  /*10780*/  ULDC UR4, c[0x0][0x288] ;  /* 0x0000a20000047ab9 */ /* 0x000fe40000000800 */
[----:B------:R-:W-:-:S05]  /*10790*/  IMAD R4, R8, UR4, RZ ;  /* 0x0000000408047c24 */ /* 0x000fca000f8e02ff */
[----:B------:R-:W-:Y:S01]  /*107a0*/  ISETP.GE.AND P3, PT, R6, R4, PT ;  /* 0x000000040600720c */ /* 0x000fe20003f66270 */
[----:B------:R-:W-:Y:S02]  /*107b0*/  IMAD.MOV.U32 R13, RZ, RZ, R5 ;  /* 0x000000ffff0d7224 */ /* 0x000fe400078e0005 */
[----:B------:R-:W-:-:S10]  /*107c0*/  IMAD.MOV.U32 R12, RZ, RZ, 0x1 ;  /* 0x00000001ff0c7424 */ /* 0x000fd400078e00ff */
[----:B------:R-:W-:Y:S02]  /*107d0*/  @!P3 LEA R21, R7, UR38, 0x1 ;  /* 0x000000260715bc11 */ /* 0x000fe4000f8e08ff */
[----:B------:R-:W-:-:S07]  /*107e0*/  MOV R3, R14 ;  /* 0x0000000e00037202 */ /* 0x000fce0000000f00 */
[----:B------:R-:W-:Y:S05]  /*107f0*/  WARPSYNC.COLLECTIVE R15, `(.L_x_2168) ;  /* 0x000000000f087348 */ /* 0x000fea0003c00000 */
[----:B------:R0:W1:Y:S02]  /*10800*/  SHFL.IDX P6, R14, R13, R12, R11 ;  /* 0x0000000c0d0e7389 */ /* 0x00006400000c000b */
[----:B01----:R-:W-:Y:S01]  /*10810*/  ENDCOLLECTIVE ;  /* 0x000000000000791b */ /* 0x003fe20003800000 */
.L_x_2168:
        /* <DEDUP_REMOVED lines=14> */
.L_x_2169:
[----:B------:R-:W-:Y:S01]  /*10900*/  @!PT LDS RZ, [RZ] ;  /* 0x00000000fffff984 */ /* 0x000fe20000000800 */
[----:B------:R-:W-:Y:S01]  /*10910*/  @!PT LDS RZ, [RZ] ;  /* 0x00000000fffff984 */ /* 0x000fe20000000800 */
[----:B------:R-:W-:Y:S01]  /*10920*/  @!PT LDS RZ, [RZ] ;  /* 0x00000000fffff984 */ /* 0x000fe20000000800 */
[----:B------:R0:W-:Y:S01]  /*10930*/  @!P3 LDGSTS.E.BYPASS.LTC128B.128 [R21+0x18400], desc[UR42][R2.64+0x100], !P1 ;  /* 0x184001000215bfae */ /* 0x0001e2000c901d6a */
[----:B------:R-:W-:Y:S01]  /*10940*/  ISETP.GE.AND P3, PT, R9, R4, PT ;  /* 0x000000040900720c */ /* 0x000fe20003f66270 */
[----:B------:R-:W-:Y:S02]  /*10950*/  IMAD.MOV.U32 R9, RZ, RZ, R8 ;  /* 0x000000ffff097224 */ /* 0x000fe400078e0008 */
[----:B------:R-:W-:Y:S02]  /*10960*/  IMAD.MOV.U32 R13, RZ, RZ, R5 ;  /* 0x000000ffff0d7224 */ /* 0x000fe400078e0005 */
[----:B------:R-:W-:Y:S01]  /*10970*/  IMAD.MOV.U32 R12, RZ, RZ, 0x2 ;  /* 0x00000002ff0c7424 */ /* 0x000fe200078e00ff */
[----:B0-----:R-:W-:-:S07]  /*10980*/  IADD3 R3, R6, 0x20, RZ ;  /* 0x0000002006037810 */ /* 0x001fce0007ffe0ff */
[----:B------:R-:W-:Y:S01]  /*10990*/  @!P3 LEA R20, R7, UR38, 0x1 ;  /* 0x000000260714bc11 */ /* 0x000fe2000f8e08ff */
[----:B------:R-:W-:-:S07]  /*109a0*/  IMAD.MOV.U32 R8, RZ, RZ, R14 ;  /* 0x000000ffff087224 */ /* 0x000fce00078e000e */
[----:B------:R-:W-:Y:S05]  /*109b0*/  WARPSYNC.COLLECTIVE R15, `(.L_x_2170) ;  /* 0x000000000f087348 */ /* 0x000fea0003c00000 */
[----:B------:R0:W1:Y:S02]  /*109c0*/  SHFL.IDX P6, R14, R13, R12, R11 ;  /* 0x0000000c0d0e7389 */ /* 0x00006400000c000b */
[----:B01----:R-:W-:Y:S01]  /*109d0*/  ENDCOLLECTIVE ;  /* 0x000000000000791b */ /* 0x003fe20003800000 */
.L_x_2170:
        /* <DEDUP_REMOVED lines=13> */
.L_x_2171:
[----:B------:R-:W-:Y:S02]  /*10ab0*/  VIADD R9, R6, 0x30 ;  /* 0x0000003006097836 */ /* 0x000fe40000000000 */
[----:B------:R-:W-:Y:S01]  /*10ac0*/  IMAD.MOV.U32 R3, RZ, RZ, R2 ;  /* 0x000000ffff037224 */ /* 0x000fe200078e0002 */
[----:B------:R-:W-:Y:S02]  /*10ad0*/  @!P3 LEA R21, R7, UR38, 0x1 ;  /* 0x000000260715bc11 */ /* 0x000fe4000f8e08ff */
[----:B------:R-:W-:Y:S01]  /*10ae0*/  MOV R13, R5 ;  /* 0x00000005000d7202 */ /* 0x000fe20000000f00 */
[----:B------:R-:W-:Y:S02]  /*10af0*/  IMAD.MOV.U32 R12, RZ, RZ, 0x3 ;  /* 0x00000003ff0c7424 */ /* 0x000fe400078e00ff */
[----:B------:R-:W-:-:S07]  /*10b00*/  IMAD.MOV.U32 R2, RZ, RZ, R14 ;  /* 0x000000ffff027224 */ /* 0x000fce00078e000e */
[----:B------:R-:W-:Y:S05]  /*10b10*/  WARPSYNC.COLLECTIVE R15, `(.L_x_2172) ;  /* 0x000000000f087348 */ /* 0x000fea0003c00000 */
[----:B------:R0:W1:Y:S02]  /*10b20*/  SHFL.IDX P6, R14, R13, R12, R11 ;  /* 0x0000000c0d0e7389 */ /* 0x00006400000c000b */
[----:B01----:R-:W-:Y:S01]  /*10b30*/  ENDCOLLECTIVE ;  /* 0x000000000000791b */ /* 0x003fe20003800000 */
.L_x_2172:
        /* <DEDUP_REMOVED lines=13> */
.L_x_2173:
[----:B------:R-:W-:Y:S01]  /*10c10*/  VIADD R3, R6, 0x40 ;  /* 0x0000004006037836 */ /* 0x000fe20000000000 */
[----:B------:R-:W-:Y:S02]  /*10c20*/  MOV R9, R8 ;  /* 0x0000000800097202 */ /* 0x000fe40000000f00 */
[----:B------:R-:W-:Y:S01]  /*10c30*/  @!P3 LEA R20, R7, UR38, 0x1 ;  /* 0x000000260714bc11 */ /* 0x000fe2000f8e08ff */
[----:B------:R-:W-:Y:S01]  /*10c40*/  IMAD.MOV.U32 R13, RZ, RZ, R5 ;  /* 0x000000ffff0d7224 */ /* 0x000fe200078e0005 */
[----:B------:R-:W-:Y:S01]  /*10c50*/  MOV R12, 0x4 ;  /* 0x00000004000c7802 */ /* 0x000fe20000000f00 */
[----:B------:R-:W-:-:S07]  /*10c60*/  IMAD.MOV.U32 R8, RZ, RZ, R14 ;  /* 0x000000ffff087224 */ /* 0x000fce00078e000e */
[----:B------:R-:W-:Y:S05]  /*10c70*/  WARPSYNC.COLLECTIVE R15, `(.L_x_2174) ;  /* 0x000000000f087348 */ /* 0x000fea0003c00000 */
[----:B------:R0:W1:Y:S02]  /*10c80*/  SHFL.IDX P6, R14, R13, R12, R11 ;  /* 0x0000000c0d0e7389 */ /* 0x00006400000c000b */
[----:B01----:R-:W-:Y:S01]  /*10c90*/  ENDCOLLECTIVE ;  /* 0x000000000000791b */ /* 0x003fe20003800000 */
.L_x_2174:
        /* <DEDUP_REMOVED lines=13> */
.L_x_2175:
        /* <DEDUP_REMOVED lines=9> */
.L_x_2176:
        /* <DEDUP_REMOVED lines=13> */
.L_x_2177:
        /* <DEDUP_REMOVED lines=9> */
.L_x_2178:
        /* <DEDUP_REMOVED lines=13> */
.L_x_2179:
        /* <DEDUP_REMOVED lines=8> */
.L_x_2180:
        /* <DEDUP_REMOVED lines=12> */
.L_x_2181:
[----:B------:R-:W-:Y:S05]  /*11170*/  BRA `(.L_x_2182) ;  /* 0xffffffcc00207947 */ /* 0x000fea000383ffff */
.L_x_2091:
[----:B-1----:R-:W-:-:S04]  /*11180*/  IMAD.U32 R3, RZ, RZ, UR38 ;  /* 0x00000026ff037e24 */ /* 0x002fc8000f8e00ff */
[----:B------:R1:W2:Y:S03]  /*11190*/  SYNCS.PHASECHK.TRANS64.TRYWAIT P0, [R3+URZ+0x34820], R2 ;  /* 0x03482002030075a7 */ /* 0x0002a6000800017f */
[----:B--2---:R-:W-:Y:S05]  /*111a0*/  @!P0 NANOSLEEP.SYNCS 0x989680 ;  /* 0x009896800000895d */ /* 0x004fea0003900000 */
[----:B------:R-:W2:Y:S02]  /*111b0*/  @!P0 SYNCS.PHASECHK.TRANS64 P0, [R3+URZ+0x34820], R2 ;  /* 0x03482002030085a7 */ /* 0x000ea4000800007f */
[----:B--2---:R-:W-:Y:S05]  /*111c0*/  @!P0 BRA `(.L_x_2091) ;  /* 0xfffffffc00ec8947 */ /* 0x004fea000383ffff */
[----:B------:R-:W-:Y:S05]  /*111d0*/  BRA `(.L_x_2183) ;  /* 0xffffffcc00787947 */ /* 0x000fea000383ffff */
.L_x_2098:
[----:B-1----:R-:W-:-:S04]  /*111e0*/  MOV R3, UR38 ;  /* 0x0000002600037c02 */ /* 0x002fc80008000f00 */
[----:B------:R1:W2:Y:S03]  /*111f0*/  SYNCS.PHASECHK.TRANS64.TRYWAIT P0, [R3+URZ+0x34848], R2 ;  /* 0x03484802030075a7 */ /* 0x0002a6000800017f */
[----:B--2---:R-:W-:Y:S05]  /*11200*/  @!P0 NANOSLEEP.SYNCS 0x989680 ;  /* 0x009896800000895d */ /* 0x004fea0003900000 */
[----:B------:R-:W2:Y:S02]  /*11210*/  @!P0 SYNCS.PHASECHK.TRANS64 P0, [R3+URZ+0x34848], R2 ;  /* 0x03484802030085a7 */ /* 0x000ea4000800007f */
[----:B--2---:R-:W-:Y:S05]  /*11220*/  @!P0 BRA `(.L_x_2098) ;  /* 0xfffffffc00ec8947 */ /* 0x004fea000383ffff */
[----:B------:R-:W-:Y:S05]  /*11230*/  BRA `(.L_x_2184) ;  /* 0xffffffd000507947 */ /* 0x000fea000383ffff */
.L_x_2105:
[----:B0-----:R-:W-:-:S04]  /*11240*/  IMAD.U32 R3, RZ, RZ, UR38 ;  /* 0x00000026ff037e24 */ /* 0x001fc8000f8e00ff */
[----:B------:R0:W1:Y:S03]  /*11250*/  SYNCS.PHASECHK.TRANS64.TRYWAIT P0, [R3+URZ+0x34860], R2 ;  /* 0x03486002030075a7 */ /* 0x000066000800017f */
[----:B-1----:R-:W-:Y:S05]  /*11260*/  @!P0 NANOSLEEP.SYNCS 0x989680 ;  /* 0x009896800000895d */ /* 0x002fea0003900000 */
[----:B------:R-:W1:Y:S02]  /*11270*/  @!P0 SYNCS.PHASECHK.TRANS64 P0, [R3+URZ+0x34860], R2 ;  /* 0x03486002030085a7 */ /* 0x000e64000800007f */
[----:B-1----:R-:W-:Y:S05]  /*11280*/  @!P0 BRA `(.L_x_2105) ;  /* 0xfffffffc00ec8947 */ /* 0x002fea000383ffff */
[----:B------:R-:W-:Y:S05]  /*11290*/  BRA `(.L_x_2185) ;  /* 0xffffffd400247947 */ /* 0x000fea000383ffff */
.L_x_2114:
[----:B-1----:R-:W-:-:S04]  /*112a0*/  IMAD.U32 R3, RZ, RZ, UR38 ;  /* 0x00000026ff037e24 */ /* 0x002fc8000f8e00ff */
[----:B------:R1:W2:Y:S03]  /*112b0*/  SYNCS.PHASECHK.TRANS64.TRYWAIT P0, [R3+URZ+0x34840], R2 ;  /* 0x03484002030075a7 */ /* 0x0002a6000800017f */
[----:B--2---:R-:W-:Y:S05]  /*112c0*/  @!P0 NANOSLEEP.SYNCS 0x989680 ;  /* 0x009896800000895d */ /* 0x004fea0003900000 */
[----:B------:R-:W2:Y:S02]  /*112d0*/  @!P0 SYNCS.PHASECHK.TRANS64 P0, [R3+URZ+0x34840], R2 ;  /* 0x03484002030085a7 */ /* 0x000ea4000800007f */
[----:B--2---:R-:W-:Y:S05]  /*112e0*/  @!P0 BRA `(.L_x_2114) ;  /* 0xfffffffc00ec8947 */ /* 0x004fea000383ffff */
[----:B------:R-:W-:Y:S05]  /*112f0*/  BRA `(.L_x_2186) ;  /* 0xffffffd800487947 */ /* 0x000fea000383ffff */
.L_x_2121:
[----:B0-----:R-:W-:-:S04]  /*11300*/  MOV R3, UR38 ;  /* 0x0000002600037c02 */ /* 0x001fc80008000f00 */
[----:B------:R0:W1:Y:S03]  /*11310*/  SYNCS.PHASECHK.TRANS64.TRYWAIT P0, [R3+URZ+0x34868], R2 ;  /* 0x03486802030075a7 */ /* 0x000066000800017f */
[----:B-1----:R-:W-:Y:S05]  /*11320*/  @!P0 NANOSLEEP.SYNCS 0x989680 ;  /* 0x009896800000895d */ /* 0x002fea0003900000 */
[----:B------:R-:W1:Y:S02]  /*11330*/  @!P0 SYNCS.PHASECHK.TRANS64 P0, [R3+URZ+0x34868], R2 ;  /* 0x03486802030085a7 */ /* 0x000e64000800007f */
[----:B-1----:R-:W-:Y:S05]  /*11340*/  @!P0 BRA `(.L_x_2121) ;  /* 0xfffffffc00ec8947 */ /* 0x002fea000383ffff */
[----:B------:R-:W-:Y:S05]  /*11350*/  BRA `(.L_x_2187) ;  /* 0xffffffdc001c7947 */ /* 0x000fea000383ffff */
.L_x_2130:
[----:B-1----:R-:W-:-:S04]  /*11360*/  IMAD.U32 R3, RZ, RZ, UR38 ;  /* 0x00000026ff037e24 */ /* 0x002fc8000f8e00ff */
[----:B------:R1:W2:Y:S03]  /*11370*/  SYNCS.PHASECHK.TRANS64.TRYWAIT P0, [R3+URZ+0x34848], R2 ;  /* 0x03484802030075a7 */ /* 0x0002a6000800017f */
[----:B--2---:R-:W-:Y:S05]  /*11380*/  @!P0 NANOSLEEP.SYNCS 0x989680 ;  /* 0x009896800000895d */ /* 0x004fea0003900000 */
[----:B------:R-:W2:Y:S02]  /*11390*/  @!P0 SYNCS.PHASECHK.TRANS64 P0, [R3+URZ+0x34848], R2 ;  /* 0x03484802030085a7 */ /* 0x000ea4000800007f */
[----:B--2---:R-:W-:Y:S05]  /*113a0*/  @!P0 BRA `(.L_x_2130) ;  /* 0xfffffffc00ec8947 */ /* 0x004fea000383ffff */
[----:B------:R-:W-:Y:S05]  /*113b0*/  BRA `(.L_x_2188) ;  /* 0xffffffe000587947 */ /* 0x000fea000383ffff */
.L_x_2137:
[----:B0-----:R-:W-:-:S04]  /*113c0*/  IMAD.U32 R3, RZ, RZ, UR38 ;  /* 0x00000026ff037e24 */ /* 0x001fc8000f8e00ff */
[----:B------:R0:W1:Y:S03]  /*113d0*/  SYNCS.PHASECHK.TRANS64.TRYWAIT P0, [R3+URZ+0x34860], R2 ;  /* 0x03486002030075a7 */ /* 0x000066000800017f */
[----:B-1----:R-:W-:Y:S05]  /*113e0*/  @!P0 NANOSLEEP.SYNCS 0x989680 ;  /* 0x009896800000895d */ /* 0x002fea0003900000 */
[----:B------:R-:W1:Y:S02]  /*113f0*/  @!P0 SYNCS.PHASECHK.TRANS64 P0, [R3+URZ+0x34860], R2 ;  /* 0x03486002030085a7 */ /* 0x000e64000800007f */
[----:B-1----:R-:W-:Y:S05]  /*11400*/  @!P0 BRA `(.L_x_2137) ;  /* 0xfffffffc00ec8947 */ /* 0x002fea000383ffff */
[----:B------:R-:W-:Y:S05]  /*11410*/  BRA `(.L_x_2189) ;  /* 0xffffffe400287947 */ /* 0x000fea000383ffff */
.L_x_2145:
[----:B-1----:R1:W2:Y:S02]  /*11420*/  SYNCS.PHASECHK.TRANS64.TRYWAIT P0, [R3+URZ+0x34860], R0 ;  /* 0x03486000030075a7 */ /* 0x0022a4000800017f */
[----:B--2---:R-:W-:Y:S05]  /*11430*/  @!P0 NANOSLEEP.SYNCS 0x989680 ;  /* 0x009896800000895d */ /* 0x004fea0003900000 */
[----:B------:R-:W2:Y:S02]  /*11440*/  @!P0 SYNCS.PHASECHK.TRANS64 P0, [R3+URZ+0x34860], R0 ;  /* 0x03486000030085a7 */ /* 0x000ea4000800007f */
[----:B--2---:R-:W-:Y:S05]  /*11450*/  @!P0 BRA `(.L_x_2145) ;  /* 0xfffffffc00f08947 */ /* 0x004fea000383ffff */
[----:B------:R-:W-:Y:S05]  /*11460*/  BRA `(.L_x_2190) ;  /* 0xffffffe400f87947 */ /* 0x000fea000383ffff */
.L_x_2150:
[----:B-1----:R1:W2:Y:S02]  /*11470*/  SYNCS.PHASECHK.TRANS64.TRYWAIT P0, [R2+URZ+0x34820], R3 ;  /* 0x03482003020075a7 */ /* 0x0022a4000800017f */
[----:B--2---:R-:W-:Y:S05]  /*11480*/  @!P0 NANOSLEEP.SYNCS 0x989680 ;  /* 0x009896800000895d */ /* 0x004fea0003900000 */
[----:B------:R-:W2:Y:S02]  /*11490*/  @!P0 SYNCS.PHASECHK.TRANS64 P0, [R2+URZ+0x34820], R3 ;  /* 0x03482003020085a7 */ /* 0x000ea4000800007f */
[----:B--2---:R-:W-:Y:S05]  /*114a0*/  @!P0 BRA `(.L_x_2150) ;  /* 0xfffffffc00f08947 */ /* 0x004fea000383ffff */
[----:B------:R-:W-:Y:S05]  /*114b0*/  BRA `(.L_x_2191) ;  /* 0xffffffe800c87947 */ /* 0x000fea000383ffff */
.L_x_2151:
        /* <DEDUP_REMOVED lines=11> */
.L_x_2193:
[----:B------:R-:W-:Y:S05]  /*11570*/  BSYNC B0 ;  /* 0x0000000000007941 */ /* 0x000fea0003800000 */
.L_x_2192:
[----:B------:R-:W-:Y:S05]  /*11580*/  BRA `(.L_x_2194) ;  /* 0xffffffe800ac7947 */ /* 0x000fea000383ffff */
.L_x_2152:
[----:B------:R-:W-:Y:S01]  /*11590*/  BSSY B0, `(.L_x_2195) ;  /* 0x0000006000007945 */ /* 0x000fe20003800000 */
[----:B------:R-:W-:-:S07]  /*115a0*/  IMAD.MOV.U32 R15, RZ, RZ, -0x1 ;  /* 0xffffffffff0f7424 */ /* 0x000fce00078e00ff */
[----:B01----:R-:W-:Y:S05]  /*115b0*/  WARPSYNC.COLLECTIVE R15, `(.L_x_2196) ;  /* 0x000000000f0c7348 */ /* 0x003fea0003c00000 */
[----:B------:R-:W-:Y:S02]  /*115c0*/  ELECT P6, UR62, PT ;  /* 0x00000000003e782f */ /* 0x000fe400038c0000 */
[----:B------:R-:W-:Y:S01]  /*115d0*/  MOV R14, UR62 ;  /* 0x0000003e000e7c02 */ /* 0x000fe20008000f00 */
[----:B01----:R-:W-:Y:S10]  /*115e0*/  ENDCOLLECTIVE ;  /* 0x000000000000791b */ /* 0x003ff40003800000 */
.L_x_2196:
[----:B------:R-:W-:Y:S05]  /*115f0*/  BSYNC B0 ;  /* 0x0000000000007941 */ /* 0x000fea0003800000 */
.L_x_2195:
[----:B------:R-:W-:Y:S05]  /*11600*/  BRA `(.L_x_2197) ;  /* 0xffffffe800a07947 */ /* 0x000fea000383ffff */
.L_x_2154:
[----:B0-----:R0:W1:Y:S02]  /*11610*/  SYNCS.PHASECHK.TRANS64.TRYWAIT P0, [R6+URZ], R5 ;  /* 0x00000005060075a7 */ /* 0x001064000800017f */
[----:B-1----:R-:W-:Y:S05]  /*11620*/  @!P0 NANOSLEEP.SYNCS 0x989680 ;  /* 0x009896800000895d */ /* 0x002fea0003900000 */
[----:B------:R-:W1:Y:S02]  /*11630*/  @!P0 SYNCS.PHASECHK.TRANS64 P0, [R6+URZ], R5 ;  /* 0x00000005060085a7 */ /* 0x000e64000800007f */
[----:B-1----:R-:W-:Y:S05]  /*11640*/  @!P0 BRA `(.L_x_2154) ;  /* 0xfffffffc00f08947 */ /* 0x002fea000383ffff */
[----:B------:R-:W-:Y:S05]  /*11650*/  BRA `(.L_x_2198) ;  /* 0xffffffe800d47947 */ /* 0x000fea000383ffff */
.L_x_2155:
[----:B-1----:R1:W2:Y:S02]  /*11660*/  SYNCS.PHASECHK.TRANS64.TRYWAIT P0, [R3+URZ], R4 ;  /* 0x00000004030075a7 */ /* 0x0022a4000800017f */
[----:B--2---:R-:W-:Y:S05]  /*11670*/  @!P0 NANOSLEEP.SYNCS 0x989680 ;  /* 0x009896800000895d */ /* 0x004fea0003900000 */
[----:B------:R-:W2:Y:S02]  /*11680*/  @!P0 SYNCS.PHASECHK.TRANS64 P0, [R3+URZ], R4 ;  /* 0x00000004030085a7 */ /* 0x000ea4000800007f */
[----:B--2---:R-:W-:Y:S05]  /*11690*/  @!P0 BRA `(.L_x_2155) ;  /* 0xfffffffc00f08947 */ /* 0x004fea000383ffff */
[----:B------:R-:W-:Y:S05]  /*116a0*/  BRA `(.L_x_2199) ;  /* 0xffffffe800c87947 */ /* 0x000fea000383ffff */
.L_x_2157:
[----:B-1----:R1:W2:Y:S02]  /*116b0*/  SYNCS.PHASECHK.TRANS64.TRYWAIT P0, [R0+URZ], R5 ;  /* 0x00000005000075a7 */ /* 0x0022a4000800017f */
[----:B--2---:R-:W-:Y:S05]  /*116c0*/  @!P0 NANOSLEEP.SYNCS 0x989680 ;  /* 0x009896800000895d */ /* 0x004fea0003900000 */
[----:B------:R-:W2:Y:S02]  /*116d0*/  @!P0 SYNCS.PHASECHK.TRANS64 P0, [R0+URZ], R5 ;  /* 0x00000005000085a7 */ /* 0x000ea4000800007f */
[----:B--2---:R-:W-:Y:S05]  /*116e0*/  @!P0 BRA `(.L_x_2157) ;  /* 0xfffffffc00f08947 */ /* 0x004fea000383ffff */
[----:B------:R-:W-:Y:S05]  /*116f0*/  BRA `(.L_x_2200) ;  /* 0xffffffe800cc7947 */ /* 0x000fea000383ffff */
.L_x_2201:
        /* <DEDUP_REMOVED lines=16> */
.L_x_2986:


//--------------------- .text._ZN7cutlass13device_kernelIN5flash11enable_sm90INS1_16FlashAttnFwdSm90INS1_25CollectiveMainloopFwdSm90ILi2EN4cute5tupleIJNS5_1CILi1EEES8_S8_EEENS6_IJNS7_ILi128EEESA_NS7_ILi192EEEEEELi128ENS_10bfloat16_tEfNS_4arch4Sm90ELb1ELb0ELb1ELb1ELb0ELb0ELb0ELb1ELb1ELb1ELb1ELb0EEENS1_21CollectiveEpilogueFwdINS6_IJSA_SA_SA_EEES9_SD_SF_Li256ELb1ELb1ELb1ELb0EEENS1_36VarlenDynamicPersistentTileSchedulerILi128ELi128ELi256ELi128ELb1ELb1ELb1ELb1ELb1ELb1EEEEEEEEEvNT_6ParamsE --------------------------
	.section	.text._ZN7cutlass13device_kernelIN5flash11enable_sm90INS1_16FlashAttnFwdSm90INS1_25CollectiveMainloopFwdSm90ILi2EN4cute5tupleIJNS5_1CILi1EEES8_S8_EEENS6_IJNS7_ILi128EEESA_NS7_ILi192EEEEEELi128ENS_10bfloat16_tEfNS_4arch4Sm90ELb1ELb0ELb1ELb1ELb0ELb0ELb0ELb1ELb1ELb1ELb1ELb0EEENS1_21CollectiveEpilogueFwdINS6_IJSA_SA_SA_EEES9_SD_SF_Li256ELb1ELb1ELb1ELb0EEENS1_36VarlenDynamicPersistentTileSchedulerILi128ELi128ELi256ELi128ELb1ELb1ELb1ELb1ELb1ELb1EEEEEEEEEvNT_6ParamsE,"ax",@progbits
	.align	128
.text._ZN7cutlass13device_kernelIN5flash11enable_sm90INS1_16FlashAttnFwdSm90INS1_25CollectiveMainloopFwdSm90ILi2EN4cute5tupleIJNS5_1CILi1EEES8_S8_EEENS6_IJNS7_ILi128EEESA_NS7_ILi192EEEEEELi128ENS_10bfloat16_tEfNS_4arch4Sm90ELb1ELb0ELb1ELb1ELb0ELb0ELb0ELb1ELb1ELb1ELb1ELb0EEENS1_21CollectiveEpilogueFwdINS6_IJSA_SA_SA_EEES9_SD_SF_Li256ELb1ELb1ELb1ELb0EEENS1_36VarlenDynamicPersistentTileSchedulerILi128ELi128ELi256ELi128ELb1ELb1ELb1ELb1ELb1ELb1EEEEEEEEEvNT_6ParamsE:
        .type           _ZN7cutlass13device_kernelIN5flash11enable_sm90INS1_16FlashAttnFwdSm90INS1_25CollectiveMainloopFwdSm90ILi2EN4cute5tupleIJNS5_1CILi1EEES8_S8_EEENS6_IJNS7_ILi128EEESA_NS7_ILi192EEEEEELi128ENS_10bfloat16_tEfNS_4arch4Sm90ELb1ELb0ELb1ELb1ELb0ELb0ELb0ELb1ELb1ELb1ELb1ELb0EEENS1_21CollectiveEpilogueFwdINS6_IJSA_SA_SA_EEES9_SD_SF_Li256ELb1ELb1ELb1ELb0EEENS1_36VarlenDynamicPersistentTileSchedulerILi128ELi128ELi256ELi128ELb1ELb1ELb1ELb1ELb1ELb1EEEEEEEEEvNT_6ParamsE,@function
        .size           _ZN7cutlass13device_kernelIN5flash11enable_sm90INS1_16FlashAttnFwdSm90INS1_25CollectiveMainloopFwdSm90ILi2EN4cute5tupleIJNS5_1CILi1EEES8_S8_EEENS6_IJNS7_ILi128EEESA_NS7_ILi192EEEEEELi128ENS_10bfloat16_tEfNS_4arch4Sm90ELb1ELb0ELb1ELb1ELb0ELb0ELb0ELb1ELb1ELb1ELb1ELb0EEENS1_21CollectiveEpilogueFwdINS6_IJSA_SA_SA_EEES9_SD_SF_Li256ELb1ELb1ELb1ELb0EEENS1_36VarlenDynamicPersistentTileSchedulerILi128ELi128ELi256ELi128ELb1ELb1ELb1ELb1ELb1ELb1EEEEEEEEEvNT_6ParamsE,(.L_x_2987 - _ZN7cutlass13device_kernelIN5flash11enable_sm90INS1_16FlashAttnFwdSm90INS1_25CollectiveMainloopFwdSm90ILi2EN4cute5tupleIJNS5_1CILi1EEES8_S8_EEENS6_IJNS7_ILi128EEESA_NS7_ILi192EEEEEELi128ENS_10bfloat16_tEfNS_4arch4Sm90ELb1ELb0ELb1ELb1ELb0ELb0ELb0ELb1ELb1ELb1ELb1ELb0EEENS1_21CollectiveEpilogueFwdINS6_IJSA_SA_SA_EEES9_SD_SF_Li256ELb1ELb1ELb1ELb0EEENS1_36VarlenDynamicPersistentTileSchedulerILi128ELi128ELi256ELi128ELb1ELb1ELb1ELb1ELb1ELb1EEEEEEEEEvNT_6ParamsE)
        .other          _ZN7cutlass13device_kernelIN5flash11enable_sm90INS1_16FlashAttnFwdSm90INS1_25CollectiveMainloopFwdSm90ILi2EN4cute5tupleIJNS5_1CILi1EEES8_S8_EEENS6_IJNS7_ILi128EEESA_NS7_ILi192EEEEEELi128ENS_10bfloat16_tEfNS_4arch4Sm90ELb1ELb0ELb1ELb1ELb0ELb0ELb0ELb1ELb1ELb1ELb1ELb0EEENS1_21CollectiveEpilogueFwdINS6_IJSA_SA_SA_EEES9_SD_SF_Li256ELb1ELb1ELb1ELb0EEENS1_36VarlenDynamicPersistentTileSchedulerILi128ELi128ELi256ELi128ELb1ELb1ELb1ELb1ELb1ELb1EEEEEEEEEvNT_6ParamsE,@"STO_CUDA_ENTRY STV_DEFAULT"
_ZN7cutlass13device_kernelIN5flash11enable_sm90INS1_16FlashAttnFwdSm90INS1_25CollectiveMainloopFwdSm90ILi2EN4cute5tupleIJNS5_1CILi1EEES8_S8_EEENS6_IJNS7_ILi128EEESA_NS7_ILi192EEEEEELi128ENS_10bfloat16_tEfNS_4arch4Sm90ELb1ELb0ELb1ELb1ELb0ELb0ELb0ELb1ELb1ELb1ELb1ELb0EEENS1_21CollectiveEpilogueFwdINS6_IJSA_SA_SA_EEES9_SD_SF_Li256ELb1ELb1ELb1ELb0EEENS1_36VarlenDynamicPersistentTileSchedulerILi128ELi128ELi256ELi128ELb1ELb1ELb1ELb1ELb1ELb1EEEEEEEEEvNT_6ParamsE:
        /* <DEDUP_REMOVED lines=17> */
.L_x_2203:
[----:B------:R-:W-:Y:S05]  /*0110*/  BSYNC B0 ;  /* 0x0000000000007941 */ /* 0x000fea0003800000 */
.L_x_2202:
        /* <DEDUP_REMOVED lines=40> */
.L_x_2204:
        /* <DEDUP_REMOVED lines=22> */
.L_x_2205:
        /* <DEDUP_REMOVED lines=18> */
.L_x_2206:
        /* <DEDUP_REMOVED lines=22> */
.L_x_2207:
        /* <DEDUP_REMOVED lines=22> */
.L_x_2208:
        /* <DEDUP_REMOVED lines=8> */
.L_x_2210:
        /* <DEDUP_REMOVED lines=24> */
[----:B------:R-:W-:Y:S02]  /*0ae0*/  SHF.R.S32.HI R7, RZ, 0x1f, R6 ;  /* 0x0000001fff077819 */ /* 0x000fe40000011406 */
[----:B------:R-:W-:Y:S02]  /*0af0*/  SHF.R.S32.HI R226, RZ, 0x7, R3 ;  /* 0x00000007ffe27819 */ /* 0x000fe40000011403 */
[----:B------:R-:W-:Y:S02]  /*0b00*/  LEA.HI R10, R7, R8, RZ, 0x3 ;  /* 0x00000008070a7211 */ /* 0x000fe400078f18ff */
[----:B------:R-:W-:Y:S02]  /*0b10*/  LEA.HI R4, R0, R231, RZ, 0x5 ;  /* 0x000000e700047211 */ /* 0x000fe400078f28ff */
[----:B------:R-:W-:-:S02]  /*0b20*/  LOP3.LUT R11, R10, 0xfffffff8, RZ, 0xc0, !PT ;  /* 0xfffffff80a0b7812 */ /* 0x000fc400078ec0ff */
[----:B------:R-:W-:Y:S02]  /*0b30*/  LEA.HI R9, R9, R210, RZ, 0x5 ;  /* 0x000000d209097211 */ /* 0x000fe400078f28ff */
[----:B------:R-:W-:Y:S01]  /*0b40*/  LEA.HI R3, R3, R226, RZ, 0x1 ;  /* 0x000000e203037211 */ /* 0x000fe200078f08ff */
[----:B------:R-:W-:Y:S01]  /*0b50*/  IMAD.SHL.U32 R5, R4, 0x20, RZ ;  /* 0x0000002004057824 */ /* 0x000fe200078e00ff */
[----:B------:R-:W-:Y:S01]  /*0b60*/  SHF.R.S32.HI R9, RZ, 0x5, R9 ;  /* 0x00000005ff097819 */ /* 0x000fe20000011409 */
[----:B------:R-:W-:Y:S01]  /*0b70*/  IMAD.IADD R8, R8, 0x1, -R11 ;  /* 0x0000000108087824 */ /* 0x000fe200078e0a0b */
[----:B------:R-:W-:Y:S02]  /*0b80*/  LOP3.LUT R3, R3, 0x3fffffe, RZ, 0xc0, !PT ;  /* 0x03fffffe03037812 */ /* 0x000fe400078ec0ff */
[CC--:B0-----:R-:W-:Y:S02]  /*0b90*/  LEA.HI R2, R0.reuse, R231.reuse, RZ, 0x4 ;  /* 0x000000e700027211 */ /* 0x0c1fe400078f20ff */
[----:B------:R-:W-:Y:S01]  /*0ba0*/  LEA.HI R10, R0, R231, RZ, 0x2 ;  /* 0x000000e7000a7211 */ /* 0x000fe200078f10ff */
[----:B------:R-:W-:Y:S01]  /*0bb0*/  IMAD R8, R9, 0x10, R8 ;  /* 0x0000001009087824 */ /* 0x000fe200078e0208 */
[----:B------:R-:W-:Y:S01]  /*0bc0*/  LOP3.LUT R7, R5, 0xfffffc00, RZ, 0xc0, !PT ;  /* 0xfffffc0005077812 */ /* 0x000fe200078ec0ff */
[----:B------:R-:W-:Y:S01]  /*0bd0*/  IMAD.IADD R3, R226, 0x1, -R3 ;  /* 0x00000001e2037824 */ /* 0x000fe200078e0a03 */
[----:B------:R-:W-:-:S02]  /*0be0*/  LOP3.LUT R4, R2, 0x3fffff0, RZ, 0xc0, !PT ;  /* 0x03fffff002047812 */ /* 0x000fc400078ec0ff */
[----:B------:R-:W-:Y:S02]  /*0bf0*/  SHF.R.S32.HI R5, RZ, 0x4, R2 ;  /* 0x00000004ff057819 */ /* 0x000fe40000011402 */
[----:B------:R-:W-:Y:S02]  /*0c00*/  LOP3.LUT R10, R10, 0xfffffffc, RZ, 0xc0, !PT ;  /* 0xfffffffc0a0a7812 */ /* 0x000fe400078ec0ff */
[----:B------:R-:W-:Y:S01]  /*0c10*/  LEA.HI R0, R0, R231, RZ, 0x3 ;  /* 0x000000e700007211 */ /* 0x000fe200078f18ff */
[----:B------:R-:W-:Y:S01]  /*0c20*/  IMAD R227, R3, 0x40, R8 ;  /* 0x0000004003e37824 */ /* 0x000fe200078e0208 */
[----:B------:R-:W-:Y:S01]  /*0c30*/  LEA.HI R2, R2, R5, RZ, 0x1 ;  /* 0x0000000502027211 */ /* 0x000fe200078f08ff */
[C---:B------:R-:W-:Y:S01]  /*0c40*/  IMAD.IADD R4, R231.reuse, 0x1, -R4 ;  /* 0x00000001e7047824 */ /* 0x040fe200078e0a04 */
[----:B------:R-:W-:Y:S01]  /*0c50*/  LOP3.LUT R188, R0, 0xfffffff8, RZ, 0xc0, !PT ;  /* 0xfffffff800bc7812 */ /* 0x000fe200078ec0ff */
[C---:B------:R-:W-:Y:S01]  /*0c60*/  IMAD.IADD R10, R231.reuse, 0x1, -R10 ;  /* 0x00000001e70a7824 */ /* 0x040fe200078e0a0a */
[----:B------:R-:W-:Y:S01]  /*0c70*/  LOP3.LUT R3, R6, 0x7ffffffc, RZ, 0xc0, !PT ;  /* 0x7ffffffc06037812 */ /* 0x000fe200078ec0ff */
[----:B------:R-:W-:Y:S01]  /*0c80*/  IMAD R7, R4, 0x40, R7 ;  /* 0x0000004004077824 */ /* 0x000fe200078e0207 */
[----:B------:R-:W-:Y:S01]  /*0c90*/  LOP3.LUT R2, R2, 0x1ffffffe, RZ, 0xc0, !PT ;  /* 0x1ffffffe02027812 */ /* 0x000fe200078ec0ff */
[----:B------:R-:W-:Y:S01]  /*0ca0*/  IMAD.IADD R188, R231, 0x1, -R188 ;  /* 0x00000001e7bc7824 */ /* 0x000fe200078e0abc */
[----:B------:R-:W-:Y:S01]  /*0cb0*/  LEA.HI R4, R10, R10, RZ, 0x1 ;  /* 0x0000000a0a047211 */ /* 0x000fe200078f08ff */
[----:B------:R-:W-:-:S02]  /*0cc0*/  IMAD.IADD R3, R210, 0x1, -R3 ;  /* 0x00000001d2037824 */ /* 0x000fc400078e0a03 */
[----:B------:R-:W-:Y:S01]  /*0cd0*/  IMAD.IADD R2, R5, 0x1, -R2 ;  /* 0x0000000105027824 */ /* 0x000fe200078e0a02 */
[----:B------:R-:W-:Y:S01]  /*0ce0*/  LOP3.LUT R5, R4, 0x1ffffffe, RZ, 0xc0, !PT ;  /* 0x1ffffffe04057812 */ /* 0x000fe200078ec0ff */
[----:B------:R-:W-:Y:S02]  /*0cf0*/  IMAD.SHL.U32 R23, R188, 0x8, RZ ;  /* 0x00000008bc177824 */ /* 0x000fe400078e00ff */
[----:B------:R-:W-:Y:S02]  /*0d00*/  IMAD.SHL.U32 R184, R3, 0x2, RZ ;  /* 0x0000000203b87824 */ /* 0x000fe400078e00ff */
[----:B------:R-:W-:Y:S02]  /*0d10*/  VIADD R187, R23, 0x40 ;  /* 0x0000004017bb7836 */ /* 0x000fe40000000000 */
[C---:B------:R-:W-:Y:S01]  /*0d20*/  VIADD R206, R184.reuse, 0x8 ;  /* 0x00000008b8ce7836 */ /* 0x040fe20000000000 */
        /* <DEDUP_REMOVED lines=14> */
[----:B------:R-:W-:Y:S01]  /*0e10*/  IMAD.IADD R10, R10, 0x1, -R5 ;  /* 0x000000010a0a7824 */ /* 0x000fe200078e0a05 */
[----:B------:R-:W-:Y:S01]  /*0e20*/  SHF.R.S32.HI R208, RZ, 0x3, R0 ;  /* 0x00000003ffd07819 */ /* 0x000fe20000011400 */
[----:B------:R-:W-:Y:S01]  /*0e30*/  IMAD R228, R2, 0x8, R7 ;  /* 0x0000000802e47824 */ /* 0x000fe200078e0207 */
[----:B------:R-:W-:Y:S01]  /*0e40*/  SHF.R.S32.HI R230, RZ, 0x1f, R23 ;  /* 0x0000001fffe67819 */ /* 0x000fe20000011417 */
[----:B------:R-:W-:Y:S01]  /*0e50*/  IMAD.MOV.U32 R209, RZ, RZ, RZ ;  /* 0x000000ffffd17224 */ /* 0x000fe200078e00ff */
[----:B------:R-:W-:Y:S01]  /*0e60*/  SHF.R.S32.HI R229, RZ, 0x1f, R187 ;  /* 0x0000001fffe57819 */ /* 0x000fe200000114bb */
[----:B------:R-:W-:Y:S01]  /*0e70*/  IMAD R185, R10, 0x8, R227 ;  /* 0x000000080ab97824 */ /* 0x000fe200078e02e3 */
        /* <DEDUP_REMOVED lines=14> */
[----:B------:R-:W-:Y:S01]  /*0f60*/  SHF.R.S32.HI R211, RZ, 0x1f, R192 ;  /* 0x0000001fffd37819 */ /* 0x000fe200000114c0 */
[----:B------:R-:W-:Y:S01]  /*0f70*/  UMOV UR38, URZ ;  /* 0x0000003f00267c82 */ /* 0x000fe20008000000 */
[----:B------:R-:W-:Y:S01]  /*0f80*/  UMOV UR36, URZ ;  /* 0x0000003f00247c82 */ /* 0x000fe20008000000 */
[----:B--2---:R-:W-:-:S07]  /*0f90*/  LOP3.LUT R19, R12, 0x1, RZ, 0xfc, !PT ;  /* 0x000000010c137812 */ /* 0x004fce00078efcff */
.L_x_2268:
[----:B0-23--:R-:W0:Y:S01]  /*0fa0*/  LDC.64 R2, c[0x0][0xc88] ;  /* 0x00032200ff027b82 */ /* 0x00de220000000a00 */
[----:B------:R-:W-:Y:S01]  /*0fb0*/  ULDC.64 UR4, c[0x0][0xa28] ;  /* 0x00028a0000047ab9 */ /* 0x000fe20000000a00 */
[----:B------:R-:W-:-:S06]  /*0fc0*/  ULDC.64 UR6, c[0x0][0xa18] ;  /* 0x0002860000067ab9 */ /* 0x000fcc0000000a00 */
[----:B------:R-:W1:Y:S08]  /*0fd0*/  LDC R17, c[0x0][0x288] ;  /* 0x0000a200ff117b82 */ /* 0x000e700000000800 */
[----:B------:R-:W2:Y:S01]  /*0fe0*/  LDC.64 R8, c[0x0][0x418] ;  /* 0x00010600ff087b82 */ /* 0x000ea20000000a00 */
[----:B0-----:R-:W-:-:S07]  /*0ff0*/  IMAD.WIDE R2, R27, 0x4, R2 ;  /* 0x000000041b027825 */ /* 0x001fce00078e0202 */
[----:B------:R-:W0:Y:S01]  /*1000*/  LDC R10, c[0x0][0x424] ;  /* 0x00010900ff0a7b82 */ /* 0x000e220000000800 */
[----:B------:R-:W3:Y:S01]  /*1010*/  LDG.E R186, desc[UR56][R2.64] ;  /* 0x0000003802ba7981 */ /* 0x000ee2000c1e1900 */
[----:B------:R-:W-:Y:S01]  /*1020*/  ISETP.NE.U32.AND P1, PT, RZ, UR4, PT ;  /* 0x00000004ff007c0c */ /* 0x000fe2000bf25070 */
[----:B------:R-:W-:Y:S01]  /*1030*/  IMAD.MOV.U32 R7, RZ, RZ, RZ ;  /* 0x000000ffff077224 */ /* 0x000fe200078e00ff */
[----:B------:R-:W-:-:S04]  /*1040*/  ISETP.NE.U32.AND P0, PT, RZ, UR6, PT ;  /* 0x00000006ff007c0c */ /* 0x000fc8000bf05070 */
[----:B----4-:R-:W4:Y:S01]  /*1050*/  LDC R11, c[0x0][0x2f0] ;  /* 0x0000bc00ff0b7b82 */ /* 0x010f220000000800 */
[----:B------:R-:W-:Y:S02]  /*1060*/  ISETP.NE.AND.EX P1, PT, RZ, UR5, PT, P1 ;  /* 0x00000005ff007c0c */ /* 0x000fe4000bf25310 */
[----:B------:R-:W-:Y:S02]  /*1070*/  ISETP.NE.AND.EX P0, PT, RZ, UR7, PT, P0 ;  /* 0x00000007ff007c0c */ /* 0x000fe4000bf05300 */
[----:B---3--:R-:W-:-:S09]  /*1080*/  SHF.R.S32.HI R191, RZ, 0x1f, R186 ;  /* 0x0000001fffbf7819 */ /* 0x008fd200000114ba */
[----:B------:R-:W-:-:S04]  /*1090*/  @P1 LEA R4, P2, R186, UR4, 0x2 ;  /* 0x00000004ba041c11 */ /* 0x000fc8000f8410ff */
[C-C-:B------:R-:W-:Y:S02]  /*10a0*/  @P1 LEA.HI.X R5, R186.reuse, UR5, R191.reuse, 0x2, P2 ;  /* 0x00000005ba051c11 */ /* 0x140fe400090f14bf */
[----:B------:R-:W-:Y:S02]  /*10b0*/  @P0 LEA R2, P2, R186, UR6, 0x2 ;  /* 0x00000006ba020c11 */ /* 0x000fe4000f8410ff */
[----:B------:R-:W-:Y:S01]  /*10c0*/  LOP3.LUT R6, R26, 0xff000000, RZ, 0xc0, !PT ;  /* 0xff0000001a067812 */ /* 0x000fe200078ec0ff */
[----:B------:R3:W5:Y:S01]  /*10d0*/  @P1 LDG.E R7, desc[UR56][R4.64] ;  /* 0x0000003804071981 */ /* 0x000762000c1e1900 */
[----:B------:R-:W-:Y:S01]  /*10e0*/  @P0 LEA.HI.X R3, R186, UR7, R191, 0x2, P2 ;  /* 0x00000007ba030c11 */ /* 0x000fe200090f14bf */
[----:B------:R-:W-:-:S04]  /*10f0*/  ULDC.64 UR6, c[0x0][0xa20] ;  /* 0x0002880000067ab9 */ /* 0x000fc80000000a00 */
[----:B-1----:R1:W5:Y:S01]  /*1100*/  @P0 LDG.E R17, desc[UR56][R2.64] ;  /* 0x0000003802110981 */ /* 0x002362000c1e1900 */
[----:B--2---:R-:W-:Y:S02]  /*1110*/  ISETP.NE.U32.AND P1, PT, R8, RZ, PT ;  /* 0x000000ff0800720c */ /* 0x004fe40003f25070 */
[----:B------:R-:W-:Y:S02]  /*1120*/  ISETP.NE.U32.AND P2, PT, RZ, UR6, PT ;  /* 0x00000006ff007c0c */ /* 0x000fe4000bf45070 */
[----:B------:R-:W-:Y:S02]  /*1130*/  LOP3.LUT R0, R26, 0xff0000, RZ, 0xc0, !PT ;  /* 0x00ff00001a007812 */ /* 0x000fe400078ec0ff */
[----:B---3--:R-:W-:Y:S02]  /*1140*/  SHF.R.U32.HI R5, RZ, 0x8, R6 ;  /* 0x00000008ff057819 */ /* 0x008fe40000011606 */
[----:B------:R-:W-:Y:S02]  /*1150*/  ISETP.NE.AND.EX P1, PT, R9, RZ, PT, P1 ;  /* 0x000000ff0900720c */ /* 0x000fe40003f25310 */
[----:B------:R-:W-:-:S02]  /*1160*/  ISETP.NE.AND.EX P2, PT, RZ, UR7, PT, P2 ;  /* 0x00000007ff007c0c */ /* 0x000fc4000bf45320 */
[----:B------:R-:W-:Y:S02]  /*1170*/  LEA.HI R190, R0, R5, RZ, 0x10 ;  /* 0x0000000500be7211 */ /* 0x000fe400078f80ff */
[----:B0-----:R-:W-:Y:S01]  /*1180*/  SEL R0, R10, 0x1, P1 ;  /* 0x000000010a007807 */ /* 0x001fe20000800000 */
[----:B-1--4-:R-:W-:Y:S08]  /*1190*/  @P0 BRA `(.L_x_2211) ;  /* 0x0000000000240947 */ /* 0x012ff00003800000 */
        /* <DEDUP_REMOVED lines=9> */
.L_x_2211:
[----:B------:R-:W-:Y:S01]  /*1230*/  IMAD R16, R0, R11, RZ ;  /* 0x0000000b00107224 */ /* 0x000fe200078e02ff */
[----:B------:R-:W-:Y:S01]  /*1240*/  LOP3.LUT R189, R26, 0xffff, RZ, 0xc0, !PT ;  /* 0x0000ffff1abd7812 */ /* 0x000fe200078ec0ff */
[----:B------:R-:W-:Y:S06]  /*1250*/  @!P2 BRA `(.L_x_2212) ;  /* 0x000000000010a947 */ /* 0x000fec0003800000 */
[----:B------:R-:W-:-:S04]  /*1260*/  LEA R2, P0, R186, UR6, 0x2 ;  /* 0x00000006ba027c11 */ /* 0x000fc8000f8010ff */
[----:B------:R-:W-:-:S05]  /*1270*/  LEA.HI.X R3, R186, UR7, R191, 0x2, P0 ;  /* 0x00000007ba037c11 */ /* 0x000fca00080f14bf */
[----:B------:R0:W5:Y:S01]  /*1280*/  LDG.E R16, desc[UR56][R2.64] ;  /* 0x0000003802107981 */ /* 0x000162000c1e1900 */
[----:B------:R-:W-:Y:S05]  /*1290*/  BRA `(.L_x_2213) ;  /* 0x0000000000247947 */ /* 0x000fea0003800000 */
.L_x_2212:
[----:B------:R-:W-:Y:S02]  /*12a0*/  ULDC.64 UR4, c[0x0][0xa08] ;  /* 0x0002820000047ab9 */ /* 0x000fe40000000a00 */
[----:B------:R-:W-:-:S04]  /*12b0*/  ISETP.NE.U32.AND P0, PT, RZ, UR4, PT ;  /* 0x00000004ff007c0c */ /* 0x000fc8000bf05070 */
[----:B------:R-:W-:-:S13]  /*12c0*/  ISETP.NE.AND.EX P0, PT, RZ, UR5, PT, P0 ;  /* 0x00000005ff007c0c */ /* 0x000fda000bf05300 */
[----:B------:R-:W-:Y:S05]  /*12d0*/  @!P0 BRA `(.L_x_2213) ;  /* 0x0000000000148947 */ /* 0x000fea0003800000 */
[----:B------:R-:W0:Y:S02]  /*12e0*/  LDC.64 R2, c[0x0][0xa08] ;  /* 0x00028200ff027b82 */ /* 0x000e240000000a00 */
[----:B0-----:R-:W-:-:S05]  /*12f0*/  IMAD.WIDE R2, R186, 0x4, R2 ;  /* 0x00000004ba027825 */ /* 0x001fca00078e0202 */
[----:B------:R-:W2:Y:S04]  /*1300*/  LDG.E R16, desc[UR56][R2.64] ;  /* 0x0000003802107981 */ /* 0x000ea8000c1e1900 */
[----:B------:R-:W2:Y:S02]  /*1310*/  LDG.E R5, desc[UR56][R2.64+0x4] ;  /* 0x0000043802057981 */ /* 0x000ea4000c1e1900 */
[----:B--2---:R-:W-:-:S07]  /*1320*/  IMAD.IADD R16, R5, 0x1, -R16 ;  /* 0x0000000105107824 */ /* 0x004fce00078e0a10 */
.L_x_2213:
[----:B------:R-:W1:Y:S01]  /*1330*/  LDC R0, c[0x0][0x448] ;  /* 0x00011200ff007b82 */ /* 0x000e620000000800 */
[----:B------:R-:W-:Y:S01]  /*1340*/  IMAD.SHL.U32 R18, R25, 0x80, RZ ;  /* 0x0000008019127824 */ /* 0x000fe200078e00ff */
[----:B------:R-:W-:Y:S01]  /*1350*/  LOP3.LUT R207, R190, 0xff, RZ, 0xc0, !PT ;  /* 0x000000ffbecf7812 */ /* 0x000fe200078ec0ff */
[----:B-----5:R-:W-:Y:S01]  /*1360*/  IMAD.IADD R16, R16, 0x1, -R7 ;  /* 0x0000000110107824 */ /* 0x020fe200078e0a07 */
[----:B------:R-:W-:Y:S01]  /*1370*/  SHF.R.U32.HI R190, RZ, 0x10, R190 ;  /* 0x00000010ffbe7819 */ /* 0x000fe200000116be */
[----:B------:R-:W-:Y:S01]  /*1380*/  IMAD.MOV.U32 R95, RZ, RZ, RZ ;  /* 0x000000ffff5f7224 */ /* 0x000fe200078e00ff */
[----:B-1----:R-:W-:Y:S01]  /*1390*/  ISETP.NE.AND P0, PT, R0, 0x1, PT ;  /* 0x000000010000780c */ /* 0x002fe20003f05270 */
[----:B------:R-:W-:-:S12]  /*13a0*/  VIADD R0, R18, 0x7f ;  /* 0x0000007f12007836 */ /* 0x000fd80000000000 */
[----:B0-----:R-:W0:Y:S08]  /*13b0*/  @P0 LDC R3, c[0x0][0x44c] ;  /* 0x00011300ff030b82 */ /* 0x001e300000000800 */
[----:B------:R-:W1:Y:S01]  /*13c0*/  @P0 LDC R5, c[0x0][0x450] ;  /* 0x00011400ff050b82 */ /* 0x000e620000000800 */
[----:B0-----:R-:W-:Y:S01]  /*13d0*/  @P0 IMAD.HI.U32 R2, R0, R3, RZ ;  /* 0x0000000300020227 */ /* 0x001fe200078e00ff */
[----:B------:R-:W-:-:S04]  /*13e0*/  IADD3 R3, R16, 0x80, -R17 ;  /* 0x0000008010037810 */ /* 0x000fc80007ffe811 */
[----:B-1----:R-:W-:Y:S01]  /*13f0*/  @P0 SHF.R.U32.HI R0, RZ, R5, R2 ;  /* 0x00000005ff000219 */ /* 0x002fe20000011602 */
[----:B------:R-:W-:-:S04]  /*1400*/  VIADD R2, R16, 0x7f ;  /* 0x0000007f10027836 */ /* 0x000fc80000000000 */
[----:B------:R-:W-:Y:S01]  /*1410*/  IMAD.IADD R0, R3, 0x1, R0 ;  /* 0x0000000103007824 */ /* 0x000fe200078e0200 */
[----:B------:R-:W-:-:S04]  /*1420*/  SHF.R.S32.HI R3, RZ, 0x1f, R2 ;  /* 0x0000001fff037819 */ /* 0x000fc80000011402 */
[----:B------:R-:W-:Y:S02]  /*1430*/  SHF.R.S32.HI R5, RZ, 0x1f, R0 ;  /* 0x0000001fff057819 */ /* 0x000fe40000011400 */
[----:B------:R-:W-:Y:S02]  /*1440*/  LEA.HI R3, R3, R2, RZ, 0x7 ;  /* 0x0000000203037211 */ /* 0x000fe400078f38ff */
[----:B------:R-:W-:Y:S02]  /*1450*/  LEA.HI R5, R5, R0, RZ, 0x7 ;  /* 0x0000000005057211 */ /* 0x000fe400078f38ff */
[----:B------:R-:W-:Y:S02]  /*1460*/  SHF.R.S32.HI R3, RZ, 0x7, R3 ;  /* 0x00000007ff037819 */ /* 0x000fe40000011403 */
[----:B------:R-:W-:-:S04]  /*1470*/  SHF.R.S32.HI R0, RZ, 0x7, R5 ;  /* 0x00000007ff007819 */ /* 0x000fc80000011405 */
[----:B------:R-:W-:-:S04]  /*1480*/  VIMNMX R6, R3, R0, PT ;  /* 0x0000000003067248 */ /* 0x000fc80003fe0100 */
[----:B------:R-:W-:-:S13]  /*1490*/  ISETP.GE.AND P0, PT, R6, 0x1, PT ;  /* 0x000000010600780c */ /* 0x000fda0003f06270 */
[----:B------:R-:W-:Y:S05]  /*14a0*/  @!P0 BRA `(.L_x_2214) ;  /* 0x0000000000788947 */ /* 0x000fea0003800000 */
[----:B------:R-:W0:Y:S01]  /*14b0*/  LDC R3, c[0x0][0x9f0] ;  /* 0x00027c00ff037b82 */ /* 0x000e220000000800 */
[----:B------:R-:W-:-:S04]  /*14c0*/  ISETP.NE.AND P0, PT, R190, RZ, PT ;  /* 0x000000ffbe00720c */ /* 0x000fc80003f05270 */
[----:B0-----:R-:W-:-:S04]  /*14d0*/  SEL R9, R190, R3, P0 ;  /* 0x00000003be097207 */ /* 0x001fc80000000000 */
[-C--:B------:R-:W-:Y:S02]  /*14e0*/  IABS R5, R9.reuse ;  /* 0x0000000900057213 */ /* 0x080fe40000000000 */
        /* <DEDUP_REMOVED lines=26> */
.L_x_2214:
        /* <DEDUP_REMOVED lines=61> */
[----:B------:R-:W-:Y:S01]  /*1a60*/  MOV R10, UR6 ;  /* 0x00000006000a7c02 */ /* 0x000fe20008000f00 */
        /* <DEDUP_REMOVED lines=8> */
.L_x_2216:
[----:B------:R-:W-:Y:S02]  /*1af0*/  LEA.HI R0, R209, R209, RZ, 0x1 ;  /* 0x000000d1d1007211 */ /* 0x000fe400078f08ff */
[----:B------:R-:W-:Y:S02]  /*1b00*/  ISETP.NE.AND P0, PT, R19, 0x3, PT ;  /* 0x000000031300780c */ /* 0x000fe40003f05270 */
[----:B------:R-:W-:-:S05]  /*1b10*/  LOP3.LUT R0, R0, 0xfffffffe, RZ, 0xc0, !PT ;  /* 0xfffffffe00007812 */ /* 0x000fca00078ec0ff */
[----:B------:R-:W-:-:S05]  /*1b20*/  IMAD.IADD R0, R209, 0x1, -R0 ;  /* 0x00000001d1007824 */ /* 0x000fca00078e0a00 */
[----:B------:R-:W-:-:S04]  /*1b30*/  SHF.L.U32 R0, R0, 0x1f, RZ ;  /* 0x0000001f00007819 */ /* 0x000fc800000006ff */
[----:B------:R-:W0:Y:S02]  /*1b40*/  SYNCS.PHASECHK.TRANS64.TRYWAIT P1, [UR37+0x34800], R0 ;  /* 0x03480000ff0075a7 */ /* 0x000e240008020165 */
[----:B0-----:R-:W-:Y:S05]  /*1b50*/  @!P1 BRA `(.L_x_2217) ;  /* 0x0000013000f09947 */ /* 0x001fea0003800000 */
.L_x_2395:
[----:B------:R-:W-:Y:S05]  /*1b60*/  @!P0 BRA `(.L_x_2218) ;  /* 0x0000000000048947 */ /* 0x000fea0003800000 */
[----:B------:R-:W-:Y:S01]  /*1b70*/  BPT.TRAP 0x1 ;  /* 0x000000040000795c */ /* 0x000fe20000300000 */
.L_x_2218:
[----:B0-----:R-:W-:Y:S02]  /*1b80*/  IMAD.U32 R0, RZ, RZ, UR36 ;  /* 0x00000024ff007e24 */ /* 0x001fe4000f8e00ff */
[----:B------:R-:W-:-:S03]  /*1b90*/  IMAD.U32 R3, RZ, RZ, UR38 ;  /* 0x00000026ff037e24 */ /* 0x000fc6000f8e00ff */
[----:B------:R-:W-:Y:S02]  /*1ba0*/  LEA R0, R0, UR37, 0x3 ;  /* 0x0000002500007c11 */ /* 0x000fe4000f8e18ff */
[----:B------:R-:W-:-:S04]  /*1bb0*/  SHF.L.U32 R3, R3, 0x1f, RZ ;  /* 0x0000001f03037819 */ /* 0x000fc800000006ff */
[----:B------:R0:W1:Y:S01]  /*1bc0*/  SYNCS.PHASECHK.TRANS64.TRYWAIT P2, [R0+URZ+0x34830], R3 ;  /* 0x03483003000075a7 */ /* 0x000062000804017f */
[----:B------:R-:W-:Y:S05]  /*1bd0*/  @!P0 BRA `(.L_x_2219) ;  /* 0x0000000000048947 */ /* 0x000fea0003800000 */
[----:B------:R-:W-:Y:S01]  /*1be0*/  BPT.TRAP 0x1 ;  /* 0x000000040000795c */ /* 0x000fe20000300000 */
.L_x_2219:
[----:B------:R-:W2:Y:S02]  /*1bf0*/  S2R R2, SR_TID.X ;  /* 0x0000000000027919 */ /* 0x000ea40000002100 */
[----:B--2---:R-:W-:Y:S01]  /*1c00*/  LOP3.LUT P1, RZ, R2, 0x7f, RZ, 0xc0, !PT ;  /* 0x0000007f02ff7812 */ /* 0x004fe2000782c0ff */
[----:B-1----:R-:W-:-:S12]  /*1c10*/  @P2 BRA `(.L_x_2220) ;  /* 0x0000000000082947 */ /* 0x002fd80003800000 */
[----:B------:R-:W1:Y:S02]  /*1c20*/  SYNCS.PHASECHK.TRANS64.TRYWAIT P2, [R0+URZ+0x34830], R3 ;  /* 0x03483003000075a7 */ /* 0x000e64000804017f */
[----:B-1----:R-:W-:Y:S05]  /*1c30*/  @!P2 BRA `(.L_x_2221) ;  /* 0x0000013000d0a947 */ /* 0x002fea0003800000 */
.L_x_2220:
[----:B------:R-:W-:Y:S05]  /*1c40*/  WARPSYNC.ALL ;  /* 0x0000000000007948 */ /* 0x000fea0003800000 */
[----:B------:R-:W-:Y:S01]  /*1c50*/  UIADD3 UR4, UR37, 0x1c400, URZ ;  /* 0x0001c40025047890 */ /* 0x000fe2000fffe03f */
[----:B------:R-:W-:Y:S01]  /*1c60*/  WARPGROUP.ARRIVE ;  /* 0x00000000000079c5 */ /* 0x000fe20000000000 */
[----:B------:R-:W-:Y:S01]  /*1c70*/  ULOP3.LUT UR52, UR52, 0x10000, URZ, 0xfc, !UPT ;  /* 0x0001000034347892 */ /* 0x000fe2000f8efc3f */
[----:B------:R-:W2:Y:S01]  /*1c80*/  LDC R5, c[0x0][0x448] ;  /* 0x00011200ff057b82 */ /* 0x000ea20000000800 */
[----:B------:R-:W-:Y:S01]  /*1c90*/  USHF.R.U32.HI UR4, URZ, 0x4, UR4 ;  /* 0x000000043f047899 */ /* 0x000fe20008011604 */
[----:B01----:R-:W-:Y:S01]  /*1ca0*/  @!P1 VIADD R0, R0, 0x34840 ;  /* 0x0003484000009836 */ /* 0x003fe20000000000 */
[----:B------:R-:W-:Y:S01]  /*1cb0*/  UMOV UR53, 0x40000040 ;  /* 0x4000004000357882 */ /* 0x000fe20000000000 */
[----:B------:R-:W-:Y:S01]  /*1cc0*/  UMOV UR55, 0x40000040 ;  /* 0x4000004000377882 */ /* 0x000fe20000000000 */
[----:B------:R-:W-:Y:S01]  /*1cd0*/  ULOP3.LUT UR4, UR4, 0x3fff, URZ, 0xc0, !UPT ;  /* 0x00003fff04047892 */ /* 0x000fe2000f8ec03f */
[----:B------:R-:W-:Y:S01]  /*1ce0*/  CS2R R150, SRZ ;  /* 0x0000000000967805 */ /* 0x000fe2000001ff00 */
[----:B------:R-:W-:Y:S01]  /*1cf0*/  UMOV UR5, 0x40000040 ;  /* 0x4000004000057882 */ /* 0x000fe20000000000 */
[----:B------:R-:W-:Y:S01]  /*1d00*/  UMOV UR7, 0x40000040 ;  /* 0x4000004000077882 */ /* 0x000fe20000000000 */
[----:B------:R-:W-:Y:S01]  /*1d10*/  ULOP3.LUT UR39, UR4, 0x10000, URZ, 0xfc, !UPT ;  /* 0x0001000004277892 */ /* 0x000fe2000f8efc3f */
[----:B------:R-:W-:Y:S01]  /*1d20*/  @!P1 PRMT R0, RZ, 0x654, R0 ;  /* 0x00000654ff009816 */ /* 0x000fe20000000000 */
[----:B------:R-:W-:Y:S01]  /*1d30*/  UIADD3 UR4, UR52, 0x2, URZ ;  /* 0x0000000234047890 */ /* 0x000fe2000fffe03f */
[----:B------:R-:W-:Y:S01]  /*1d40*/  CS2R R148, SRZ ;  /* 0x0000000000947805 */ /* 0x000fe2000001ff00 */
[----:B------:R-:W-:Y:S01]  /*1d50*/  UIMAD UR54, UR36, 0xc00, UR39 ;  /* 0x00000c00243678a4 */ /* 0x000fe2000f8e0227 */
[----:B------:R-:W-:Y:S01]  /*1d60*/  CS2R R146, SRZ ;  /* 0x0000000000927805 */ /* 0x000fe2000001ff00 */
[----:B------:R-:W-:Y:S01]  /*1d70*/  UIADD3 UR8, UR52, 0x4, URZ ;  /* 0x0000000434087890 */ /* 0x000fe2000fffe03f */
[----:B------:R-:W-:Y:S01]  /*1d80*/  CS2R R144, SRZ ;  /* 0x0000000000907805 */ /* 0x000fe2000001ff00 */
[----:B------:R-:W-:Y:S01]  /*1d90*/  UIADD3 UR6, UR54, 0x2, URZ ;  /* 0x0000000236067890 */ /* 0x000fe2000fffe03f */
[----:B------:R-:W-:Y:S01]  /*1da0*/  CS2R R142, SRZ ;  /* 0x00000000008e7805 */ /* 0x000fe2000001ff00 */
[----:B------:R-:W-:Y:S01]  /*1db0*/  UIADD3 UR10, UR54, 0x4, URZ ;  /* 0x00000004360a7890 */ /* 0x000fe2000fffe03f */
[----:B------:R-:W-:Y:S01]  /*1dc0*/  CS2R R140, SRZ ;  /* 0x00000000008c7805 */ /* 0x000fe2000001ff00 */
[----:B------:R-:W-:Y:S01]  /*1dd0*/  UMOV UR9, 0x40000040 ;  /* 0x4000004000097882 */ /* 0x000fe20000000000 */
[----:B------:R-:W-:Y:S01]  /*1de0*/  HGMMA.64x128x16.F32.BF16 R24, gdesc[UR52], RZ, !UPT, gsb0 ;  /* 0x01e00000341879f0 */ /* 0x000fe2000c0018ff */
[----:B------:R-:W-:Y:S01]  /*1df0*/  UMOV UR11, 0x40000040 ;  /* 0x40000040000b7882 */ /* 0x000fe20000000000 */
[----:B------:R-:W-:Y:S01]  /*1e00*/  UIADD3 UR12, UR52, 0x6, URZ ;  /* 0x00000006340c7890 */ /* 0x000fe2000fffe03f */
[----:B--2---:R-:W-:Y:S01]  /*1e10*/  ISETP.NE.AND P2, PT, R5, 0x1, PT ;  /* 0x000000010500780c */ /* 0x004fe20003f45270 */
        /* <DEDUP_REMOVED lines=13> */
[----:B------:R-:W0:Y:S01]  /*1ef0*/  @P2 LDC R6, c[0x0][0x44c] ;  /* 0x00011300ff062b82 */ /* 0x000e220000000800 */
        /* <DEDUP_REMOVED lines=30> */
[----:B------:R-:W-:Y:S02]  /*20e0*/  WARPGROUP.DEPBAR.LE gsb0, 0x0 ;  /* 0x00008000000079c5 */ /* 0x000fe40000010000 */
[----:B------:R-:W-:-:S06]  /*20f0*/  WARPGROUP.ARRIVE ;  /* 0x00000000000079c5 */ /* 0x000fcc0000000000 */
[----:B------:R-:W-:Y:S01]  /*2100*/  HGMMA.64x128x16.F32.BF16 R24, gdesc[UR4], R24, gsb0 ;  /* 0x01e00000041879f0 */ /* 0x000fe20008001818 */
[----:B------:R-:W-:Y:S01]  /*2110*/  ULDC UR6, c[0x0][0x9d8] ;  /* 0x0002760000067ab9 */ /* 0x000fe20000000800 */
[----:B------:R-:W-:Y:S01]  /*2120*/  ULDC UR7, c[0x0][0x988] ;  /* 0x0002620000077ab9 */ /* 0x000fe20000000800 */
        /* <DEDUP_REMOVED lines=33> */
[----:B------:R-:W1:Y:S01]  /*2340*/  @P2 LDC R32, c[0x0][0x450] ;  /* 0x00011400ff202b82 */ /* 0x000e620000000800 */
        /* <DEDUP_REMOVED lines=11> */
[----:B--2---:R-:W-:-:S02]  /*2400*/  IMAD.IADD R31, R185, 0x1, R18 ;  /* 0x00000001b91f7824 */ /* 0x004fc400078e0212 */
[----:B------:R-:W-:Y:S01]  /*2410*/  FMUL.FTZ R43, R43, UR6 ;  /* 0x000000062b2b7c20 */ /* 0x000fe20008410000 */
[----:B------:R-:W-:Y:S01]  /*2420*/  FMUL.FTZ R46, R46, UR6 ;  /* 0x000000062e2e7c20 */ /* 0x000fe20008410000 */
[----:B------:R-:W-:Y:S01]  /*2430*/  FMUL.FTZ R47, R47, UR6 ;  /* 0x000000062f2f7c20 */ /* 0x000fe20008410000 */
[----:B0-----:R-:W-:-:S04]  /*2440*/  @P2 IMAD.HI.U32 R5, R31, R6, RZ ;  /* 0x000000061f052227 */ /* 0x001fc800078e00ff */
[----:B------:R-:W-:Y:S01]  /*2450*/  FMUL.FTZ R50, R50, UR6 ;  /* 0x0000000632327c20 */ /* 0x000fe20008410000 */
[----:B------:R-:W-:Y:S01]  /*2460*/  FMUL.FTZ R51, R51, UR6 ;  /* 0x0000000633337c20 */ /* 0x000fe20008410000 */
[----:B------:R-:W0:Y:S01]  /*2470*/  MUFU.TANH R27, R27 ;  /* 0x0000001b001b7308 */ /* 0x000e220000002400 */
[----:B------:R-:W-:Y:S02]  /*2480*/  IMAD.MOV.U32 R6, RZ, RZ, -0x80 ;  /* 0xffffff80ff067424 */ /* 0x000fe400078e00ff */
[----:B------:R-:W-:Y:S01]  /*2490*/  FMUL.FTZ R54, R54, UR6 ;  /* 0x0000000636367c20 */ /* 0x000fe20008410000 */
[----:B------:R-:W-:Y:S01]  /*24a0*/  FMUL.FTZ R55, R55, UR6 ;  /* 0x0000000637377c20 */ /* 0x000fe20008410000 */
[----:B------:R-:W-:Y:S01]  /*24b0*/  FMUL.FTZ R13, R44, UR6 ;  /* 0x000000062c0d7c20 */ /* 0x000fe20008410000 */
[----:B-1----:R-:W-:Y:S01]  /*24c0*/  @P2 SHF.R.U32.HI R31, RZ, R32, R5 ;  /* 0x00000020ff1f2219 */ /* 0x002fe20000011605 */
[----:B------:R-:W-:Y:S02]  /*24d0*/  IMAD R33, R95, R6, 0x80 ;  /* 0x000000805f217424 */ /* 0x000fe400078e0206 */
[----:B------:R-:W-:Y:S01]  /*24e0*/  FMUL.FTZ R58, R58, UR6 ;  /* 0x000000063a3a7c20 */ /* 0x000fe20008410000 */
[----:B------:R-:W1:Y:S01]  /*24f0*/  MUFU.TANH R30, R30 ;  /* 0x0000001e001e7308 */ /* 0x000e620000002400 */
[----:B------:R-:W-:Y:S01]  /*2500*/  FMUL.FTZ R70, R70, UR6 ;  /* 0x0000000646467c20 */ /* 0x000fe20008410000 */
[----:B------:R-:W2:Y:S01]  /*2510*/  SHFL.IDX PT, R5, R31, 0x1, 0x1c1f ;  /* 0x003c1f001f057f89 */ /* 0x000ea200000e0000 */
[C-C-:B------:R-:W-:Y:S01]  /*2520*/  IADD3 R100, -R184.reuse, 0x1, R33.reuse ;  /* 0x00000001b8647810 */ /* 0x140fe20007ffe121 */
[----:B------:R-:W-:Y:S01]  /*2530*/  FMUL.FTZ R59, R59, UR6 ;  /* 0x000000063b3b7c20 */ /* 0x000fe20008410000 */
[----:B------:R-:W-:Y:S01]  /*2540*/  IADD3 R33, -R184, R16, R33 ;  /* 0x00000010b8217210 */ /* 0x000fe20007ffe121 */
[----:B------:R-:W-:Y:S01]  /*2550*/  FMUL.FTZ R12, R40, UR6 ;  /* 0x00000006280c7c20 */ /* 0x000fe20008410000 */
[----:B------:R-:W-:Y:S01]  /*2560*/  IADD3 R100, -R17, R100, R16 ;  /* 0x0000006411647210 */ /* 0x000fe20007ffe110 */
        /* <DEDUP_REMOVED lines=18> */
[----:B--2---:R-:W-:Y:S01]  /*2690*/  VIADDMNMX R6, R5, R100, R33, PT ;  /* 0x0000006405067246 */ /* 0x004fe20003800121 */
[----:B------:R-:W-:Y:S01]  /*26a0*/  FMUL.FTZ R28, R56, UR6 ;  /* 0x00000006381c7c20 */ /* 0x000fe20008410000 */
[----:B------:R-:W-:Y:S01]  /*26b0*/  FMUL.FTZ R86, R86, UR6 ;  /* 0x0000000656567c20 */ /* 0x000fe20008410000 */
[----:B------:R-:W-:Y:S01]  /*26c0*/  FMUL.FTZ R87, R87, UR6 ;  /* 0x0000000657577c20 */ /* 0x000fe20008410000 */
[C---:B------:R-:W-:Y:S01]  /*26d0*/  ISETP.GT.AND P3, PT, R6.reuse, RZ, PT ;  /* 0x000000ff0600720c */ /* 0x040fe20003f64270 */
[----:B------:R-:W2:Y:S01]  /*26e0*/  SHFL.IDX PT, R31, R31, RZ, 0x1c1f ;  /* 0x001c1fff1f1f7589 */ /* 0x000ea200000e0000 */
[C---:B------:R-:W-:Y:S01]  /*26f0*/  ISETP.GT.AND P4, PT, R6.reuse, 0x1, PT ;  /* 0x000000010600780c */ /* 0x040fe20003f84270 */
[----:B------:R-:W2:Y:S01]  /*2700*/  MUFU.TANH R39, R39 ;  /* 0x0000002700277308 */ /* 0x000ea20000002400 */
[----:B------:R-:W-:Y:S01]  /*2710*/  ISETP.GT.AND P5, PT, R6, 0x8, PT ;  /* 0x000000080600780c */ /* 0x000fe20003fa4270 */
[----:B------:R-:W-:Y:S01]  /*2720*/  FMUL.FTZ R2, R24, UR6 ;  /* 0x0000000618027c20 */ /* 0x000fe20008410000 */
[----:B---3--:R-:W-:Y:S01]  /*2730*/  FSEL R112, R26, -INF , P3 ;  /* 0xff8000001a707808 */ /* 0x008fe20001800000 */
[----:B------:R-:W-:Y:S01]  /*2740*/  FMUL.FTZ R3, R25, UR6 ;  /* 0x0000000619037c20 */ /* 0x000fe20008410000 */
[----:B0-----:R-:W-:Y:S01]  /*2750*/  FSEL R110, R27, -INF , P4 ;  /* 0xff8000001b6e7808 */ /* 0x001fe20002000000 */
[----:B------:R-:W-:Y:S01]  /*2760*/  FMUL.FTZ R7, R29, UR6 ;  /* 0x000000061d077c20 */ /* 0x000fe20008410000 */
[----:B------:R-:W-:Y:S01]  /*2770*/  ISETP.GT.AND P3, PT, R6, 0x9, PT ;  /* 0x000000090600780c */ /* 0x000fe20003f64270 */
[----:B------:R-:W0:Y:S01]  /*2780*/  MUFU.TANH R42, R42 ;  /* 0x0000002a002a7308 */ /* 0x000e220000002400 */
[----:B-1----:R-:W-:Y:S01]  /*2790*/  FSEL R108, R30, -INF , P5 ;  /* 0xff8000001e6c7808 */ /* 0x002fe20002800000 */
[----:B------:R-:W-:Y:S01]  /*27a0*/  FMUL.FTZ R68, R68, UR6 ;  /* 0x0000000644447c20 */ /* 0x000fe20008410000 */
[----:B------:R-:W-:Y:S01]  /*27b0*/  FMNMX.FTZ R5, R112, R110, !PT ;  /* 0x0000006e70057209 */ /* 0x000fe20007810000 */
[----:B------:R-:W-:Y:S01]  /*27c0*/  FMUL.FTZ R11, R37, UR6 ;  /* 0x00000006250b7c20 */ /* 0x000fe20008410000 */
[----:B------:R-:W-:Y:S01]  /*27d0*/  ISETP.GT.AND P4, PT, R6, 0x10, PT ;  /* 0x000000100600780c */ /* 0x000fe20003f84270 */
[----:B------:R-:W-:Y:S01]  /*27e0*/  FMUL.FTZ R72, R72, UR6 ;  /* 0x0000000648487c20 */ /* 0x000fe20008410000 */
[----:B------:R-:W-:Y:S01]  /*27f0*/  FSEL R106, R106, -INF , P3 ;  /* 0xff8000006a6a7808 */ /* 0x000fe20001800000 */
[----:B------:R-:W1:Y:S01]  /*2800*/  MUFU.TANH R43, R43 ;  /* 0x0000002b002b7308 */ /* 0x000e620000002400 */
[----:B------:R-:W-:Y:S01]  /*2810*/  FMNMX.FTZ R5, R108, R5, !PT ;  /* 0x000000056c057209 */ /* 0x000fe20007810000 */
[----:B------:R-:W-:Y:S01]  /*2820*/  FMUL.FTZ R76, R76, UR6 ;  /* 0x000000064c4c7c20 */ /* 0x000fe20008410000 */
[----:B------:R-:W-:Y:S01]  /*2830*/  ISETP.GT.AND P3, PT, R6, 0x11, PT ;  /* 0x000000110600780c */ /* 0x000fe20003f64270 */
[----:B------:R-:W-:Y:S01]  /*2840*/  FMUL.FTZ R14, R41, UR6 ;  /* 0x00000006290e7c20 */ /* 0x000fe20008410000 */
[----:B----4-:R-:W-:Y:S01]  /*2850*/  FSEL R98, R34, -INF , P4 ;  /* 0xff80000022627808 */ /* 0x010fe20002000000 */
[----:B------:R-:W-:Y:S01]  /*2860*/  FMUL.FTZ R15, R45, UR6 ;  /* 0x000000062d0f7c20 */ /* 0x000fe20008410000 */
[----:B------:R-:W-:Y:S01]  /*2870*/  FMNMX.FTZ R5, R106, R5, !PT ;  /* 0x000000056a057209 */ /* 0x000fe20007810000 */
[----:B------:R-:W3:Y:S01]  /*2880*/  MUFU.TANH R46, R46 ;  /* 0x0000002e002e7308 */ /* 0x000ee20000002400 */
[----:B------:R-:W-:Y:S01]  /*2890*/  ISETP.GT.AND P4, PT, R6, 0x18, PT ;  /* 0x000000180600780c */ /* 0x000fe20003f84270 */
[----:B------:R-:W-:Y:S01]  /*28a0*/  FMUL.FTZ R24, R49, UR6 ;  /* 0x0000000631187c20 */ /* 0x000fe20008410000 */
[----:B-----5:R-:W-:Y:S01]  /*28b0*/  FSEL R104, R35, -INF , P3 ;  /* 0xff80000023687808 */ /* 0x020fe20001800000 */
[----:B------:R-:W-:Y:S01]  /*28c0*/  FMUL.FTZ R25, R53, UR6 ;  /* 0x0000000635197c20 */ /* 0x000fe20008410000 */
[----:B------:R-:W-:Y:S01]  /*28d0*/  FMNMX.FTZ R5, R98, R5, !PT ;  /* 0x0000000562057209 */ /* 0x000fe20007810000 */
[----:B------:R-:W-:Y:S01]  /*28e0*/  FMUL.FTZ R64, R64, UR6 ;  /* 0x0000000640407c20 */ /* 0x000fe20008410000 */
[----:B------:R-:W-:Y:S01]  /*28f0*/  ISETP.GT.AND P3, PT, R6, 0x19, PT ;  /* 0x000000190600780c */ /* 0x000fe20003f64270 */
[----:B------:R-:W4:Y:S01]  /*2900*/  MUFU.TANH R47, R47 ;  /* 0x0000002f002f7308 */ /* 0x000f220000002400 */
[----:B------:R-:W-:Y:S01]  /*2910*/  FSEL R102, R38, -INF , P4 ;  /* 0xff80000026667808 */ /* 0x000fe20002000000 */
[----:B------:R-:W-:Y:S01]  /*2920*/  FMUL.FTZ R29, R57, UR6 ;  /* 0x00000006391d7c20 */ /* 0x000fe20008410000 */
[----:B------:R-:W-:Y:S01]  /*2930*/  FMNMX.FTZ R5, R104, R5, !PT ;  /* 0x0000000568057209 */ /* 0x000fe20007810000 */
[----:B------:R-:W-:Y:S01]  /*2940*/  FMUL.FTZ R61, R61, UR6 ;  /* 0x000000063d3d7c20 */ /* 0x000fe20008410000 */
[----:B------:R-:W-:Y:S01]  /*2950*/  ISETP.GT.AND P4, PT, R6, 0x20, PT ;  /* 0x000000200600780c */ /* 0x000fe20003f84270 */
[----:B------:R-:W-:Y:S01]  /*2960*/  FMUL.FTZ R65, R65, UR6 ;  /* 0x0000000641417c20 */ /* 0x000fe20008410000 */
[----:B--2---:R-:W-:Y:S01]  /*2970*/  FSEL R96, R39, -INF , P3 ;  /* 0xff80000027607808 */ /* 0x004fe20001800000 */
[----:B------:R-:W2:Y:S01]  /*2980*/  MUFU.TANH R50, R50 ;  /* 0x0000003200327308 */ /* 0x000ea20000002400 */
[----:B------:R-:W-:Y:S01]  /*2990*/  FMNMX.FTZ R5, R102, R5, !PT ;  /* 0x0000000566057209 */ /* 0x000fe20007810000 */
[----:B------:R-:W-:Y:S01]  /*29a0*/  FMUL.FTZ R69, R69, UR6 ;  /* 0x0000000645457c20 */ /* 0x000fe20008410000 */
[----:B------:R-:W-:Y:S01]  /*29b0*/  ISETP.GT.AND P3, PT, R6, 0x21, PT ;  /* 0x000000210600780c */ /* 0x000fe20003f64270 */
[----:B------:R-:W-:Y:S01]  /*29c0*/  FMUL.FTZ R73, R73, UR6 ;  /* 0x0000000649497c20 */ /* 0x000fe20008410000 */
[----:B0-----:R-:W-:Y:S01]  /*29d0*/  FSEL R94, R42, -INF , P4 ;  /* 0xff8000002a5e7808 */ /* 0x001fe20002000000 */
[----:B------:R-:W-:Y:S01]  /*29e0*/  FMUL.FTZ R80, R80, UR6 ;  /* 0x0000000650507c20 */ /* 0x000fe20008410000 */
[----:B------:R-:W-:Y:S01]  /*29f0*/  FMNMX.FTZ R5, R96, R5, !PT ;  /* 0x0000000560057209 */ /* 0x000fe20007810000 */
[----:B------:R-:W0:Y:S01]  /*2a00*/  MUFU.TANH R51, R51 ;  /* 0x0000003300337308 */ /* 0x000e220000002400 */
[----:B------:R-:W-:Y:S01]  /*2a10*/  ISETP.GT.AND P4, PT, R6, 0x28, PT ;  /* 0x000000280600780c */ /* 0x000fe20003f84270 */
[----:B------:R-:W-:Y:S01]  /*2a20*/  FMUL.FTZ R77, R77, UR6 ;  /* 0x000000064d4d7c20 */ /* 0x000fe20008410000 */
[----:B-1----:R-:W-:Y:S01]  /*2a30*/  FSEL R92, R43, -INF , P3 ;  /* 0xff8000002b5c7808 */ /* 0x002fe20001800000 */
[----:B------:R-:W-:Y:S01]  /*2a40*/  FMUL.FTZ R81, R81, UR6 ;  /* 0x0000000651517c20 */ /* 0x000fe20008410000 */
[----:B------:R-:W-:Y:S01]  /*2a50*/  FMNMX.FTZ R5, R94, R5, !PT ;  /* 0x000000055e057209 */ /* 0x000fe20007810000 */
[----:B------:R-:W-:Y:S01]  /*2a60*/  FMUL.FTZ R84, R84, UR6 ;  /* 0x0000000654547c20 */ /* 0x000fe20008410000 */
[----:B------:R-:W-:Y:S01]  /*2a70*/  ISETP.GT.AND P3, PT, R6, 0x29, PT ;  /* 0x000000290600780c */ /* 0x000fe20003f64270 */
[----:B------:R-:W-:Y:S01]  /*2a80*/  MUFU.TANH R54, R54 ;  /* 0x0000003600367308 */ /* 0x000fe20000002400 */
[----:B---3--:R-:W-:Y:S01]  /*2a90*/  FSEL R90, R46, -INF , P4 ;  /* 0xff8000002e5a7808 */ /* 0x008fe20002000000 */
[----:B------:R-:W-:Y:S01]  /*2aa0*/  FMUL.FTZ R85, R85, UR6 ;  /* 0x0000000655557c20 */ /* 0x000fe20008410000 */
[----:B------:R-:W-:Y:S01]  /*2ab0*/  FMNMX.FTZ R5, R92, R5, !PT ;  /* 0x000000055c057209 */ /* 0x000fe20007810000 */
[----:B------:R1:W-:Y:S01]  /*2ac0*/  @!P1 SYNCS.ARRIVE.TRANS64.RED.A1T0 RZ, [R0+URZ], RZ ;  /* 0x000000ff00ff99a7 */ /* 0x0003e2000810043f */
[----:B------:R-:W-:-:S02]  /*2ad0*/  ISETP.GT.AND P4, PT, R6, 0x30, PT ;  /* 0x000000300600780c */ /* 0x000fc40003f84270 */
[----:B----4-:R-:W-:Y:S01]  /*2ae0*/  FSEL R88, R47, -INF , P3 ;  /* 0xff8000002f587808 */ /* 0x010fe20001800000 */
[----:B------:R-:W3:Y:S01]  /*2af0*/  MUFU.TANH R44, R55 ;  /* 0x00000037002c7308 */ /* 0x000ee20000002400 */
[----:B------:R-:W-:Y:S02]  /*2b00*/  FMNMX.FTZ R5, R90, R5, !PT ;  /* 0x000000055a057209 */ /* 0x000fe40007810000 */
[----:B------:R-:W-:Y:S02]  /*2b10*/  ISETP.GT.AND P3, PT, R6, 0x31, PT ;  /* 0x000000310600780c */ /* 0x000fe40003f64270 */
[----:B------:R-:W-:Y:S02]  /*2b20*/  FMNMX.FTZ R5, R88, R5, !PT ;  /* 0x0000000558057209 */ /* 0x000fe40007810000 */
[----:B------:R-:W-:Y:S01]  /*2b30*/  VIADDMNMX R31, R31, R100, R33, PT ;  /* 0x000000641f1f7246 */ /* 0x000fe20003800121 */
[----:B------:R-:W4:Y:S03]  /*2b40*/  MUFU.TANH R32, R58 ;  /* 0x0000003a00207308 */ /* 0x000f260000002400 */
[----:B------:R-:W-:-:S05]  /*2b50*/  ISETP.GT.AND P5, PT, R31, 0x8, PT ;  /* 0x000000081f00780c */ /* 0x000fca0003fa4270 */
[----:B------:R2:W-:Y:S08]  /*2b60*/  MUFU.TANH R40, R70 ;  /* 0x0000004600287308 */ /* 0x0005f00000002400 */
[----:B------:R-:W5:Y:S01]  /*2b70*/  MUFU.TANH R59, R59 ;  /* 0x0000003b003b7308 */ /* 0x000f620000002400 */
[----:B--2---:R-:W-:Y:S02]  /*2b80*/  FSEL R70, R50, -INF , P4 ;  /* 0xff80000032467808 */ /* 0x004fe40002000000 */
[----:B------:R-:W-:-:S02]  /*2b90*/  ISETP.GT.AND P4, PT, R6, 0x38, PT ;  /* 0x000000380600780c */ /* 0x000fc40003f84270 */
[----:B------:R-:W-:-:S03]  /*2ba0*/  FMNMX.FTZ R5, R70, R5, !PT ;  /* 0x0000000546057209 */ /* 0x000fc60007810000 */
[----:B------:R0:W-:Y:S08]  /*2bb0*/  MUFU.TANH R27, R66 ;  /* 0x00000042001b7308 */ /* 0x0001f00000002400 */
[----:B------:R2:W1:Y:S01]  /*2bc0*/  MUFU.TANH R36, R62 ;  /* 0x0000003e00247308 */ /* 0x0004620000002400 */
[----:B0-----:R-:W-:Y:S02]  /*2bd0*/  FSEL R66, R51, -INF , P3 ;  /* 0xff80000033427808 */ /* 0x001fe40001800000 */
[----:B------:R-:W-:-:S02]  /*2be0*/  ISETP.GT.AND P3, PT, R6, 0x39, PT ;  /* 0x000000390600780c */ /* 0x000fc40003f64270 */
[----:B------:R-:W-:Y:S02]  /*2bf0*/  FMNMX.FTZ R5, R66, R5, !PT ;  /* 0x0000000542057209 */ /* 0x000fe40007810000 */
[----:B---3--:R-:W-:Y:S01]  /*2c00*/  FSEL R44, R44, -INF , P3 ;  /* 0xff8000002c2c7808 */ /* 0x008fe20001800000 */
[----:B------:R-:W0:Y:S01]  /*2c10*/  MUFU.TANH R63, R63 ;  /* 0x0000003f003f7308 */ /* 0x000e220000002400 */
[----:B--2---:R-:W-:Y:S02]  /*2c20*/  FSEL R62, R54, -INF , P4 ;  /* 0xff800000363e7808 */ /* 0x004fe40002000000 */
[----:B------:R-:W-:Y:S02]  /*2c30*/  ISETP.GT.AND P4, PT, R6, 0x40, PT ;  /* 0x000000400600780c */ /* 0x000fe40003f84270 */
[----:B------:R-:W-:Y:S02]  /*2c40*/  FMNMX.FTZ R5, R62, R5, !PT ;  /* 0x000000053e057209 */ /* 0x000fe40007810000 */
[----:B------:R-:W-:Y:S01]  /*2c50*/  ISETP.GT.AND P3, PT, R6, 0x41, PT ;  /* 0x000000410600780c */ /* 0x000fe20003f64270 */
[----:B------:R-:W2:Y:S01]  /*2c60*/  MUFU.TANH R38, R67 ;  /* 0x0000004300267308 */ /* 0x000ea20000002400 */
[----:B----4-:R-:W-:-:S02]  /*2c70*/  FSEL R32, R32, -INF , P4 ;  /* 0xff80000020207808 */ /* 0x010fc40002000000 */
[----:B------:R-:W-:Y:S02]  /*2c80*/  FMNMX.FTZ R5, R44, R5, !PT ;  /* 0x000000052c057209 */ /* 0x000fe40007810000 */
[----:B------:R-:W-:Y:S02]  /*2c90*/  ISETP.GT.AND P4, PT, R6, 0x48, PT ;  /* 0x000000480600780c */ /* 0x000fe40003f84270 */
[----:B-----5:R-:W-:Y:S01]  /*2ca0*/  FSEL R30, R59, -INF , P3 ;  /* 0xff8000003b1e7808 */ /* 0x020fe20001800000 */
[----:B------:R-:W3:Y:S01]  /*2cb0*/  MUFU.TANH R42, R71 ;  /* 0x00000047002a7308 */ /* 0x000ee20000002400 */
[----:B------:R-:W-:Y:S02]  /*2cc0*/  FMNMX.FTZ R5, R32, R5, !PT ;  /* 0x0000000520057209 */ /* 0x000fe40007810000 */
[----:B------:R-:W-:Y:S02]  /*2cd0*/  ISETP.GT.AND P3, PT, R6, 0x49, PT ;  /* 0x000000490600780c */ /* 0x000fe40003f64270 */
[----:B-1----:R-:W-:-:S02]  /*2ce0*/  FSEL R26, R36, -INF , P4 ;  /* 0xff800000241a7808 */ /* 0x002fc40002000000 */
[----:B------:R-:W-:Y:S01]  /*2cf0*/  FMNMX.FTZ R5, R30, R5, !PT ;  /* 0x000000051e057209 */ /* 0x000fe20007810000 */
[----:B------:R-:W1:Y:S01]  /*2d00*/  MUFU.TANH R46, R74 ;  /* 0x0000004a002e7308 */ /* 0x000e620000002400 */
[----:B------:R-:W-:Y:S02]  /*2d10*/  ISETP.GT.AND P4, PT, R6, 0x50, PT ;  /* 0x000000500600780c */ /* 0x000fe40003f84270 */
[----:B0-----:R-:W-:Y:S02]  /*2d20*/  FSEL R34, R63, -INF , P3 ;  /* 0xff8000003f227808 */ /* 0x001fe40001800000 */
[----:B------:R-:W-:Y:S02]  /*2d30*/  FMNMX.FTZ R5, R26, R5, !PT ;  /* 0x000000051a057209 */ /* 0x000fe40007810000 */
[----:B------:R-:W-:Y:S01]  /*2d40*/  ISETP.GT.AND P3, PT, R6, 0x51, PT ;  /* 0x000000510600780c */ /* 0x000fe20003f64270 */
[----:B------:R-:W0:Y:S01]  /*2d50*/  MUFU.TANH R48, R75 ;  /* 0x0000004b00307308 */ /* 0x000e220000002400 */
[----:B------:R-:W-:-:S02]  /*2d60*/  FSEL R36, R27, -INF , P4 ;  /* 0xff8000001b247808 */ /* 0x000fc40002000000 */
[----:B------:R-:W-:Y:S02]  /*2d70*/  FMNMX.FTZ R5, R34, R5, !PT ;  /* 0x0000000522057209 */ /* 0x000fe40007810000 */
[----:B------:R-:W-:Y:S02]  /*2d80*/  ISETP.GT.AND P4, PT, R6, 0x58, PT ;  /* 0x000000580600780c */ /* 0x000fe40003f84270 */
[----:B--2---:R-:W-:Y:S01]  /*2d90*/  FSEL R38, R38, -INF , P3 ;  /* 0xff80000026267808 */ /* 0x004fe20001800000 */
[----:B------:R-:W2:Y:S01]  /*2da0*/  MUFU.TANH R50, R78 ;  /* 0x0000004e00327308 */ /* 0x000ea20000002400 */
[----:B------:R-:W-:Y:S02]  /*2db0*/  FMNMX.FTZ R5, R36, R5, !PT ;  /* 0x0000000524057209 */ /* 0x000fe40007810000 */
[----:B------:R-:W-:Y:S02]  /*2dc0*/  ISETP.GT.AND P3, PT, R6, 0x59, PT ;  /* 0x000000590600780c */ /* 0x000fe40003f64270 */
[----:B------:R-:W-:-:S02]  /*2dd0*/  FSEL R40, R40, -INF , P4 ;  /* 0xff80000028287808 */ /* 0x000fc40002000000 */
[----:B------:R-:W-:Y:S01]  /*2de0*/  FMNMX.FTZ R5, R38, R5, !PT ;  /* 0x0000000526057209 */ /* 0x000fe20007810000 */
[----:B------:R-:W4:Y:S01]  /*2df0*/  MUFU.TANH R52, R79 ;  /* 0x0000004f00347308 */ /* 0x000f220000002400 */
[----:B------:R-:W-:Y:S02]  /*2e00*/  ISETP.GT.AND P4, PT, R6, 0x60, PT ;  /* 0x000000600600780c */ /* 0x000fe40003f84270 */
[----:B---3--:R-:W-:Y:S02]  /*2e10*/  FSEL R42, R42, -INF , P3 ;  /* 0xff8000002a2a7808 */ /* 0x008fe40001800000 */
[----:B------:R-:W-:Y:S02]  /*2e20*/  FMNMX.FTZ R5, R40, R5, !PT ;  /* 0x0000000528057209 */ /* 0x000fe40007810000 */
[----:B------:R-:W-:Y:S01]  /*2e30*/  ISETP.GT.AND P3, PT, R6, 0x61, PT ;  /* 0x000000610600780c */ /* 0x000fe20003f64270 */
[----:B------:R-:W3:Y:S01]  /*2e40*/  MUFU.TANH R54, R82 ;  /* 0x0000005200367308 */ /* 0x000ee20000002400 */
[----:B-1----:R-:W-:-:S02]  /*2e50*/  FSEL R46, R46, -INF , P4 ;  /* 0xff8000002e2e7808 */ /* 0x002fc40002000000 */
[----:B------:R-:W-:Y:S02]  /*2e60*/  FMNMX.FTZ R5, R42, R5, !PT ;  /* 0x000000052a057209 */ /* 0x000fe40007810000 */
[----:B------:R-:W-:Y:S02]  /*2e70*/  ISETP.GT.AND P4, PT, R6, 0x68, PT ;  /* 0x000000680600780c */ /* 0x000fe40003f84270 */
[----:B0-----:R-:W-:Y:S01]  /*2e80*/  FSEL R48, R48, -INF , P3 ;  /* 0xff80000030307808 */ /* 0x001fe20001800000 */
[----:B------:R-:W0:Y:S01]  /*2e90*/  MUFU.TANH R56, R83 ;  /* 0x0000005300387308 */ /* 0x000e220000002400 */
[----:B------:R-:W-:Y:S02]  /*2ea0*/  FMNMX.FTZ R5, R46, R5, !PT ;  /* 0x000000052e057209 */ /* 0x000fe40007810000 */
[----:B------:R-:W-:Y:S02]  /*2eb0*/  ISETP.GT.AND P3, PT, R6, 0x69, PT ;  /* 0x000000690600780c */ /* 0x000fe40003f64270 */
[----:B--2---:R-:W-:-:S02]  /*2ec0*/  FSEL R50, R50, -INF , P4 ;  /* 0xff80000032327808 */ /* 0x004fc40002000000 */
[----:B------:R-:W-:Y:S01]  /*2ed0*/  FMNMX.FTZ R5, R48, R5, !PT ;  /* 0x0000000530057209 */ /* 0x000fe20007810000 */
[----:B------:R-:W1:Y:S01]  /*2ee0*/  MUFU.TANH R58, R86 ;  /* 0x00000056003a7308 */ /* 0x000e620000002400 */
[----:B------:R-:W-:Y:S02]  /*2ef0*/  ISETP.GT.AND P4, PT, R6, 0x70, PT ;  /* 0x000000700600780c */ /* 0x000fe40003f84270 */
[----:B----4-:R-:W-:Y:S02]  /*2f00*/  FSEL R52, R52, -INF , P3 ;  /* 0xff80000034347808 */ /* 0x010fe40001800000 */
[----:B------:R-:W-:Y:S01]  /*2f10*/  FMNMX.FTZ R27, R50, R5, !PT ;  /* 0x00000005321b7209 */ /* 0x000fe20007810000 */
[----:B------:R-:W-:Y:S01]  /*2f20*/  FMUL.FTZ R5, R60, UR6 ;  /* 0x000000063c057c20 */ /* 0x000fe20008410000 */
[----:B------:R-:W-:Y:S01]  /*2f30*/  ISETP.GT.AND P3, PT, R6, 0x71, PT ;  /* 0x000000710600780c */ /* 0x000fe20003f64270 */
[----:B------:R-:W2:Y:S01]  /*2f40*/  MUFU.TANH R87, R87 ;  /* 0x0000005700577308 */ /* 0x000ea20000002400 */
[----:B---3--:R-:W-:-:S02]  /*2f50*/  FSEL R54, R54, -INF , P4 ;  /* 0xff80000036367808 */ /* 0x008fc40002000000 */
[----:B------:R-:W-:Y:S02]  /*2f60*/  FMNMX.FTZ R27, R52, R27, !PT ;  /* 0x0000001b341b7209 */ /* 0x000fe40007810000 */
[----:B------:R-:W-:Y:S02]  /*2f70*/  ISETP.GT.AND P4, PT, R6, 0x78, PT ;  /* 0x000000780600780c */ /* 0x000fe40003f84270 */
[----:B0-----:R-:W-:Y:S01]  /*2f80*/  FSEL R56, R56, -INF , P3 ;  /* 0xff80000038387808 */ /* 0x001fe20001800000 */
[----:B------:R-:W-:Y:S01]  /*2f90*/  MUFU.TANH R114, R5 ;  /* 0x0000000500727308 */ /* 0x000fe20000002400 */
[----:B------:R-:W-:Y:S02]  /*2fa0*/  FMNMX.FTZ R27, R54, R27, !PT ;  /* 0x0000001b361b7209 */ /* 0x000fe40007810000 */
[----:B------:R-:W-:Y:S02]  /*2fb0*/  ISETP.GT.AND P3, PT, R6, 0x79, PT ;  /* 0x000000790600780c */ /* 0x000fe40003f64270 */
[----:B-1----:R-:W-:-:S02]  /*2fc0*/  FSEL R58, R58, -INF , P4 ;  /* 0xff8000003a3a7808 */ /* 0x002fc40002000000 */
[----:B------:R-:W-:Y:S01]  /*2fd0*/  FMNMX.FTZ R27, R56, R27, !PT ;  /* 0x0000001b381b7209 */ /* 0x000fe20007810000 */
[----:B------:R-:W-:Y:S01]  /*2fe0*/  MUFU.TANH R2, R2 ;  /* 0x0000000200027308 */ /* 0x000fe20000002400 */
[----:B--2---:R-:W-:Y:S02]  /*2ff0*/  FSEL R60, R87, -INF , P3 ;  /* 0xff800000573c7808 */ /* 0x004fe40001800000 */
[----:B------:R-:W-:Y:S02]  /*3000*/  FMNMX.FTZ R27, R58, R27, !PT ;  /* 0x0000001b3a1b7209 */ /* 0x000fe40007810000 */
[----:B------:R-:W-:Y:S02]  /*3010*/  ISETP.GT.AND P4, PT, R31, 0x1, PT ;  /* 0x000000011f00780c */ /* 0x000fe40003f84270 */
[----:B------:R-:W-:Y:S01]  /*3020*/  FMNMX.FTZ R27, R60, R27, !PT ;  /* 0x0000001b3c1b7209 */ /* 0x000fe20007810000 */
[----:B------:R-:W0:Y:S04]  /*3030*/  MUFU.TANH R3, R3 ;  /* 0x0000000300037308 */ /* 0x000e280000002400 */
[----:B------:R-:W1:Y:S04]  /*3040*/  SHFL.BFLY PT, R6, R27, 0x2, 0x1f ;  /* 0x0c401f001b067f89 */ /* 0x000e6800000e0000 */
[----:B------:R-:W2:Y:S08]  /*3050*/  MUFU.TANH R4, R4 ;  /* 0x0000000400047308 */ /* 0x000eb00000002400 */
[----:B------:R-:W3:Y:S01]  /*3060*/  MUFU.TANH R7, R7 ;  /* 0x0000000700077308 */ /* 0x000ee20000002400 */
[----:B0-----:R-:W-:-:S02]  /*3070*/  FSEL R3, R3, -INF , P4 ;  /* 0xff80000003037808 */ /* 0x001fc40002000000 */
[----:B------:R-:W-:-:S05]  /*3080*/  ISETP.GT.AND P4, PT, R31, 0x10, PT ;  /* 0x000000101f00780c */ /* 0x000fca0003f84270 */
[----:B------:R-:W-:Y:S01]  /*3090*/  MUFU.TANH R8, R8 ;  /* 0x0000000800087308 */ /* 0x000fe20000002400 */
[----:B-1----:R-:W-:-:S07]  /*30a0*/  FMNMX.FTZ R6, R27, R6, !PT ;  /* 0x000000061b067209 */ /* 0x002fce0007810000 */
[----:B------:R-:W0:Y:S01]  /*30b0*/  MUFU.TANH R10, R10 ;  /* 0x0000000a000a7308 */ /* 0x000e220000002400 */
[----:B------:R-:W1:Y:S07]  /*30c0*/  SHFL.BFLY PT, R5, R6, 0x1, 0x1f ;  /* 0x0c201f0006057f89 */ /* 0x000e6e00000e0000 */
[----:B------:R-:W4:Y:S08]  /*30d0*/  MUFU.TANH R9, R9 ;  /* 0x0000000900097308 */ /* 0x000f300000002400 */
[----:B------:R2:W-:Y:S08]  /*30e0*/  MUFU.TANH R35, R68 ;  /* 0x0000004400237308 */ /* 0x0005f00000002400 */
[----:B------:R-:W5:Y:S01]  /*30f0*/  MUFU.TANH R11, R11 ;  /* 0x0000000b000b7308 */ /* 0x000f620000002400 */
[----:B-1----:R-:W-:Y:S01]  /*3100*/  FMNMX.FTZ R6, R6, R5, !PT ;  /* 0x0000000506067209 */ /* 0x002fe20007810000 */
[----:B------:R-:W-:Y:S01]  /*3110*/  IMAD.U32 R5, RZ, RZ, UR7 ;  /* 0x00000007ff057e24 */ /* 0x000fe2000f8e00ff */
[----:B--2---:R-:W-:-:S02]  /*3120*/  FSEL R68, R4, -INF , P5 ;  /* 0xff80000004447808 */ /* 0x004fc40002800000 */
[C---:B------:R-:W-:Y:S01]  /*3130*/  FSETP.NEU.FTZ.AND P3, PT, R6.reuse, -INF , PT ;  /* 0xff8000000600780b */ /* 0x040fe20003f7d000 */
[----:B------:R-:W-:Y:S02]  /*3140*/  FMUL.FTZ R27, R6, R5 ;  /* 0x00000005061b7220 */ /* 0x000fe40000410000 */
[----:B------:R3:W-:Y:S03]  /*3150*/  MUFU.TANH R37, R72 ;  /* 0x0000004800257308 */ /* 0x0007e60000002400 */
[----:B------:R-:W-:Y:S02]  /*3160*/  FSEL R27, R27, RZ, P3 ;  /* 0x000000ff1b1b7208 */ /* 0x000fe40001800000 */
[----:B------:R-:W-:-:S03]  /*3170*/  ISETP.GT.AND P3, PT, R31, RZ, PT ;  /* 0x000000ff1f00720c */ /* 0x000fc60003f64270 */
[----:B------:R-:W1:Y:S01]  /*3180*/  MUFU.TANH R12, R12 ;  /* 0x0000000c000c7308 */ /* 0x000e620000002400 */
[----:B------:R-:W-:Y:S01]  /*3190*/  FSEL R74, R2, -INF , P3 ;  /* 0xff800000024a7808 */ /* 0x000fe20001800000 */
[-CC-:B------:R-:W-:Y:S01]  /*31a0*/  FFMA.FTZ R177, R98, R5.reuse, -R27.reuse ;  /* 0x0000000562b17223 */ /* 0x180fe2000001081b */
[----:B------:R-:W-:Y:S01]  /*31b0*/  ISETP.GT.AND P3, PT, R31, 0x9, PT ;  /* 0x000000091f00780c */ /* 0x000fe20003f64270 */
[--C-:B------:R-:W-:Y:S01]  /*31c0*/  FFMA.FTZ R4, R104, R5, -R27.reuse ;  /* 0x0000000568047223 */ /* 0x100fe2000001081b */
[----:B------:R-:W-:Y:S01]  /*31d0*/  FMNMX.FTZ R33, R74, R3, !PT ;  /* 0x000000034a217209 */ /* 0x000fe20007810000 */
[--C-:B------:R-:W-:Y:S01]  /*31e0*/  FFMA.FTZ R2, R106, R5, -R27.reuse ;  /* 0x000000056a027223 */ /* 0x100fe2000001081b */
[----:B---3--:R-:W-:Y:S01]  /*31f0*/  FSEL R72, R7, -INF , P3 ;  /* 0xff80000007487808 */ /* 0x008fe20001800000 */
[----:B------:R2:W-:Y:S01]  /*3200*/  MUFU.TANH R82, R76 ;  /* 0x0000004c00527308 */ /* 0x0005e20000002400 */
[----:B------:R-:W-:Y:S01]  /*3210*/  FMNMX.FTZ R33, R68, R33, !PT ;  /* 0x0000002144217209 */ /* 0x000fe20007810000 */
[-CC-:B------:R-:W-:Y:S01]  /*3220*/  FFMA.FTZ R179, R102, R5.reuse, -R27.reuse ;  /* 0x0000000566b37223 */ /* 0x180fe2000001081b */
[C---:B------:R-:W-:Y:S01]  /*3230*/  ISETP.GT.AND P3, PT, R31.reuse, 0x11, PT ;  /* 0x000000111f00780c */ /* 0x040fe20003f64270 */
[--C-:B------:R-:W-:Y:S01]  /*3240*/  FFMA.FTZ R183, R108, R5, -R27.reuse ;  /* 0x000000056cb77223 */ /* 0x100fe2000001081b */
[----:B------:R-:W-:Y:S01]  /*3250*/  FMNMX.FTZ R33, R72, R33, !PT ;  /* 0x0000002148217209 */ /* 0x000fe20007810000 */
[-CC-:B------:R-:W-:Y:S01]  /*3260*/  FFMA.FTZ R181, R112, R5.reuse, -R27.reuse ;  /* 0x0000000570b57223 */ /* 0x180fe2000001081b */
[----:B0-----:R-:W-:Y:S01]  /*3270*/  FSEL R98, R10, -INF , P3 ;  /* 0xff8000000a627808 */ /* 0x001fe20001800000 */
[----:B------:R-:W0:Y:S01]  /*3280*/  MUFU.TANH R14, R14 ;  /* 0x0000000e000e7308 */ /* 0x000e220000002400 */
[----:B--2---:R-:W-:Y:S01]  /*3290*/  FSEL R76, R8, -INF , P4 ;  /* 0xff800000084c7808 */ /* 0x004fe20002000000 */
[-CC-:B------:R-:W-:Y:S01]  /*32a0*/  FFMA.FTZ R8, R96, R5.reuse, -R27.reuse ;  /* 0x0000000560087223 */ /* 0x180fe2000001081b */
[C---:B------:R-:W-:Y:S01]  /*32b0*/  ISETP.GT.AND P4, PT, R31.reuse, 0x18, PT ;  /* 0x000000181f00780c */ /* 0x040fe20003f84270 */
[--C-:B------:R-:W-:Y:S01]  /*32c0*/  FFMA.FTZ R173, R94, R5, -R27.reuse ;  /* 0x000000055ead7223 */ /* 0x100fe2000001081b */
[----:B------:R-:W-:Y:S01]  /*32d0*/  FMNMX.FTZ R33, R76, R33, !PT ;  /* 0x000000214c217209 */ /* 0x000fe20007810000 */
[-CC-:B------:R-:W-:Y:S01]  /*32e0*/  FFMA.FTZ R169, R70, R5.reuse, -R27.reuse ;  /* 0x0000000546a97223 */ /* 0x180fe2000001081b */
[----:B------:R-:W-:Y:S01]  /*32f0*/  ISETP.GT.AND P3, PT, R31, 0x19, PT ;  /* 0x000000191f00780c */ /* 0x000fe20003f64270 */
[----:B------:R-:W2:Y:S01]  /*3300*/  MUFU.TANH R13, R13 ;  /* 0x0000000d000d7308 */ /* 0x000ea20000002400 */
[----:B----4-:R-:W-:Y:S01]  /*3310*/  FSEL R100, R9, -INF , P4 ;  /* 0xff80000009647808 */ /* 0x010fe20002000000 */
[--C-:B------:R-:W-:Y:S01]  /*3320*/  FFMA.FTZ R171, R62, R5, -R27.reuse ;  /* 0x000000053eab7223 */ /* 0x100fe2000001081b */
[----:B------:R-:W-:Y:S01]  /*3330*/  FMNMX.FTZ R33, R98, R33, !PT ;  /* 0x0000002162217209 */ /* 0x000fe20007810000 */
[-CC-:B------:R-:W-:Y:S01]  /*3340*/  FFMA.FTZ R175, R90, R5.reuse, -R27.reuse ;  /* 0x000000055aaf7223 */ /* 0x180fe2000001081b */
[----:B------:R-:W-:Y:S01]  /*3350*/  ISETP.GT.AND P4, PT, R31, 0x20, PT ;  /* 0x000000201f00780c */ /* 0x000fe20003f84270 */
[--C-:B------:R-:W-:Y:S01]  /*3360*/  FFMA.FTZ R10, R92, R5, -R27.reuse ;  /* 0x000000055c0a7223 */ /* 0x100fe2000001081b */
[----:B-----5:R-:W-:Y:S01]  /*3370*/  FSEL R104, R11, -INF , P3 ;  /* 0xff8000000b687808 */ /* 0x020fe20001800000 */
[----:B------:R-:W3:Y:S01]  /*3380*/  MUFU.TANH R15, R15 ;  /* 0x0000000f000f7308 */ /* 0x000ee20000002400 */
[----:B------:R-:W-:Y:S01]  /*3390*/  FMNMX.FTZ R33, R100, R33, !PT ;  /* 0x0000002164217209 */ /* 0x000fe20007810000 */
[-CC-:B------:R-:W-:Y:S01]  /*33a0*/  FFMA.FTZ R165, R32, R5.reuse, -R27.reuse ;  /* 0x0000000520a57223 */ /* 0x180fe2000001081b */
[C---:B------:R-:W-:Y:S01]  /*33b0*/  ISETP.GT.AND P3, PT, R31.reuse, 0x21, PT ;  /* 0x000000211f00780c */ /* 0x040fe20003f64270 */
[-CC-:B------:R-:W-:Y:S01]  /*33c0*/  FFMA.FTZ R32, R42, R5.reuse, -R27.reuse ;  /* 0x000000052a207223 */ /* 0x180fe2000001081b */
[----:B-1----:R-:W-:Y:S01]  /*33d0*/  FSEL R106, R12, -INF , P4 ;  /* 0xff8000000c6a7808 */ /* 0x002fe20002000000 */
[--C-:B------:R-:W-:Y:S01]  /*33e0*/  FFMA.FTZ R167, R26, R5, -R27.reuse ;  /* 0x000000051aa77223 */ /* 0x100fe2000001081b */
[----:B------:R-:W-:Y:S01]  /*33f0*/  FMNMX.FTZ R33, R104, R33, !PT ;  /* 0x0000002168217209 */ /* 0x000fe20007810000 */
[----:B------:R-:W-:Y:S01]  /*3400*/  MUFU.TANH R20, R20 ;  /* 0x0000001400147308 */ /* 0x000fe20000002400 */
[C---:B------:R-:W-:Y:S01]  /*3410*/  ISETP.GT.AND P4, PT, R31.reuse, 0x28, PT ;  /* 0x000000281f00780c */ /* 0x040fe20003f84270 */
[-CC-:B------:R-:W-:Y:S01]  /*3420*/  FFMA.FTZ R26, R34, R5.reuse, -R27.reuse ;  /* 0x00000005221a7223 */ /* 0x180fe2000001081b */
[----:B0-----:R-:W-:Y:S01]  /*3430*/  FSEL R102, R14, -INF , P3 ;  /* 0xff8000000e667808 */ /* 0x001fe20001800000 */
[--C-:B------:R-:W-:Y:S01]  /*3440*/  FFMA.FTZ R14, R88, R5, -R27.reuse ;  /* 0x00000005580e7223 */ /* 0x100fe2000001081b */
[----:B------:R-:W-:Y:S01]  /*3450*/  FMNMX.FTZ R33, R106, R33, !PT ;  /* 0x000000216a217209 */ /* 0x000fe20007810000 */
[--C-:B------:R-:W-:Y:S01]  /*3460*/  FFMA.FTZ R34, R48, R5, -R27.reuse ;  /* 0x0000000530227223 */ /* 0x100fe2000001081b */
[----:B------:R-:W-:Y:S01]  /*3470*/  ISETP.GT.AND P3, PT, R31, 0x29, PT ;  /* 0x000000291f00780c */ /* 0x000fe20003f64270 */
[----:B------:R-:W0:Y:S01]  /*3480*/  MUFU.TANH R24, R24 ;  /* 0x0000001800187308 */ /* 0x000e220000002400 */
[----:B--2---:R-:W-:Y:S01]  /*3490*/  FSEL R108, R13, -INF , P4 ;  /* 0xff8000000d6c7808 */ /* 0x004fe20002000000 */
[----:B------:R-:W1:Y:S01]  /*34a0*/  @P2 LDC R48, c[0x0][0x450] ;  /* 0x00011400ff302b82 */ /* 0x000e620000000800 */
[----:B------:R-:W-:Y:S01]  /*34b0*/  FMNMX.FTZ R33, R102, R33, !PT ;  /* 0x0000002166217209 */ /* 0x000fe20007810000 */
[-CC-:B------:R-:W-:Y:S01]  /*34c0*/  FFMA.FTZ R157, R46, R5.reuse, -R27.reuse ;  /* 0x000000052e9d7223 */ /* 0x180fe2000001081b */
[----:B------:R-:W-:Y:S01]  /*34d0*/  ISETP.GT.AND P4, PT, R31, 0x30, PT ;  /* 0x000000301f00780c */ /* 0x000fe20003f84270 */
[--C-:B------:R-:W-:Y:S01]  /*34e0*/  FFMA.FTZ R161, R36, R5, -R27.reuse ;  /* 0x0000000524a17223 */ /* 0x100fe2000001081b */
[----:B---3--:R-:W-:Y:S01]  /*34f0*/  FSEL R96, R15, -INF , P3 ;  /* 0xff8000000f607808 */ /* 0x008fe20001800000 */
[----:B------:R-:W2:Y:S01]  /*3500*/  MUFU.TANH R21, R21 ;  /* 0x0000001500157308 */ /* 0x000ea20000002400 */
[----:B------:R-:W-:Y:S01]  /*3510*/  FMNMX.FTZ R33, R108, R33, !PT ;  /* 0x000000216c217209 */ /* 0x000fe20007810000 */
[-CC-:B------:R-:W-:Y:S01]  /*3520*/  FFMA.FTZ R163, R40, R5.reuse, -R27.reuse ;  /* 0x0000000528a37223 */ /* 0x180fe2000001081b */
[C---:B------:R-:W-:Y:S01]  /*3530*/  ISETP.GT.AND P3, PT, R31.reuse, 0x31, PT ;  /* 0x000000311f00780c */ /* 0x040fe20003f64270 */
[--C-:B------:R-:W-:Y:S01]  /*3540*/  FFMA.FTZ R159, R50, R5, -R27.reuse ;  /* 0x00000005329f7223 */ /* 0x100fe2000001081b */
[----:B------:R-:W-:Y:S01]  /*3550*/  FMNMX.FTZ R33, R96, R33, !PT ;  /* 0x0000002160217209 */ /* 0x000fe20007810000 */
[-CC-:B------:R-:W-:Y:S01]  /*3560*/  FFMA.FTZ R36, R52, R5.reuse, -R27.reuse ;  /* 0x0000000534247223 */ /* 0x180fe2000001081b */
[-CC-:B------:R-:W-:Y:S01]  /*3570*/  FFMA.FTZ R153, R54, R5.reuse, -R27.reuse ;  /* 0x0000000536997223 */ /* 0x180fe2000001081b */
[----:B------:R-:W3:Y:S01]  /*3580*/  MUFU.TANH R25, R25 ;  /* 0x0000001900197308 */ /* 0x000ee20000002400 */
[----:B0-----:R-:W-:Y:S01]  /*3590*/  FSEL R112, R24, -INF , P3 ;  /* 0xff80000018707808 */ /* 0x001fe20001800000 */
[-CC-:B------:R-:W-:Y:S01]  /*35a0*/  FFMA.FTZ R24, R44, R5.reuse, -R27.reuse ;  /* 0x000000052c187223 */ /* 0x180fe2000001081b */
[----:B------:R-:W-:Y:S01]  /*35b0*/  ISETP.GT.AND P3, PT, R31, 0x39, PT ;  /* 0x000000391f00780c */ /* 0x000fe20003f64270 */
[-CC-:B------:R-:W-:Y:S01]  /*35c0*/  FFMA.FTZ R155, R58, R5.reuse, -R27.reuse ;  /* 0x000000053a9b7223 */ /* 0x180fe2000001081b */
[----:B------:R-:W-:-:S03]  /*35d0*/  FFMA.FTZ R40, R60, R5, -R27 ;  /* 0x000000053c287223 */ /* 0x000fc6000001081b */
[----:B------:R0:W-:Y:S08]  /*35e0*/  MUFU.TANH R86, R64 ;  /* 0x0000004000567308 */ /* 0x0001f00000002400 */
[----:B------:R-:W4:Y:S01]  /*35f0*/  MUFU.TANH R28, R28 ;  /* 0x0000001c001c7308 */ /* 0x000f220000002400 */
[-CC-:B0-----:R-:W-:Y:S01]  /*3600*/  FFMA.FTZ R64, R110, R5.reuse, -R27.reuse ;  /* 0x000000056e407223 */ /* 0x181fe2000001081b */
[----:B------:R-:W-:Y:S01]  /*3610*/  FSEL R110, R20, -INF , P4 ;  /* 0xff800000146e7808 */ /* 0x000fe20002000000 */
[----:B------:R-:W-:Y:S01]  /*3620*/  FFMA.FTZ R20, R66, R5, -R27 ;  /* 0x0000000542147223 */ /* 0x000fe2000001081b */
[----:B------:R-:W-:-:S02]  /*3630*/  ISETP.GT.AND P4, PT, R31, 0x38, PT ;  /* 0x000000381f00780c */ /* 0x000fc40003f84270 */
[----:B------:R-:W-:Y:S02]  /*3640*/  FMNMX.FTZ R33, R110, R33, !PT ;  /* 0x000000216e217209 */ /* 0x000fe40007810000 */
[----:B------:R-:W0:Y:S01]  /*3650*/  MUFU.TANH R29, R29 ;  /* 0x0000001d001d7308 */ /* 0x000e220000002400 */
[----:B--2---:R-:W-:Y:S02]  /*3660*/  FSEL R116, R21, -INF , P4 ;  /* 0xff80000015747808 */ /* 0x004fe40002000000 */
[----:B------:R-:W-:Y:S02]  /*3670*/  FMNMX.FTZ R33, R112, R33, !PT ;  /* 0x0000002170217209 */ /* 0x000fe40007810000 */
[----:B------:R-:W-:Y:S02]  /*3680*/  ISETP.GT.AND P4, PT, R31, 0x40, PT ;  /* 0x000000401f00780c */ /* 0x000fe40003f84270 */
[----:B---3--:R-:W-:Y:S01]  /*3690*/  FSEL R120, R25, -INF , P3 ;  /* 0xff80000019787808 */ /* 0x008fe20001800000 */
[----:B------:R-:W2:Y:S01]  /*36a0*/  MUFU.TANH R61, R61 ;  /* 0x0000003d003d7308 */ /* 0x000ea20000002400 */
[----:B------:R-:W-:-:S02]  /*36b0*/  FMNMX.FTZ R33, R116, R33, !PT ;  /* 0x0000002174217209 */ /* 0x000fc40007810000 */
[C---:B------:R-:W-:Y:S02]  /*36c0*/  ISETP.GT.AND P3, PT, R31.reuse, 0x41, PT ;  /* 0x000000411f00780c */ /* 0x040fe40003f64270 */
[----:B----4-:R-:W-:Y:S01]  /*36d0*/  FSEL R122, R28, -INF , P4 ;  /* 0xff8000001c7a7808 */ /* 0x010fe20002000000 */
[--C-:B------:R-:W-:Y:S01]  /*36e0*/  FFMA.FTZ R28, R30, R5, -R27.reuse ;  /* 0x000000051e1c7223 */ /* 0x100fe2000001081b */
[----:B------:R-:W-:Y:S01]  /*36f0*/  FMNMX.FTZ R33, R120, R33, !PT ;  /* 0x0000002178217209 */ /* 0x000fe20007810000 */
[----:B------:R-:W3:Y:S01]  /*3700*/  MUFU.TANH R65, R65 ;  /* 0x0000004100417308 */ /* 0x000ee20000002400 */
[----:B------:R-:W-:Y:S01]  /*3710*/  ISETP.GT.AND P4, PT, R31, 0x48, PT ;  /* 0x000000481f00780c */ /* 0x000fe20003f84270 */
[-CC-:B------:R-:W-:Y:S01]  /*3720*/  FFMA.FTZ R30, R38, R5.reuse, -R27.reuse ;  /* 0x00000005261e7223 */ /* 0x180fe2000001081b */
[----:B0-----:R-:W-:Y:S01]  /*3730*/  FSEL R118, R29, -INF , P3 ;  /* 0xff8000001d767808 */ /* 0x001fe20001800000 */
[----:B------:R-:W-:Y:S01]  /*3740*/  FFMA.FTZ R38, R56, R5, -R27 ;  /* 0x0000000538267223 */ /* 0x000fe2000001081b */
[----:B------:R-:W-:-:S02]  /*3750*/  FMNMX.FTZ R33, R122, R33, !PT ;  /* 0x000000217a217209 */ /* 0x000fc40007810000 */
[C---:B------:R-:W-:Y:S01]  /*3760*/  ISETP.GT.AND P3, PT, R31.reuse, 0x49, PT ;  /* 0x000000491f00780c */ /* 0x040fe20003f64270 */
[----:B------:R-:W0:Y:S01]  /*3770*/  MUFU.TANH R69, R69 ;  /* 0x0000004500457308 */ /* 0x000e220000002400 */
[----:B------:R-:W-:Y:S02]  /*3780*/  FSEL R114, R114, -INF , P4 ;  /* 0xff80000072727808 */ /* 0x000fe40002000000 */
[----:B------:R-:W-:Y:S02]  /*3790*/  FMNMX.FTZ R33, R118, R33, !PT ;  /* 0x0000002176217209 */ /* 0x000fe40007810000 */
[----:B------:R-:W-:Y:S02]  /*37a0*/  ISETP.GT.AND P4, PT, R31, 0x50, PT ;  /* 0x000000501f00780c */ /* 0x000fe40003f84270 */
[----:B--2---:R-:W-:Y:S01]  /*37b0*/  FSEL R94, R61, -INF , P3 ;  /* 0xff8000003d5e7808 */ /* 0x004fe20001800000 */
[----:B------:R-:W2:Y:S01]  /*37c0*/  MUFU.TANH R73, R73 ;  /* 0x0000004900497308 */ /* 0x000ea20000002400 */
[----:B------:R-:W-:-:S02]  /*37d0*/  FMNMX.FTZ R33, R114, R33, !PT ;  /* 0x0000002172217209 */ /* 0x000fc40007810000 */
[C---:B------:R-:W-:Y:S02]  /*37e0*/  ISETP.GT.AND P3, PT, R31.reuse, 0x51, PT ;  /* 0x000000511f00780c */ /* 0x040fe40003f64270 */
[----:B------:R-:W-:Y:S02]  /*37f0*/  FSEL R86, R86, -INF , P4 ;  /* 0xff80000056567808 */ /* 0x000fe40002000000 */
[----:B------:R-:W-:Y:S01]  /*3800*/  FMNMX.FTZ R33, R94, R33, !PT ;  /* 0x000000215e217209 */ /* 0x000fe20007810000 */
[----:B------:R3:W-:Y:S01]  /*3810*/  MUFU.TANH R39, R80 ;  /* 0x0000005000277308 */ /* 0x0007e20000002400 */
[----:B------:R-:W-:Y:S02]  /*3820*/  ISETP.GT.AND P4, PT, R31, 0x58, PT ;  /* 0x000000581f00780c */ /* 0x000fe40003f84270 */
[----:B------:R-:W-:Y:S02]  /*3830*/  FMNMX.FTZ R33, R86, R33, !PT ;  /* 0x0000002156217209 */ /* 0x000fe40007810000 */
[----:B------:R-:W-:-:S02]  /*3840*/  FSEL R70, R35, -INF , P4 ;  /* 0xff80000023467808 */ /* 0x000fc40002000000 */
[----:B------:R-:W-:Y:S01]  /*3850*/  ISETP.GT.AND P4, PT, R31, 0x60, PT ;  /* 0x000000601f00780c */ /* 0x000fe20003f84270 */
[----:B------:R-:W4:Y:S01]  /*3860*/  MUFU.TANH R77, R77 ;  /* 0x0000004d004d7308 */ /* 0x000f220000002400 */
[----:B---3--:R-:W-:Y:S02]  /*3870*/  FSEL R80, R65, -INF , P3 ;  /* 0xff80000041507808 */ /* 0x008fe40001800000 */
[----:B------:R-:W-:Y:S02]  /*3880*/  ISETP.GT.AND P3, PT, R31, 0x59, PT ;  /* 0x000000591f00780c */ /* 0x000fe40003f64270 */
[----:B------:R-:W-:Y:S02]  /*3890*/  FMNMX.FTZ R33, R80, R33, !PT ;  /* 0x0000002150217209 */ /* 0x000fe40007810000 */
[----:B0-----:R-:W-:Y:S01]  /*38a0*/  FSEL R78, R69, -INF , P3 ;  /* 0xff800000454e7808 */ /* 0x001fe20001800000 */
[----:B------:R-:W0:Y:S01]  /*38b0*/  MUFU.TANH R81, R81 ;  /* 0x0000005100517308 */ /* 0x000e220000002400 */
[----:B------:R-:W-:-:S02]  /*38c0*/  FMNMX.FTZ R33, R70, R33, !PT ;  /* 0x0000002146217209 */ /* 0x000fc40007810000 */
[----:B------:R-:W-:Y:S02]  /*38d0*/  ISETP.GT.AND P3, PT, R31, 0x61, PT ;  /* 0x000000611f00780c */ /* 0x000fe40003f64270 */
[----:B------:R-:W-:Y:S02]  /*38e0*/  FSEL R66, R37, -INF , P4 ;  /* 0xff80000025427808 */ /* 0x000fe40002000000 */
[----:B------:R-:W-:Y:S01]  /*38f0*/  FMNMX.FTZ R33, R78, R33, !PT ;  /* 0x000000214e217209 */ /* 0x000fe20007810000 */
[----:B------:R3:W5:Y:S01]  /*3900*/  MUFU.TANH R41, R84 ;  /* 0x0000005400297308 */ /* 0x0007620000002400 */
[----:B------:R-:W-:Y:S01]  /*3910*/  ISETP.GT.AND P4, PT, R31, 0x68, PT ;  /* 0x000000681f00780c */ /* 0x000fe20003f84270 */
[----:B------:R-:W1:Y:S01]  /*3920*/  @P2 LDC R37, c[0x0][0x44c] ;  /* 0x00011300ff252b82 */ /* 0x000e620000000800 */
[----:B--2---:R-:W-:Y:S02]  /*3930*/  FSEL R62, R73, -INF , P3 ;  /* 0xff800000493e7808 */ /* 0x004fe40001800000 */
[----:B------:R-:W-:-:S02]  /*3940*/  FMNMX.FTZ R33, R66, R33, !PT ;  /* 0x0000002142217209 */ /* 0x000fc40007810000 */
[C---:B------:R-:W-:Y:S01]  /*3950*/  ISETP.GT.AND P3, PT, R31.reuse, 0x69, PT ;  /* 0x000000691f00780c */ /* 0x040fe20003f64270 */
[----:B------:R-:W2:Y:S01]  /*3960*/  MUFU.TANH R85, R85 ;  /* 0x0000005500557308 */ /* 0x000ea20000002400 */
[----:B------:R-:W-:Y:S02]  /*3970*/  FSEL R82, R82, -INF , P4 ;  /* 0xff80000052527808 */ /* 0x000fe40002000000 */
[----:B------:R-:W-:Y:S02]  /*3980*/  FMNMX.FTZ R33, R62, R33, !PT ;  /* 0x000000213e217209 */ /* 0x000fe40007810000 */
[----:B------:R-:W-:Y:S02]  /*3990*/  ISETP.GT.AND P4, PT, R31, 0x70, PT ;  /* 0x000000701f00780c */ /* 0x000fe40003f84270 */
[----:B----4-:R-:W-:Y:S01]  /*39a0*/  FSEL R44, R77, -INF , P3 ;  /* 0xff8000004d2c7808 */ /* 0x010fe20001800000 */
[----:B------:R-:W-:Y:S01]  /*39b0*/  MUFU.EX2 R181, R181 ;  /* 0x000000b500b57308 */ /* 0x000fe20000000800 */
[----:B------:R-:W-:-:S02]  /*39c0*/  FMNMX.FTZ R33, R82, R33, !PT ;  /* 0x0000002152217209 */ /* 0x000fc40007810000 */
[----:B------:R-:W-:Y:S02]  /*39d0*/  ISETP.GT.AND P3, PT, R31, 0x71, PT ;  /* 0x000000711f00780c */ /* 0x000fe40003f64270 */
[----:B---3--:R-:W-:Y:S01]  /*39e0*/  FSEL R84, R39, -INF , P4 ;  /* 0xff80000027547808 */ /* 0x008fe20002000000 */
[----:B------:R-:W-:Y:S01]  /*39f0*/  IMAD.MOV.U32 R39, RZ, RZ, R18 ;  /* 0x000000ffff277224 */ /* 0x000fe200078e0012 */
[----:B------:R-:W-:Y:S01]  /*3a00*/  FMNMX.FTZ R33, R44, R33, !PT ;  /* 0x000000212c217209 */ /* 0x000fe20007810000 */
[----:B------:R-:W3:Y:S01]  /*3a10*/  MUFU.EX2 R64, R64 ;  /* 0x0000004000407308 */ /* 0x000ee20000000800 */
[----:B------:R-:W-:Y:S01]  /*3a20*/  ISETP.GT.AND P4, PT, R31, 0x78, PT ;  /* 0x000000781f00780c */ /* 0x000fe20003f84270 */
[----:B-1----:R-:W-:Y:S01]  /*3a30*/  @P2 IMAD.HI.U32 R37, R18, R37, RZ ;  /* 0x0000002512252227 */ /* 0x002fe200078e00ff */
[----:B0-----:R-:W-:Y:S02]  /*3a40*/  FSEL R88, R81, -INF , P3 ;  /* 0xff80000051587808 */ /* 0x001fe40001800000 */
[----:B------:R-:W-:-:S02]  /*3a50*/  FMNMX.FTZ R33, R84, R33, !PT ;  /* 0x0000002154217209 */ /* 0x000fc40007810000 */
[----:B------:R-:W-:Y:S01]  /*3a60*/  ISETP.GT.AND P3, PT, R31, 0x79, PT ;  /* 0x000000791f00780c */ /* 0x000fe20003f64270 */
[----:B------:R-:W0:Y:S01]  /*3a70*/  MUFU.EX2 R183, R183 ;  /* 0x000000b700b77308 */ /* 0x000e220000000800 */
[----:B-----5:R-:W-:Y:S02]  /*3a80*/  FSEL R90, R41, -INF , P4 ;  /* 0xff800000295a7808 */ /* 0x020fe40002000000 */
[----:B------:R-:W-:Y:S02]  /*3a90*/  FMNMX.FTZ R33, R88, R33, !PT ;  /* 0x0000002158217209 */ /* 0x000fe40007810000 */
[----:B--2---:R-:W-:Y:S02]  /*3aa0*/  FSEL R92, R85, -INF , P3 ;  /* 0xff800000555c7808 */ /* 0x004fe40001800000 */
[----:B------:R-:W-:Y:S01]  /*3ab0*/  FMNMX.FTZ R33, R90, R33, !PT ;  /* 0x000000215a217209 */ /* 0x000fe20007810000 */
[----:B------:R-:W1:Y:S01]  /*3ac0*/  MUFU.EX2 R2, R2 ;  /* 0x0000000200027308 */ /* 0x000e620000000800 */
[----:B---3--:R-:W-:Y:S01]  /*3ad0*/  FADD.FTZ R42, R181, R64 ;  /* 0x00000040b52a7221 */ /* 0x008fe20000010000 */
[----:B------:R-:W-:-:S02]  /*3ae0*/  @P2 SHF.R.U32.HI R39, RZ, R48, R37 ;  /* 0x00000030ff272219 */ /* 0x000fc40000011625 */
[----:B------:R-:W-:Y:S02]  /*3af0*/  FMNMX.FTZ R33, R92, R33, !PT ;  /* 0x000000215c217209 */ /* 0x000fe40007810000 */
[----:B------:R-:W-:Y:S02]  /*3b00*/  IADD3 R43, R39, R16, -R17 ;  /* 0x00000010272b7210 */ /* 0x000fe40007ffe811 */
[----:B------:R-:W2:Y:S01]  /*3b10*/  MUFU.EX2 R177, R177 ;  /* 0x000000b100b17308 */ /* 0x000ea20000000800 */
[----:B------:R-:W3:Y:S01]  /*3b20*/  SHFL.BFLY PT, R12, R33, 0x2, 0x1f ;  /* 0x0c401f00210c7f89 */ /* 0x000ee200000e0000 */
[----:B------:R-:W-:-:S06]  /*3b30*/  F2FP.BF16.F32.PACK_AB R181, R64, R181 ;  /* 0x000000b540b5723e */ /* 0x000fcc00000010ff */
[----:B------:R-:W4:Y:S08]  /*3b40*/  MUFU.EX2 R4, R4 ;  /* 0x0000000400047308 */ /* 0x000f300000000800 */
[----:B------:R-:W5:Y:S08]  /*3b50*/  MUFU.EX2 R179, R179 ;  /* 0x000000b300b37308 */ /* 0x000f700000000800 */
[----:B------:R-:W5:Y:S01]  /*3b60*/  MUFU.EX2 R8, R8 ;  /* 0x0000000800087308 */ /* 0x000f620000000800 */
[----:B---3--:R-:W-:-:S05]  /*3b70*/  FMNMX.FTZ R7, R33, R12, !PT ;  /* 0x0000000c21077209 */ /* 0x008fca0007810000 */
[----:B------:R-:W3:Y:S02]  /*3b80*/  SHFL.BFLY PT, R12, R7, 0x1, 0x1f ;  /* 0x0c201f00070c7f89 */ /* 0x000ee400000e0000 */
[----:B------:R-:W5:Y:S08]  /*3b90*/  MUFU.EX2 R173, R173 ;  /* 0x000000ad00ad7308 */ /* 0x000f700000000800 */
[----:B------:R-:W-:Y:S08]  /*3ba0*/  MUFU.EX2 R10, R10 ;  /* 0x0000000a000a7308 */ /* 0x000ff00000000800 */
[----:B------:R-:W-:Y:S01]  /*3bb0*/  MUFU.EX2 R175, R175 ;  /* 0x000000af00af7308 */ /* 0x000fe20000000800 */
[----:B---3--:R-:W-:-:S07]  /*3bc0*/  FMNMX.FTZ R12, R7, R12, !PT ;  /* 0x0000000c070c7209 */ /* 0x008fce0007810000 */
[----:B------:R-:W-:Y:S01]  /*3bd0*/  MUFU.EX2 R14, R14 ;  /* 0x0000000e000e7308 */ /* 0x000fe20000000800 */
[C---:B------:R-:W-:Y:S01]  /*3be0*/  FSETP.NEU.FTZ.AND P3, PT, R12.reuse, -INF , PT ;  /* 0xff8000000c00780b */ /* 0x040fe20003f7d000 */
[----:B------:R-:W-:-:S05]  /*3bf0*/  FMUL.FTZ R7, R12, R5 ;  /* 0x000000050c077220 */ /* 0x000fca0000410000 */
[----:B------:R-:W-:Y:S01]  /*3c00*/  FSEL R25, R7, RZ, P3 ;  /* 0x000000ff07197208 */ /* 0x000fe20001800000 */
[----:B------:R-:W-:Y:S04]  /*3c10*/  MUFU.EX2 R169, R169 ;  /* 0x000000a900a97308 */ /* 0x000fe80000000800 */
[-CC-:B------:R-:W-:Y:S01]  /*3c20*/  FFMA.FTZ R180, R74, R5.reuse, -R25.reuse ;  /* 0x000000054ab47223 */ /* 0x180fe20000010819 */
[-CC-:B------:R-:W-:Y:S01]  /*3c30*/  FFMA.FTZ R7, R3, R5.reuse, -R25.reuse ;  /* 0x0000000503077223 */ /* 0x180fe20000010819 */
[-CC-:B------:R-:W-:Y:S01]  /*3c40*/  FFMA.FTZ R182, R68, R5.reuse, -R25.reuse ;  /* 0x0000000544b67223 */ /* 0x180fe20000010819 */
[-CC-:B------:R-:W-:Y:S01]  /*3c50*/  FFMA.FTZ R9, R72, R5.reuse, -R25.reuse ;  /* 0x0000000548097223 */ /* 0x180fe20000010819 */
[----:B0-----:R-:W-:Y:S01]  /*3c60*/  FADD.FTZ R3, R183, R42 ;  /* 0x0000002ab7037221 */ /* 0x001fe20000010000 */
[-CC-:B------:R-:W-:Y:S01]  /*3c70*/  FFMA.FTZ R176, R76, R5.reuse, -R25.reuse ;  /* 0x000000054cb07223 */ /* 0x180fe20000010819 */
[----:B------:R-:W-:Y:S01]  /*3c80*/  MUFU.EX2 R180, R180 ;  /* 0x000000b400b47308 */ /* 0x000fe20000000800 */
[-C--:B------:R-:W-:Y:S01]  /*3c90*/  FFMA.FTZ R11, R98, R5.reuse, -R25 ;  /* 0x00000005620b7223 */ /* 0x080fe20000010819 */
[----:B-1----:R-:W-:Y:S01]  /*3ca0*/  FADD.FTZ R42, R2, R3 ;  /* 0x00000003022a7221 */ /* 0x002fe20000010000 */
[-CC-:B------:R-:W-:Y:S01]  /*3cb0*/  FFMA.FTZ R178, R100, R5.reuse, -R25.reuse ;  /* 0x0000000564b27223 */ /* 0x180fe20000010819 */
[-CC-:B------:R-:W-:Y:S01]  /*3cc0*/  FFMA.FTZ R13, R104, R5.reuse, -R25.reuse ;  /* 0x00000005680d7223 */ /* 0x180fe20000010819 */
[-CC-:B------:R-:W-:Y:S01]  /*3cd0*/  FFMA.FTZ R172, R106, R5.reuse, -R25.reuse ;  /* 0x000000056aac7223 */ /* 0x180fe20000010819 */
[----:B--2---:R-:W-:Y:S01]  /*3ce0*/  FADD.FTZ R3, R177, R42 ;  /* 0x0000002ab1037221 */ /* 0x004fe20000010000 */
[-CC-:B------:R-:W-:Y:S01]  /*3cf0*/  FFMA.FTZ R15, R102, R5.reuse, -R25.reuse ;  /* 0x00000005660f7223 */ /* 0x180fe20000010819 */
[----:B------:R-:W0:Y:S01]  /*3d00*/  MUFU.EX2 R7, R7 ;  /* 0x0000000700077308 */ /* 0x000e220000000800 */
[-C--:B------:R-:W-:Y:S01]  /*3d10*/  FFMA.FTZ R174, R108, R5.reuse, -R25 ;  /* 0x000000056cae7223 */ /* 0x080fe20000010819 */
[----:B----4-:R-:W-:Y:S01]  /*3d20*/  FADD.FTZ R42, R4, R3 ;  /* 0x00000003042a7221 */ /* 0x010fe20000010000 */
[-CC-:B------:R-:W-:Y:S01]  /*3d30*/  FFMA.FTZ R21, R96, R5.reuse, -R25.reuse ;  /* 0x0000000560157223 */ /* 0x180fe20000010819 */
[-CC-:B------:R-:W-:Y:S01]  /*3d40*/  FFMA.FTZ R168, R110, R5.reuse, -R25.reuse ;  /* 0x000000056ea87223 */ /* 0x180fe20000010819 */
[-CC-:B------:R-:W-:Y:S01]  /*3d50*/  FFMA.FTZ R27, R112, R5.reuse, -R25.reuse ;  /* 0x00000005701b7223 */ /* 0x180fe20000010819 */
[----:B-----5:R-:W-:Y:S01]  /*3d60*/  FADD.FTZ R33, R179, R42 ;  /* 0x0000002ab3217221 */ /* 0x020fe20000010000 */
[-CC-:B------:R-:W-:Y:S01]  /*3d70*/  FFMA.FTZ R170, R116, R5.reuse, -R25.reuse ;  /* 0x0000000574aa7223 */ /* 0x180fe20000010819 */
[----:B------:R-:W1:Y:S01]  /*3d80*/  MUFU.EX2 R182, R182 ;  /* 0x000000b600b67308 */ /* 0x000e620000000800 */
[-C--:B------:R-:W-:Y:S01]  /*3d90*/  FFMA.FTZ R29, R120, R5.reuse, -R25 ;  /* 0x00000005781d7223 */ /* 0x080fe20000010819 */
[----:B------:R-:W-:Y:S01]  /*3da0*/  FADD.FTZ R46, R8, R33 ;  /* 0x00000021082e7221 */ /* 0x000fe20000010000 */
[-CC-:B------:R-:W-:Y:S01]  /*3db0*/  FFMA.FTZ R164, R122, R5.reuse, -R25.reuse ;  /* 0x000000057aa47223 */ /* 0x180fe20000010819 */
[-CC-:B------:R-:W-:Y:S01]  /*3dc0*/  FFMA.FTZ R31, R118, R5.reuse, -R25.reuse ;  /* 0x00000005761f7223 */ /* 0x180fe20000010819 */
[-CC-:B------:R-:W-:Y:S01]  /*3dd0*/  FFMA.FTZ R166, R114, R5.reuse, -R25.reuse ;  /* 0x0000000572a67223 */ /* 0x180fe20000010819 */
[----:B------:R-:W-:Y:S01]  /*3de0*/  FADD.FTZ R35, R173, R46 ;  /* 0x0000002ead237221 */ /* 0x000fe20000010000 */
[-C--:B------:R-:W-:Y:S01]  /*3df0*/  FFMA.FTZ R94, R94, R5.reuse, -R25 ;  /* 0x000000055e5e7223 */ /* 0x080fe20000010819 */
[----:B------:R-:W2:Y:S01]  /*3e00*/  MUFU.EX2 R9, R9 ;  /* 0x0000000900097308 */ /* 0x000ea20000000800 */
[----:B0-----:R-:W-:Y:S01]  /*3e10*/  FADD.FTZ R3, R180, R7 ;  /* 0x00000007b4037221 */ /* 0x001fe20000010000 */
[-CC-:B------:R-:W-:Y:S01]  /*3e20*/  FFMA.FTZ R86, R86, R5.reuse, -R25.reuse ;  /* 0x0000000556567223 */ /* 0x180fe20000010819 */
[-CC-:B------:R-:W-:Y:S01]  /*3e30*/  FFMA.FTZ R80, R80, R5.reuse, -R25.reuse ;  /* 0x0000000550507223 */ /* 0x180fe20000010819 */
[-CC-:B------:R-:W-:Y:S01]  /*3e40*/  FFMA.FTZ R70, R70, R5.reuse, -R25.reuse ;  /* 0x0000000546467223 */ /* 0x180fe20000010819 */
[-CC-:B------:R-:W-:Y:S01]  /*3e50*/  FFMA.FTZ R78, R78, R5.reuse, -R25.reuse ;  /* 0x000000054e4e7223 */ /* 0x180fe20000010819 */
[----:B------:R-:W-:Y:S01]  /*3e60*/  FFMA.FTZ R66, R66, R5, -R25 ;  /* 0x0000000542427223 */ /* 0x000fe20000010819 */
[----:B------:R-:W-:Y:S01]  /*3e70*/  SHF.R.S32.HI R46, RZ, 0x1f, R43 ;  /* 0x0000001fff2e7819 */ /* 0x000fe2000001142b */
[----:B------:R-:W0:Y:S01]  /*3e80*/  MUFU.EX2 R176, R176 ;  /* 0x000000b000b07308 */ /* 0x000e220000000800 */
[----:B-1----:R-:W-:Y:S01]  /*3e90*/  FADD.FTZ R42, R182, R3 ;  /* 0x00000003b62a7221 */ /* 0x002fe20000010000 */
[----:B------:R-:W-:Y:S01]  /*3ea0*/  F2FP.BF16.F32.PACK_AB R183, R2, R183 ;  /* 0x000000b702b7723e */ /* 0x000fe200000010ff */
[-CC-:B------:R-:W-:Y:S01]  /*3eb0*/  FFMA.FTZ R62, R62, R5.reuse, -R25.reuse ;  /* 0x000000053e3e7223 */ /* 0x180fe20000010819 */
[-CC-:B------:R-:W-:Y:S01]  /*3ec0*/  FFMA.FTZ R82, R82, R5.reuse, -R25.reuse ;  /* 0x0000000552527223 */ /* 0x180fe20000010819 */
[-CC-:B------:R-:W-:Y:S01]  /*3ed0*/  FFMA.FTZ R44, R44, R5.reuse, -R25.reuse ;  /* 0x000000052c2c7223 */ /* 0x180fe20000010819 */
[-CC-:B------:R-:W-:Y:S01]  /*3ee0*/  FFMA.FTZ R84, R84, R5.reuse, -R25.reuse ;  /* 0x0000000554547223 */ /* 0x180fe20000010819 */
[-C--:B------:R-:W-:Y:S01]  /*3ef0*/  FFMA.FTZ R88, R88, R5.reuse, -R25 ;  /* 0x0000000558587223 */ /* 0x080fe20000010819 */
[----:B------:R-:W1:Y:S01]  /*3f00*/  MUFU.EX2 R11, R11 ;  /* 0x0000000b000b7308 */ /* 0x000e620000000800 */
[----:B--2---:R-:W-:Y:S01]  /*3f10*/  FADD.FTZ R3, R9, R42 ;  /* 0x0000002a09037221 */ /* 0x004fe20000010000 */
[----:B------:R-:W-:Y:S01]  /*3f20*/  FADD.FTZ R42, R10, R35 ;  /* 0x000000230a2a7221 */ /* 0x000fe20000010000 */
[-CC-:B------:R-:W-:Y:S01]  /*3f30*/  FFMA.FTZ R90, R90, R5.reuse, -R25.reuse ;  /* 0x000000055a5a7223 */ /* 0x180fe20000010819 */
[----:B------:R-:W-:Y:S01]  /*3f40*/  FFMA.FTZ R92, R92, R5, -R25 ;  /* 0x000000055c5c7223 */ /* 0x000fe20000010819 */
[----:B------:R-:W-:Y:S01]  /*3f50*/  LEA.HI R25, R46, R43, RZ, 0x7 ;  /* 0x0000002b2e197211 */ /* 0x000fe200078f38ff */
[----:B------:R-:W-:Y:S01]  /*3f60*/  FADD.FTZ R35, R175, R42 ;  /* 0x0000002aaf237221 */ /* 0x000fe20000010000 */
[----:B------:R-:W-:Y:S01]  /*3f70*/  F2FP.BF16.F32.PACK_AB R182, R9, R182 ;  /* 0x000000b609b6723e */ /* 0x000fe200000010ff */
[----:B------:R-:W2:Y:S01]  /*3f80*/  MUFU.EX2 R178, R178 ;  /* 0x000000b200b27308 */ /* 0x000ea20000000800 */
[----:B0-----:R-:W-:Y:S01]  /*3f90*/  FADD.FTZ R0, R176, R3 ;  /* 0x00000003b0007221 */ /* 0x001fe20000010000 */
[----:B------:R-:W-:Y:S01]  /*3fa0*/  FADD.FTZ R42, R14, R35 ;  /* 0x000000230e2a7221 */ /* 0x000fe20000010000 */
[----:B------:R-:W-:-:S02]  /*3fb0*/  F2FP.BF16.F32.PACK_AB R177, R4, R177 ;  /* 0x000000b104b1723e */ /* 0x000fc400000010ff */
[----:B------:R-:W-:Y:S02]  /*3fc0*/  CS2R R122, SRZ ;  /* 0x00000000007a7805 */ /* 0x000fe4000001ff00 */
[----:B------:R-:W-:Y:S01]  /*3fd0*/  F2FP.BF16.F32.PACK_AB R173, R10, R173 ;  /* 0x000000ad0aad723e */ /* 0x000fe200000010ff */
[----:B------:R-:W-:Y:S01]  /*3fe0*/  FADD.FTZ R37, R169, R42 ;  /* 0x0000002aa9257221 */ /* 0x000fe20000010000 */
[----:B------:R-:W-:Y:S01]  /*3ff0*/  VIADD R10, R95, 0xfffffffe ;  /* 0xfffffffe5f0a7836 */ /* 0x000fe20000000000 */
[----:B------:R-:W0:Y:S01]  /*4000*/  MUFU.EX2 R13, R13 ;  /* 0x0000000d000d7308 */ /* 0x000e220000000800 */
[----:B-1----:R-:W-:Y:S01]  /*4010*/  FADD.FTZ R3, R11, R0 ;  /* 0x000000000b037221 */ /* 0x002fe20000010000 */
[----:B------:R-:W-:Y:S02]  /*4020*/  F2FP.BF16.F32.PACK_AB R180, R7, R180 ;  /* 0x000000b407b4723e */ /* 0x000fe400000010ff */
[----:B------:R-:W-:Y:S02]  /*4030*/  CS2R R120, SRZ ;  /* 0x0000000000787805 */ /* 0x000fe4000001ff00 */
[----:B------:R-:W-:-:S02]  /*4040*/  F2FP.BF16.F32.PACK_AB R179, R8, R179 ;  /* 0x000000b308b3723e */ /* 0x000fc400000010ff */
[----:B------:R-:W-:Y:S02]  /*4050*/  CS2R R118, SRZ ;  /* 0x0000000000767805 */ /* 0x000fe4000001ff00 */
[----:B------:R-:W-:Y:S02]  /*4060*/  F2FP.BF16.F32.PACK_AB R175, R14, R175 ;  /* 0x000000af0eaf723e */ /* 0x000fe400000010ff */
[----:B------:R-:W-:Y:S01]  /*4070*/  CS2R R116, SRZ ;  /* 0x0000000000747805 */ /* 0x000fe2000001ff00 */
[----:B------:R-:W1:Y:S01]  /*4080*/  MUFU.EX2 R172, R172 ;  /* 0x000000ac00ac7308 */ /* 0x000e620000000800 */
[----:B--2---:R-:W-:Y:S01]  /*4090*/  FADD.FTZ R0, R178, R3 ;  /* 0x00000003b2007221 */ /* 0x004fe20000010000 */
[----:B------:R-:W-:Y:S02]  /*40a0*/  F2FP.BF16.F32.PACK_AB R176, R11, R176 ;  /* 0x000000b00bb0723e */ /* 0x000fe400000010ff */
[----:B------:R-:W-:Y:S02]  /*40b0*/  CS2R R114, SRZ ;  /* 0x0000000000727805 */ /* 0x000fe4000001ff00 */
[----:B------:R-:W-:-:S02]  /*40c0*/  CS2R R112, SRZ ;  /* 0x0000000000707805 */ /* 0x000fc4000001ff00 */
[----:B------:R-:W-:Y:S02]  /*40d0*/  CS2R R110, SRZ ;  /* 0x00000000006e7805 */ /* 0x000fe4000001ff00 */
[----:B------:R-:W-:Y:S02]  /*40e0*/  CS2R R108, SRZ ;  /* 0x00000000006c7805 */ /* 0x000fe4000001ff00 */
[----:B------:R-:W-:Y:S01]  /*40f0*/  CS2R R106, SRZ ;  /* 0x00000000006a7805 */ /* 0x000fe2000001ff00 */
[----:B------:R-:W2:Y:S01]  /*4100*/  MUFU.EX2 R20, R20 ;  /* 0x0000001400147308 */ /* 0x000ea20000000800 */
[C---:B0-----:R-:W-:Y:S01]  /*4110*/  FADD.FTZ R3, R13.reuse, R0 ;  /* 0x000000000d037221 */ /* 0x041fe20000010000 */
[----:B------:R-:W-:Y:S02]  /*4120*/  F2FP.BF16.F32.PACK_AB R178, R13, R178 ;  /* 0x000000b20db2723e */ /* 0x000fe400000010ff */
[----:B------:R-:W-:Y:S02]  /*4130*/  CS2R R104, SRZ ;  /* 0x0000000000687805 */ /* 0x000fe4000001ff00 */
[----:B------:R-:W-:-:S02]  /*4140*/  CS2R R102, SRZ ;  /* 0x0000000000667805 */ /* 0x000fc4000001ff00 */
[----:B------:R-:W-:Y:S02]  /*4150*/  CS2R R100, SRZ ;  /* 0x0000000000647805 */ /* 0x000fe4000001ff00 */
[----:B------:R-:W-:Y:S02]  /*4160*/  CS2R R98, SRZ ;  /* 0x0000000000627805 */ /* 0x000fe4000001ff00 */
[----:B------:R-:W-:Y:S01]  /*4170*/  CS2R R96, SRZ ;  /* 0x0000000000607805 */ /* 0x000fe2000001ff00 */
        /* <DEDUP_REMOVED lines=54> */
[----:B------:R-:W-:Y:S02]  /*44e0*/  F2FP.BF16.F32.PACK_AB R163, R32, R163 ;  /* 0x000000a320a3723e */ /* 0x000fe400000010ff */
[----:B--2---:R-:W-:-:S04]  /*44f0*/  CS2R R94, SRZ ;  /* 0x00000000005e7805 */ /* 0x004fc8000001ff00 */
[----:B------:R-:W1:Y:S01]  /*4500*/  MUFU.EX2 R86, R86 ;  /* 0x0000005600567308 */ /* 0x000e620000000800 */
[C---:B---3--:R-:W-:Y:S01]  /*4510*/  FADD.FTZ R3, R33.reuse, R0 ;  /* 0x0000000021037221 */ /* 0x048fe20000010000 */
        /* <DEDUP_REMOVED lines=33> */
[----:B------:R0:W3:Y:S01]  /*4730*/  MUFU.EX2 R43, R88 ;  /* 0x00000058002b7308 */ /* 0x0000e20000000800 */
[C---:B-1----:R-:W-:Y:S01]  /*4740*/  FADD.FTZ R9, R41.reuse, R0 ;  /* 0x0000000029097221 */ /* 0x042fe20000010000 */
[----:B------:R-:W-:-:S06]  /*4750*/  F2FP.BF16.F32.PACK_AB R158, R41, R82 ;  /* 0x00000052299e723e */ /* 0x000fcc00000010ff */
[----:B------:R-:W1:Y:S01]  /*4760*/  MUFU.EX2 R90, R90 ;  /* 0x0000005a005a7308 */ /* 0x000e620000000800 */
[----:B--2---:R-:W-:Y:S01]  /*4770*/  FADD.FTZ R0, R84, R9 ;  /* 0x0000000954007221 */ /* 0x004fe20000010000 */
[----:B0-----:R-:W-:-:S06]  /*4780*/  CS2R R88, SRZ ;  /* 0x0000000000587805 */ /* 0x001fcc000001ff00 */
[----:B------:R-:W0:Y:S01]  /*4790*/  MUFU.EX2 R155, R155 ;  /* 0x0000009b009b7308 */ /* 0x000e220000000800 */
[C---:B---3--:R-:W-:Y:S01]  /*47a0*/  FADD.FTZ R9, R43.reuse, R0 ;  /* 0x000000002b097221 */ /* 0x048fe20000010000 */
[----:B------:R-:W-:Y:S01]  /*47b0*/  F2FP.BF16.F32.PACK_AB R152, R43, R84 ;  /* 0x000000542b98723e */ /* 0x000fe200000010ff */
[----:B------:R-:W-:-:S05]  /*47c0*/  IMAD.MOV.U32 R0, RZ, RZ, 0x3f800000 ;  /* 0x3f800000ff007424 */ /* 0x000fca00078e00ff */
[----:B------:R2:W3:Y:S01]  /*47d0*/  MUFU.EX2 R7, R92 ;  /* 0x0000005c00077308 */ /* 0x0004e20000000800 */
[----:B-1----:R-:W-:Y:S01]  /*47e0*/  FADD.FTZ R4, R90, R9 ;  /* 0x000000095a047221 */ /* 0x002fe20000010000 */
[----:B------:R-:W-:-:S04]  /*47f0*/  SHF.R.S32.HI R9, RZ, 0x7, R25 ;  /* 0x00000007ff097819 */ /* 0x000fc80000011419 */
[----:B------:R-:W-:Y:S02]  /*4800*/  VIMNMX R9, R22, R9, !PT ;  /* 0x0000000916097248 */ /* 0x000fe40007fe0100 */
[----:B------:R-:W1:Y:S01]  /*4810*/  MUFU.EX2 R40, R40 ;  /* 0x0000002800287308 */ /* 0x000e620000000800 */
[----:B0-----:R-:W-:Y:S01]  /*4820*/  FADD.FTZ R3, R155, R2 ;  /* 0x000000029b037221 */ /* 0x001fe20000010000 */
[----:B------:R-:W-:Y:S01]  /*4830*/  ISETP.GE.AND P3, PT, R10, R9, PT ;  /* 0x000000090a00720c */ /* 0x000fe20003f66270 */
[----:B------:R-:W-:Y:S01]  /*4840*/  IMAD.MOV.U32 R2, RZ, RZ, 0x3f800000 ;  /* 0x3f800000ff027424 */ /* 0x000fe200078e00ff */
[----:B--2---:R-:W-:Y:S02]  /*4850*/  CS2R R92, SRZ ;  /* 0x00000000005c7805 */ /* 0x004fe4000001ff00 */
[C---:B---3--:R-:W-:Y:S01]  /*4860*/  F2FP.BF16.F32.PACK_AB R154, R7.reuse, R90 ;  /* 0x0000005a079a723e */ /* 0x048fe200000010ff */
[----:B------:R-:W-:Y:S01]  /*4870*/  FADD.FTZ R4, R7, R4 ;  /* 0x0000000407047221 */ /* 0x000fe20000010000 */
[----:B------:R-:W-:Y:S01]  /*4880*/  CS2R R90, SRZ ;  /* 0x00000000005a7805 */ /* 0x000fe2000001ff00 */
[C---:B-1----:R-:W-:Y:S01]  /*4890*/  FADD.FTZ R3, R40.reuse, R3 ;  /* 0x0000000328037221 */ /* 0x042fe20000010000 */
[----:B------:R-:W-:-:S05]  /*48a0*/  F2FP.BF16.F32.PACK_AB R155, R40, R155 ;  /* 0x0000009b289b723e */ /* 0x000fca00000010ff */
[----:B------:R-:W-:Y:S05]  /*48b0*/  @!P3 BRA `(.L_x_2222) ;  /* 0x000000300078b947 */ /* 0x000fea0003800000 */
[----:B------:R-:W-:Y:S01]  /*48c0*/  IMAD.MOV.U32 R7, RZ, RZ, R6 ;  /* 0x000000ffff077224 */ /* 0x000fe200078e0006 */
[----:B------:R-:W-:Y:S01]  /*48d0*/  UMOV UR61, UR38 ;  /* 0x00000026003d7c82 */ /* 0x000fe20008000000 */
[----:B------:R-:W-:Y:S01]  /*48e0*/  IMAD.MOV.U32 R8, RZ, RZ, R12 ;  /* 0x000000ffff087224 */ /* 0x000fe200078e000c */
[----:B------:R-:W-:Y:S01]  /*48f0*/  UMOV UR60, UR36 ;  /* 0x00000024003c7c82 */ /* 0x000fe20008000000 */
[----:B------:R-:W-:Y:S01]  /*4900*/  IMAD.MOV.U32 R0, RZ, RZ, 0x3f800000 ;  /* 0x3f800000ff007424 */ /* 0x000fe200078e00ff */
[----:B------:R-:W-:Y:S01]  /*4910*/  ULDC UR58, c[0x0][0x9d8] ;  /* 0x00027600003a7ab9 */ /* 0x000fe20000000800 */
[----:B------:R-:W-:-:S07]  /*4920*/  IMAD.MOV.U32 R151, RZ, RZ, RZ ;  /* 0x000000ffff977224 */ /* 0x000fce00078e00ff */
.L_x_2231:
[----:B------:R-:W-:-:S04]  /*4930*/  UIADD3 UR6, UR60, 0x1, URZ ;  /* 0x000000013c067890 */ /* 0x000fc8000fffe03f */
[----:B------:R-:W-:-:S04]  /*4940*/  UISETP.NE.AND UP0, UPT, UR6, 0x2, UPT ;  /* 0x000000020600788c */ /* 0x000fc8000bf05270 */
[----:B------:R-:W-:Y:S02]  /*4950*/  USEL UR38, URZ, 0x1, UP0 ;  /* 0x000000013f267887 */ /* 0x000fe40008000000 */
[----:B------:R-:W-:Y:S02]  /*4960*/  USEL UR36, UR6, URZ, UP0 ;  /* 0x0000003f06247287 */ /* 0x000fe40008000000 */
[----:B------:R-:W-:Y:S01]  /*4970*/  ULOP3.LUT UR38, UR61, UR38, URZ, 0x3c, !UPT ;  /* 0x000000263d267292 */ /* 0x000fe2000f8e3c3f */
[----:B------:R-:W-:Y:S11]  /*4980*/  @!P0 BRA `(.L_x_2223) ;  /* 0x0000000000048947 */ /* 0x000ff60003800000 */
[----:B------:R-:W-:Y:S01]  /*4990*/  BPT.TRAP 0x1 ;  /* 0x000000040000795c */ /* 0x000fe20000300000 */
.L_x_2223:
[----:B------:R-:W-:Y:S01]  /*49a0*/  ULEA UR59, UR36, UR37, 0x3 ;  /* 0x00000025243b7291 */ /* 0x000fe2000f8e183f */
[----:B------:R-:W-:-:S05]  /*49b0*/  IMAD.U32 R5, RZ, RZ, UR38 ;  /* 0x00000026ff057e24 */ /* 0x000fca000f8e00ff */
[----:B------:R-:W-:-:S04]  /*49c0*/  SHF.L.U32 R5, R5, 0x1f, RZ ;  /* 0x0000001f05057819 */ /* 0x000fc800000006ff */
[----:B------:R0:W1:Y:S01]  /*49d0*/  SYNCS.PHASECHK.TRANS64.TRYWAIT P3, [UR59+0x34830], R5 ;  /* 0x03483005ff0075a7 */ /* 0x000062000806017b */
[----:B------:R-:W-:Y:S05]  /*49e0*/  @!P0 BRA `(.L_x_2224) ;  /* 0x0000000000048947 */ /* 0x000fea0003800000 */
[----:B------:R-:W-:Y:S01]  /*49f0*/  BPT.TRAP 0x1 ;  /* 0x000000040000795c */ /* 0x000fe20000300000 */
.L_x_2224:
[----:B-1----:R-:W-:Y:S05]  /*4a00*/  @P3 BRA `(.L_x_2225) ;  /* 0x0000000000083947 */ /* 0x002fea0003800000 */
[----:B------:R-:W1:Y:S02]  /*4a10*/  SYNCS.PHASECHK.TRANS64.TRYWAIT P3, [UR59+0x34830], R5 ;  /* 0x03483005ff0075a7 */ /* 0x000e64000806017b */
[----:B-1----:R-:W-:Y:S05]  /*4a20*/  @!P3 BRA `(.L_x_2226) ;  /* 0x000001040068b947 */ /* 0x002fea0003800000 */
.L_x_2225:
[----:B------:R-:W-:Y:S01]  /*4a30*/  UIMAD UR54, UR36, 0xc00, UR39 ;  /* 0x00000c00243678a4 */ /* 0x000fe2000f8e0227 */
[----:B------:R-:W-:Y:S01]  /*4a40*/  WARPGROUP.ARRIVE ;  /* 0x00000000000079c5 */ /* 0x000fe20000000000 */
[----:B------:R-:W-:Y:S01]  /*4a50*/  UMOV UR55, 0x40000040 ;  /* 0x4000004000377882 */ /* 0x000fe20000000000 */
[----:B------:R-:W-:Y:S01]  /*4a60*/  UMOV UR7, 0x40000040 ;  /* 0x4000004000077882 */ /* 0x000fe20000000000 */
[----:B------:R-:W-:Y:S01]  /*4a70*/  UIADD3 UR6, UR54, 0x2, URZ ;  /* 0x0000000236067890 */ /* 0x000fe2000fffe03f */
[-C--:B------:R-:W-:Y:S01]  /*4a80*/  FMUL.FTZ R88, R88, R2.reuse ;  /* 0x0000000258587220 */ /* 0x080fe20000410000 */
[----:B------:R-:W-:Y:S01]  /*4a90*/  UIADD3 UR10, UR54, 0x4, URZ ;  /* 0x00000004360a7890 */ /* 0x000fe2000fffe03f */
[-C--:B------:R-:W-:Y:S01]  /*4aa0*/  FMUL.FTZ R89, R89, R2.reuse ;  /* 0x0000000259597220 */ /* 0x080fe20000410000 */
[----:B------:R-:W-:Y:S01]  /*4ab0*/  UMOV UR11, 0x40000040 ;  /* 0x40000040000b7882 */ /* 0x000fe20000000000 */
[----:B------:R-:W-:Y:S01]  /*4ac0*/  HGMMA.64x128x16.F32.BF16 R24, gdesc[UR52], RZ, !UPT, gsb0 ;  /* 0x01e00000341879f0 */ /* 0x000fe2000c0018ff */
        /* <DEDUP_REMOVED lines=116> */
.L_x_2227:
[----:B------:R-:W-:Y:S01]  /*5210*/  ULEA UR7, UR60, UR37, 0x3 ;  /* 0x000000253c077291 */ /* 0x000fe2000f8e183f */
[----:B------:R-:W-:-:S05]  /*5220*/  IMAD.U32 R0, RZ, RZ, UR61 ;  /* 0x0000003dff007e24 */ /* 0x000fca000f8e00ff */
[----:B------:R-:W-:-:S04]  /*5230*/  SHF.L.U32 R0, R0, 0x1f, RZ ;  /* 0x0000001f00007819 */ /* 0x000fc800000006ff */
[----:B------:R2:W3:Y:S01]  /*5240*/  SYNCS.PHASECHK.TRANS64.TRYWAIT P3, [UR7+0x34850], R0 ;  /* 0x03485000ff0075a7 */ /* 0x0004e20008060147 */
[----:B------:R-:W-:Y:S05]  /*5250*/  @!P0 BRA `(.L_x_2228) ;  /* 0x0000000000048947 */ /* 0x000fea0003800000 */
[----:B------:R-:W-:Y:S01]  /*5260*/  BPT.TRAP 0x1 ;  /* 0x000000040000795c */ /* 0x000fe20000300000 */
.L_x_2228:
[----:B---3--:R-:W-:Y:S05]  /*5270*/  @P3 BRA `(.L_x_2229) ;  /* 0x0000000000083947 */ /* 0x008fea0003800000 */
[----:B------:R-:W3:Y:S02]  /*5280*/  SYNCS.PHASECHK.TRANS64.TRYWAIT P3, [UR7+0x34850], R0 ;  /* 0x03485000ff0075a7 */ /* 0x000ee40008060147 */
[----:B---3--:R-:W-:Y:S05]  /*5290*/  @!P3 BRA `(.L_x_2230) ;  /* 0x000000fc0064b947 */ /* 0x008fea0003800000 */
.L_x_2229:
[----:B------:R-:W-:Y:S01]  /*52a0*/  UIADD3 UR6, UR37, 0x400, URZ ;  /* 0x0000040025067890 */ /* 0x000fe2000fffe03f */
[----:B------:R-:W-:Y:S01]  /*52b0*/  WARPGROUP.ARRIVE ;  /* 0x00000000000079c5 */ /* 0x000fe20000000000 */
[----:B------:R-:W-:Y:S01]  /*52c0*/  UMOV UR11, 0x40000040 ;  /* 0x40000040000b7882 */ /* 0x000fe20000000000 */
[----:B------:R-:W-:Y:S01]  /*52d0*/  FMUL.FTZ R13, R32, UR58 ;  /* 0x0000003a200d7c20 */ /* 0x000fe20008410000 */
[----:B------:R-:W-:Y:S01]  /*52e0*/  USHF.R.U32.HI UR6, URZ, 0x4, UR6 ;  /* 0x000000043f067899 */ /* 0x000fe20008011606 */
[----:B------:R-:W3:Y:S01]  /*52f0*/  @P2 LDC R32, c[0x0][0x44c] ;  /* 0x00011300ff202b82 */ /* 0x000ee20000000800 */
[----:B01----:R-:W-:Y:S01]  /*5300*/  FMUL.FTZ R5, R31, UR58 ;  /* 0x0000003a1f057c20 */ /* 0x003fe20008410000 */
[----:B------:R-:W-:Y:S01]  /*5310*/  FMUL.FTZ R15, R36, UR58 ;  /* 0x0000003a240f7c20 */ /* 0x000fe20008410000 */
[----:B------:R-:W-:Y:S01]  /*5320*/  ULOP3.LUT UR6, UR6, 0x3fff, URZ, 0xc0, !UPT ;  /* 0x00003fff06067892 */ /* 0x000fe2000f8ec03f */
[----:B------:R-:W-:Y:S01]  /*5330*/  FMUL.FTZ R20, R37, UR58 ;  /* 0x0000003a25147c20 */ /* 0x000fe20008410000 */
[----:B------:R-:W-:Y:S01]  /*5340*/  FMUL.FTZ R37, R39, UR58 ;  /* 0x0000003a27257c20 */ /* 0x000fe20008410000 */
[----:B------:R-:W-:Y:S01]  /*5350*/  IMAD.MOV.U32 R39, RZ, RZ, -0x80 ;  /* 0xffffff80ff277424 */ /* 0x000fe200078e00ff */
[----:B------:R-:W-:Y:S01]  /*5360*/  ULOP3.LUT UR6, UR6, 0x4000000, URZ, 0xfc, !UPT ;  /* 0x0400000006067892 */ /* 0x000fe2000f8efc3f */
[----:B------:R-:W0:Y:S01]  /*5370*/  @P2 LDC R31, c[0x0][0x450] ;  /* 0x00011400ff1f2b82 */ /* 0x000e220000000800 */
[----:B------:R-:W-:Y:S01]  /*5380*/  FMUL.FTZ R232, R26, UR58 ;  /* 0x0000003a1ae87c20 */ /* 0x000fe20008410000 */
[----:B------:R-:W-:Y:S01]  /*5390*/  IMAD R39, R10, R39, 0x1 ;  /* 0x000000010a277424 */ /* 0x000fe200078e0227 */
[----:B------:R-:W-:Y:S01]  /*53a0*/  ULEA UR6, UR60, UR6, 0xb ;  /* 0x000000063c067291 */ /* 0x000fe2000f8e583f */
[----:B------:R-:W-:Y:S01]  /*53b0*/  FMUL.FTZ R14, R33, UR58 ;  /* 0x0000003a210e7c20 */ /* 0x000fe20008410000 */
[----:B------:R-:W-:Y:S01]  /*53c0*/  FMUL.FTZ R33, R34, UR58 ;  /* 0x0000003a22217c20 */ /* 0x000fe20008410000 */
[----:B------:R-:W-:Y:S01]  /*53d0*/  FMUL.FTZ R6, R30, UR58 ;  /* 0x0000003a1e067c20 */ /* 0x000fe20008410000 */
[----:B------:R-:W-:Y:S01]  /*53e0*/  IADD3 R34, R16, R39, -R184 ;  /* 0x0000002710227210 */ /* 0x000fe20007ffe8b8 */
[----:B------:R-:W1:Y:S01]  /*53f0*/  MUFU.TANH R232, R232 ;  /* 0x000000e800e87308 */ /* 0x000e620000002400 */
[----:B------:R-:W-:Y:S01]  /*5400*/  FMUL.FTZ R35, R35, UR58 ;  /* 0x0000003a23237c20 */ /* 0x000fe20008410000 */
[----:B------:R-:W-:Y:S01]  /*5410*/  UMOV UR10, UR6 ;  /* 0x00000006000a7c82 */ /* 0x000fe20008000000 */
[----:B--2---:R-:W-:Y:S01]  /*5420*/  FMUL.FTZ R0, R24, UR58 ;  /* 0x0000003a18007c20 */ /* 0x004fe20008410000 */
[----:B------:R-:W-:Y:S01]  /*5430*/  HGMMA.64x128x16.F32.BF16 R88, R180, gdesc[UR8].tnspB, R88, gsb0 ;  /* 0x41e00008b4587df0 */ /* 0x000fe20008001858 */
[----:B------:R-:W-:Y:S01]  /*5440*/  UIADD3 UR10, UR6, 0x80, URZ ;  /* 0x00000080060a7890 */ /* 0x000fe2000fffe03f */
[----:B------:R-:W-:Y:S01]  /*5450*/  FMUL.FTZ R24, R41, UR58 ;  /* 0x0000003a29187c20 */ /* 0x000fe20008410000 */
[----:B------:R-:W-:Y:S01]  /*5460*/  UMOV UR11, 0x40000040 ;  /* 0x40000040000b7882 */ /* 0x000fe20000000000 */
        /* <DEDUP_REMOVED lines=29> */
[----:B------:R-:W-:Y:S01]  /*5640*/  UMOV UR61, UR38 ;  /* 0x00000026003d7c82 */ /* 0x000fe20008000000 */
[----:B------:R-:W-:-:S02]  /*5650*/  UMOV UR60, UR36 ;  /* 0x00000024003c7c82 */ /* 0x000fc40008000000 */
        /* <DEDUP_REMOVED lines=22> */
[----:B------:R-:W2:Y:S08]  /*57c0*/  MUFU.TANH R182, R182 ;  /* 0x000000b600b67308 */ /* 0x000eb00000002400 */
        /* <DEDUP_REMOVED lines=18> */
[----:B------:R-:W-:Y:S01]  /*58f0*/  UIADD3 UR10, UR6, 0x180, URZ ;  /* 0x00000180060a7890 */ /* 0x000fe2000fffe03f */
[----:B------:R-:W-:Y:S01]  /*5900*/  UMOV UR11, 0x40000040 ;  /* 0x40000040000b7882 */ /* 0x000fe20000000000 */
[----:B------:R-:W-:Y:S02]  /*5910*/  WARPGROUP.DEPBAR.LE gsb0, 0x0 ;  /* 0x00008000000079c5 */ /* 0x000fe40000010000 */
[----:B------:R-:W-:Y:S01]  /*5920*/  WARPGROUP.ARRIVE ;  /* 0x00000000000079c5 */ /* 0x000fe20000000000 */
[----:B------:R-:W-:-:S06]  /*5930*/  FMUL.FTZ R172, R38, UR58 ;  /* 0x0000003a26ac7c20 */ /* 0x000fcc0008410000 */
[----:B------:R-:W-:Y:S01]  /*5940*/  HGMMA.64x128x16.F32.BF16 R88, R168, gdesc[UR8].tnspB, R88, gsb0 ;  /* 0x41e00008a8587df0 */ /* 0x000fe20008001858 */
[----:B------:R-:W-:Y:S01]  /*5950*/  UIADD3 UR10, UR6, 0x200, URZ ;  /* 0x00000200060a7890 */ /* 0x000fe2000fffe03f */
[----:B------:R-:W4:Y:S01]  /*5960*/  MUFU.TANH R172, R172 ;  /* 0x000000ac00ac7308 */ /* 0x000f220000002400 */
[----:B------:R-:W-:Y:S01]  /*5970*/  UMOV UR11, 0x40000040 ;  /* 0x40000040000b7882 */ /* 0x000fe20000000000 */
[----:B------:R-:W-:Y:S02]  /*5980*/  WARPGROUP.DEPBAR.LE gsb0, 0x0 ;  /* 0x00008000000079c5 */ /* 0x000fe40000010000 */
[----:B------:R-:W-:Y:S01]  /*5990*/  WARPGROUP.ARRIVE ;  /* 0x00000000000079c5 */ /* 0x000fe20000000000 */
[----:B------:R-:W-:Y:S02]  /*59a0*/  IMAD.IADD R169, R185, 0x1, R18 ;  /* 0x00000001b9a97824 */ /* 0x000fe400078e0212 */
[----:B------:R-:W-:Y:S02]  /*59b0*/  FMUL.FTZ R168, R46, UR58 ;  /* 0x0000003a2ea87c20 */ /* 0x000fe40008410000 */
[----:B---3--:R-:W-:Y:S01]  /*59c0*/  @P2 IMAD.HI.U32 R32, R169, R32, RZ ;  /* 0x00000020a9202227 */ /* 0x008fe200078e00ff */
[----:B------:R-:W-:Y:S01]  /*59d0*/  HGMMA.64x128x16.F32.BF16 R88, R164, gdesc[UR8].tnspB, R88, gsb0 ;  /* 0x41e00008a4587df0 */ /* 0x000fe20008001858 */
[----:B------:R-:W-:-:S02]  /*59e0*/  UIADD3 UR10, UR6, 0x280, URZ ;  /* 0x00000280060a7890 */ /* 0x000fc4000fffe03f */
[----:B------:R-:W3:Y:S01]  /*59f0*/  MUFU.TANH R168, R168 ;  /* 0x000000a800a87308 */ /* 0x000ee20000002400 */
[----:B------:R-:W-:Y:S01]  /*5a00*/  UMOV UR11, 0x40000040 ;  /* 0x40000040000b7882 */ /* 0x000fe20000000000 */
[----:B0-----:R-:W-:Y:S01]  /*5a10*/  @P2 SHF.R.U32.HI R169, RZ, R31, R32 ;  /* 0x0000001fffa92219 */ /* 0x001fe20000011620 */
[----:B------:R-:W-:Y:S01]  /*5a20*/  FMUL.FTZ R32, R57, UR58 ;  /* 0x0000003a39207c20 */ /* 0x000fe20008410000 */
[----:B------:R-:W-:Y:S02]  /*5a30*/  IMAD.IADD R57, R34, 0x1, -R17 ;  /* 0x0000000122397824 */ /* 0x000fe400078e0a11 */
[----:B------:R-:W-:Y:S01]  /*5a40*/  FMUL.FTZ R31, R56, UR58 ;  /* 0x0000003a381f7c20 */ /* 0x000fe20008410000 */
[----:B------:R-:W0:Y:S02]  /*5a50*/  SHFL.IDX PT, R36, R169, 0x1, 0x1c1f ;  /* 0x003c1f00a9247f89 */ /* 0x000e2400000e0000 */
[----:B------:R-:W-:Y:S08]  /*5a60*/  MUFU.TANH R32, R32 ;  /* 0x0000002000207308 */ /* 0x000ff00000002400 */
[----:B------:R-:W-:Y:S01]  /*5a70*/  MUFU.TANH R31, R31 ;  /* 0x0000001f001f7308 */ /* 0x000fe20000002400 */
[----:B0-----:R-:W-:-:S05]  /*5a80*/  IMAD.IADD R39, R57, 0x1, R36 ;  /* 0x0000000139277824 */ /* 0x001fca00078e0224 */
[C---:B------:R-:W-:Y:S02]  /*5a90*/  ISETP.GT.AND P3, PT, R39.reuse, RZ, PT ;  /* 0x000000ff2700720c */ /* 0x040fe40003f64270 */
[C---:B------:R-:W-:Y:S02]  /*5aa0*/  ISETP.GT.AND P4, PT, R39.reuse, 0x1, PT ;  /* 0x000000012700780c */ /* 0x040fe40003f84270 */
[----:B-1----:R-:W-:Y:S02]  /*5ab0*/  FSEL R232, R232, -INF , P3 ;  /* 0xff800000e8e87808 */ /* 0x002fe40001800000 */
[C---:B------:R-:W-:Y:S02]  /*5ac0*/  ISETP.GT.AND P3, PT, R39.reuse, 0x8, PT ;  /* 0x000000082700780c */ /* 0x040fe40003f64270 */
[----:B--2---:R-:W-:Y:S02]  /*5ad0*/  FSEL R182, R182, -INF , P4 ;  /* 0xff800000b6b67808 */ /* 0x004fe40002000000 */
[----:B------:R-:W-:-:S02]  /*5ae0*/  ISETP.GT.AND P4, PT, R39, 0x9, PT ;  /* 0x000000092700780c */ /* 0x000fc40003f84270 */
[----:B------:R-:W-:Y:S02]  /*5af0*/  FSEL R36, R6, -INF , P3 ;  /* 0xff80000006247808 */ /* 0x000fe40001800000 */
[----:B------:R-:W-:Y:S01]  /*5b00*/  ISETP.GT.AND P3, PT, R39, 0x10, PT ;  /* 0x000000102700780c */ /* 0x000fe20003f64270 */
[----:B------:R0:W-:Y:S01]  /*5b10*/  MUFU.TANH R6, R63 ;  /* 0x0000003f00067308 */ /* 0x0001e20000002400 */
[----:B------:R-:W-:Y:S01]  /*5b20*/  FSEL R34, R5, -INF , P4 ;  /* 0xff80000005227808 */ /* 0x000fe20002000000 */
[----:B------:R-:W-:Y:S01]  /*5b30*/  FMUL.FTZ R5, R66, UR58 ;  /* 0x0000003a42057c20 */ /* 0x000fe20008410000 */
[----:B------:R-:W-:Y:S02]  /*5b40*/  ISETP.GT.AND P4, PT, R39, 0x11, PT ;  /* 0x000000112700780c */ /* 0x000fe40003f84270 */
[----:B------:R-:W-:Y:S01]  /*5b50*/  FSEL R40, R33, -INF , P3 ;  /* 0xff80000021287808 */ /* 0x000fe20001800000 */
[----:B------:R-:W-:Y:S01]  /*5b60*/  FMUL.FTZ R33, R67, UR58 ;  /* 0x0000003a43217c20 */ /* 0x000fe20008410000 */
[----:B------:R-:W-:Y:S01]  /*5b70*/  ISETP.GT.AND P3, PT, R39, 0x18, PT ;  /* 0x000000182700780c */ /* 0x000fe20003f64270 */
[----:B------:R-:W-:Y:S01]  /*5b80*/  MUFU.TANH R5, R5 ;  /* 0x0000000500057308 */ /* 0x000fe20000002400 */
[----:B------:R-:W-:Y:S01]  /*5b90*/  FSEL R38, R35, -INF , P4 ;  /* 0xff80000023267808 */ /* 0x000fe20002000000 */
[----:B------:R-:W-:Y:S01]  /*5ba0*/  FMUL.FTZ R35, R74, UR58 ;  /* 0x0000003a4a237c20 */ /* 0x000fe20008410000 */
[----:B------:R-:W-:Y:S01]  /*5bb0*/  ISETP.GT.AND P4, PT, R39, 0x19, PT ;  /* 0x000000192700780c */ /* 0x000fe20003f84270 */
[----:B0-----:R-:W-:Y:S01]  /*5bc0*/  FMUL.FTZ R63, R85, UR58 ;  /* 0x0000003a553f7c20 */ /* 0x001fe20008410000 */
[----:B----4-:R-:W-:-:S02]  /*5bd0*/  FSEL R44, R172, -INF , P3 ;  /* 0xff800000ac2c7808 */ /* 0x010fc40001800000 */
[----:B------:R-:W-:Y:S01]  /*5be0*/  ISETP.GT.AND P3, PT, R39, 0x20, PT ;  /* 0x000000202700780c */ /* 0x000fe20003f64270 */
[----:B------:R-:W-:Y:S01]  /*5bf0*/  MUFU.TANH R33, R33 ;  /* 0x0000002100217308 */ /* 0x000fe20000002400 */
        /* <DEDUP_REMOVED lines=9> */
[----:B------:R-:W-:-:S02]  /*5c90*/  ISETP.GT.AND P4, PT, R39, 0x29, PT ;  /* 0x000000292700780c */ /* 0x000fc40003f84270 */
[----:B---3--:R-:W-:Y:S02]  /*5ca0*/  FSEL R50, R168, -INF , P3 ;  /* 0xff800000a8327808 */ /* 0x008fe40001800000 */
        /* <DEDUP_REMOVED lines=12> */
[----:B------:R-:W-:Y:S01]  /*5d70*/  FSEL R58, R51, -INF , P3 ;  /* 0xff800000333a7808 */ /* 0x000fe20001800000 */
[----:B------:R-:W-:Y:S01]  /*5d80*/  FMUL.FTZ R51, R77, UR58 ;  /* 0x0000003a4d337c20 */ /* 0x000fe20008410000 */
[----:B------:R-:W-:Y:S01]  /*5d90*/  ISETP.GT.AND P3, PT, R39, 0x40, PT ;  /* 0x000000402700780c */ /* 0x000fe20003f64270 */
[----:B------:R-:W-:Y:S08]  /*5da0*/  MUFU.TANH R41, R41 ;  /* 0x0000002900297308 */ /* 0x000ff00000002400 */
[----:B------:R-:W-:Y:S08]  /*5db0*/  MUFU.TANH R43, R43 ;  /* 0x0000002b002b7308 */ /* 0x000ff00000002400 */
[----:B------:R-:W-:Y:S08]  /*5dc0*/  MUFU.TANH R45, R45 ;  /* 0x0000002d002d7308 */ /* 0x000ff00000002400 */
[----:B------:R-:W-:Y:S08]  /*5dd0*/  MUFU.TANH R47, R47 ;  /* 0x0000002f002f7308 */ /* 0x000ff00000002400 */
[----:B------:R-:W-:Y:S08]  /*5de0*/  MUFU.TANH R49, R49 ;  /* 0x0000003100317308 */ /* 0x000ff00000002400 */
[----:B------:R-:W-:Y:S01]  /*5df0*/  MUFU.TANH R51, R51 ;  /* 0x0000003300337308 */ /* 0x000fe20000002400 */
[----:B------:R-:W-:-:S02]  /*5e00*/  WARPGROUP.DEPBAR.LE gsb0, 0x0 ;  /* 0x00008000000079c5 */ /* 0x000fc40000010000 */
[----:B------:R-:W-:Y:S01]  /*5e10*/  FMNMX.FTZ R165, R232, R7, !PT ;  /* 0x00000007e8a57209 */ /* 0x000fe20007810000 */
[----:B------:R-:W-:Y:S01]  /*5e20*/  FMUL.FTZ R166, R70, UR58 ;  /* 0x0000003a46a67c20 */ /* 0x000fe20008410000 */
[----:B------:R-:W-:Y:S01]  /*5e30*/  FSEL R70, R55, -INF , P3 ;  /* 0xff80000037467808 */ /* 0x000fe20001800000 */
[----:B------:R-:W-:Y:S01]  /*5e40*/  WARPGROUP.ARRIVE ;  /* 0x00000000000079c5 */ /* 0x000fe20000000000 */
[----:B------:R-:W-:Y:S01]  /*5e50*/  FMNMX.FTZ R165, R182, R165, !PT ;  /* 0x000000a5b6a57209 */ /* 0x000fe20007810000 */
[----:B------:R0:W1:Y:S01]  /*5e60*/  MUFU.TANH R164, R62 ;  /* 0x0000003e00a47308 */ /* 0x0000620000002400 */
[----:B------:R-:W-:Y:S01]  /*5e70*/  ISETP.GT.AND P3, PT, R39, 0x48, PT ;  /* 0x000000482700780c */ /* 0x000fe20003f64270 */
[----:B------:R-:W-:Y:S01]  /*5e80*/  FMUL.FTZ R55, R81, UR58 ;  /* 0x0000003a51377c20 */ /* 0x000fe20008410000 */
[----:B------:R-:W-:Y:S01]  /*5e90*/  FMNMX.FTZ R165, R36, R165, !PT ;  /* 0x000000a524a57209 */ /* 0x000fe20007810000 */
[----:B------:R-:W-:Y:S01]  /*5ea0*/  HGMMA.64x128x16.F32.BF16 R88, R160, gdesc[UR8].tnspB, R88, gsb0 ;  /* 0x41e00008a0587df0 */ /* 0x000fe20008001858 */
[----:B------:R-:W-:-:S02]  /*5eb0*/  UIADD3 UR10, UR6, 0x300, URZ ;  /* 0x00000300060a7890 */ /* 0x000fc4000fffe03f */
[----:B------:R-:W-:Y:S01]  /*5ec0*/  FMNMX.FTZ R165, R34, R165, !PT ;  /* 0x000000a522a57209 */ /* 0x000fe20007810000 */
[----:B------:R-:W2:Y:S01]  /*5ed0*/  MUFU.TANH R166, R166 ;  /* 0x000000a600a67308 */ /* 0x000ea20000002400 */
[----:B0-----:R-:W-:Y:S01]  /*5ee0*/  FSEL R62, R53, -INF , P4 ;  /* 0xff800000353e7808 */ /* 0x001fe20002000000 */
[----:B------:R-:W-:Y:S01]  /*5ef0*/  FMUL.FTZ R53, R80, UR58 ;  /* 0x0000003a50357c20 */ /* 0x000fe20008410000 */
[----:B------:R-:W-:Y:S01]  /*5f00*/  FMNMX.FTZ R165, R40, R165, !PT ;  /* 0x000000a528a57209 */ /* 0x000fe20007810000 */
[----:B------:R-:W-:Y:S01]  /*5f10*/  UMOV UR11, 0x40000040 ;  /* 0x40000040000b7882 */ /* 0x000fe20000000000 */
[----:B------:R-:W-:Y:S01]  /*5f20*/  ISETP.GT.AND P4, PT, R39, 0x41, PT ;  /* 0x000000412700780c */ /* 0x000fe20003f84270 */
[----:B------:R-:W-:Y:S01]  /*5f30*/  UIADD3 UR6, UR6, 0x380, URZ ;  /* 0x0000038006067890 */ /* 0x000fe2000fffe03f */
[----:B------:R-:W-:Y:S01]  /*5f40*/  FMNMX.FTZ R165, R38, R165, !PT ;  /* 0x000000a526a57209 */ /* 0x000fe20007810000 */
[----:B------:R-:W-:Y:S01]  /*5f50*/  MUFU.TANH R53, R53 ;  /* 0x0000003500357308 */ /* 0x000fe20000002400 */
[----:B------:R-:W-:-:S02]  /*5f60*/  FSEL R66, R59, -INF , P4 ;  /* 0xff8000003b427808 */ /* 0x000fc40002000000 */
[----:B------:R-:W-:Y:S02]  /*5f70*/  FMNMX.FTZ R165, R44, R165, !PT ;  /* 0x000000a52ca57209 */ /* 0x000fe40007810000 */
[C---:B------:R-:W-:Y:S02]  /*5f80*/  ISETP.GT.AND P4, PT, R39.reuse, 0x49, PT ;  /* 0x000000492700780c */ /* 0x040fe40003f84270 */
[----:B------:R-:W-:Y:S01]  /*5f90*/  FMNMX.FTZ R165, R42, R165, !PT ;  /* 0x000000a52aa57209 */ /* 0x000fe20007810000 */
[----:B------:R-:W-:Y:S01]  /*5fa0*/  MUFU.TANH R55, R55 ;  /* 0x0000003700377308 */ /* 0x000fe20000002400 */
[----:B-1----:R-:W-:Y:S02]  /*5fb0*/  FSEL R74, R164, -INF , P3 ;  /* 0xff800000a44a7808 */ /* 0x002fe40001800000 */
[----:B------:R-:W-:Y:S02]  /*5fc0*/  FMNMX.FTZ R165, R48, R165, !PT ;  /* 0x000000a530a57209 */ /* 0x000fe40007810000 */
[----:B------:R-:W-:-:S02]  /*5fd0*/  ISETP.GT.AND P3, PT, R39, 0x50, PT ;  /* 0x000000502700780c */ /* 0x000fc40003f64270 */
[----:B------:R-:W-:Y:S01]  /*5fe0*/  FMNMX.FTZ R165, R46, R165, !PT ;  /* 0x000000a52ea57209 */ /* 0x000fe20007810000 */
[----:B------:R-:W-:Y:S01]  /*5ff0*/  MUFU.TANH R63, R63 ;  /* 0x0000003f003f7308 */ /* 0x000fe20000002400 */
[----:B------:R-:W-:Y:S01]  /*6000*/  FSEL R78, R6, -INF , P4 ;  /* 0xff800000064e7808 */ /* 0x000fe20002000000 */
[----:B------:R-:W-:Y:S01]  /*6010*/  FMUL.FTZ R6, R82, UR58 ;  /* 0x0000003a52067c20 */ /* 0x000fe20008410000 */
[----:B------:R-:W-:Y:S02]  /*6020*/  FMNMX.FTZ R165, R50, R165, !PT ;  /* 0x000000a532a57209 */ /* 0x000fe40007810000 */
[----:B------:R-:W-:Y:S02]  /*6030*/  ISETP.GT.AND P4, PT, R39, 0x51, PT ;  /* 0x000000512700780c */ /* 0x000fe40003f84270 */
[----:B------:R-:W-:Y:S01]  /*6040*/  FMNMX.FTZ R165, R52, R165, !PT ;  /* 0x000000a534a57209 */ /* 0x000fe20007810000 */
[----:B------:R-:W0:Y:S01]  /*6050*/  MUFU.TANH R6, R6 ;  /* 0x0000000600067308 */ /* 0x000e220000002400 */
[----:B------:R-:W-:Y:S01]  /*6060*/  FSEL R82, R5, -INF , P3 ;  /* 0xff80000005527808 */ /* 0x000fe20001800000 */
[----:B------:R-:W-:Y:S01]  /*6070*/  FMUL.FTZ R5, R86, UR58 ;  /* 0x0000003a56057c20 */ /* 0x000fe20008410000 */
[----:B------:R-:W-:-:S02]  /*6080*/  FMNMX.FTZ R165, R56, R165, !PT ;  /* 0x000000a538a57209 */ /* 0x000fc40007810000 */
[----:B------:R-:W-:Y:S02]  /*6090*/  ISETP.GT.AND P3, PT, R39, 0x58, PT ;  /* 0x000000582700780c */ /* 0x000fe40003f64270 */
[----:B------:R-:W-:Y:S01]  /*60a0*/  FMNMX.FTZ R165, R54, R165, !PT ;  /* 0x000000a536a57209 */ /* 0x000fe20007810000 */
[----:B------:R-:W1:Y:S01]  /*60b0*/  MUFU.TANH R5, R5 ;  /* 0x0000000500057308 */ /* 0x000e620000002400 */
[----:B------:R-:W-:Y:S01]  /*60c0*/  FSEL R164, R33, -INF , P4 ;  /* 0xff80000021a47808 */ /* 0x000fe20002000000 */
[----:B------:R-:W-:Y:S01]  /*60d0*/  FMUL.FTZ R33, R60, UR58 ;  /* 0x0000003a3c217c20 */ /* 0x000fe20008410000 */
[----:B------:R-:W-:Y:S02]  /*60e0*/  FMNMX.FTZ R165, R58, R165, !PT ;  /* 0x000000a53aa57209 */ /* 0x000fe40007810000 */
[----:B------:R-:W-:Y:S02]  /*60f0*/  ISETP.GT.AND P4, PT, R39, 0x59, PT ;  /* 0x000000592700780c */ /* 0x000fe40003f84270 */
[----:B------:R-:W-:Y:S01]  /*6100*/  FMNMX.FTZ R165, R62, R165, !PT ;  /* 0x000000a53ea57209 */ /* 0x000fe20007810000 */
[----:B------:R-:W3:Y:S01]  /*6110*/  MUFU.TANH R33, R33 ;  /* 0x0000002100217308 */ /* 0x000ee20000002400 */
[----:B--2---:R-:W-:-:S02]  /*6120*/  FSEL R166, R166, -INF , P3 ;  /* 0xff800000a6a67808 */ /* 0x004fc40001800000 */
[----:B------:R-:W-:Y:S02]  /*6130*/  FMNMX.FTZ R165, R70, R165, !PT ;  /* 0x000000a546a57209 */ /* 0x000fe40007810000 */
[C---:B------:R-:W-:Y:S02]  /*6140*/  ISETP.GT.AND P3, PT, R39.reuse, 0x60, PT ;  /* 0x000000602700780c */ /* 0x040fe40003f64270 */
[----:B------:R-:W-:Y:S02]  /*6150*/  FMNMX.FTZ R165, R66, R165, !PT ;  /* 0x000000a542a57209 */ /* 0x000fe40007810000 */
[----:B------:R-:W-:Y:S02]  /*6160*/  FSEL R168, R168, -INF , P4 ;  /* 0xff800000a8a87808 */ /* 0x000fe40002000000 */
[----:B------:R-:W-:Y:S02]  /*6170*/  FMNMX.FTZ R165, R74, R165, !PT ;  /* 0x000000a54aa57209 */ /* 0x000fe40007810000 */
[----:B------:R-:W-:-:S02]  /*6180*/  ISETP.GT.AND P4, PT, R39, 0x61, PT ;  /* 0x000000612700780c */ /* 0x000fc40003f84270 */
[----:B------:R-:W-:Y:S02]  /*6190*/  FMNMX.FTZ R165, R78, R165, !PT ;  /* 0x000000a54ea57209 */ /* 0x000fe40007810000 */
[----:B------:R-:W-:Y:S01]  /*61a0*/  FSEL R86, R35, -INF , P3 ;  /* 0xff80000023567808 */ /* 0x000fe20001800000 */
[----:B------:R-:W-:Y:S01]  /*61b0*/  FMUL.FTZ R35, R61, UR58 ;  /* 0x0000003a3d237c20 */ /* 0x000fe20008410000 */
[----:B------:R-:W-:Y:S02]  /*61c0*/  FMNMX.FTZ R165, R82, R165, !PT ;  /* 0x000000a552a57209 */ /* 0x000fe40007810000 */
[----:B------:R-:W-:Y:S02]  /*61d0*/  ISETP.GT.AND P3, PT, R39, 0x68, PT ;  /* 0x000000682700780c */ /* 0x000fe40003f64270 */
[----:B------:R-:W-:Y:S01]  /*61e0*/  FMNMX.FTZ R165, R164, R165, !PT ;  /* 0x000000a5a4a57209 */ /* 0x000fe20007810000 */
[----:B------:R-:W2:Y:S01]  /*61f0*/  MUFU.TANH R35, R35 ;  /* 0x0000002300237308 */ /* 0x000ea20000002400 */
[----:B------:R-:W-:-:S02]  /*6200*/  FSEL R170, R75, -INF , P4 ;  /* 0xff8000004baa7808 */ /* 0x000fc40002000000 */
[----:B------:R-:W-:Y:S02]  /*6210*/  FMNMX.FTZ R165, R166, R165, !PT ;  /* 0x000000a5a6a57209 */ /* 0x000fe40007810000 */
[----:B------:R-:W-:Y:S02]  /*6220*/  ISETP.GT.AND P4, PT, R39, 0x69, PT ;  /* 0x000000692700780c */ /* 0x000fe40003f84270 */
[----:B------:R-:W-:Y:S02]  /*6230*/  FMNMX.FTZ R165, R168, R165, !PT ;  /* 0x000000a5a8a57209 */ /* 0x000fe40007810000 */
[----:B------:R-:W-:Y:S01]  /*6240*/  FSEL R176, R37, -INF , P3 ;  /* 0xff80000025b07808 */ /* 0x000fe20001800000 */
[----:B------:R-:W-:Y:S01]  /*6250*/  FMUL.FTZ R37, R64, UR58 ;  /* 0x0000003a40257c20 */ /* 0x000fe20008410000 */
[----:B------:R-:W-:Y:S01]  /*6260*/  FMNMX.FTZ R165, R86, R165, !PT ;  /* 0x000000a556a57209 */ /* 0x000fe20007810000 */
[----:B------:R-:W4:Y:S01]  /*6270*/  SHFL.IDX PT, R64, R169, RZ, 0x1c1f ;  /* 0x001c1fffa9407589 */ /* 0x000f2200000e0000 */
[----:B------:R-:W-:-:S02]  /*6280*/  ISETP.GT.AND P3, PT, R39, 0x70, PT ;  /* 0x000000702700780c */ /* 0x000fc40003f64270 */
[----:B------:R-:W-:Y:S01]  /*6290*/  FMNMX.FTZ R165, R170, R165, !PT ;  /* 0x000000a5aaa57209 */ /* 0x000fe20007810000 */
[----:B------:R-:W5:Y:S01]  /*62a0*/  MUFU.TANH R37, R37 ;  /* 0x0000002500257308 */ /* 0x000f620000002400 */
[----:B------:R-:W-:Y:S02]  /*62b0*/  FSEL R178, R79, -INF , P4 ;  /* 0xff8000004fb27808 */ /* 0x000fe40002000000 */
[----:B------:R-:W-:Y:S02]  /*62c0*/  FMNMX.FTZ R165, R176, R165, !PT ;  /* 0x000000a5b0a57209 */ /* 0x000fe40007810000 */
[----:B------:R-:W-:Y:S02]  /*62d0*/  ISETP.GT.AND P4, PT, R39, 0x71, PT ;  /* 0x000000712700780c */ /* 0x000fe40003f84270 */
[----:B0-----:R-:W-:Y:S02]  /*62e0*/  FSEL R172, R6, -INF , P3 ;  /* 0xff80000006ac7808 */ /* 0x001fe40001800000 */
[----:B------:R-:W-:-:S02]  /*62f0*/  FMNMX.FTZ R165, R178, R165, !PT ;  /* 0x000000a5b2a57209 */ /* 0x000fc40007810000 */
[----:B------:R-:W-:Y:S02]  /*6300*/  ISETP.GT.AND P3, PT, R39, 0x78, PT ;  /* 0x000000782700780c */ /* 0x000fe40003f64270 */
[----:B------:R-:W-:Y:S02]  /*6310*/  FSEL R174, R83, -INF , P4 ;  /* 0xff80000053ae7808 */ /* 0x000fe40002000000 */
[----:B------:R-:W-:Y:S02]  /*6320*/  FMNMX.FTZ R165, R172, R165, !PT ;  /* 0x000000a5aca57209 */ /* 0x000fe40007810000 */
[----:B------:R-:W-:Y:S01]  /*6330*/  ISETP.GT.AND P4, PT, R39, 0x79, PT ;  /* 0x000000792700780c */ /* 0x000fe20003f84270 */
[----:B------:R-:W-:Y:S01]  /*6340*/  FMUL.FTZ R39, R65, UR58 ;  /* 0x0000003a41277c20 */ /* 0x000fe20008410000 */
[----:B-1----:R-:W-:Y:S01]  /*6350*/  FSEL R180, R5, -INF , P3 ;  /* 0xff80000005b47808 */ /* 0x002fe20001800000 */
[----:B----4-:R-:W-:Y:S01]  /*6360*/  IMAD.IADD R61, R57, 0x1, R64 ;  /* 0x00000001393d7824 */ /* 0x010fe200078e0240 */
[----:B------:R-:W-:Y:S01]  /*6370*/  FMNMX.FTZ R165, R174, R165, !PT ;  /* 0x000000a5aea57209 */ /* 0x000fe20007810000 */
[----:B------:R-:W0:Y:S01]  /*6380*/  LDC R5, c[0x0][0x988] ;  /* 0x00026200ff057b82 */ /* 0x000e220000000800 */
[----:B------:R-:W-:Y:S01]  /*6390*/  FSEL R60, R87, -INF , P4 ;  /* 0xff800000573c7808 */ /* 0x000fe20002000000 */
[----:B------:R-:W1:Y:S01]  /*63a0*/  MUFU.TANH R39, R39 ;  /* 0x0000002700277308 */ /* 0x000e620000002400 */
[----:B------:R-:W-:-:S02]  /*63b0*/  FMNMX.FTZ R165, R180, R165, !PT ;  /* 0x000000a5b4a57209 */ /* 0x000fc40007810000 */
[C---:B------:R-:W-:Y:S02]  /*63c0*/  ISETP.GT.AND P4, PT, R61.reuse, RZ, PT ;  /* 0x000000ff3d00720c */ /* 0x040fe40003f84270 */
[----:B------:R-:W-:Y:S02]  /*63d0*/  FMNMX.FTZ R165, R60, R165, !PT ;  /* 0x000000a53ca57209 */ /* 0x000fe40007810000 */
[C---:B------:R-:W-:Y:S02]  /*63e0*/  ISETP.GT.AND P5, PT, R61.reuse, 0x1, PT ;  /* 0x000000013d00780c */ /* 0x040fe40003fa4270 */
[----:B------:R-:W-:Y:S01]  /*63f0*/  FSEL R0, R0, -INF , P4 ;  /* 0xff80000000007808 */ /* 0x000fe20002000000 */
[----:B------:R-:W4:Y:S01]  /*6400*/  SHFL.BFLY PT, R6, R165, 0x2, 0x1f ;  /* 0x0c401f00a5067f89 */ /* 0x000f2200000e0000 */
[----:B------:R-:W-:Y:S02]  /*6410*/  ISETP.GT.AND P4, PT, R61, 0x8, PT ;  /* 0x000000083d00780c */ /* 0x000fe40003f84270 */
[----:B------:R-:W-:-:S02]  /*6420*/  FSEL R2, R2, -INF , P5 ;  /* 0xff80000002027808 */ /* 0x000fc40002800000 */
[----:B------:R-:W-:Y:S02]  /*6430*/  ISETP.GT.AND P5, PT, R61, 0x9, PT ;  /* 0x000000093d00780c */ /* 0x000fe40003fa4270 */
[----:B------:R-:W-:Y:S02]  /*6440*/  FSEL R68, R11, -INF , P4 ;  /* 0xff8000000b447808 */ /* 0x000fe40002000000 */
[C---:B------:R-:W-:Y:S02]  /*6450*/  ISETP.GT.AND P4, PT, R61.reuse, 0x10, PT ;  /* 0x000000103d00780c */ /* 0x040fe40003f84270 */
[----:B------:R-:W-:Y:S02]  /*6460*/  FSEL R72, R12, -INF , P5 ;  /* 0xff8000000c487808 */ /* 0x000fe40002800000 */
[----:B------:R-:W-:Y:S01]  /*6470*/  ISETP.GT.AND P5, PT, R61, 0x11, PT ;  /* 0x000000113d00780c */ /* 0x000fe20003fa4270 */
[----:B------:R-:W-:-:S03]  /*6480*/  WARPGROUP.DEPBAR.LE gsb0, 0x0 ;  /* 0x00008000000079c5 */ /* 0x000fc60000010000 */
[----:B------:R-:W-:Y:S01]  /*6490*/  FSEL R76, R14, -INF , P5 ;  /* 0xff8000000e4c7808 */ /* 0x000fe20002800000 */
[----:B------:R-:W-:Y:S01]  /*64a0*/  WARPGROUP.ARRIVE ;  /* 0x00000000000079c5 */ /* 0x000fe20000000000 */
[----:B------:R-:W-:Y:S02]  /*64b0*/  ISETP.GT.AND P5, PT, R61, 0x19, PT ;  /* 0x000000193d00780c */ /* 0x000fe40003fa4270 */
[----:B----4-:R-:W-:-:S03]  /*64c0*/  FMNMX.FTZ R6, R165, R6, !PT ;  /* 0x00000006a5067209 */ /* 0x010fc60007810000 */
[----:B------:R-:W-:Y:S01]  /*64d0*/  HGMMA.64x128x16.F32.BF16 R88, R156, gdesc[UR8].tnspB, R88, gsb0 ;  /* 0x41e000089c587df0 */ /* 0x000fe20008001858 */
[----:B------:R-:W-:Y:S02]  /*64e0*/  FSEL R20, R20, -INF , P5 ;  /* 0xff80000014147808 */ /* 0x000fe40002800000 */
[C---:B------:R-:W-:Y:S01]  /*64f0*/  ISETP.GT.AND P5, PT, R61.reuse, 0x21, PT ;  /* 0x000000213d00780c */ /* 0x040fe20003fa4270 */
[----:B------:R-:W4:Y:S03]  /*6500*/  SHFL.BFLY PT, R59, R6, 0x1, 0x1f ;  /* 0x0c201f00063b7f89 */ /* 0x000f2600000e0000 */
[----:B------:R-:W-:Y:S02]  /*6510*/  FSEL R80, R24, -INF , P5 ;  /* 0xff80000018507808 */ /* 0x000fe40002800000 */
[----:B------:R-:W-:Y:S02]  /*6520*/  ISETP.GT.AND P5, PT, R61, 0x29, PT ;  /* 0x000000293d00780c */ /* 0x000fe40003fa4270 */
[----:B----4-:R-:W-:Y:S01]  /*6530*/  FMNMX.FTZ R6, R6, R59, !PT ;  /* 0x0000003b06067209 */ /* 0x010fe20007810000 */
[----:B------:R-:W-:Y:S01]  /*6540*/  FMUL.FTZ R59, R84, UR58 ;  /* 0x0000003a543b7c20 */ /* 0x000fe20008410000 */
[----:B------:R-:W-:-:S02]  /*6550*/  FSEL R84, R26, -INF , P5 ;  /* 0xff8000001a547808 */ /* 0x000fc40002800000 */
[C---:B------:R-:W-:Y:S01]  /*6560*/  FSETP.NEU.FTZ.AND P3, PT, R6.reuse, -INF , PT ;  /* 0xff8000000600780b */ /* 0x040fe20003f7d000 */
[-C--:B0-----:R-:W-:Y:S01]  /*6570*/  FMUL.FTZ R65, R6, R5.reuse ;  /* 0x0000000506417220 */ /* 0x081fe20000410000 */
[----:B------:R-:W-:Y:S01]  /*6580*/  ISETP.GT.AND P5, PT, R61, 0x31, PT ;  /* 0x000000313d00780c */ /* 0x000fe20003fa4270 */
[----:B------:R-:W0:Y:S03]  /*6590*/  MUFU.TANH R59, R59 ;  /* 0x0000003b003b7308 */ /* 0x000e260000002400 */
[----:B------:R-:W-:Y:S02]  /*65a0*/  FSEL R57, R65, RZ, P3 ;  /* 0x000000ff41397208 */ /* 0x000fe40001800000 */
[----:B------:R-:W-:Y:S02]  /*65b0*/  FMNMX.FTZ R65, R0, R8, !PT ;  /* 0x0000000800417209 */ /* 0x000fe40007810000 */
[----:B------:R-:W-:Y:S01]  /*65c0*/  FSEL R160, R28, -INF , P5 ;  /* 0xff8000001ca07808 */ /* 0x000fe20002800000 */
        /* <DEDUP_REMOVED lines=22> */
[----:B------:R-:W-:Y:S01]  /*6730*/  MUFU.EX2 R181, R181 ;  /* 0x000000b500b57308 */ /* 0x000fe20000000800 */
        /* <DEDUP_REMOVED lines=16> */
[C---:B------:R-:W-:Y:S01]  /*6840*/  ISETP.GT.AND P4, PT, R61.reuse, 0x38, PT ;  /* 0x000000383d00780c */ /* 0x040fe20003f84270 */
        /* <DEDUP_REMOVED lines=11> */
[C---:B------:R-:W-:Y:S01]  /*6900*/  ISETP.GT.AND P4, PT, R61.reuse, 0x40, PT ;  /* 0x000000403d00780c */ /* 0x040fe20003f84270 */
[--C-:B------:R-:W-:Y:S01]  /*6910*/  FFMA.FTZ R66, R170, R5, -R57.reuse ;  /* 0x00000005aa427223 */ /* 0x100fe20000010839 */
[----:B------:R-:W-:Y:S01]  /*6920*/  FSEL R162, R30, -INF , P5 ;  /* 0xff8000001ea27808 */ /* 0x000fe20002800000 */
[----:B------:R-:W-:Y:S01]  /*6930*/  MUFU.EX2 R177, R177 ;  /* 0x000000b100b17308 */ /* 0x000fe20000000800 */
[----:B------:R-:W-:Y:S01]  /*6940*/  FMNMX.FTZ R65, R42, R65, !PT ;  /* 0x000000412a417209 */ /* 0x000fe20007810000 */
[-CC-:B------:R-:W-:Y:S01]  /*6950*/  FFMA.FTZ R30, R52, R5.reuse, -R57.reuse ;  /* 0x00000005341e7223 */ /* 0x180fe20000010839 */
[----:B------:R-:W-:Y:S01]  /*6960*/  ISETP.GT.AND P5, PT, R61, 0x41, PT ;  /* 0x000000413d00780c */ /* 0x000fe20003fa4270 */
[-CC-:B------:R-:W-:Y:S01]  /*6970*/  FFMA.FTZ R52, R62, R5.reuse, -R57.reuse ;  /* 0x000000053e347223 */ /* 0x180fe20000010839 */
[----:B------:R-:W-:Y:S01]  /*6980*/  FSEL R48, R31, -INF , P4 ;  /* 0xff8000001f307808 */ /* 0x000fe20002000000 */
[--C-:B------:R-:W-:Y:S01]  /*6990*/  FFMA.FTZ R62, R164, R5, -R57.reuse ;  /* 0x00000005a43e7223 */ /* 0x100fe20000010839 */
[----:B------:R-:W-:Y:S01]  /*69a0*/  FMNMX.FTZ R65, R162, R65, !PT ;  /* 0x00000041a2417209 */ /* 0x000fe20007810000 */
[----:B------:R-:W-:Y:S01]  /*69b0*/  MUFU.EX2 R24, R24 ;  /* 0x0000001800187308 */ /* 0x000fe20000000800 */
[C---:B------:R-:W-:Y:S01]  /*69c0*/  ISETP.GT.AND P4, PT, R61.reuse, 0x48, PT ;  /* 0x000000483d00780c */ /* 0x040fe20003f84270 */
[-CC-:B------:R-:W-:Y:S01]  /*69d0*/  FFMA.FTZ R163, R166, R5.reuse, -R57.reuse ;  /* 0x00000005a6a37223 */ /* 0x180fe20000010839 */
[----:B------:R-:W-:Y:S01]  /*69e0*/  FSEL R32, R32, -INF , P5 ;  /* 0xff80000020207808 */ /* 0x000fe20002800000 */
[--C-:B------:R-:W-:Y:S01]  /*69f0*/  FFMA.FTZ R56, R78, R5, -R57.reuse ;  /* 0x000000054e387223 */ /* 0x100fe20000010839 */
[----:B------:R-:W-:Y:S01]  /*6a00*/  FMNMX.FTZ R65, R48, R65, !PT ;  /* 0x0000004130417209 */ /* 0x000fe20007810000 */
[----:B------:R-:W-:Y:S01]  /*6a10*/  FFMA.FTZ R161, R82, R5, -R57 ;  /* 0x0000000552a17223 */ /* 0x000fe20000010839 */
[----:B------:R-:W-:Y:S01]  /*6a20*/  ISETP.GT.AND P5, PT, R61, 0x49, PT ;  /* 0x000000493d00780c */ /* 0x000fe20003fa4270 */
[----:B------:R-:W-:Y:S01]  /*6a30*/  MUFU.EX2 R179, R179 ;  /* 0x000000b300b37308 */ /* 0x000fe20000000800 */
[----:B---3--:R-:W-:-:S02]  /*6a40*/  FSEL R182, R33, -INF , P4 ;  /* 0xff80000021b67808 */ /* 0x008fc40002000000 */
[----:B------:R-:W-:Y:S02]  /*6a50*/  FMNMX.FTZ R65, R32, R65, !PT ;  /* 0x0000004120417209 */ /* 0x000fe40007810000 */
[----:B------:R-:W-:Y:S02]  /*6a60*/  ISETP.GT.AND P4, PT, R61, 0x50, PT ;  /* 0x000000503d00780c */ /* 0x000fe40003f84270 */
[----:B--2---:R-:W-:Y:S01]  /*6a70*/  FSEL R232, R35, -INF , P5 ;  /* 0xff80000023e87808 */ /* 0x004fe20002800000 */
[----:B------:R-:W-:Y:S01]  /*6a80*/  MUFU.EX2 R26, R26 ;  /* 0x0000001a001a7308 */ /* 0x000fe20000000800 */
[----:B------:R-:W-:Y:S02]  /*6a90*/  FMNMX.FTZ R65, R182, R65, !PT ;  /* 0x00000041b6417209 */ /* 0x000fe40007810000 */
[----:B------:R-:W-:Y:S02]  /*6aa0*/  ISETP.GT.AND P5, PT, R61, 0x51, PT ;  /* 0x000000513d00780c */ /* 0x000fe40003fa4270 */
[----:B-----5:R-:W-:-:S02]  /*6ab0*/  FSEL R50, R37, -INF , P4 ;  /* 0xff80000025327808 */ /* 0x020fc40002000000 */
[----:B------:R-:W-:Y:S01]  /*6ac0*/  FMNMX.FTZ R65, R232, R65, !PT ;  /* 0x00000041e8417209 */ /* 0x000fe20007810000 */
[----:B------:R-:W-:Y:S01]  /*6ad0*/  MUFU.EX2 R173, R173 ;  /* 0x000000ad00ad7308 */ /* 0x000fe20000000800 */
[----:B------:R-:W-:Y:S02]  /*6ae0*/  ISETP.GT.AND P4, PT, R61, 0x58, PT ;  /* 0x000000583d00780c */ /* 0x000fe40003f84270 */
[----:B-1----:R-:W-:Y:S02]  /*6af0*/  FSEL R234, R39, -INF , P5 ;  /* 0xff80000027ea7808 */ /* 0x002fe40002800000 */
[----:B------:R-:W-:Y:S02]  /*6b00*/  FMNMX.FTZ R65, R50, R65, !PT ;  /* 0x0000004132417209 */ /* 0x000fe40007810000 */
[----:B------:R-:W-:Y:S01]  /*6b10*/  ISETP.GT.AND P5, PT, R61, 0x59, PT ;  /* 0x000000593d00780c */ /* 0x000fe20003fa4270 */
[----:B------:R-:W-:Y:S01]  /*6b20*/  MUFU.EX2 R28, R28 ;  /* 0x0000001c001c7308 */ /* 0x000fe20000000800 */
[----:B------:R-:W-:-:S02]  /*6b30*/  FSEL R236, R41, -INF , P4 ;  /* 0xff80000029ec7808 */ /* 0x000fc40002000000 */
[----:B------:R-:W-:Y:S02]  /*6b40*/  FMNMX.FTZ R65, R234, R65, !PT ;  /* 0x00000041ea417209 */ /* 0x000fe40007810000 */
[----:B------:R-:W-:Y:S01]  /*6b50*/  ISETP.GT.AND P4, PT, R61, 0x60, PT ;  /* 0x000000603d00780c */ /* 0x000fe20003f84270 */
[----:B------:R-:W-:Y:S02]  /*6b60*/  WARPGROUP.DEPBAR.LE gsb0, 0x0 ;  /* 0x00008000000079c5 */ /* 0x000fe40000010000 */
[----:B------:R-:W-:Y:S01]  /*6b70*/  FSEL R43, R43, -INF , P5 ;  /* 0xff8000002b2b7808 */ /* 0x000fe20002800000 */
[----:B------:R-:W-:Y:S01]  /*6b80*/  WARPGROUP.ARRIVE ;  /* 0x00000000000079c5 */ /* 0x000fe20000000000 */
[----:B------:R-:W-:Y:S01]  /*6b90*/  FMNMX.FTZ R12, R236, R65, !PT ;  /* 0x00000041ec0c7209 */ /* 0x000fe20007810000 */
[----:B------:R-:W-:Y:S01]  /*6ba0*/  MUFU.EX2 R175, R175 ;  /* 0x000000af00af7308 */ /* 0x000fe20000000800 */
[----:B------:R-:W-:Y:S02]  /*6bb0*/  ISETP.GT.AND P5, PT, R61, 0x61, PT ;  /* 0x000000613d00780c */ /* 0x000fe40003fa4270 */
[----:B------:R-:W-:-:S02]  /*6bc0*/  FSEL R45, R45, -INF , P4 ;  /* 0xff8000002d2d7808 */ /* 0x000fc40002000000 */
[----:B------:R-:W-:Y:S02]  /*6bd0*/  FMNMX.FTZ R12, R43, R12, !PT ;  /* 0x0000000c2b0c7209 */ /* 0x000fe40007810000 */
[----:B------:R-:W-:Y:S01]  /*6be0*/  ISETP.GT.AND P4, PT, R61, 0x68, PT ;  /* 0x000000683d00780c */ /* 0x000fe20003f84270 */
[----:B------:R-:W-:Y:S01]  /*6bf0*/  MUFU.EX2 R30, R30 ;  /* 0x0000001e001e7308 */ /* 0x000fe20000000800 */
[----:B------:R-:W-:Y:S02]  /*6c00*/  FSEL R47, R47, -INF , P5 ;  /* 0xff8000002f2f7808 */ /* 0x000fe40002800000 */
[----:B------:R-:W-:Y:S02]  /*6c10*/  FMNMX.FTZ R12, R45, R12, !PT ;  /* 0x0000000c2d0c7209 */ /* 0x000fe40007810000 */
[----:B------:R-:W-:Y:S02]  /*6c20*/  ISETP.GT.AND P5, PT, R61, 0x69, PT ;  /* 0x000000693d00780c */ /* 0x000fe40003fa4270 */
[----:B------:R-:W-:Y:S01]  /*6c30*/  FSEL R49, R49, -INF , P4 ;  /* 0xff80000031317808 */ /* 0x000fe20002000000 */
[----:B------:R-:W-:Y:S01]  /*6c40*/  MUFU.EX2 R169, R169 ;  /* 0x000000a900a97308 */ /* 0x000fe20000000800 */
[----:B------:R-:W-:-:S02]  /*6c50*/  FMNMX.FTZ R12, R47, R12, !PT ;  /* 0x0000000c2f0c7209 */ /* 0x000fc40007810000 */
[----:B------:R-:W-:Y:S02]  /*6c60*/  ISETP.GT.AND P4, PT, R61, 0x70, PT ;  /* 0x000000703d00780c */ /* 0x000fe40003f84270 */
[----:B------:R-:W-:Y:S02]  /*6c70*/  FSEL R51, R51, -INF , P5 ;  /* 0xff80000033337808 */ /* 0x000fe40002800000 */
[----:B------:R-:W-:Y:S01]  /*6c80*/  FMNMX.FTZ R12, R49, R12, !PT ;  /* 0x0000000c310c7209 */ /* 0x000fe20007810000 */
[----:B------:R-:W-:Y:S01]  /*6c90*/  MUFU.EX2 R46, R46 ;  /* 0x0000002e002e7308 */ /* 0x000fe20000000800 */
[----:B------:R-:W-:Y:S02]  /*6ca0*/  ISETP.GT.AND P5, PT, R61, 0x71, PT ;  /* 0x000000713d00780c */ /* 0x000fe40003fa4270 */
[----:B------:R-:W-:Y:S02]  /*6cb0*/  FSEL R53, R53, -INF , P4 ;  /* 0xff80000035357808 */ /* 0x000fe40002000000 */
[----:B------:R-:W-:-:S02]  /*6cc0*/  FMNMX.FTZ R12, R51, R12, !PT ;  /* 0x0000000c330c7209 */ /* 0x000fc40007810000 */
[----:B------:R-:W-:Y:S01]  /*6cd0*/  ISETP.GT.AND P4, PT, R61, 0x78, PT ;  /* 0x000000783d00780c */ /* 0x000fe20003f84270 */
[----:B------:R-:W-:Y:S01]  /*6ce0*/  MUFU.EX2 R171, R171 ;  /* 0x000000ab00ab7308 */ /* 0x000fe20000000800 */
[----:B------:R-:W-:Y:S02]  /*6cf0*/  FSEL R55, R55, -INF , P5 ;  /* 0xff80000037377808 */ /* 0x000fe40002800000 */
[----:B------:R-:W-:Y:S02]  /*6d00*/  FMNMX.FTZ R12, R53, R12, !PT ;  /* 0x0000000c350c7209 */ /* 0x000fe40007810000 */
[----:B------:R-:W-:Y:S02]  /*6d10*/  ISETP.GT.AND P5, PT, R61, 0x79, PT ;  /* 0x000000793d00780c */ /* 0x000fe40003fa4270 */
[----:B0-----:R-:W-:Y:S01]  /*6d20*/  FSEL R59, R59, -INF , P4 ;  /* 0xff8000003b3b7808 */ /* 0x001fe20002000000 */
[----:B------:R-:W-:Y:S01]  /*6d30*/  MUFU.EX2 R52, R52 ;  /* 0x0000003400347308 */ /* 0x000fe20000000800 */
[----:B------:R-:W-:-:S02]  /*6d40*/  FMNMX.FTZ R12, R55, R12, !PT ;  /* 0x0000000c370c7209 */ /* 0x000fc40007810000 */
[----:B------:R-:W-:Y:S02]  /*6d50*/  FSEL R63, R63, -INF , P5 ;  /* 0xff8000003f3f7808 */ /* 0x000fe40002800000 */
[----:B------:R-:W-:-:S03]  /*6d60*/  FMNMX.FTZ R12, R59, R12, !PT ;  /* 0x0000000c3b0c7209 */ /* 0x000fc60007810000 */
[----:B------:R-:W-:Y:S01]  /*6d70*/  MUFU.EX2 R165, R165 ;  /* 0x000000a500a57308 */ /* 0x000fe20000000800 */
[----:B------:R-:W-:-:S05]  /*6d80*/  FMNMX.FTZ R12, R63, R12, !PT ;  /* 0x0000000c3f0c7209 */ /* 0x000fca0007810000 */
[----:B------:R-:W0:Y:S02]  /*6d90*/  SHFL.BFLY PT, R11, R12, 0x2, 0x1f ;  /* 0x0c401f000c0b7f89 */ /* 0x000e2400000e0000 */
[----:B------:R-:W-:Y:S08]  /*6da0*/  MUFU.EX2 R54, R54 ;  /* 0x0000003600367308 */ /* 0x000ff00000000800 */
[----:B------:R-:W-:Y:S08]  /*6db0*/  MUFU.EX2 R167, R167 ;  /* 0x000000a700a77308 */ /* 0x000ff00000000800 */
[----:B------:R-:W-:Y:S01]  /*6dc0*/  MUFU.EX2 R56, R56 ;  /* 0x0000003800387308 */ /* 0x000fe20000000800 */
[----:B0-----:R-:W-:Y:S01]  /*6dd0*/  FMNMX.FTZ R15, R12, R11, !PT ;  /* 0x0000000b0c0f7209 */ /* 0x001fe20007810000 */
[----:B------:R-:W-:-:S06]  /*6de0*/  FFMA.FTZ R11, R86, R5, -R57 ;  /* 0x00000005560b7223 */ /* 0x000fcc0000010839 */
[----:B------:R-:W-:Y:S01]  /*6df0*/  MUFU.EX2 R161, R161 ;  /* 0x000000a100a17308 */ /* 0x000fe20000000800 */
[----:B------:R-:W0:Y:S07]  /*6e00*/  SHFL.BFLY PT, R12, R15, 0x1, 0x1f ;  /* 0x0c201f000f0c7f89 */ /* 0x000e2e00000e0000 */
[----:B------:R-:W-:Y:S08]  /*6e10*/  MUFU.EX2 R62, R62 ;  /* 0x0000003e003e7308 */ /* 0x000ff00000000800 */
[----:B------:R-:W-:Y:S08]  /*6e20*/  MUFU.EX2 R163, R163 ;  /* 0x000000a300a37308 */ /* 0x000ff00000000800 */
[----:B------:R-:W-:Y:S01]  /*6e30*/  MUFU.EX2 R58, R58 ;  /* 0x0000003a003a7308 */ /* 0x000fe20000000800 */
[----:B0-----:R-:W-:Y:S01]  /*6e40*/  FMNMX.FTZ R12, R15, R12, !PT ;  /* 0x0000000c0f0c7209 */ /* 0x001fe20007810000 */
[-CC-:B------:R-:W-:Y:S01]  /*6e50*/  FFMA.FTZ R15, R172, R5.reuse, -R57.reuse ;  /* 0x00000005ac0f7223 */ /* 0x180fe20000010839 */
[----:B------:R-:W-:-:S02]  /*6e60*/  FFMA.FTZ R57, R60, R5, -R57 ;  /* 0x000000053c397223 */ /* 0x000fc40000010839 */
[C---:B------:R-:W-:Y:S01]  /*6e70*/  FSETP.NEU.FTZ.AND P4, PT, R12.reuse, -INF , PT ;  /* 0xff8000000c00780b */ /* 0x040fe20003f9d000 */
[----:B------:R-:W-:Y:S02]  /*6e80*/  FMUL.FTZ R27, R12, R5 ;  /* 0x000000050c1b7220 */ /* 0x000fe40000410000 */
[----:B------:R-:W-:Y:S03]  /*6e90*/  MUFU.EX2 R11, R11 ;  /* 0x0000000b000b7308 */ /* 0x000fe60000000800 */
[----:B------:R-:W-:-:S05]  /*6ea0*/  FSEL R27, R27, RZ, P4 ;  /* 0x000000ff1b1b7208 */ /* 0x000fca0002000000 */
[----:B------:R-:W-:Y:S01]  /*6eb0*/  MUFU.EX2 R66, R66 ;  /* 0x0000004200427308 */ /* 0x000fe20000000800 */
[-CC-:B------:R-:W-:Y:S01]  /*6ec0*/  FFMA.FTZ R33, R20, R5.reuse, -R27.reuse ;  /* 0x0000000514217223 */ /* 0x180fe2000001081b */
[----:B------:R-:W-:Y:S01]  /*6ed0*/  IMAD.U32 R20, RZ, RZ, UR7 ;  /* 0x00000007ff147e24 */ /* 0x000fe2000f8e00ff */
[----:B------:R-:W-:Y:S01]  /*6ee0*/  UMOV UR7, 0x40000040 ;  /* 0x4000004000077882 */ /* 0x000fe20000000000 */
[-CC-:B------:R-:W-:Y:S01]  /*6ef0*/  FFMA.FTZ R25, R0, R5.reuse, -R27.reuse ;  /* 0x0000000500197223 */ /* 0x180fe2000001081b */
[----:B------:R-:W-:Y:S01]  /*6f00*/  HGMMA.64x128x16.F32.BF16 R88, R152, gdesc[UR4].tnspB, R88, gsb0 ;  /* 0x41e0000498587df0 */ /* 0x000fe20008001858 */
[----:B------:R-:W-:Y:S01]  /*6f10*/  FSEL R0, R6, RZ, P3 ;  /* 0x000000ff06007208 */ /* 0x000fe20001800000 */
[-CC-:B------:R-:W-:Y:S01]  /*6f20*/  FFMA.FTZ R180, R2, R5.reuse, -R27.reuse ;  /* 0x0000000502b47223 */ /* 0x180fe2000001081b */
[-CC-:B------:R-:W-:Y:S01]  /*6f30*/  FFMA.FTZ R29, R68, R5.reuse, -R27.reuse ;  /* 0x00000005441d7223 */ /* 0x180fe2000001081b */
[-C--:B------:R-:W-:Y:S01]  /*6f40*/  FFMA.FTZ R68, R72, R5.reuse, -R27 ;  /* 0x0000000548447223 */ /* 0x080fe2000001081b */
[----:B------:R-:W-:Y:S01]  /*6f50*/  MUFU.EX2 R25, R25 ;  /* 0x0000001900197308 */ /* 0x000fe20000000800 */
[----:B------:R-:W-:Y:S01]  /*6f60*/  FADD.FTZ R0, -R0, R7 ;  /* 0x0000000700007221 */ /* 0x000fe20000010100 */
[----:B------:R-:W-:Y:S01]  /*6f70*/  FSEL R7, R12, RZ, P4 ;  /* 0x000000ff0c077208 */ /* 0x000fe20002000000 */
[-CC-:B------:R-:W-:Y:S01]  /*6f80*/  FFMA.FTZ R176, R36, R5.reuse, -R27.reuse ;  /* 0x0000000524b07223 */ /* 0x180fe2000001081b */
[-CC-:B------:R-:W-:Y:S01]  /*6f90*/  FFMA.FTZ R31, R76, R5.reuse, -R27.reuse ;  /* 0x000000054c1f7223 */ /* 0x180fe2000001081b */
[-C--:B------:R-:W-:Y:S01]  /*6fa0*/  FMUL.FTZ R0, R0, R5.reuse ;  /* 0x0000000500007220 */ /* 0x080fe20000410000 */
[-CC-:B------:R-:W-:Y:S01]  /*6fb0*/  FFMA.FTZ R178, R34, R5.reuse, -R27.reuse ;  /* 0x0000000522b27223 */ /* 0x180fe2000001081b */
[----:B------:R-:W-:Y:S01]  /*6fc0*/  FADD.FTZ R2, -R7, R8 ;  /* 0x0000000807027221 */ /* 0x000fe20000010100 */
[----:B------:R-:W-:Y:S01]  /*6fd0*/  IMAD.U32 R8, RZ, RZ, UR59 ;  /* 0x0000003bff087e24 */ /* 0x000fe2000f8e00ff */
[----:B------:R-:W-:Y:S01]  /*6fe0*/  MUFU.EX2 R180, R180 ;  /* 0x000000b400b47308 */ /* 0x000fe20000000800 */
[-C--:B------:R-:W-:Y:S01]  /*6ff0*/  FFMA.FTZ R172, R40, R5.reuse, -R27 ;  /* 0x0000000528ac7223 */ /* 0x080fe2000001081b */
[----:B------:R-:W-:Y:S01]  /*7000*/  FMUL.FTZ R2, R2, R5 ;  /* 0x0000000502027220 */ /* 0x000fe20000410000 */
[----:B------:R-:W-:-:S02]  /*7010*/  @!P1 VIADD R8, R8, 0x34840 ;  /* 0x0003484008089836 */ /* 0x000fc40000000000 */
[-CC-:B------:R-:W-:Y:S01]  /*7020*/  FFMA.FTZ R35, R80, R5.reuse, -R27.reuse ;  /* 0x0000000550237223 */ /* 0x180fe2000001081b */
[-CC-:B------:R-:W-:Y:S01]  /*7030*/  FFMA.FTZ R174, R38, R5.reuse, -R27.reuse ;  /* 0x0000000526ae7223 */ /* 0x180fe2000001081b */
[-CC-:B------:R-:W-:Y:S01]  /*7040*/  FFMA.FTZ R37, R84, R5.reuse, -R27.reuse ;  /* 0x0000000554257223 */ /* 0x180fe2000001081b */
[-CC-:B------:R-:W-:Y:S01]  /*7050*/  FFMA.FTZ R156, R45, R5.reuse, -R27.reuse ;  /* 0x000000052d9c7223 */ /* 0x180fe2000001081b */
[----:B------:R-:W0:Y:S01]  /*7060*/  MUFU.EX2 R2, R2 ;  /* 0x0000000200027308 */ /* 0x000e220000000800 */
[----:B------:R-:W-:Y:S01]  /*7070*/  @!P1 PRMT R8, RZ, 0x654, R8 ;  /* 0x00000654ff089816 */ /* 0x000fe20000000008 */
        /* <DEDUP_REMOVED lines=13> */
[-C--:B------:R-:W-:Y:S01]  /*7150*/  FFMA.FTZ R49, R49, R5.reuse, -R27 ;  /* 0x0000000531317223 */ /* 0x080fe2000001081b */
[----:B------:R-:W2:Y:S01]  /*7160*/  MUFU.EX2 R29, R29 ;  /* 0x0000001d001d7308 */ /* 0x000ea20000000800 */
[----:B0-----:R-:W-:Y:S01]  /*7170*/  FFMA.FTZ R61, R2, R4, R25 ;  /* 0x00000004023d7223 */ /* 0x001fe20000010019 */
[-CC-:B------:R-:W-:Y:S01]  /*7180*/  FFMA.FTZ R51, R51, R5.reuse, -R27.reuse ;  /* 0x0000000533337223 */ /* 0x180fe2000001081b */
[-CC-:B------:R-:W-:Y:S01]  /*7190*/  FFMA.FTZ R53, R53, R5.reuse, -R27.reuse ;  /* 0x0000000535357223 */ /* 0x180fe2000001081b */
[-C--:B------:R-:W-:Y:S01]  /*71a0*/  FFMA.FTZ R55, R55, R5.reuse, -R27 ;  /* 0x0000000537377223 */ /* 0x080fe2000001081b */
[C---:B------:R-:W-:Y:S01]  /*71b0*/  FADD.FTZ R4, R180.reuse, R61 ;  /* 0x0000003db4047221 */ /* 0x040fe20000010000 */
[----:B------:R-:W-:Y:S01]  /*71c0*/  FFMA.FTZ R59, R59, R5, -R27 ;  /* 0x000000053b3b7223 */ /* 0x000fe2000001081b */
[----:B------:R-:W-:Y:S01]  /*71d0*/  F2FP.BF16.F32.PACK_AB R180, R180, R25 ;  /* 0x00000019b4b4723e */ /* 0x000fe200000010ff */
[----:B------:R-:W0:Y:S01]  /*71e0*/  MUFU.EX2 R68, R68 ;  /* 0x0000004400447308 */ /* 0x000e220000000800 */
[----:B-1----:R-:W-:Y:S01]  /*71f0*/  FFMA.FTZ R65, R0, R3, R181 ;  /* 0x0000000300417223 */ /* 0x002fe200000100b5 */
[----:B------:R-:W-:-:S02]  /*7200*/  ISETP.GT.AND P3, PT, R10, R9, PT ;  /* 0x000000090a00720c */ /* 0x000fc40003f64270 */
[----:B------:R-:W-:Y:S02]  /*7210*/  F2FP.BF16.F32.PACK_AB R181, R64, R181 ;  /* 0x000000b540b5723e */ /* 0x000fe400000010ff */
[----:B------:R-:W-:Y:S02]  /*7220*/  F2FP.BF16.F32.PACK_AB R157, R66, R11 ;  /* 0x0000000b429d723e */ /* 0x000fe400000010ff */
[----:B------:R-:W1:Y:S01]  /*7230*/  MUFU.EX2 R176, R176 ;  /* 0x000000b000b07308 */ /* 0x000e620000000800 */
[----:B--2---:R-:W-:Y:S01]  /*7240*/  FADD.FTZ R61, R29, R4 ;  /* 0x000000041d3d7221 */ /* 0x004fe20000010000 */
[----:B------:R-:W-:-:S06]  /*7250*/  IADD3 R10, R10, -0x1, RZ ;  /* 0xffffffff0a0a7810 */ /* 0x000fcc0007ffe0ff */
[----:B------:R-:W2:Y:S01]  /*7260*/  MUFU.EX2 R31, R31 ;  /* 0x0000001f001f7308 */ /* 0x000ea20000000800 */
[C---:B0-----:R-:W-:Y:S01]  /*7270*/  FADD.FTZ R61, R68.reuse, R61 ;  /* 0x0000003d443d7221 */ /* 0x041fe20000010000 */
[----:B------:R-:W-:-:S06]  /*7280*/  F2FP.BF16.F32.PACK_AB R182, R68, R29 ;  /* 0x0000001d44b6723e */ /* 0x000fcc00000010ff */
[----:B------:R-:W0:Y:S08]  /*7290*/  MUFU.EX2 R178, R178 ;  /* 0x000000b200b27308 */ /* 0x000e300000000800 */
[----:B------:R-:W3:Y:S08]  /*72a0*/  MUFU.EX2 R33, R33 ;  /* 0x0000002100217308 */ /* 0x000ef00000000800 */
[----:B------:R-:W4:Y:S08]  /*72b0*/  MUFU.EX2 R172, R172 ;  /* 0x000000ac00ac7308 */ /* 0x000f300000000800 */
        /* <DEDUP_REMOVED lines=9> */
[----:B-1----:R-:W-:-:S07]  /*7350*/  @!P1 VIADD R8, R20, 0x34860 ;  /* 0x0003486014089836 */ /* 0x002fce0000000000 */
[----:B------:R-:W1:Y:S01]  /*7360*/  MUFU.EX2 R164, R164 ;  /* 0x000000a400a47308 */ /* 0x000e620000000800 */
[----:B------:R-:W-:Y:S01]  /*7370*/  @!P1 PRMT R20, RZ, 0x654, R8 ;  /* 0x00000654ff149816 */ /* 0x000fe20000000008 */
[----:B------:R-:W-:-:S03]  /*7380*/  FADD.FTZ R8, R64, R65 ;  /* 0x0000004140087221 */ /* 0x000fc60000010000 */
[----:B------:R0:W-:Y:S01]  /*7390*/  @!P1 SYNCS.ARRIVE.TRANS64.RED.A1T0 RZ, [R20+URZ], RZ ;  /* 0x000000ff14ff99a7 */ /* 0x0001e2000810043f */
[----:B------:R-:W-:Y:S01]  /*73a0*/  FADD.FTZ R65, R183, R8 ;  /* 0x00000008b7417221 */ /* 0x000fe20000010000 */
[----:B------:R-:W-:Y:S01]  /*73b0*/  FADD.FTZ R8, R176, R61 ;  /* 0x0000003db0087221 */ /* 0x000fe20000010000 */
[----:B------:R-:W1:Y:S01]  /*73c0*/  MUFU.EX2 R7, R7 ;  /* 0x0000000700077308 */ /* 0x000e620000000800 */
[C---:B--2---:R-:W-:Y:S01]  /*73d0*/  F2FP.BF16.F32.PACK_AB R176, R31.reuse, R176 ;  /* 0x000000b01fb0723e */ /* 0x044fe200000010ff */
[C---:B------:R-:W-:Y:S01]  /*73e0*/  FADD.FTZ R4, R14.reuse, R65 ;  /* 0x000000410e047221 */ /* 0x040fe20000010000 */
[----:B------:R-:W-:Y:S01]  /*73f0*/  FADD.FTZ R65, R31, R8 ;  /* 0x000000081f417221 */ /* 0x000fe20000010000 */
[----:B------:R-:W-:Y:S02]  /*7400*/  F2FP.BF16.F32.PACK_AB R183, R14, R183 ;  /* 0x000000b70eb7723e */ /* 0x000fe400000010ff */
[----:B------:R-:W-:Y:S01]  /*7410*/  FADD.FTZ R61, R177, R4 ;  /* 0x00000004b13d7221 */ /* 0x000fe20000010000 */
[----:B0-----:R-:W-:Y:S01]  /*7420*/  FADD.FTZ R20, R178, R65 ;  /* 0x00000041b2147221 */ /* 0x001fe20000010000 */
[-CC-:B------:R-:W-:Y:S01]  /*7430*/  FFMA.FTZ R4, R43, R5.reuse, -R27.reuse ;  /* 0x000000052b047223 */ /* 0x180fe2000001081b */
[----:B------:R-:W-:Y:S01]  /*7440*/  FFMA.FTZ R27, R63, R5, -R27 ;  /* 0x000000053f1b7223 */ /* 0x000fe2000001081b */
[C---:B------:R-:W-:Y:S01]  /*7450*/  FADD.FTZ R8, R24.reuse, R61 ;  /* 0x0000003d18087221 */ /* 0x040fe20000010000 */
[----:B---3--:R-:W-:Y:S01]  /*7460*/  FADD.FTZ R61, R33, R20 ;  /* 0x00000014213d7221 */ /* 0x008fe20000010000 */
[----:B------:R-:W0:Y:S01]  /*7470*/  MUFU.EX2 R166, R166 ;  /* 0x000000a600a67308 */ /* 0x000e220000000800 */
[----:B------:R-:W-:Y:S01]  /*7480*/  F2FP.BF16.F32.PACK_AB R177, R24, R177 ;  /* 0x000000b118b1723e */ /* 0x000fe200000010ff */
[----:B------:R-:W-:Y:S01]  /*7490*/  FADD.FTZ R45, R179, R8 ;  /* 0x00000008b32d7221 */ /* 0x000fe20000010000 */
[----:B----4-:R-:W-:Y:S01]  /*74a0*/  FADD.FTZ R20, R172, R61 ;  /* 0x0000003dac147221 */ /* 0x010fe20000010000 */
[----:B------:R-:W-:-:S02]  /*74b0*/  F2FP.BF16.F32.PACK_AB R178, R33, R178 ;  /* 0x000000b221b2723e */ /* 0x000fc400000010ff */
[C---:B------:R-:W-:Y:S01]  /*74c0*/  FADD.FTZ R8, R26.reuse, R45 ;  /* 0x0000002d1a087221 */ /* 0x040fe20000010000 */
[----:B-----5:R-:W-:Y:S01]  /*74d0*/  FADD.FTZ R65, R35, R20 ;  /* 0x0000001423417221 */ /* 0x020fe20000010000 */
[----:B------:R2:W-:Y:S01]  /*74e0*/  MUFU.EX2 R45, R4 ;  /* 0x00000004002d7308 */ /* 0x0005e20000000800 */
[----:B------:R-:W-:Y:S01]  /*74f0*/  F2FP.BF16.F32.PACK_AB R179, R26, R179 ;  /* 0x000000b31ab3723e */ /* 0x000fe200000010ff */
[----:B------:R-:W-:Y:S01]  /*7500*/  FADD.FTZ R61, R173, R8 ;  /* 0x00000008ad3d7221 */ /* 0x000fe20000010000 */
[----:B------:R-:W-:Y:S01]  /*7510*/  FADD.FTZ R20, R174, R65 ;  /* 0x00000041ae147221 */ /* 0x000fe20000010000 */
[----:B------:R-:W-:Y:S02]  /*7520*/  F2FP.BF16.F32.PACK_AB R172, R35, R172 ;  /* 0x000000ac23ac723e */ /* 0x000fe400000010ff */
[C---:B------:R-:W-:Y:S01]  /*7530*/  FADD.FTZ R8, R28.reuse, R61 ;  /* 0x0000003d1c087221 */ /* 0x040fe20000010000 */
[----:B------:R-:W-:Y:S01]  /*7540*/  FADD.FTZ R63, R37, R20 ;  /* 0x00000014253f7221 */ /* 0x000fe20000010000 */
[----:B------:R-:W3:Y:S01]  /*7550*/  MUFU.EX2 R3, R232 ;  /* 0x000000e800037308 */ /* 0x000ee20000000800 */
[----:B------:R-:W-:Y:S01]  /*7560*/  F2FP.BF16.F32.PACK_AB R173, R28, R173 ;  /* 0x000000ad1cad723e */ /* 0x000fe200000010ff */
[----:B------:R-:W-:Y:S01]  /*7570*/  FADD.FTZ R61, R175, R8 ;  /* 0x00000008af3d7221 */ /* 0x000fe20000010000 */
[----:B--2---:R-:W-:Y:S01]  /*7580*/  FADD.FTZ R4, R168, R63 ;  /* 0x0000003fa8047221 */ /* 0x004fe20000010000 */
[----:B------:R-:W-:-:S02]  /*7590*/  F2FP.BF16.F32.PACK_AB R174, R37, R174 ;  /* 0x000000ae25ae723e */ /* 0x000fc400000010ff */
[C---:B------:R-:W-:Y:S01]  /*75a0*/  FADD.FTZ R8, R30.reuse, R61 ;  /* 0x0000003d1e087221 */ /* 0x040fe20000010000 */
[----:B------:R-:W-:Y:S01]  /*75b0*/  FADD.FTZ R63, R39, R4 ;  /* 0x00000004273f7221 */ /* 0x000fe20000010000 */
[----:B------:R-:W2:Y:S01]  /*75c0*/  MUFU.EX2 R160, R160 ;  /* 0x000000a000a07308 */ /* 0x000ea20000000800 */
[----:B------:R-:W-:Y:S01]  /*75d0*/  F2FP.BF16.F32.PACK_AB R175, R30, R175 ;  /* 0x000000af1eaf723e */ /* 0x000fe200000010ff */
[----:B------:R-:W-:Y:S01]  /*75e0*/  FADD.FTZ R61, R169, R8 ;  /* 0x00000008a93d7221 */ /* 0x000fe20000010000 */
[----:B------:R-:W-:Y:S01]  /*75f0*/  FADD.FTZ R8, R170, R63 ;  /* 0x0000003faa087221 */ /* 0x000fe20000010000 */
[----:B------:R-:W-:Y:S02]  /*7600*/  F2FP.BF16.F32.PACK_AB R168, R39, R168 ;  /* 0x000000a827a8723e */ /* 0x000fe400000010ff */
[C---:B------:R-:W-:Y:S01]  /*7610*/  FADD.FTZ R4, R46.reuse, R61 ;  /* 0x0000003d2e047221 */ /* 0x040fe20000010000 */
[----:B------:R-:W-:Y:S01]  /*7620*/  FADD.FTZ R31, R41, R8 ;  /* 0x00000008291f7221 */ /* 0x000fe20000010000 */
[----:B------:R-:W4:Y:S01]  /*7630*/  MUFU.EX2 R43, R234 ;  /* 0x000000ea002b7308 */ /* 0x000f220000000800 */
[----:B------:R-:W-:Y:S01]  /*7640*/  F2FP.BF16.F32.PACK_AB R169, R46, R169 ;  /* 0x000000a92ea9723e */ /* 0x000fe200000010ff */
[----:B------:R-:W-:Y:S01]  /*7650*/  FADD.FTZ R29, R171, R4 ;  /* 0x00000004ab1d7221 */ /* 0x000fe20000010000 */
[----:B-1----:R-:W-:Y:S01]  /*7660*/  FADD.FTZ R8, R164, R31 ;  /* 0x0000001fa4087221 */ /* 0x002fe20000010000 */
[----:B------:R-:W-:-:S02]  /*7670*/  F2FP.BF16.F32.PACK_AB R164, R7, R164 ;  /* 0x000000a407a4723e */ /* 0x000fc400000010ff */
[----:B------:R-:W-:Y:S01]  /*7680*/  FADD.FTZ R4, R52, R29 ;  /* 0x0000001d34047221 */ /* 0x000fe20000010000 */
[----:B------:R-:W-:Y:S01]  /*7690*/  FADD.FTZ R31, R7, R8 ;  /* 0x00000008071f7221 */ /* 0x000fe20000010000 */
[----:B------:R-:W1:Y:S01]  /*76a0*/  MUFU.EX2 R162, R162 ;  /* 0x000000a200a27308 */ /* 0x000e620000000800 */
[----:B------:R-:W-:Y:S01]  /*76b0*/  F2FP.BF16.F32.PACK_AB R170, R41, R170 ;  /* 0x000000aa29aa723e */ /* 0x000fe200000010ff */
[----:B------:R-:W-:Y:S01]  /*76c0*/  FADD.FTZ R29, R165, R4 ;  /* 0x00000004a51d7221 */ /* 0x000fe20000010000 */
[----:B0-----:R-:W-:Y:S01]  /*76d0*/  FADD.FTZ R8, R166, R31 ;  /* 0x0000001fa6087221 */ /* 0x001fe20000010000 */
[C---:B---3--:R-:W-:Y:S02]  /*76e0*/  F2FP.BF16.F32.PACK_AB R166, R3.reuse, R166 ;  /* 0x000000a603a6723e */ /* 0x048fe400000010ff */
[----:B------:R-:W-:Y:S01]  /*76f0*/  FADD.FTZ R4, R54, R29 ;  /* 0x0000001d36047221 */ /* 0x000fe20000010000 */
[----:B------:R-:W-:Y:S01]  /*7700*/  FADD.FTZ R31, R3, R8 ;  /* 0x00000008031f7221 */ /* 0x000fe20000010000 */
[----:B------:R-:W0:Y:S01]  /*7710*/  MUFU.EX2 R156, R156 ;  /* 0x0000009c009c7308 */ /* 0x000e220000000800 */
[----:B------:R-:W-:Y:S01]  /*7720*/  F2FP.BF16.F32.PACK_AB R171, R52, R171 ;  /* 0x000000ab34ab723e */ /* 0x000fe200000010ff */
[----:B------:R-:W-:Y:S01]  /*7730*/  FADD.FTZ R29, R167, R4 ;  /* 0x00000004a71d7221 */ /* 0x000fe20000010000 */
[----:B--2---:R-:W-:Y:S01]  /*7740*/  FADD.FTZ R8, R160, R31 ;  /* 0x0000001fa0087221 */ /* 0x004fe20000010000 */
[----:B------:R-:W-:-:S02]  /*7750*/  F2FP.BF16.F32.PACK_AB R165, R54, R165 ;  /* 0x000000a536a5723e */ /* 0x000fc400000010ff */
[C---:B------:R-:W-:Y:S01]  /*7760*/  FADD.FTZ R4, R56.reuse, R29 ;  /* 0x0000001d38047221 */ /* 0x040fe20000010000 */
[----:B----4-:R-:W-:Y:S01]  /*7770*/  FADD.FTZ R31, R43, R8 ;  /* 0x000000082b1f7221 */ /* 0x010fe20000010000 */
[----:B------:R-:W2:Y:S01]  /*7780*/  MUFU.EX2 R25, R47 ;  /* 0x0000002f00197308 */ /* 0x000ea20000000800 */
[----:B------:R-:W-:Y:S01]  /*7790*/  F2FP.BF16.F32.PACK_AB R167, R56, R167 ;  /* 0x000000a738a7723e */ /* 0x000fe200000010ff */
[----:B------:R-:W-:Y:S01]  /*77a0*/  FADD.FTZ R29, R161, R4 ;  /* 0x00000004a11d7221 */ /* 0x000fe20000010000 */
[----:B-1----:R-:W-:Y:S01]  /*77b0*/  FADD.FTZ R8, R162, R31 ;  /* 0x0000001fa2087221 */ /* 0x002fe20000010000 */
[----:B------:R-:W-:Y:S02]  /*77c0*/  F2FP.BF16.F32.PACK_AB R160, R43, R160 ;  /* 0x000000a02ba0723e */ /* 0x000fe400000010ff */
[C---:B------:R-:W-:Y:S01]  /*77d0*/  FADD.FTZ R4, R62.reuse, R29 ;  /* 0x0000001d3e047221 */ /* 0x040fe20000010000 */
[----:B------:R-:W-:Y:S01]  /*77e0*/  FADD.FTZ R3, R45, R8 ;  /* 0x000000082d037221 */ /* 0x000fe20000010000 */
[----:B------:R-:W1:Y:S01]  /*77f0*/  MUFU.EX2 R49, R49 ;  /* 0x0000003100317308 */ /* 0x000e620000000800 */
[----:B------:R-:W-:Y:S01]  /*7800*/  F2FP.BF16.F32.PACK_AB R161, R62, R161 ;  /* 0x000000a13ea1723e */ /* 0x000fe200000010ff */
[----:B------:R-:W-:Y:S01]  /*7810*/  FADD.FTZ R7, R163, R4 ;  /* 0x00000004a3077221 */ /* 0x000fe20000010000 */
[----:B0-----:R-:W-:Y:S01]  /*7820*/  FADD.FTZ R8, R156, R3 ;  /* 0x000000039c087221 */ /* 0x001fe20000010000 */
[----:B------:R-:W-:-:S02]  /*7830*/  F2FP.BF16.F32.PACK_AB R162, R45, R162 ;  /* 0x000000a22da2723e */ /* 0x000fc400000010ff */
[C---:B------:R-:W-:Y:S01]  /*7840*/  FADD.FTZ R4, R58.reuse, R7 ;  /* 0x000000073a047221 */ /* 0x040fe20000010000 */
[----:B------:R-:W-:Y:S01]  /*7850*/  F2FP.BF16.F32.PACK_AB R163, R58, R163 ;  /* 0x000000a33aa3723e */ /* 0x000fe200000010ff */
[----:B------:R-:W0:Y:S01]  /*7860*/  MUFU.EX2 R13, R13 ;  /* 0x0000000d000d7308 */ /* 0x000e220000000800 */
[----:B--2---:R-:W-:Y:S01]  /*7870*/  FADD.FTZ R8, R25, R8 ;  /* 0x0000000819087221 */ /* 0x004fe20000010000 */
[----:B------:R-:W-:Y:S01]  /*7880*/  FADD.FTZ R3, R11, R4 ;  /* 0x000000040b037221 */ /* 0x000fe20000010000 */
[----:B------:R-:W-:Y:S01]  /*7890*/  F2FP.BF16.F32.PACK_AB R156, R25, R156 ;  /* 0x0000009c199c723e */ /* 0x000fe200000010ff */
[----:B------:R-:W-:Y:S02]  /*78a0*/  IMAD.MOV.U32 R7, RZ, RZ, R6 ;  /* 0x000000ffff077224 */ /* 0x000fe400078e0006 */
[----:B------:R-:W-:Y:S02]  /*78b0*/  FADD.FTZ R4, R66, R3 ;  /* 0x0000000342047221 */ /* 0x000fe40000010000 */
[----:B------:R-:W2:Y:S01]  /*78c0*/  MUFU.EX2 R51, R51 ;  /* 0x0000003300337308 */ /* 0x000ea20000000800 */
[----:B-1----:R-:W-:-:S07]  /*78d0*/  FADD.FTZ R8, R49, R8 ;  /* 0x0000000831087221 */ /* 0x002fce0000010000 */
        /* <DEDUP_REMOVED lines=21> */
[----:B-1----:R-:W-:Y:S01]  /*7a30*/  FADD.FTZ R3, R21, R4 ;  /* 0x0000000415037221 */ /* 0x002fe20000010000 */
[C---:B0-----:R-:W-:Y:S01]  /*7a40*/  FADD.FTZ R4, R27.reuse, R8 ;  /* 0x000000081b047221 */ /* 0x041fe20000010000 */
[----:B------:R-:W-:Y:S01]  /*7a50*/  F2FP.BF16.F32.PACK_AB R154, R27, R59 ;  /* 0x0000003b1b9a723e */ /* 0x000fe200000010ff */
[----:B------:R-:W-:Y:S02]  /*7a60*/  IMAD.MOV.U32 R8, RZ, RZ, R12 ;  /* 0x000000ffff087224 */ /* 0x000fe400078e000c */
[C---:B--2---:R-:W-:Y:S01]  /*7a70*/  FADD.FTZ R3, R14.reuse, R3 ;  /* 0x000000030e037221 */ /* 0x044fe20000010000 */
[----:B------:R-:W-:Y:S01]  /*7a80*/  F2FP.BF16.F32.PACK_AB R155, R14, R21 ;  /* 0x000000150e9b723e */ /* 0x000fe200000010ff */
[----:B------:R-:W-:Y:S06]  /*7a90*/  @P3 BRA `(.L_x_2231) ;  /* 0xffffffcc00a43947 */ /* 0x000fec000383ffff */
.L_x_2222:
[----:B------:R-:W-:-:S13]  /*7aa0*/  ISETP.GE.AND P2, PT, R10, R22, PT ;  /* 0x000000160a00720c */ /* 0x000fda0003f46270 */
[----:B------:R-:W-:Y:S05]  /*7ab0*/  @!P2 BRA `(.L_x_2232) ;  /* 0x000000280028a947 */ /* 0x000fea0003800000 */
[----:B------:R-:W-:Y:S01]  /*7ac0*/  IMAD.MOV.U32 R7, RZ, RZ, R6 ;  /* 0x000000ffff077224 */ /* 0x000fe200078e0006 */
[----:B------:R-:W-:Y:S01]  /*7ad0*/  UMOV UR60, UR38 ;  /* 0x00000026003c7c82 */ /* 0x000fe20008000000 */
[----:B------:R-:W-:Y:S01]  /*7ae0*/  IMAD.MOV.U32 R9, RZ, RZ, R12 ;  /* 0x000000ffff097224 */ /* 0x000fe200078e000c */
[----:B------:R-:W-:Y:S01]  /*7af0*/  UMOV UR59, UR36 ;  /* 0x00000024003b7c82 */ /* 0x000fe20008000000 */
[----:B------:R-:W-:-:S05]  /*7b00*/  ULDC UR58, c[0x0][0x9d8] ;  /* 0x00027600003a7ab9 */ /* 0x000fca0000000800 */
.L_x_2241:
[----:B------:R-:W-:-:S04]  /*7b10*/  UIADD3 UR36, UR59, 0x1, URZ ;  /* 0x000000013b247890 */ /* 0x000fc8000fffe03f */
[----:B------:R-:W-:-:S04]  /*7b20*/  UISETP.NE.AND UP0, UPT, UR36, 0x2, UPT ;  /* 0x000000022400788c */ /* 0x000fc8000bf05270 */
[----:B------:R-:W-:Y:S02]  /*7b30*/  USEL UR38, URZ, 0x1, UP0 ;  /* 0x000000013f267887 */ /* 0x000fe40008000000 */
[----:B------:R-:W-:Y:S02]  /*7b40*/  USEL UR36, UR36, URZ, UP0 ;  /* 0x0000003f24247287 */ /* 0x000fe40008000000 */
[----:B------:R-:W-:Y:S01]  /*7b50*/  ULOP3.LUT UR38, UR60, UR38, URZ, 0x3c, !UPT ;  /* 0x000000263c267292 */ /* 0x000fe2000f8e3c3f */
[----:B------:R-:W-:Y:S11]  /*7b60*/  @!P0 BRA `(.L_x_2233) ;  /* 0x0000000000048947 */ /* 0x000ff60003800000 */
[----:B------:R-:W-:Y:S01]  /*7b70*/  BPT.TRAP 0x1 ;  /* 0x000000040000795c */ /* 0x000fe20000300000 */
.L_x_2233:
[----:B------:R-:W-:Y:S01]  /*7b80*/  ULEA UR6, UR36, UR37, 0x3 ;  /* 0x0000002524067291 */ /* 0x000fe2000f8e183f */
[----:B------:R-:W-:-:S05]  /*7b90*/  IMAD.U32 R5, RZ, RZ, UR38 ;  /* 0x00000026ff057e24 */ /* 0x000fca000f8e00ff */
[----:B------:R-:W-:-:S04]  /*7ba0*/  SHF.L.U32 R5, R5, 0x1f, RZ ;  /* 0x0000001f05057819 */ /* 0x000fc800000006ff */
[----:B------:R0:W1:Y:S01]  /*7bb0*/  SYNCS.PHASECHK.TRANS64.TRYWAIT P2, [UR6+0x34830], R5 ;  /* 0x03483005ff0075a7 */ /* 0x0000620008040146 */
[----:B------:R-:W-:Y:S05]  /*7bc0*/  @!P0 BRA `(.L_x_2234) ;  /* 0x0000000000048947 */ /* 0x000fea0003800000 */
[----:B------:R-:W-:Y:S01]  /*7bd0*/  BPT.TRAP 0x1 ;  /* 0x000000040000795c */ /* 0x000fe20000300000 */
.L_x_2234:
[----:B-1----:R-:W-:Y:S05]  /*7be0*/  @P2 BRA `(.L_x_2235) ;  /* 0x0000000000082947 */ /* 0x002fea0003800000 */
[----:B------:R-:W1:Y:S02]  /*7bf0*/  SYNCS.PHASECHK.TRANS64.TRYWAIT P2, [UR6+0x34830], R5 ;  /* 0x03483005ff0075a7 */ /* 0x000e640008040146 */
[----:B-1----:R-:W-:Y:S05]  /*7c00*/  @!P2 BRA `(.L_x_2236) ;  /* 0x000000d40020a947 */ /* 0x002fea0003800000 */
.L_x_2235:
        /* <DEDUP_REMOVED lines=126> */
.L_x_2237:
[----:B------:R-:W-:Y:S01]  /*83f0*/  ULEA UR7, UR59, UR37, 0x3 ;  /* 0x000000253b077291 */ /* 0x000fe2000f8e183f */
[----:B------:R-:W-:-:S05]  /*8400*/  IMAD.U32 R0, RZ, RZ, UR60 ;  /* 0x0000003cff007e24 */ /* 0x000fca000f8e00ff */
[----:B------:R-:W-:-:S04]  /*8410*/  SHF.L.U32 R0, R0, 0x1f, RZ ;  /* 0x0000001f00007819 */ /* 0x000fc800000006ff */
[----:B------:R2:W3:Y:S01]  /*8420*/  SYNCS.PHASECHK.TRANS64.TRYWAIT P2, [UR7+0x34850], R0 ;  /* 0x03485000ff0075a7 */ /* 0x0004e20008040147 */
[----:B------:R-:W-:Y:S05]  /*8430*/  @!P0 BRA `(.L_x_2238) ;  /* 0x0000000000048947 */ /* 0x000fea0003800000 */
[----:B------:R-:W-:Y:S01]  /*8440*/  BPT.TRAP 0x1 ;  /* 0x000000040000795c */ /* 0x000fe20000300000 */
.L_x_2238:
[----:B---3--:R-:W-:Y:S05]  /*8450*/  @P2 BRA `(.L_x_2239) ;  /* 0x0000000000082947 */ /* 0x008fea0003800000 */
[----:B------:R-:W3:Y:S02]  /*8460*/  SYNCS.PHASECHK.TRANS64.TRYWAIT P2, [UR7+0x34850], R0 ;  /* 0x03485000ff0075a7 */ /* 0x000ee40008040147 */
[----:B---3--:R-:W-:Y:S05]  /*8470*/  @!P2 BRA `(.L_x_2240) ;  /* 0x000000cc001ca947 */ /* 0x008fea0003800000 */
.L_x_2239:
        /* <DEDUP_REMOVED lines=27> */
[----:B------:R-:W2:Y:S01]  /*8630*/  MUFU.TANH R16, R16 ;  /* 0x0000001000107308 */ /* 0x000ea20000002400 */
[----:B------:R-:W-:Y:S01]  /*8640*/  UMOV UR11, 0x40000040 ;  /* 0x40000040000b7882 */ /* 0x000fe20000000000 */
[----:B0-----:R-:W-:Y:S01]  /*8650*/  FMNMX.FTZ R5, R0, R9, !PT ;  /* 0x0000000900057209 */ /* 0x001fe20007810000 */
[----:B------:R-:W-:Y:S01]  /*8660*/  FMUL.FTZ R17, R56, UR58 ;  /* 0x0000003a38117c20 */ /* 0x000fe20008410000 */
[----:B------:R-:W-:Y:S01]  /*8670*/  FMUL.FTZ R21, R57, UR58 ;  /* 0x0000003a39157c20 */ /* 0x000fe20008410000 */
[----:B------:R-:W-:Y:S01]  /*8680*/  FMUL.FTZ R25, R60, UR58 ;  /* 0x0000003a3c197c20 */ /* 0x000fe20008410000 */
[----:B------:R-:W-:Y:S01]  /*8690*/  FMUL.FTZ R14, R27, UR58 ;  /* 0x0000003a1b0e7c20 */ /* 0x000fe20008410000 */
[----:B-1----:R-:W-:Y:S01]  /*86a0*/  FMNMX.FTZ R5, R6, R5, !PT ;  /* 0x0000000506057209 */ /* 0x002fe20007810000 */
        /* <DEDUP_REMOVED lines=9> */
[----:B--2---:R-:W-:Y:S01]  /*8740*/  FMNMX.FTZ R5, R16, R5, !PT ;  /* 0x0000000510057209 */ /* 0x004fe20007810000 */
[----:B------:R-:W-:Y:S01]  /*8750*/  FMUL.FTZ R29, R77, UR58 ;  /* 0x0000003a4d1d7c20 */ /* 0x000fe20008410000 */
[----:B------:R-:W-:Y:S01]  /*8760*/  FMUL.FTZ R80, R80, UR58 ;  /* 0x0000003a50507c20 */ /* 0x000fe20008410000 */
[----:B------:R-:W-:Y:S01]  /*8770*/  FMUL.FTZ R24, R31, UR58 ;  /* 0x0000003a1f187c20 */ /* 0x000fe20008410000 */
[----:B------:R-:W-:Y:S01]  /*8780*/  FMUL.FTZ R31, R81, UR58 ;  /* 0x0000003a511f7c20 */ /* 0x000fe20008410000 */
[----:B------:R-:W-:Y:S01]  /*8790*/  FMUL.FTZ R33, R84, UR58 ;  /* 0x0000003a54217c20 */ /* 0x000fe20008410000 */
[----:B------:R-:W-:Y:S01]  /*87a0*/  FMUL.FTZ R28, R34, UR58 ;  /* 0x0000003a221c7c20 */ /* 0x000fe20008410000 */
[----:B------:R-:W2:Y:S01]  /*87b0*/  MUFU.TANH R32, R32 ;  /* 0x0000002000207308 */ /* 0x000ea20000002400 */
        /* <DEDUP_REMOVED lines=18> */
[----:B------:R-:W-:Y:S01]  /*88e0*/  FMUL.FTZ R78, R78, UR58 ;  /* 0x0000003a4e4e7c20 */ /* 0x000fe20008410000 */
[----:B------:R-:W-:Y:S01]  /*88f0*/  FMUL.FTZ R82, R82, UR58 ;  /* 0x0000003a52527c20 */ /* 0x000fe20008410000 */
[----:B------:R-:W-:Y:S01]  /*8900*/  FMUL.FTZ R41, R83, UR58 ;  /* 0x0000003a53297c20 */ /* 0x000fe20008410000 */
[----:B------:R-:W-:Y:S01]  /*8910*/  FMUL.FTZ R86, R86, UR58 ;  /* 0x0000003a56567c20 */ /* 0x000fe20008410000 */
[----:B------:R-:W-:Y:S01]  /*8920*/  FMUL.FTZ R43, R87, UR58 ;  /* 0x0000003a572b7c20 */ /* 0x000fe20008410000 */
[----:B------:R-:W-:Y:S01]  /*8930*/  MUFU.TANH R44, R44 ;  /* 0x0000002c002c7308 */ /* 0x000fe20000002400 */
[C---:B------:R-:W-:Y:S01]  /*8940*/  ISETP.GT.AND P2, PT, R10.reuse, R22, PT ;  /* 0x000000160a00720c */ /* 0x040fe20003f44270 */
[----:B------:R-:W-:Y:S01]  /*8950*/  UMOV UR60, UR38 ;  /* 0x00000026003c7c82 */ /* 0x000fe20008000000 */
[----:B------:R-:W-:Y:S01]  /*8960*/  UMOV UR59, UR36 ;  /* 0x00000024003b7c82 */ /* 0x000fe20008000000 */
[----:B------:R-:W-:-:S04]  /*8970*/  VIADD R10, R10, 0xffffffff ;  /* 0xffffffff0a0a7836 */ /* 0x000fc80000000000 */
        /* <DEDUP_REMOVED lines=17> */
[----:B------:R-:W-:Y:S01]  /*8a90*/  FMUL.FTZ R38, R39, UR58 ;  /* 0x0000003a27267c20 */ /* 0x000fe20008410000 */
[----:B------:R-:W-:Y:S01]  /*8aa0*/  HGMMA.64x128x16.F32.BF16 R88, R176, gdesc[UR8].tnspB, R88, gsb0 ;  /* 0x41e00008b0587df0 */ /* 0x000fe20008001858 */
[----:B------:R-:W-:Y:S01]  /*8ab0*/  UIADD3 UR10, UR6, 0x100, URZ ;  /* 0x00000100060a7890 */ /* 0x000fe2000fffe03f */
[----:B------:R-:W-:Y:S01]  /*8ac0*/  FMUL.FTZ R37, R75, UR58 ;  /* 0x0000003a4b257c20 */ /* 0x000fe20008410000 */
[----:B------:R-:W-:Y:S01]  /*8ad0*/  UMOV UR11, 0x40000040 ;  /* 0x40000040000b7882 */ /* 0x000fe20000000000 */
[----:B------:R-:W-:Y:S01]  /*8ae0*/  FMUL.FTZ R39, R79, UR58 ;  /* 0x0000003a4f277c20 */ /* 0x000fe20008410000 */
[----:B------:R-:W0:Y:S08]  /*8af0*/  MUFU.TANH R180, R180 ;  /* 0x000000b400b47308 */ /* 0x000e300000002400 */
[----:B------:R-:W1:Y:S08]  /*8b00*/  MUFU.TANH R182, R182 ;  /* 0x000000b600b67308 */ /* 0x000e700000002400 */
[----:B------:R-:W-:Y:S01]  /*8b10*/  MUFU.TANH R76, R76 ;  /* 0x0000004c004c7308 */ /* 0x000fe20000002400 */
[----:B0-----:R-:W-:-:S07]  /*8b20*/  FMNMX.FTZ R5, R180, R5, !PT ;  /* 0x00000005b4057209 */ /* 0x001fce0007810000 */
[----:B------:R-:W-:Y:S01]  /*8b30*/  MUFU.TANH R29, R29 ;  /* 0x0000001d001d7308 */ /* 0x000fe20000002400 */
[----:B-1----:R-:W-:-:S04]  /*8b40*/  FMNMX.FTZ R5, R182, R5, !PT ;  /* 0x00000005b6057209 */ /* 0x002fc80007810000 */
[----:B------:R-:W-:-:S03]  /*8b50*/  FMNMX.FTZ R5, R232, R5, !PT ;  /* 0x00000005e8057209 */ /* 0x000fc60007810000 */
[----:B------:R-:W-:Y:S01]  /*8b60*/  MUFU.TANH R80, R80 ;  /* 0x0000005000507308 */ /* 0x000fe20000002400 */
[----:B------:R-:W-:-:S04]  /*8b70*/  FMNMX.FTZ R5, R234, R5, !PT ;  /* 0x00000005ea057209 */ /* 0x000fc80007810000 */
[----:B------:R-:W-:-:S03]  /*8b80*/  FMNMX.FTZ R5, R44, R5, !PT ;  /* 0x000000052c057209 */ /* 0x000fc60007810000 */
[----:B------:R-:W-:Y:S01]  /*8b90*/  MUFU.TANH R31, R31 ;  /* 0x0000001f001f7308 */ /* 0x000fe20000002400 */
[----:B------:R-:W-:-:S07]  /*8ba0*/  FMNMX.FTZ R5, R236, R5, !PT ;  /* 0x00000005ec057209 */ /* 0x000fce0007810000 */
[----:B------:R-:W-:Y:S08]  /*8bb0*/  MUFU.TANH R33, R33 ;  /* 0x0000002100217308 */ /* 0x000ff00000002400 */
[----:B------:R-:W0:Y:S08]  /*8bc0*/  MUFU.TANH R8, R8 ;  /* 0x0000000800087308 */ /* 0x000e300000002400 */
[----:B------:R-:W-:Y:S08]  /*8bd0*/  MUFU.TANH R35, R35 ;  /* 0x0000002300237308 */ /* 0x000ff00000002400 */
[----:B------:R-:W1:Y:S08]  /*8be0*/  MUFU.TANH R14, R14 ;  /* 0x0000000e000e7308 */ /* 0x000e700000002400 */
[----:B------:R-:W2:Y:S08]  /*8bf0*/  MUFU.TANH R20, R20 ;  /* 0x0000001400147308 */ /* 0x000eb00000002400 */
[----:B------:R-:W3:Y:S08]  /*8c00*/  MUFU.TANH R24, R24 ;  /* 0x0000001800187308 */ /* 0x000ef00000002400 */
[----:B------:R-:W4:Y:S08]  /*8c10*/  MUFU.TANH R28, R28 ;  /* 0x0000001c001c7308 */ /* 0x000f300000002400 */
[----:B------:R-:W5:Y:S08]  /*8c20*/  MUFU.TANH R34, R34 ;  /* 0x0000002200227308 */ /* 0x000f700000002400 */
[----:B------:R-:W5:Y:S08]  /*8c30*/  MUFU.TANH R36, R36 ;  /* 0x0000002400247308 */ /* 0x000f700000002400 */
[----:B------:R-:W-:Y:S08]  /*8c40*/  MUFU.TANH R38, R38 ;  /* 0x0000002600267308 */ /* 0x000ff00000002400 */
[----:B------:R-:W-:Y:S08]  /*8c50*/  MUFU.TANH R40, R40 ;  /* 0x0000002800287308 */ /* 0x000ff00000002400 */
[----:B------:R-:W-:Y:S01]  /*8c60*/  MUFU.TANH R42, R42 ;  /* 0x0000002a002a7308 */ /* 0x000fe20000002400 */
[----:B------:R-:W-:-:S02]  /*8c70*/  WARPGROUP.DEPBAR.LE gsb0, 0x0 ;  /* 0x00008000000079c5 */ /* 0x000fc40000010000 */
[----:B------:R-:W-:Y:S01]  /*8c80*/  WARPGROUP.ARRIVE ;  /* 0x00000000000079c5 */ /* 0x000fe20000000000 */
[----:B------:R-:W-:Y:S01]  /*8c90*/  FMUL.FTZ R178, R48, UR58 ;  /* 0x0000003a30b27c20 */ /* 0x000fe20008410000 */
[----:B------:R-:W-:Y:S01]  /*8ca0*/  FMUL.FTZ R176, R47, UR58 ;  /* 0x0000003a2fb07c20 */ /* 0x000fe20008410000 */
[----:B0-----:R-:W-:Y:S01]  /*8cb0*/  FMNMX.FTZ R47, R8, R7, !PT ;  /* 0x00000007082f7209 */ /* 0x001fe20007810000 */
[----:B------:R-:W-:Y:S01]  /*8cc0*/  FMUL.FTZ R48, R50, UR58 ;  /* 0x0000003a32307c20 */ /* 0x000fe20008410000 */
[----:B------:R-:W-:Y:S01]  /*8cd0*/  MUFU.TANH R46, R46 ;  /* 0x0000002e002e7308 */ /* 0x000fe20000002400 */
[----:B------:R-:W-:Y:S01]  /*8ce0*/  HGMMA.64x128x16.F32.BF16 R88, R172, gdesc[UR8].tnspB, R88, gsb0 ;  /* 0x41e00008ac587df0 */ /* 0x000fe20008001858 */
[----:B------:R-:W-:Y:S01]  /*8cf0*/  UIADD3 UR10, UR6, 0x180, URZ ;  /* 0x00000180060a7890 */ /* 0x000fe2000fffe03f */
[----:B-1----:R-:W-:Y:S01]  /*8d00*/  FMNMX.FTZ R47, R14, R47, !PT ;  /* 0x0000002f0e2f7209 */ /* 0x002fe20007810000 */
[----:B------:R-:W-:Y:S01]  /*8d10*/  UMOV UR11, 0x40000040 ;  /* 0x40000040000b7882 */ /* 0x000fe20000000000 */
[----:B------:R-:W-:-:S02]  /*8d20*/  FMUL.FTZ R50, R51, UR58 ;  /* 0x0000003a33327c20 */ /* 0x000fc40008410000 */
[----:B--2---:R-:W-:Y:S01]  /*8d30*/  FMNMX.FTZ R47, R20, R47, !PT ;  /* 0x0000002f142f7209 */ /* 0x004fe20007810000 */
[----:B------:R-:W0:Y:S03]  /*8d40*/  MUFU.TANH R178, R178 ;  /* 0x000000b200b27308 */ /* 0x000e260000002400 */
[----:B---3--:R-:W-:-:S04]  /*8d50*/  FMNMX.FTZ R47, R24, R47, !PT ;  /* 0x0000002f182f7209 */ /* 0x008fc80007810000 */
[----:B----4-:R-:W-:Y:S01]  /*8d60*/  FMNMX.FTZ R49, R28, R47, !PT ;  /* 0x0000002f1c317209 */ /* 0x010fe20007810000 */
[----:B------:R-:W1:Y:S03]  /*8d70*/  MUFU.TANH R176, R176 ;  /* 0x000000b000b07308 */ /* 0x000e660000002400 */
[----:B-----5:R-:W-:-:S04]  /*8d80*/  FMNMX.FTZ R49, R34, R49, !PT ;  /* 0x0000003122317209 */ /* 0x020fc80007810000 */
[----:B------:R-:W-:Y:S01]  /*8d90*/  FMNMX.FTZ R49, R36, R49, !PT ;  /* 0x0000003124317209 */ /* 0x000fe20007810000 */
[----:B------:R-:W2:Y:S01]  /*8da0*/  MUFU.TANH R48, R48 ;  /* 0x0000003000307308 */ /* 0x000ea20000002400 */
[----:B0-----:R-:W-:Y:S02]  /*8db0*/  FMNMX.FTZ R2, R178, R5, !PT ;  /* 0x00000005b2027209 */ /* 0x001fe40007810000 */
[----:B------:R-:W-:Y:S02]  /*8dc0*/  FMNMX.FTZ R49, R38, R49, !PT ;  /* 0x0000003126317209 */ /* 0x000fe40007810000 */
[----:B------:R-:W-:Y:S02]  /*8dd0*/  FMNMX.FTZ R2, R11, R2, !PT ;  /* 0x000000020b027209 */ /* 0x000fe40007810000 */
[----:B------:R-:W-:Y:S01]  /*8de0*/  FMNMX.FTZ R49, R40, R49, !PT ;  /* 0x0000003128317209 */ /* 0x000fe20007810000 */
[----:B------:R-:W0:Y:S01]  /*8df0*/  MUFU.TANH R50, R50 ;  /* 0x0000003200327308 */ /* 0x000e220000002400 */
[----:B------:R-:W-:-:S02]  /*8e00*/  FMNMX.FTZ R2, R13, R2, !PT ;  /* 0x000000020d027209 */ /* 0x000fc40007810000 */
[----:B------:R-:W-:Y:S02]  /*8e10*/  FMNMX.FTZ R49, R42, R49, !PT ;  /* 0x000000312a317209 */ /* 0x000fe40007810000 */
[----:B------:R-:W-:Y:S02]  /*8e20*/  FMNMX.FTZ R2, R15, R2, !PT ;  /* 0x000000020f027209 */ /* 0x000fe40007810000 */
[----:B------:R-:W-:Y:S01]  /*8e30*/  FMNMX.FTZ R51, R46, R49, !PT ;  /* 0x000000312e337209 */ /* 0x000fe20007810000 */
[----:B------:R-:W3:Y:S01]  /*8e40*/  MUFU.TANH R52, R52 ;  /* 0x0000003400347308 */ /* 0x000ee20000002400 */
[----:B------:R-:W-:Y:S02]  /*8e50*/  FMNMX.FTZ R2, R17, R2, !PT ;  /* 0x0000000211027209 */ /* 0x000fe40007810000 */
[----:B-1----:R-:W-:Y:S02]  /*8e60*/  FMNMX.FTZ R51, R176, R51, !PT ;  /* 0x00000033b0337209 */ /* 0x002fe40007810000 */
[----:B------:R-:W-:-:S02]  /*8e70*/  FMNMX.FTZ R2, R21, R2, !PT ;  /* 0x0000000215027209 */ /* 0x000fc40007810000 */
[----:B--2---:R-:W-:Y:S01]  /*8e80*/  FMNMX.FTZ R51, R48, R51, !PT ;  /* 0x0000003330337209 */ /* 0x004fe20007810000 */
[----:B------:R-:W1:Y:S01]  /*8e90*/  MUFU.TANH R54, R54 ;  /* 0x0000003600367308 */ /* 0x000e620000002400 */
[----:B------:R-:W-:Y:S02]  /*8ea0*/  FMNMX.FTZ R2, R25, R2, !PT ;  /* 0x0000000219027209 */ /* 0x000fe40007810000 */
[----:B0-----:R-:W-:Y:S02]  /*8eb0*/  FMNMX.FTZ R51, R50, R51, !PT ;  /* 0x0000003332337209 */ /* 0x001fe40007810000 */
[----:B------:R-:W-:-:S03]  /*8ec0*/  FMNMX.FTZ R5, R27, R2, !PT ;  /* 0x000000021b057209 */ /* 0x000fc60007810000 */
[----:B------:R-:W0:Y:S01]  /*8ed0*/  MUFU.TANH R56, R56 ;  /* 0x0000003800387308 */ /* 0x000e220000002400 */
[----:B------:R-:W-:Y:S02]  /*8ee0*/  FMNMX.FTZ R5, R62, R5, !PT ;  /* 0x000000053e057209 */ /* 0x000fe40007810000 */
[----:B---3--:R-:W-:Y:S02]  /*8ef0*/  FMNMX.FTZ R53, R52, R51, !PT ;  /* 0x0000003334357209 */ /* 0x008fe40007810000 */
[----:B------:R-:W-:-:S03]  /*8f00*/  FMNMX.FTZ R5, R64, R5, !PT ;  /* 0x0000000540057209 */ /* 0x000fc60007810000 */
[----:B------:R-:W2:Y:S01]  /*8f10*/  MUFU.TANH R58, R58 ;  /* 0x0000003a003a7308 */ /* 0x000ea20000002400 */
[----:B------:R-:W-:Y:S02]  /*8f20*/  FMNMX.FTZ R5, R68, R5, !PT ;  /* 0x0000000544057209 */ /* 0x000fe40007810000 */
[----:B-1----:R-:W-:-:S05]  /*8f30*/  FMNMX.FTZ R53, R54, R53, !PT ;  /* 0x0000003536357209 */ /* 0x002fca0007810000 */
[----:B------:R-:W-:Y:S01]  /*8f40*/  MUFU.TANH R60, R60 ;  /* 0x0000003c003c7308 */ /* 0x000fe20000002400 */
[----:B0-----:R-:W-:-:S07]  /*8f50*/  FMNMX.FTZ R53, R56, R53, !PT ;  /* 0x0000003538357209 */ /* 0x001fce0007810000 */
[----:B------:R-:W-:Y:S01]  /*8f60*/  MUFU.TANH R84, R84 ;  /* 0x0000005400547308 */ /* 0x000fe20000002400 */
[----:B--2---:R-:W-:-:S07]  /*8f70*/  FMNMX.FTZ R53, R58, R53, !PT ;  /* 0x000000353a357209 */ /* 0x004fce0007810000 */
        /* <DEDUP_REMOVED lines=33> */
[C---:B0-----:R-:W-:Y:S01]  /*9190*/  FMUL.FTZ R59, R12.reuse, R5 ;  /* 0x000000050c3b7220 */ /* 0x041fe20000410000 */
[----:B------:R-:W-:-:S03]  /*91a0*/  FADD.FTZ R2, -R12, R9 ;  /* 0x000000090c027221 */ /* 0x000fc60000010100 */
        /* <DEDUP_REMOVED lines=8> */
[-C--:B------:R-:W-:Y:S01]  /*9230*/  FMUL.FTZ R2, R2, R5.reuse ;  /* 0x0000000502027220 */ /* 0x080fe20000410000 */
[--C-:B------:R-:W-:Y:S01]  /*9240*/  FFMA.FTZ R16, R16, R5, -R59.reuse ;  /* 0x0000000510107223 */ /* 0x100fe2000001083b */
[----:B------:R-:W-:Y:S01]  /*9250*/  FMNMX.FTZ R13, R66, R11, !PT ;  /* 0x0000000b420d7209 */ /* 0x000fe20007810000 */
        /* <DEDUP_REMOVED lines=12> */
[----:B------:R-:W-:Y:S01]  /*9320*/  FMUL.FTZ R168, R67, UR58 ;  /* 0x0000003a43a87c20 */ /* 0x000fe20008410000 */
[----:B------:R-:W-:Y:S01]  /*9330*/  FMUL.FTZ R170, R71, UR58 ;  /* 0x0000003a47aa7c20 */ /* 0x000fe20008410000 */
[-CC-:B0-----:R-:W-:Y:S01]  /*9340*/  FFMA.FTZ R234, R27, R5.reuse, -R59.reuse ;  /* 0x000000051bea7223 */ /* 0x181fe2000001083b */
[----:B------:R-:W-:Y:S01]  /*9350*/  MUFU.EX2 R11, R6 ;  /* 0x00000006000b7308 */ /* 0x000fe20000000800 */
[----:B------:R-:W-:Y:S01]  /*9360*/  FFMA.FTZ R25, R172, R5, -R59 ;  /* 0x00000005ac197223 */ /* 0x000fe2000001083b */
[----:B------:R-:W-:Y:S01]  /*9370*/  HGMMA.64x128x16.F32.BF16 R88, R164, gdesc[UR8].tnspB, R88, gsb0 ;  /* 0x41e00008a4587df0 */ /* 0x000fe20008001858 */
[----:B------:R-:W-:Y:S01]  /*9380*/  UIADD3 UR10, UR6, 0x280, URZ ;  /* 0x00000280060a7890 */ /* 0x000fe2000fffe03f */
[----:B------:R-:W-:-:S04]  /*9390*/  UMOV UR11, 0x40000040 ;  /* 0x40000040000b7882 */ /* 0x000fc80000000000 */
[----:B------:R-:W0:Y:S08]  /*93a0*/  MUFU.TANH R168, R168 ;  /* 0x000000a800a87308 */ /* 0x000e300000002400 */
        /* <DEDUP_REMOVED lines=10> */
[----:B------:R-:W-:Y:S01]  /*9450*/  MUFU.EX2 R16, R16 ;  /* 0x0000001000107308 */ /* 0x000fe20000000800 */
[----:B------:R-:W-:Y:S01]  /*9460*/  FMNMX.FTZ R13, R39, R0, !PT ;  /* 0x00000000270d7209 */ /* 0x000fe20007810000 */
[----:B0-----:R-:W-:-:S03]  /*9470*/  FFMA.FTZ R4, R2, R4, R9 ;  /* 0x0000000402047223 */ /* 0x001fc60000010009 */
[----:B------:R-:W-:-:S03]  /*9480*/  FMNMX.FTZ R0, R82, R13, !PT ;  /* 0x0000000d52007209 */ /* 0x000fc60007810000 */
[----:B------:R-:W-:Y:S01]  /*9490*/  MUFU.EX2 R55, R55 ;  /* 0x0000003700377308 */ /* 0x000fe20000000800 */
[----:B------:R-:W-:-:S04]  /*94a0*/  FMNMX.FTZ R13, R41, R0, !PT ;  /* 0x00000000290d7209 */ /* 0x000fc80007810000 */
[----:B------:R-:W-:Y:S01]  /*94b0*/  FMNMX.FTZ R0, R86, R13, !PT ;  /* 0x0000000d56007209 */ /* 0x000fe20007810000 */
[-CC-:B------:R-:W-:Y:S01]  /*94c0*/  FFMA.FTZ R13, R72, R5.reuse, -R59.reuse ;  /* 0x00000005480d7223 */ /* 0x180fe2000001083b */
[----:B------:R-:W-:Y:S01]  /*94d0*/  FFMA.FTZ R72, R35, R5, -R59 ;  /* 0x0000000523487223 */ /* 0x000fe2000001083b */
[----:B------:R-:W-:Y:S01]  /*94e0*/  IMAD.U32 R35, RZ, RZ, UR7 ;  /* 0x00000007ff237e24 */ /* 0x000fe2000f8e00ff */
[----:B------:R-:W-:Y:S01]  /*94f0*/  UMOV UR7, 0x40000040 ;  /* 0x4000004000077882 */ /* 0x000fe20000000000 */
[----:B------:R-:W-:Y:S01]  /*9500*/  FMNMX.FTZ R0, R43, R0, !PT ;  /* 0x000000002b007209 */ /* 0x000fe20007810000 */
[----:B------:R-:W-:Y:S04]  /*9510*/  MUFU.EX2 R57, R57 ;  /* 0x0000003900397308 */ /* 0x000fe80000000800 */
[----:B------:R-:W0:Y:S04]  /*9520*/  SHFL.BFLY PT, R27, R0, 0x2, 0x1f ;  /* 0x0c401f00001b7f89 */ /* 0x000e2800000e0000 */
[----:B------:R1:W-:Y:S08]  /*9530*/  MUFU.EX2 R47, R180 ;  /* 0x000000b4002f7308 */ /* 0x0003f00000000800 */
[----:B------:R-:W-:Y:S01]  /*9540*/  MUFU.EX2 R30, R30 ;  /* 0x0000001e001e7308 */ /* 0x000fe20000000800 */
[----:B-1----:R-:W-:-:S07]  /*9550*/  F2FP.BF16.F32.PACK_AB R180, R45, R9 ;  /* 0x000000092db4723e */ /* 0x002fce00000010ff */
        /* <DEDUP_REMOVED lines=22> */
[----:B------:R-:W-:Y:S01]  /*96c0*/  FFMA.FTZ R24, R38, R5, -R7 ;  /* 0x0000000526187223 */ /* 0x000fe20000010807 */
[----:B------:R-:W-:-:S02]  /*96d0*/  WARPGROUP.DEPBAR.LE gsb0, 0x0 ;  /* 0x00008000000079c5 */ /* 0x000fc40000010000 */
[----:B------:R-:W-:Y:S01]  /*96e0*/  WARPGROUP.ARRIVE ;  /* 0x00000000000079c5 */ /* 0x000fe20000000000 */
[----:B------:R-:W0:Y:S01]  /*96f0*/  MUFU.EX2 R181, R181 ;  /* 0x000000b500b57308 */ /* 0x000e220000000800 */
[-CC-:B------:R-:W-:Y:S01]  /*9700*/  FFMA.FTZ R166, R32, R5.reuse, -R59.reuse ;  /* 0x0000000520a67223 */ /* 0x180fe2000001083b */
[-C--:B------:R-:W-:Y:S01]  /*9710*/  FFMA.FTZ R164, R182, R5.reuse, -R59 ;  /* 0x00000005b6a47223 */ /* 0x080fe2000001083b */
[-C--:B------:R-:W-:Y:S01]  /*9720*/  FFMA.FTZ R175, R46, R5.reuse, -R7 ;  /* 0x000000052eaf7223 */ /* 0x080fe20000010807 */
[-C--:B------:R-:W-:Y:S01]  /*9730*/  FFMA.FTZ R32, R232, R5.reuse, -R59 ;  /* 0x00000005e8207223 */ /* 0x080fe2000001083b */
[----:B------:R-:W-:Y:S01]  /*9740*/  HGMMA.64x128x16.F32.BF16 R88, R160, gdesc[UR8].tnspB, R88, gsb0 ;  /* 0x41e00008a0587df0 */ /* 0x000fe20008001858 */
[----:B------:R-:W-:Y:S01]  /*9750*/  UIADD3 UR10, UR6, 0x300, URZ ;  /* 0x00000300060a7890 */ /* 0x000fe2000fffe03f */
[-CC-:B------:R-:W-:Y:S01]  /*9760*/  FFMA.FTZ R173, R40, R5.reuse, -R7.reuse ;  /* 0x0000000528ad7223 */ /* 0x180fe20000010807 */
[----:B------:R-:W-:Y:S01]  /*9770*/  UMOV UR11, 0x40000040 ;  /* 0x40000040000b7882 */ /* 0x000fe20000000000 */
[----:B------:R-:W-:Y:S01]  /*9780*/  UIADD3 UR6, UR6, 0x380, URZ ;  /* 0x0000038006067890 */ /* 0x000fe2000fffe03f */
[----:B------:R-:W1:Y:S01]  /*9790*/  MUFU.EX2 R8, R8 ;  /* 0x0000000800087308 */ /* 0x000e620000000800 */
[-CC-:B------:R-:W-:Y:S01]  /*97a0*/  FFMA.FTZ R169, R48, R5.reuse, -R7.reuse ;  /* 0x0000000530a97223 */ /* 0x180fe20000010807 */
[-CC-:B------:R-:W-:Y:S01]  /*97b0*/  FFMA.FTZ R36, R50, R5.reuse, -R7.reuse ;  /* 0x0000000532247223 */ /* 0x180fe20000010807 */
[-CC-:B------:R-:W-:Y:S01]  /*97c0*/  FFMA.FTZ R34, R176, R5.reuse, -R7.reuse ;  /* 0x00000005b0227223 */ /* 0x180fe20000010807 */
[-CC-:B------:R-:W-:Y:S01]  /*97d0*/  FFMA.FTZ R171, R52, R5.reuse, -R7.reuse ;  /* 0x0000000534ab7223 */ /* 0x180fe20000010807 */
[-CC-:B------:R-:W-:Y:S01]  /*97e0*/  FFMA.FTZ R38, R54, R5.reuse, -R7.reuse ;  /* 0x0000000536267223 */ /* 0x180fe20000010807 */
[----:B------:R-:W-:Y:S01]  /*97f0*/  FFMA.FTZ R165, R56, R5, -R7 ;  /* 0x0000000538a57223 */ /* 0x000fe20000010807 */
[----:B0-----:R-:W-:Y:S01]  /*9800*/  FFMA.FTZ R3, R0, R3, R181 ;  /* 0x0000000300037223 */ /* 0x001fe200000100b5 */
[----:B------:R-:W0:Y:S01]  /*9810*/  MUFU.EX2 R183, R183 ;  /* 0x000000b700b77308 */ /* 0x000e220000000800 */
[-C--:B------:R-:W-:Y:S01]  /*9820*/  FFMA.FTZ R232, R21, R5.reuse, -R59 ;  /* 0x0000000515e87223 */ /* 0x080fe2000001083b */
[-CC-:B------:R-:W-:Y:S01]  /*9830*/  FFMA.FTZ R40, R58, R5.reuse, -R7.reuse ;  /* 0x000000053a287223 */ /* 0x180fe20000010807 */
[----:B------:R-:W-:Y:S01]  /*9840*/  F2FP.BF16.F32.PACK_AB R182, R55, R16 ;  /* 0x0000001037b6723e */ /* 0x000fe200000010ff */
[-C--:B------:R-:W-:Y:S01]  /*9850*/  FFMA.FTZ R167, R60, R5.reuse, -R7 ;  /* 0x000000053ca77223 */ /* 0x080fe20000010807 */
[-C--:B------:R-:W-:Y:S01]  /*9860*/  FFMA.FTZ R21, R64, R5.reuse, -R59 ;  /* 0x0000000540157223 */ /* 0x080fe2000001083b */
[-CC-:B------:R-:W-:Y:S01]  /*9870*/  FFMA.FTZ R37, R37, R5.reuse, -R7.reuse ;  /* 0x0000000525257223 */ /* 0x180fe20000010807 */
[----:B------:R-:W-:Y:S01]  /*9880*/  FFMA.FTZ R78, R78, R5, -R7 ;  /* 0x000000054e4e7223 */ /* 0x000fe20000010807 */
[----:B------:R-:W2:Y:S01]  /*9890*/  MUFU.EX2 R14, R14 ;  /* 0x0000000e000e7308 */ /* 0x000ea20000000800 */
[C---:B-1----:R-:W-:Y:S01]  /*98a0*/  FADD.FTZ R42, R8.reuse, R3 ;  /* 0x00000003082a7221 */ /* 0x042fe20000010000 */
[----:B------:R-:W-:Y:S01]  /*98b0*/  F2FP.BF16.F32.PACK_AB R181, R8, R181 ;  /* 0x000000b508b5723e */ /* 0x000fe200000010ff */
[-C--:B------:R-:W-:Y:S01]  /*98c0*/  FFMA.FTZ R64, R29, R5.reuse, -R59 ;  /* 0x000000051d407223 */ /* 0x080fe2000001083b */
[-C--:B------:R-:W-:Y:S01]  /*98d0*/  FFMA.FTZ R39, R39, R5.reuse, -R7 ;  /* 0x0000000527277223 */ /* 0x080fe20000010807 */
[-C--:B------:R-:W-:Y:S01]  /*98e0*/  FFMA.FTZ R29, R80, R5.reuse, -R59 ;  /* 0x00000005501d7223 */ /* 0x080fe2000001083b */
[-CC-:B------:R-:W-:Y:S01]  /*98f0*/  FFMA.FTZ R82, R82, R5.reuse, -R7.reuse ;  /* 0x0000000552527223 */ /* 0x180fe20000010807 */
[-CC-:B------:R-:W-:Y:S01]  /*9900*/  FFMA.FTZ R41, R41, R5.reuse, -R7.reuse ;  /* 0x0000000529297223 */ /* 0x180fe20000010807 */
[----:B------:R-:W-:Y:S01]  /*9910*/  MUFU.EX2 R177, R177 ;  /* 0x000000b100b17308 */ /* 0x000fe20000000800 */
[----:B0-----:R-:W-:Y:S01]  /*9920*/  FADD.FTZ R3, R183, R42 ;  /* 0x0000002ab7037221 */ /* 0x001fe20000010000 */
[-CC-:B------:R-:W-:Y:S01]  /*9930*/  FFMA.FTZ R42, R168, R5.reuse, -R7.reuse ;  /* 0x00000005a82a7223 */ /* 0x180fe20000010807 */
[----:B------:R-:W-:Y:S01]  /*9940*/  FFMA.FTZ R86, R86, R5, -R7 ;  /* 0x0000000556567223 */ /* 0x000fe20000010807 */
[----:B------:R-:W-:-:S04]  /*9950*/  F2FP.BF16.F32.PACK_AB R168, R53, R26 ;  /* 0x0000001a35a8723e */ /* 0x000fc800000010ff */
[----:B------:R-:W0:Y:S01]  /*9960*/  MUFU.EX2 R166, R166 ;  /* 0x000000a600a67308 */ /* 0x000e220000000800 */
[C---:B--2---:R-:W-:Y:S01]  /*9970*/  FADD.FTZ R48, R14.reuse, R3 ;  /* 0x000000030e307221 */ /* 0x044fe20000010000 */
[----:B------:R-:W-:-:S06]  /*9980*/  F2FP.BF16.F32.PACK_AB R183, R14, R183 ;  /* 0x000000b70eb7723e */ /* 0x000fcc00000010ff */
[----:B------:R-:W-:Y:S08]  /*9990*/  MUFU.EX2 R20, R20 ;  /* 0x0000001400147308 */ /* 0x000ff00000000800 */
[----:B------:R-:W-:Y:S01]  /*99a0*/  MUFU.EX2 R179, R179 ;  /* 0x000000b300b37308 */ /* 0x000fe20000000800 */
[----:B0-----:R-:W-:-:S07]  /*99b0*/  F2FP.BF16.F32.PACK_AB R176, R166, R57 ;  /* 0x00000039a6b0723e */ /* 0x001fce00000010ff */
[----:B------:R-:W0:Y:S08]  /*99c0*/  MUFU.EX2 R164, R164 ;  /* 0x000000a400a47308 */ /* 0x000e300000000800 */
[----:B------:R-:W-:Y:S08]  /*99d0*/  MUFU.EX2 R24, R24 ;  /* 0x0000001800187308 */ /* 0x000ff00000000800 */
[----:B------:R-:W1:Y:S01]  /*99e0*/  MUFU.EX2 R32, R32 ;  /* 0x0000002000207308 */ /* 0x000e620000000800 */
[----:B0-----:R-:W-:-:S07]  /*99f0*/  F2FP.BF16.F32.PACK_AB R178, R164, R47 ;  /* 0x0000002fa4b2723e */ /* 0x001fce00000010ff */
[----:B------:R-:W-:Y:S08]  /*9a00*/  MUFU.EX2 R173, R173 ;  /* 0x000000ad00ad7308 */ /* 0x000ff00000000800 */
[----:B------:R-:W-:Y:S01]  /*9a10*/  MUFU.EX2 R28, R28 ;  /* 0x0000001c001c7308 */ /* 0x000fe20000000800 */
[----:B-1----:R-:W-:-:S07]  /*9a20*/  F2FP.BF16.F32.PACK_AB R172, R49, R32 ;  /* 0x0000002031ac723e */ /* 0x002fce00000010ff */
        /* <DEDUP_REMOVED lines=11> */
[----:B------:R-:W-:Y:S01]  /*9ae0*/  IMAD.U32 R33, RZ, RZ, UR36 ;  /* 0x00000024ff217e24 */ /* 0x000fe2000f8e00ff */
[----:B------:R-:W-:Y:S01]  /*9af0*/  MUFU.EX2 R165, R165 ;  /* 0x000000a500a57308 */ /* 0x000fe20000000800 */
[----:B------:R-:W-:Y:S01]  /*9b00*/  HGMMA.64x128x16.F32.BF16 R88, R156, gdesc[UR8].tnspB, R88, gsb0 ;  /* 0x41e000089c587df0 */ /* 0x000fe20008001858 */
[-C--:B------:R-:W-:Y:S01]  /*9b10*/  FFMA.FTZ R160, R62, R5.reuse, -R59 ;  /* 0x000000053ea07223 */ /* 0x080fe2000001083b */
[-CC-:B------:R-:W-:Y:S01]  /*9b20*/  FFMA.FTZ R161, R66, R5.reuse, -R7.reuse ;  /* 0x0000000542a17223 */ /* 0x180fe20000010807 */
[----:B------:R-:W-:Y:S01]  /*9b30*/  @!P1 LEA R33, R33, UR37, 0x3 ;  /* 0x0000002521219c11 */ /* 0x000fe2000f8e18ff */
[-C--:B------:R-:W-:Y:S01]  /*9b40*/  FFMA.FTZ R163, R70, R5.reuse, -R7 ;  /* 0x0000000546a37223 */ /* 0x080fe20000010807 */
[----:B------:R-:W-:Y:S01]  /*9b50*/  FFMA.FTZ R62, R174, R5, -R59 ;  /* 0x00000005ae3e7223 */ /* 0x000fe2000001083b */
[----:B------:R-:W-:Y:S01]  /*9b60*/  F2FP.BF16.F32.PACK_AB R174, R51, R30 ;  /* 0x0000001e33ae723e */ /* 0x000fe200000010ff */
[----:B------:R-:W-:Y:S01]  /*9b70*/  MUFU.EX2 R232, R232 ;  /* 0x000000e800e87308 */ /* 0x000fe20000000800 */
[----:B------:R-:W-:-:S05]  /*9b80*/  @!P1 VIADD R33, R33, 0x34840 ;  /* 0x0003484021219836 */ /* 0x000fca0000000000 */
[----:B------:R-:W-:Y:S02]  /*9b90*/  @!P1 PRMT R33, RZ, 0x654, R33 ;  /* 0x00000654ff219816 */ /* 0x000fe40000000021 */
        /* <DEDUP_REMOVED lines=12> */
[----:B------:R-:W-:Y:S08]  /*9c60*/  MUFU.EX2 R27, R27 ;  /* 0x0000001b001b7308 */ /* 0x000ff00000000800 */
[----:B------:R-:W1:Y:S08]  /*9c70*/  MUFU.EX2 R64, R64 ;  /* 0x0000004000407308 */ /* 0x000e700000000800 */
[----:B------:R-:W-:Y:S08]  /*9c80*/  MUFU.EX2 R39, R39 ;  /* 0x0000002700277308 */ /* 0x000ff00000000800 */
[----:B------:R-:W-:Y:S01]  /*9c90*/  MUFU.EX2 R29, R29 ;  /* 0x0000001d001d7308 */ /* 0x000fe20000000800 */
[----:B------:R-:W-:-:S02]  /*9ca0*/  WARPGROUP.DEPBAR.LE gsb0, 0x0 ;  /* 0x00008000000079c5 */ /* 0x000fc40000010000 */
[----:B------:R-:W-:Y:S01]  /*9cb0*/  WARPGROUP.ARRIVE ;  /* 0x00000000000079c5 */ /* 0x000fe20000000000 */
[----:B------:R-:W-:-:S04]  /*9cc0*/  FFMA.FTZ R157, R74, R5, -R7 ;  /* 0x000000054a9d7223 */ /* 0x000fc80000010807 */
[----:B------:R-:W-:Y:S01]  /*9cd0*/  MUFU.EX2 R159, R78 ;  /* 0x0000004e009f7308 */ /* 0x000fe20000000800 */
[----:B0-----:R-:W-:Y:S02]  /*9ce0*/  F2FP.BF16.F32.PACK_AB R156, R62, R13 ;  /* 0x0000000d3e9c723e */ /* 0x001fe400000010ff */
[----:B-1----:R-:W-:Y:S01]  /*9cf0*/  F2FP.BF16.F32.PACK_AB R158, R64, R27 ;  /* 0x0000001b409e723e */ /* 0x002fe200000010ff */
[----:B------:R-:W-:Y:S04]  /*9d00*/  HGMMA.64x128x16.F32.BF16 R88, R152, gdesc[UR4].tnspB, R88, gsb0 ;  /* 0x41e0000498587df0 */ /* 0x000fe80008001858 */
[----:B------:R-:W-:Y:S08]  /*9d10*/  MUFU.EX2 R157, R157 ;  /* 0x0000009d009d7308 */ /* 0x000ff00000000800 */
        /* <DEDUP_REMOVED lines=9> */
[----:B--2---:R-:W-:-:S04]  /*9db0*/  @!P1 VIADD R33, R35, 0x34860 ;  /* 0x0003486023219836 */ /* 0x004fc80000000000 */
[----:B------:R-:W-:Y:S01]  /*9dc0*/  MUFU.EX2 R155, R86 ;  /* 0x00000056009b7308 */ /* 0x000fe20000000800 */
[----:B------:R-:W-:Y:S01]  /*9dd0*/  @!P1 PRMT R35, RZ, 0x654, R33 ;  /* 0x00000654ff239816 */ /* 0x000fe20000000021 */
[----:B------:R-:W-:Y:S01]  /*9de0*/  FADD.FTZ R33, R45, R4 ;  /* 0x000000042d217221 */ /* 0x000fe20000010000 */
[----:B------:R-:W-:Y:S02]  /*9df0*/  FFMA.FTZ R4, R84, R5, -R7 ;  /* 0x0000000554047223 */ /* 0x000fe40000010807 */
[----:B------:R0:W-:Y:S01]  /*9e00*/  @!P1 SYNCS.ARRIVE.TRANS64.RED.A1T0 RZ, [R35+URZ], RZ ;  /* 0x000000ff23ff99a7 */ /* 0x0001e2000810043f */
[----:B------:R-:W-:Y:S01]  /*9e10*/  FADD.FTZ R46, R16, R33 ;  /* 0x00000021102e7221 */ /* 0x000fe20000010000 */
[----:B------:R-:W-:Y:S01]  /*9e20*/  FADD.FTZ R33, R177, R48 ;  /* 0x00000030b1217221 */ /* 0x000fe20000010000 */
[C---:B------:R-:W-:Y:S01]  /*9e30*/  F2FP.BF16.F32.PACK_AB R177, R20.reuse, R177 ;  /* 0x000000b114b1723e */ /* 0x040fe200000010ff */
[----:B------:R-:W1:Y:S01]  /*9e40*/  MUFU.EX2 R4, R4 ;  /* 0x0000000400047308 */ /* 0x000e620000000800 */
[----:B------:R-:W-:Y:S01]  /*9e50*/  FADD.FTZ R46, R55, R46 ;  /* 0x0000002e372e7221 */ /* 0x000fe20000010000 */
[----:B------:R-:W-:-:S03]  /*9e60*/  FADD.FTZ R50, R20, R33 ;  /* 0x0000002114327221 */ /* 0x000fc60000010000 */
[----:B------:R-:W-:Y:S01]  /*9e70*/  FADD.FTZ R3, R57, R46 ;  /* 0x0000002e39037221 */ /* 0x000fe20000010000 */
[----:B------:R-:W-:Y:S01]  /*9e80*/  FADD.FTZ R33, R179, R50 ;  /* 0x00000032b3217221 */ /* 0x000fe20000010000 */
[-CC-:B------:R-:W-:Y:S01]  /*9e90*/  FFMA.FTZ R46, R170, R5.reuse, -R7.reuse ;  /* 0x00000005aa2e7223 */ /* 0x180fe20000010807 */
[----:B------:R-:W-:Y:S01]  /*9ea0*/  FFMA.FTZ R7, R43, R5, -R7 ;  /* 0x000000052b077223 */ /* 0x000fe20000010807 */
[----:B------:R-:W-:Y:S01]  /*9eb0*/  FADD.FTZ R48, R166, R3 ;  /* 0x00000003a6307221 */ /* 0x000fe20000010000 */
[----:B------:R-:W-:Y:S02]  /*9ec0*/  F2FP.BF16.F32.PACK_AB R179, R24, R179 ;  /* 0x000000b318b3723e */ /* 0x000fe400000010ff */
[----:B------:R-:W-:Y:S01]  /*9ed0*/  F2FP.BF16.F32.PACK_AB R170, R44, R11 ;  /* 0x0000000b2caa723e */ /* 0x000fe200000010ff */
[----:B------:R-:W-:Y:S01]  /*9ee0*/  FADD.FTZ R3, R47, R48 ;  /* 0x000000302f037221 */ /* 0x000fe20000010000 */
[----:B------:R-:W-:Y:S01]  /*9ef0*/  FADD.FTZ R48, R24, R33 ;  /* 0x0000002118307221 */ /* 0x000fe20000010000 */
[----:B------:R-:W2:Y:S01]  /*9f00*/  MUFU.EX2 R46, R46 ;  /* 0x0000002e002e7308 */ /* 0x000ea20000000800 */
[----:B------:R-:W-:Y:S01]  /*9f10*/  F2FP.BF16.F32.PACK_AB R166, R234, R15 ;  /* 0x0000000feaa6723e */ /* 0x000fe200000010ff */
[----:B------:R-:W-:Y:S01]  /*9f20*/  FADD.FTZ R3, R164, R3 ;  /* 0x00000003a4037221 */ /* 0x000fe20000010000 */
[----:B------:R-:W-:-:S03]  /*9f30*/  F2FP.BF16.F32.PACK_AB R164, R232, R17 ;  /* 0x00000011e8a4723e */ /* 0x000fc600000010ff */
[----:B------:R-:W-:Y:S01]  /*9f40*/  FADD.FTZ R50, R32, R3 ;  /* 0x0000000320327221 */ /* 0x000fe20000010000 */
[----:B------:R-:W-:Y:S01]  /*9f50*/  FADD.FTZ R3, R173, R48 ;  /* 0x00000030ad037221 */ /* 0x000fe20000010000 */
[----:B------:R-:W3:Y:S01]  /*9f60*/  MUFU.EX2 R7, R7 ;  /* 0x0000000700077308 */ /* 0x000ee20000000800 */
[C---:B------:R-:W-:Y:S01]  /*9f70*/  F2FP.BF16.F32.PACK_AB R173, R28.reuse, R173 ;  /* 0x000000ad1cad723e */ /* 0x040fe200000010ff */
        /* <DEDUP_REMOVED lines=24> */
[----:B-1----:R-:W-:Y:S02]  /*a100*/  F2FP.BF16.F32.PACK_AB R167, R4, R167 ;  /* 0x000000a704a7723e */ /* 0x002fe400000010ff */
[----:B------:R-:W-:Y:S01]  /*a110*/  FADD.FTZ R3, R234, R3 ;  /* 0x00000003ea037221 */ /* 0x000fe20000010000 */
[----:B------:R-:W-:-:S03]  /*a120*/  FADD.FTZ R8, R4, R9 ;  /* 0x0000000904087221 */ /* 0x000fc60000010000 */
        /* <DEDUP_REMOVED lines=8> */
[----:B------:R-:W-:Y:S01]  /*a1b0*/  F2FP.BF16.F32.PACK_AB R162, R25, R162 ;  /* 0x000000a219a2723e */ /* 0x000fe200000010ff */
[----:B------:R-:W-:-:S02]  /*a1c0*/  IMAD.MOV.U32 R9, RZ, RZ, R12 ;  /* 0x000000ffff097224 */ /* 0x000fc400078e000c */
[----:B------:R-:W-:Y:S01]  /*a1d0*/  FADD.FTZ R14, R25, R14 ;  /* 0x0000000e190e7221 */ /* 0x000fe20000010000 */
[C---:B--2---:R-:W-:Y:S01]  /*a1e0*/  FADD.FTZ R8, R46.reuse, R3 ;  /* 0x000000032e087221 */ /* 0x044fe20000010000 */
[----:B------:R-:W-:Y:S02]  /*a1f0*/  F2FP.BF16.F32.PACK_AB R163, R46, R163 ;  /* 0x000000a32ea3723e */ /* 0x000fe400000010ff */
        /* <DEDUP_REMOVED lines=17> */
[C---:B---3--:R-:W-:Y:S02]  /*a310*/  F2FP.BF16.F32.PACK_AB R155, R7.reuse, R155 ;  /* 0x0000009b079b723e */ /* 0x048fe400000010ff */
[----:B------:R-:W-:Y:S01]  /*a320*/  FADD.FTZ R4, R72, R3 ;  /* 0x0000000348047221 */ /* 0x000fe20000010000 */
[----:B------:R-:W-:Y:S01]  /*a330*/  FADD.FTZ R3, R7, R8 ;  /* 0x0000000807037221 */ /* 0x000fe20000010000 */
[----:B------:R-:W-:Y:S01]  /*a340*/  IMAD.MOV.U32 R7, RZ, RZ, R6 ;  /* 0x000000ffff077224 */ /* 0x000fe200078e0006 */
[----:B0-----:R-:W-:Y:S06]  /*a350*/  @P2 BRA `(.L_x_2241) ;  /* 0xffffffd400ec2947 */ /* 0x001fec000383ffff */
.L_x_2232:
        /* <DEDUP_REMOVED lines=67> */
.L_x_2242:
[----:B------:R-:W-:Y:S01]  /*a790*/  ULEA UR5, UR36, UR37, 0x3 ;  /* 0x0000002524057291 */ /* 0x000fe2000f8e183f */
[----:B------:R-:W-:-:S05]  /*a7a0*/  IMAD.U32 R0, RZ, RZ, UR38 ;  /* 0x00000026ff007e24 */ /* 0x000fca000f8e00ff */
[----:B------:R-:W-:-:S04]  /*a7b0*/  SHF.L.U32 R0, R0, 0x1f, RZ ;  /* 0x0000001f00007819 */ /* 0x000fc800000006ff */
[----:B------:R0:W1:Y:S01]  /*a7c0*/  SYNCS.PHASECHK.TRANS64.TRYWAIT P2, [UR5+0x34850], R0 ;  /* 0x03485000ff0075a7 */ /* 0x0000620008040145 */
[----:B------:R-:W-:Y:S05]  /*a7d0*/  @!P0 BRA `(.L_x_2243) ;  /* 0x0000000000048947 */ /* 0x000fea0003800000 */
[----:B------:R-:W-:Y:S01]  /*a7e0*/  BPT.TRAP 0x1 ;  /* 0x000000040000795c */ /* 0x000fe20000300000 */
.L_x_2243:
[----:B-1----:R-:W-:Y:S05]  /*a7f0*/  @P2 BRA `(.L_x_2244) ;  /* 0x0000000000082947 */ /* 0x002fea0003800000 */
[----:B------:R-:W1:Y:S02]  /*a800*/  SYNCS.PHASECHK.TRANS64.TRYWAIT P0, [UR5+0x34850], R0 ;  /* 0x03485000ff0075a7 */ /* 0x000e640008000145 */
[----:B-1----:R-:W-:Y:S05]  /*a810*/  @!P0 BRA `(.L_x_2245) ;  /* 0x000000a8004c8947 */ /* 0x002fea0003800000 */
.L_x_2244:
[----:B------:R-:W-:Y:S01]  /*a820*/  UIADD3 UR37, UR37, 0x400, URZ ;  /* 0x0000040025257890 */ /* 0x000fe2000fffe03f */
[----:B------:R-:W-:Y:S01]  /*a830*/  WARPGROUP.ARRIVE ;  /* 0x00000000000079c5 */ /* 0x000fe20000000000 */
[----:B------:R-:W-:Y:S01]  /*a840*/  UMOV UR7, 0x40000040 ;  /* 0x4000004000077882 */ /* 0x000fe20000000000 */
[----:B-1----:R-:W1:Y:S01]  /*a850*/  SHFL.BFLY PT, R7, R4, 0x2, 0x1f ;  /* 0x0c401f0004077f89 */ /* 0x002e6200000e0000 */
[----:B------:R-:W-:Y:S01]  /*a860*/  USHF.R.U32.HI UR37, URZ, 0x4, UR37 ;  /* 0x000000043f257899 */ /* 0x000fe20008011625 */
[----:B------:R-:W-:Y:S02]  /*a870*/  IMAD.MOV.U32 R94, RZ, RZ, -0x800000 ;  /* 0xff800000ff5e7424 */ /* 0x000fe400078e00ff */
[----:B0-----:R-:W0:Y:S01]  /*a880*/  SHFL.BFLY PT, R0, R3, 0x2, 0x1f ;  /* 0x0c401f0003007f89 */ /* 0x001e2200000e0000 */
[----:B------:R-:W-:Y:S01]  /*a890*/  ULOP3.LUT UR37, UR37, 0x3fff, URZ, 0xc0, !UPT ;  /* 0x00003fff25257892 */ /* 0x000fe2000f8ec03f */
[----:B------:R-:W-:-:S03]  /*a8a0*/  VIADD R209, R209, 0x1 ;  /* 0x00000001d1d17836 */ /* 0x000fc60000000000 */
[----:B------:R-:W-:-:S04]  /*a8b0*/  ULOP3.LUT UR4, UR37, 0x4000000, URZ, 0xfc, !UPT ;  /* 0x0400000025047892 */ /* 0x000fc8000f8efc3f */
[----:B------:R-:W-:Y:S02]  /*a8c0*/  ULEA UR4, UR36, UR4, 0xb ;  /* 0x0000000424047291 */ /* 0x000fe4000f8e583f */
[----:B------:R-:W-:-:S04]  /*a8d0*/  UIADD3 UR36, UR36, 0x1, URZ ;  /* 0x0000000124247890 */ /* 0x000fc8000fffe03f */
[----:B------:R-:W-:Y:S01]  /*a8e0*/  UISETP.NE.AND UP0, UPT, UR36, 0x2, UPT ;  /* 0x000000022400788c */ /* 0x000fe2000bf05270 */
[----:B------:R-:W-:Y:S02]  /*a8f0*/  UMOV UR6, UR4 ;  /* 0x0000000400067c82 */ /* 0x000fe40008000000 */
[----:B------:R-:W-:Y:S01]  /*a900*/  HGMMA.64x128x16.F32.BF16 R24, R180, gdesc[UR4].tnspB, R24, gsb0 ;  /* 0x41e00004b4187df0 */ /* 0x000fe20008001818 */
[----:B------:R-:W-:Y:S01]  /*a910*/  UIADD3 UR6, UR4, 0x80, URZ ;  /* 0x0000008004067890 */ /* 0x000fe2000fffe03f */
[----:B-1----:R-:W-:Y:S01]  /*a920*/  FADD.FTZ R7, R7, R4 ;  /* 0x0000000407077221 */ /* 0x002fe20000010000 */
[----:B------:R-:W-:Y:S01]  /*a930*/  UMOV UR7, 0x40000040 ;  /* 0x4000004000077882 */ /* 0x000fe20000000000 */
[----:B------:R-:W-:Y:S02]  /*a940*/  IMAD.MOV.U32 R4, RZ, RZ, RZ ;  /* 0x000000ffff047224 */ /* 0x000fe400078e00ff */
[----:B0-----:R-:W-:Y:S01]  /*a950*/  FADD.FTZ R2, R0, R3 ;  /* 0x0000000300027221 */ /* 0x001fe20000010000 */
[----:B------:R-:W-:Y:S01]  /*a960*/  IMAD.U32 R3, RZ, RZ, UR5 ;  /* 0x00000005ff037e24 */ /* 0x000fe2000f8e00ff */
[----:B------:R-:W0:Y:S01]  /*a970*/  SHFL.BFLY PT, R0, R7, 0x1, 0x1f ;  /* 0x0c201f0007007f89 */ /* 0x000e2200000e0000 */
[----:B------:R-:W-:-:S03]  /*a980*/  USEL UR36, UR36, URZ, UP0 ;  /* 0x0000003f24247287 */ /* 0x000fc60008000000 */
[----:B------:R-:W1:Y:S01]  /*a990*/  SHFL.BFLY PT, R9, R2, 0x1, 0x1f ;  /* 0x0c201f0002097f89 */ /* 0x000e6200000e0000 */
[----:B0-----:R-:W-:Y:S01]  /*a9a0*/  FADD.FTZ R11, R7, R0 ;  /* 0x00000000070b7221 */ /* 0x001fe20000010000 */
[----:B------:R-:W-:Y:S02]  /*a9b0*/  IMAD.MOV.U32 R0, RZ, RZ, -0x800000 ;  /* 0xff800000ff007424 */ /* 0x000fe400078e00ff */
[----:B-1----:R-:W-:Y:S02]  /*a9c0*/  FADD.FTZ R13, R2, R9 ;  /* 0x00000009020d7221 */ /* 0x002fe40000010000 */
[----:B------:R-:W-:Y:S01]  /*a9d0*/  FSETP.NE.FTZ.AND P0, PT, R11, RZ, PT ;  /* 0x000000ff0b00720b */ /* 0x000fe20003f15000 */
[----:B------:R-:W-:Y:S02]  /*a9e0*/  IMAD.MOV.U32 R9, RZ, RZ, RZ ;  /* 0x000000ffff097224 */ /* 0x000fe400078e00ff */
[----:B------:R-:W-:Y:S01]  /*a9f0*/  @!P1 VIADD R2, R3, 0x34860 ;  /* 0x0003486003029836 */ /* 0x000fe20000000000 */
[----:B------:R-:W-:-:S04]  /*aa00*/  FSETP.NE.FTZ.AND P2, PT, R13, RZ, PT ;  /* 0x000000ff0d00720b */ /* 0x000fc80003f55000 */
[----:B------:R-:W-:-:S05]  /*aa10*/  @!P1 PRMT R2, RZ, 0x654, R2 ;  /* 0x00000654ff029816 */ /* 0x000fca0000000002 */
        /* <DEDUP_REMOVED lines=56> */
[-C--:B-1----:R-:W-:Y:S01]  /*ada0*/  FMUL.FTZ R2, R24, R4.reuse ;  /* 0x0000000418027220 */ /* 0x082fe20000410000 */
        /* <DEDUP_REMOVED lines=55> */
[----:B------:R-:W-:-:S07]  /*b120*/  FMUL.FTZ R87, R87, R9 ;  /* 0x0000000957577220 */ /* 0x000fce0000410000 */
.L_x_2215:
        /* <DEDUP_REMOVED lines=8> */
[----:B------:R-:W2:Y:S01]  /*b1b0*/  S2R R5, SR_SWINHI ;  /* 0x0000000000057919 */ /* 0x000ea20000002f00 */
[----:B------:R-:W-:Y:S01]  /*b1c0*/  F2FP.BF16.F32.PACK_AB R36, R73, R72 ;  /* 0x000000484924723e */ /* 0x000fe200000010ff */
[C---:B------:R-:W-:Y:S01]  /*b1d0*/  IMAD.SHL.U32 R107, R186.reuse, 0x4, RZ ;  /* 0x00000004ba6b7824 */ /* 0x040fe200078e00ff */
[----:B------:R-:W-:Y:S01]  /*b1e0*/  SHF.L.U64.HI R106, R186, 0x2, R191 ;  /* 0x00000002ba6a7819 */ /* 0x000fe200000102bf */
[----:B------:R-:W-:Y:S06]  /*b1f0*/  BAR.SYNC.DEFER_BLOCKING 0x1, 0x100 ;  /* 0x0044000000007b1d */ /* 0x000fec0000010000 */
[----:B------:R-:W-:Y:S01]  /*b200*/  ULDC.64 UR4, c[0x0][0xc08] ;  /* 0x0003020000047ab9 */ /* 0x000fe20000000a00 */
[----:B------:R-:W-:-:S02]  /*b210*/  MOV R16, R22 ;  /* 0x0000001600107202 */ /* 0x000fc40000000f00 */
[----:B--2---:R-:W-:-:S03]  /*b220*/  MOV R17, R5 ;  /* 0x0000000500117202 */ /* 0x004fc60000000f00 */
[----:B------:R-:W-:-:S03]  /*b230*/  IMAD.WIDE R8, R228, 0x2, R16 ;  /* 0x00000002e4087825 */ /* 0x000fc600078e0210 */
[C---:B------:R-:W-:Y:S02]  /*b240*/  IADD3 R11, P3, R8.reuse, 0x4000, RZ ;  /* 0x00004000080b7810 */ /* 0x040fe40007f7e0ff */
[C---:B------:R-:W-:Y:S02]  /*b250*/  IADD3 R95, P2, R8.reuse, 0x4020, RZ ;  /* 0x00004020085f7810 */ /* 0x040fe40007f5e0ff */
[----:B------:R-:W-:Y:S01]  /*b260*/  LOP3.LUT R4, R11, 0x380, RZ, 0xc0, !PT ;  /* 0x000003800b047812 */ /* 0x000fe200078ec0ff */
[--C-:B------:R-:W-:Y:S01]  /*b270*/  IMAD.X R29, RZ, RZ, R9.reuse, P3 ;  /* 0x000000ffff1d7224 */ /* 0x100fe200018e0609 */
[----:B------:R-:W-:Y:S01]  /*b280*/  LOP3.LUT R6, R95, 0x380, RZ, 0xc0, !PT ;  /* 0x000003805f067812 */ /* 0x000fe200078ec0ff */
[----:B------:R-:W-:Y:S01]  /*b290*/  IMAD.X R33, RZ, RZ, R9, P2 ;  /* 0x000000ffff217224 */ /* 0x000fe200010e0609 */
[----:B------:R-:W-:Y:S02]  /*b2a0*/  IADD3 R105, P0, R8, 0x4060, RZ ;  /* 0x0000406008697810 */ /* 0x000fe40007f1e0ff */
[----:B------:R-:W-:-:S02]  /*b2b0*/  SHF.R.U64 R4, R4, 0x3, RZ ;  /* 0x0000000304047819 */ /* 0x000fc400000012ff */
[C---:B------:R-:W-:Y:S01]  /*b2c0*/  LOP3.LUT R5, R8.reuse, 0x380, RZ, 0xc0, !PT ;  /* 0x0000038008057812 */ /* 0x040fe200078ec0ff */
[--C-:B------:R-:W-:Y:S01]  /*b2d0*/  IMAD.X R31, RZ, RZ, R9.reuse, P0 ;  /* 0x000000ffff1f7224 */ /* 0x100fe200000e0609 */
[C---:B------:R-:W-:Y:S02]  /*b2e0*/  IADD3 R103, P1, R8.reuse, 0x4040, RZ ;  /* 0x0000404008677810 */ /* 0x040fe40007f3e0ff */
[----:B------:R-:W-:Y:S02]  /*b2f0*/  IADD3 R35, P6, R8, 0x20, RZ ;  /* 0x0000002008237810 */ /* 0x000fe40007fde0ff */
[----:B------:R-:W-:Y:S01]  /*b300*/  SHF.R.U64 R6, R6, 0x3, RZ ;  /* 0x0000000306067819 */ /* 0x000fe200000012ff */
[--C-:B------:R-:W-:Y:S01]  /*b310*/  IMAD.X R15, RZ, RZ, R9.reuse, P1 ;  /* 0x000000ffff0f7224 */ /* 0x100fe200008e0609 */
[C---:B------:R-:W-:Y:S01]  /*b320*/  IADD3 R39, P4, R8.reuse, 0x60, RZ ;  /* 0x0000006008277810 */ /* 0x040fe20007f9e0ff */
[----:B------:R-:W-:Y:S01]  /*b330*/  IMAD.X R13, RZ, RZ, R9, P6 ;  /* 0x000000ffff0d7224 */ /* 0x000fe200030e0609 */
[----:B------:R-:W-:-:S02]  /*b340*/  IADD3 R37, P5, R8, 0x40, RZ ;  /* 0x0000004008257810 */ /* 0x000fc40007fbe0ff */
[----:B------:R-:W-:Y:S01]  /*b350*/  LOP3.LUT R12, R105, 0x380, RZ, 0xc0, !PT ;  /* 0x00000380690c7812 */ /* 0x000fe200078ec0ff */
[----:B------:R-:W-:Y:S01]  /*b360*/  IMAD.X R7, RZ, RZ, R9, P4 ;  /* 0x000000ffff077224 */ /* 0x000fe200020e0609 */
[----:B------:R-:W-:Y:S02]  /*b370*/  LOP3.LUT R28, R4, R11, RZ, 0x3c, !PT ;  /* 0x0000000b041c7212 */ /* 0x000fe400078e3cff */
[----:B------:R-:W-:Y:S02]  /*b380*/  SHF.R.U64 R5, R5, 0x3, RZ ;  /* 0x0000000305057819 */ /* 0x000fe400000012ff */
[----:B------:R-:W-:Y:S02]  /*b390*/  LOP3.LUT R10, R103, 0x380, RZ, 0xc0, !PT ;  /* 0x00000380670a7812 */ /* 0x000fe400078ec0ff */
[----:B------:R-:W-:Y:S02]  /*b3a0*/  LOP3.LUT R32, R6, R95, RZ, 0x3c, !PT ;  /* 0x0000005f06207212 */ /* 0x000fe400078e3cff */
[----:B------:R-:W-:-:S02]  /*b3b0*/  LOP3.LUT R4, R35, 0x380, RZ, 0xc0, !PT ;  /* 0x0000038023047812 */ /* 0x000fc400078ec0ff */
[----:B------:R-:W-:Y:S02]  /*b3c0*/  LOP3.LUT R6, R39, 0x380, RZ, 0xc0, !PT ;  /* 0x0000038027067812 */ /* 0x000fe400078ec0ff */
[----:B------:R-:W-:Y:S02]  /*b3d0*/  LOP3.LUT R34, R37, 0x380, RZ, 0xc0, !PT ;  /* 0x0000038025227812 */ /* 0x000fe400078ec0ff */
[----:B------:R-:W-:Y:S02]  /*b3e0*/  SHF.R.U64 R12, R12, 0x3, RZ ;  /* 0x000000030c0c7819 */ /* 0x000fe400000012ff */
[----:B------:R-:W-:Y:S01]  /*b3f0*/  LOP3.LUT R8, R5, R8, RZ, 0x3c, !PT ;  /* 0x0000000805087212 */ /* 0x000fe200078e3cff */
[----:B------:R-:W-:Y:S01]  /*b400*/  IMAD.X R5, RZ, RZ, R9, P5 ;  /* 0x000000ffff057224 */ /* 0x000fe200028e0609 */
[----:B------:R-:W-:Y:S02]  /*b410*/  SHF.R.U64 R10, R10, 0x3, RZ ;  /* 0x000000030a0a7819 */ /* 0x000fe400000012ff */
[----:B------:R-:W-:-:S02]  /*b420*/  SHF.R.U64 R4, R4, 0x3, RZ ;  /* 0x0000000304047819 */ /* 0x000fc400000012ff */
[----:B------:R-:W-:Y:S02]  /*b430*/  SHF.R.U64 R6, R6, 0x3, RZ ;  /* 0x0000000306067819 */ /* 0x000fe400000012ff */
[----:B------:R-:W-:Y:S02]  /*b440*/  SHF.R.U64 R34, R34, 0x3, RZ ;  /* 0x0000000322227819 */ /* 0x000fe400000012ff */
[----:B------:R-:W-:Y:S02]  /*b450*/  LOP3.LUT R30, R12, R105, RZ, 0x3c, !PT ;  /* 0x000000690c1e7212 */ /* 0x000fe400078e3cff */
[----:B------:R-:W-:Y:S02]  /*b460*/  LOP3.LUT R14, R10, R103, RZ, 0x3c, !PT ;  /* 0x000000670a0e7212 */ /* 0x000fe400078e3cff */
[----:B-1----:R-:W-:Y:S01]  /*b470*/  MOV R24, R8 ;  /* 0x0000000800187202 */ /* 0x002fe20000000f00 */
[----:B------:R-:W1:Y:S01]  /*b480*/  LDC.64 R102, c[0x0][0xc00] ;  /* 0x00030000ff667b82 */ /* 0x000e620000000a00 */
[----:B------:R-:W-:-:S02]  /*b490*/  LOP3.LUT R12, R4, R35, RZ, 0x3c, !PT ;  /* 0x00000023040c7212 */ /* 0x000fc400078e3cff */
        /* <DEDUP_REMOVED lines=16> */
[----:B------:R-:W-:Y:S01]  /*b5a0*/  STSM.16.M88.4 [R104], R4 ;  /* 0x0000000468007844 */ /* 0x000fe20000000200 */
        /* <DEDUP_REMOVED lines=21> */
[----:B--2---:R-:W-:Y:S02]  /*b700*/  F2FP.BF16.F32.PACK_AB R37, R75, R74 ;  /* 0x0000004a4b25723e */ /* 0x004fe400000010ff */
[----:B---3--:R-:W-:Y:S01]  /*b710*/  F2FP.BF16.F32.PACK_AB R38, R77, R76 ;  /* 0x0000004c4d26723e */ /* 0x008fe200000010ff */
[----:B------:R-:W-:Y:S01]  /*b720*/  STSM.16.M88.4 [R24], R32 ;  /* 0x0000002018007844 */ /* 0x000fe20000000200 */
[----:B------:R-:W-:Y:S02]  /*b730*/  F2FP.BF16.F32.PACK_AB R4, R81, R80 ;  /* 0x000000505104723e */ /* 0x000fe400000010ff */
[----:B------:R-:W-:-:S02]  /*b740*/  F2FP.BF16.F32.PACK_AB R5, R83, R82 ;  /* 0x000000525305723e */ /* 0x000fc400000010ff */
[----:B------:R-:W-:Y:S02]  /*b750*/  F2FP.BF16.F32.PACK_AB R6, R85, R84 ;  /* 0x000000545506723e */ /* 0x000fe400000010ff */
[----:B----4-:R-:W-:Y:S02]  /*b760*/  F2FP.BF16.F32.PACK_AB R39, R79, R78 ;  /* 0x0000004e4f27723e */ /* 0x010fe400000010ff */
[----:B------:R-:W-:Y:S02]  /*b770*/  F2FP.BF16.F32.PACK_AB R7, R87, R86 ;  /* 0x000000565707723e */ /* 0x000fe400000010ff */
[----:B-1----:R-:W-:Y:S01]  /*b780*/  ISETP.NE.U32.AND P0, PT, R102, RZ, PT ;  /* 0x000000ff6600720c */ /* 0x002fe20003f05070 */
[----:B------:R-:W-:Y:S01]  /*b790*/  STSM.16.M88.4 [R105], R36 ;  /* 0x0000002469007844 */ /* 0x000fe20000000200 */
[----:B------:R-:W-:Y:S02]  /*b7a0*/  IADD3 R8, P1, R107, R102, RZ ;  /* 0x000000666b087210 */ /* 0x000fe40007f3e0ff */
[----:B------:R-:W-:Y:S01]  /*b7b0*/  ISETP.NE.AND.EX P0, PT, R103, RZ, PT, P0 ;  /* 0x000000ff6700720c */ /* 0x000fe20003f05300 */
[----:B------:R1:W-:Y:S01]  /*b7c0*/  STSM.16.M88.4 [R95], R4 ;  /* 0x000000045f007844 */ /* 0x0003e20000000200 */
[----:B------:R-:W-:Y:S01]  /*b7d0*/  MOV R104, RZ ;  /* 0x000000ff00687202 */ /* 0x000fe20000000f00 */
[----:B------:R-:W-:Y:S01]  /*b7e0*/  IMAD.X R9, R106, 0x1, R103, P1 ;  /* 0x000000016a097824 */ /* 0x000fe200008e0667 */
[----:B------:R-:W-:Y:S08]  /*b7f0*/  BAR.SYNC.DEFER_BLOCKING 0x1, 0x100 ;  /* 0x0044000000007b1d */ /* 0x000ff00000010000 */
[----:B-1----:R-:W1:Y:S08]  /*b800*/  LDC R5, c[0x0][0xad4] ;  /* 0x0002b500ff057b82 */ /* 0x002e700000000800 */
[----:B------:R-:W2:Y:S01]  /*b810*/  LDC R95, c[0x0][0xbe8] ;  /* 0x0002fa00ff5f7b82 */ /* 0x000ea20000000800 */
[----:B------:R-:W3:Y:S01]  /*b820*/  @P0 LDG.E R104, desc[UR56][R8.64] ;  /* 0x0000003808680981 */ /* 0x000ee2000c1e1900 */
[----:B------:R-:W-:-:S04]  /*b830*/  ISETP.NE.U32.AND P1, PT, RZ, UR4, PT ;  /* 0x00000004ff007c0c */ /* 0x000fc8000bf25070 */
[----:B------:R-:W-:Y:S01]  /*b840*/  ISETP.NE.AND.EX P1, PT, RZ, UR5, PT, P1 ;  /* 0x00000005ff007c0c */ /* 0x000fe2000bf25310 */
[----:B------:R-:W-:-:S12]  /*b850*/  IMAD.MOV.U32 R30, RZ, RZ, 0x9b8 ;  /* 0x000009b8ff1e7424 */ /* 0x000fd800078e00ff */
[----:B------:R-:W-:Y:S01]  /*b860*/  @P1 IADD3 R12, P2, R107, UR4, RZ ;  /* 0x000000046b0c1c10 */ /* 0x000fe2000ff5e0ff */
[----:B------:R-:W-:Y:S01]  /*b870*/  ULDC UR4, c[0x0][0xa88] ;  /* 0x0002a20000047ab9 */ /* 0x000fe20000000800 */
[----:B--2---:R-:W-:Y:S01]  /*b880*/  ISETP.NE.AND P4, PT, R95, 0x1, PT ;  /* 0x000000015f00780c */ /* 0x004fe20003f85270 */
[----:B------:R-:W-:Y:S01]  /*b890*/  IMAD.U32 R24, RZ, RZ, UR4 ;  /* 0x00000004ff187e24 */ /* 0x000fe2000f8e00ff */
[----:B------:R-:W-:Y:S02]  /*b8a0*/  @P1 IADD3.X R13, R106, UR5, RZ, P2, !PT ;  /* 0x000000056a0d1c10 */ /* 0x000fe400097fe4ff */
[----:B------:R-:W-:-:S03]  /*b8b0*/  ISETP.NE.AND P2, PT, R190, RZ, PT ;  /* 0x000000ffbe00720c */ /* 0x000fc60003f45270 */
[----:B------:R2:W5:Y:S01]  /*b8c0*/  @P1 LDG.E R24, desc[UR56][R12.64] ;  /* 0x000000380c181981 */ /* 0x000562000c1e1900 */
[----:B-1----:R-:W-:Y:S01]  /*b8d0*/  SEL R5, R190, R5, P2 ;  /* 0x00000005be057207 */ /* 0x002fe20001000000 */
[----:B------:R-:W-:Y:S01]  /*b8e0*/  IMAD.IADD R35, R185, 0x1, R18 ;  /* 0x00000001b9237824 */ /* 0x000fe200078e0212 */
[----:B------:R-:W-:Y:S02]  /*b8f0*/  ISETP.NE.U32.AND P2, PT, R102, RZ, PT ;  /* 0x000000ff6600720c */ /* 0x000fe40003f45070 */
[----:B------:R-:W-:Y:S01]  /*b900*/  ISETP.GT.AND P3, PT, R5, 0x1, PT ;  /* 0x000000010500780c */ /* 0x000fe20003f64270 */
[----:B------:R-:W1:Y:S01]  /*b910*/  @P4 LDC R32, c[0x0][0xbec] ;  /* 0x0002fb00ff204b82 */ /* 0x000e620000000800 */
[----:B------:R-:W-:Y:S02]  /*b920*/  ISETP.NE.AND.EX P2, PT, R103, RZ, PT, P2 ;  /* 0x000000ff6700720c */ /* 0x000fe40003f45320 */
[----:B------:R-:W-:Y:S02]  /*b930*/  SEL R30, R30, 0x978, P3 ;  /* 0x000009781e1e7807 */ /* 0x000fe40001800000 */
[----:B------:R-:W-:-:S02]  /*b940*/  SEL R186, R186, RZ, !P2 ;  /* 0x000000ffbaba7207 */ /* 0x000fc40005000000 */
[----:B------:R-:W-:Y:S01]  /*b950*/  SEL R191, R191, RZ, !P2 ;  /* 0x000000ffbfbf7207 */ /* 0x000fe20005000000 */
[----:B------:R-:W4:Y:S01]  /*b960*/  LDC.64 R10, c[0x0][R30+0x220] ;  /* 0x000088001e0a7b82 */ /* 0x000f220000000a00 */
[----:B------:R-:W-:-:S07]  /*b970*/  SEL R29, R207, RZ, P3 ;  /* 0x000000ffcf1d7207 */ /* 0x000fce0001800000 */
[----:B------:R-:W0:Y:S08]  /*b980*/  LDC.64 R6, c[0x0][R30+0x218] ;  /* 0x000086001e067b82 */ /* 0x000e300000000a00 */
[----:B------:R-:W1:Y:S08]  /*b990*/  @P4 LDC R33, c[0x0][0xbf0] ;  /* 0x0002fc00ff214b82 */ /* 0x000e700000000800 */
[----:B------:R-:W1:Y:S01]  /*b9a0*/  LDC.64 R4, c[0x0][0xba8] ;  /* 0x0002ea00ff047b82 */ /* 0x000e620000000a00 */
[----:B----4-:R-:W-:-:S04]  /*b9b0*/  IMAD R11, R11, R186, RZ ;  /* 0x000000ba0b0b7224 */ /* 0x010fc800078e02ff */
[C---:B------:R-:W-:Y:S02]  /*b9c0*/  IMAD R191, R10.reuse, R191, R11 ;  /* 0x000000bf0abf7224 */ /* 0x040fe400078e020b */
[----:B------:R-:W-:Y:S01]  /*b9d0*/  IMAD.WIDE.U32 R10, R10, R186, RZ ;  /* 0x000000ba0a0a7225 */ /* 0x000fe200078e00ff */
[----:B--2---:R-:W2:Y:S03]  /*b9e0*/  LDC.64 R12, c[0x0][R30+0x228] ;  /* 0x00008a001e0c7b82 */ /* 0x004ea60000000a00 */
[----:B0-----:R-:W-:-:S04]  /*b9f0*/  IMAD.WIDE.U32 R14, R6, R189, RZ ;  /* 0x000000bd060e7225 */ /* 0x001fc800078e00ff */
[----:B------:R-:W-:Y:S02]  /*ba00*/  IMAD R31, R7, R189, RZ ;  /* 0x000000bd071f7224 */ /* 0x000fe400078e02ff */
[----:B------:R-:W0:Y:S01]  /*ba10*/  LDC.64 R6, c[0x0][R30+0x210] ;  /* 0x000084001e067b82 */ /* 0x000e220000000a00 */
[----:B------:R-:W-:Y:S02]  /*ba20*/  IMAD.IADD R191, R11, 0x1, R191 ;  /* 0x000000010bbf7824 */ /* 0x000fe400078e02bf */
[----:B------:R-:W-:Y:S02]  /*ba30*/  IMAD.IADD R31, R15, 0x1, R31 ;  /* 0x000000010f1f7824 */ /* 0x000fe400078e021f */
[----:B------:R-:W-:-:S03]  /*ba40*/  IMAD.MOV.U32 R15, RZ, RZ, R35 ;  /* 0x000000ffff0f7224 */ /* 0x000fc600078e0023 */
[----:B-1----:R-:W1:Y:S01]  /*ba50*/  @!P3 LDC R4, c[0x0][0xb50] ;  /* 0x0002d400ff04bb82 */ /* 0x002e620000000800 */
[----:B--2---:R-:W-:-:S07]  /*ba60*/  IMAD R13, R13, R29, RZ ;  /* 0x0000001d0d0d7224 */ /* 0x004fce00078e02ff */
[----:B------:R-:W2:Y:S01]  /*ba70*/  @!P3 LDC R5, c[0x0][0xb54] ;  /* 0x0002d500ff05bb82 */ /* 0x000ea20000000800 */
[--C-:B---3--:R-:W-:Y:S01]  /*ba80*/  IADD3 R28, P2, P5, R10, R14, R104.reuse ;  /* 0x0000000e0a1c7210 */ /* 0x108fe20007d5e068 */
[----:B------:R-:W-:Y:S01]  /*ba90*/  @P4 IMAD.HI.U32 R14, R35, R32, RZ ;  /* 0x00000020230e4227 */ /* 0x000fe200078e00ff */
[----:B------:R-:W-:-:S03]  /*baa0*/  SHF.R.S32.HI R102, RZ, 0x1f, R104 ;  /* 0x0000001fff667819 */ /* 0x000fc60000011468 */
[----:B------:R-:W-:Y:S01]  /*bab0*/  IMAD.WIDE.U32 R10, R12, R29, RZ ;  /* 0x0000001d0c0a7225 */ /* 0x000fe200078e00ff */
[----:B------:R-:W-:Y:S02]  /*bac0*/  @P4 SHF.R.U32.HI R15, RZ, R33, R14 ;  /* 0x00000021ff0f4219 */ /* 0x000fe4000001160e */
[----:B------:R-:W-:Y:S01]  /*bad0*/  IADD3.X R12, R191, R31, R102, P2, P5 ;  /* 0x0000001fbf0c7210 */ /* 0x000fe200017ea466 */
[----:B------:R-:W-:Y:S01]  /*bae0*/  IMAD.IADD R29, R11, 0x1, R13 ;  /* 0x000000010b1d7824 */ /* 0x000fe200078e020d */
[----:B------:R-:W-:Y:S01]  /*baf0*/  IADD3 R10, P2, P5, R15, R28, R10 ;  /* 0x0000001c0f0a7210 */ /* 0x000fe20007d5e00a */
[--C-:B------:R-:W-:Y:S01]  /*bb00*/  IMAD.MOV R14, RZ, RZ, -R15.reuse ;  /* 0x000000ffff0e7224 */ /* 0x100fe200078e0a0f */
[----:B------:R-:W-:-:S03]  /*bb10*/  SHF.R.S32.HI R11, RZ, 0x1f, R15 ;  /* 0x0000001fff0b7819 */ /* 0x000fc6000001140f */
[----:B------:R-:W-:Y:S01]  /*bb20*/  IMAD R13, R95, R14, R35 ;  /* 0x0000000e5f0d7224 */ /* 0x000fe200078e0223 */
[----:B------:R-:W-:-:S03]  /*bb30*/  IADD3.X R11, R11, R12, R29, P2, P5 ;  /* 0x0000000c0b0b7210 */ /* 0x000fc600017ea41d */
        /* <DEDUP_REMOVED lines=12> */
.L_x_2248:
[----:B------:R-:W-:Y:S01]  /*bc00*/  SHFL.IDX PT, R4, R10, RZ, 0x1c1f ;  /* 0x001c1fff0a047589 */ /* 0x000fe200000e0000 */
[----:B------:R-:W-:Y:S01]  /*bc10*/  IMAD.IADD R13, R227, 0x1, R18 ;  /* 0x00000001e30d7824 */ /* 0x000fe200078e0212 */
        /* <DEDUP_REMOVED lines=11> */
[----:B------:R-:W-:Y:S01]  /*bcd0*/  IMAD R3, R208, 0x40, R23 ;  /* 0x00000040d0037824 */ /* 0x000fe200078e0217 */
[----:B------:R-:W1:Y:S01]  /*bce0*/  @P4 LDC R49, c[0x0][0xbec] ;  /* 0x0002fb00ff314b82 */ /* 0x000e620000000800 */
[----:B------:R-:W-:Y:S02]  /*bcf0*/  ULDC.64 UR4, c[0x0][0xaa0] ;  /* 0x0002a80000047ab9 */ /* 0x000fe40000000a00 */
[----:B------:R-:W-:-:S03]  /*bd00*/  IMAD.WIDE R16, R3, 0x2, R16 ;  /* 0x0000000203107825 */ /* 0x000fc600078e0210 */
[C---:B------:R-:W-:Y:S02]  /*bd10*/  IADD3 R9, P6, R16.reuse, 0x1000, RZ ;  /* 0x0000100010097810 */ /* 0x040fe40007fde0ff */
[----:B------:R-:W2:Y:S01]  /*bd20*/  @P4 LDC R51, c[0x0][0xbf0] ;  /* 0x0002fc00ff334b82 */ /* 0x000ea20000000800 */
[C---:B------:R-:W-:Y:S02]  /*bd30*/  IADD3 R13, P5, R16.reuse, 0x2000, RZ ;  /* 0x00002000100d7810 */ /* 0x040fe40007fbe0ff */
[----:B------:R-:W-:Y:S02]  /*bd40*/  LOP3.LUT R8, R9, 0x380, RZ, 0xc0, !PT ;  /* 0x0000038009087812 */ /* 0x000fe400078ec0ff */
[----:B------:R-:W-:Y:S02]  /*bd50*/  IADD3 R29, P3, R16, 0x3000, RZ ;  /* 0x00003000101d7810 */ /* 0x000fe40007f7e0ff */
[----:B------:R-:W-:Y:S02]  /*bd60*/  SHF.R.U64 R8, R8, 0x3, RZ ;  /* 0x0000000308087819 */ /* 0x000fe400000012ff */
[----:B------:R-:W-:-:S02]  /*bd70*/  IADD3 R33, P2, R16, 0x4000, RZ ;  /* 0x0000400010217810 */ /* 0x000fc40007f5e0ff */
[----:B------:R-:W-:Y:S01]  /*bd80*/  LOP3.LUT R8, R8, R9, RZ, 0x3c, !PT ;  /* 0x0000000908087212 */ /* 0x000fe200078e3cff */
[--C-:B------:R-:W-:Y:S01]  /*bd90*/  IMAD.X R9, RZ, RZ, R17.reuse, P6 ;  /* 0x000000ffff097224 */ /* 0x100fe200030e0611 */
[C---:B------:R-:W-:Y:S02]  /*bda0*/  IADD3 R3, P6, R16.reuse, 0x7000, RZ ;  /* 0x0000700010037810 */ /* 0x040fe40007fde0ff */
[C---:B------:R-:W-:Y:S02]  /*bdb0*/  IADD3 R37, P1, R16.reuse, 0x5000, RZ ;  /* 0x0000500010257810 */ /* 0x040fe40007f3e0ff */
[C---:B------:R-:W-:Y:S01]  /*bdc0*/  IADD3 R41, P0, R16.reuse, 0x6000, RZ ;  /* 0x0000600010297810 */ /* 0x040fe20007f1e0ff */
[----:B------:R-:W-:Y:S01]  /*bdd0*/  IMAD.X R45, RZ, RZ, R17, P6 ;  /* 0x000000ffff2d7224 */ /* 0x000fe200030e0611 */
[----:B0-----:R-:W-:Y:S01]  /*bde0*/  LOP3.LUT R5, R16, 0x380, RZ, 0xc0, !PT ;  /* 0x0000038010057812 */ /* 0x001fe200078ec0ff */
[----:B------:R-:W5:Y:S01]  /*bdf0*/  LD.E.128 R8, desc[UR56][R8.64] ;  /* 0x0000003808087980 */ /* 0x000f62000c101d00 */
[----:B------:R-:W-:-:S02]  /*be00*/  LOP3.LUT R0, R3, 0x380, RZ, 0xc0, !PT ;  /* 0x0000038003007812 */ /* 0x000fc400078ec0ff */
[----:B------:R-:W-:Y:S02]  /*be10*/  LOP3.LUT R12, R13, 0x380, RZ, 0xc0, !PT ;  /* 0x000003800d0c7812 */ /* 0x000fe400078ec0ff */
[----:B------:R-:W-:Y:S02]  /*be20*/  LOP3.LUT R28, R29, 0x380, RZ, 0xc0, !PT ;  /* 0x000003801d1c7812 */ /* 0x000fe400078ec0ff */
[----:B------:R-:W-:Y:S02]  /*be30*/  LOP3.LUT R32, R33, 0x380, RZ, 0xc0, !PT ;  /* 0x0000038021207812 */ /* 0x000fe400078ec0ff */
[----:B------:R-:W-:Y:S02]  /*be40*/  LOP3.LUT R36, R37, 0x380, RZ, 0xc0, !PT ;  /* 0x0000038025247812 */ /* 0x000fe400078ec0ff */
[----:B------:R-:W-:Y:S02]  /*be50*/  LOP3.LUT R40, R41, 0x380, RZ, 0xc0, !PT ;  /* 0x0000038029287812 */ /* 0x000fe400078ec0ff */
[----:B------:R-:W-:-:S02]  /*be60*/  SHF.R.U64 R5, R5, 0x3, RZ ;  /* 0x0000000305057819 */ /* 0x000fc400000012ff */
[----:B------:R-:W-:Y:S02]  /*be70*/  SHF.R.U64 R0, R0, 0x3, RZ ;  /* 0x0000000300007819 */ /* 0x000fe400000012ff */
[----:B------:R-:W-:Y:S02]  /*be80*/  SHF.R.U64 R12, R12, 0x3, RZ ;  /* 0x000000030c0c7819 */ /* 0x000fe400000012ff */
[----:B------:R-:W-:Y:S02]  /*be90*/  SHF.R.U64 R28, R28, 0x3, RZ ;  /* 0x000000031c1c7819 */ /* 0x000fe400000012ff */
[----:B------:R-:W-:Y:S02]  /*bea0*/  SHF.R.U64 R32, R32, 0x3, RZ ;  /* 0x0000000320207819 */ /* 0x000fe400000012ff */
[----:B------:R-:W-:Y:S02]  /*beb0*/  SHF.R.U64 R36, R36, 0x3, RZ ;  /* 0x0000000324247819 */ /* 0x000fe400000012ff */
[----:B------:R-:W-:-:S02]  /*bec0*/  SHF.R.U64 R40, R40, 0x3, RZ ;  /* 0x0000000328287819 */ /* 0x000fc400000012ff */
[----:B------:R-:W-:Y:S02]  /*bed0*/  LOP3.LUT R16, R5, R16, RZ, 0x3c, !PT ;  /* 0x0000001005107212 */ /* 0x000fe400078e3cff */
[----:B------:R-:W-:Y:S01]  /*bee0*/  LOP3.LUT R44, R0, R3, RZ, 0x3c, !PT ;  /* 0x00000003002c7212 */ /* 0x000fe200078e3cff */
[----:B------:R-:W-:Y:S01]  /*bef0*/  IMAD R3, R102, UR4, RZ ;  /* 0x0000000466037c24 */ /* 0x000fe2000f8e02ff */
        /* <DEDUP_REMOVED lines=10> */
[----:B------:R0:W5:Y:S01]  /*bfa0*/  LD.E.128 R4, desc[UR56][R16.64] ;  /* 0x0000003810047980 */ /* 0x000162000c101d00 */
[----:B------:R-:W-:-:S03]  /*bfb0*/  SHF.R.S32.HI R21, RZ, 0x1f, R186 ;  /* 0x0000001fff157819 */ /* 0x000fc600000114ba */
[----:B------:R-:W5:Y:S04]  /*bfc0*/  LD.E.128 R12, desc[UR56][R12.64] ;  /* 0x000000380c0c7980 */ /* 0x000f68000c101d00 */
[----:B------:R-:W5:Y:S01]  /*bfd0*/  LD.E.128 R28, desc[UR56][R28.64] ;  /* 0x000000381c1c7980 */ /* 0x000f62000c101d00 */
[C---:B0-----:R-:W-:Y:S02]  /*bfe0*/  IMAD R17, R104.reuse, UR5, R3 ;  /* 0x0000000568117c24 */ /* 0x041fe4000f8e0203 */
[----:B------:R-:W-:Y:S01]  /*bff0*/  IMAD.WIDE.U32 R2, R104, UR4, RZ ;  /* 0x0000000468027c25 */ /* 0x000fe2000f8e00ff */
[----:B------:R-:W-:Y:S01]  /*c000*/  ULDC.64 UR4, c[0x0][0xae8] ;  /* 0x0002ba0000047ab9 */ /* 0x000fe20000000a00 */
[----:B------:R-:W5:Y:S02]  /*c010*/  LD.E.128 R32, desc[UR56][R32.64] ;  /* 0x0000003820207980 */ /* 0x000f64000c101d00 */
[----:B------:R-:W-:-:S02]  /*c020*/  IMAD.IADD R3, R3, 0x1, R17 ;  /* 0x0000000103037824 */ /* 0x000fc400078e0211 */
[----:B------:R-:W-:Y:S01]  /*c030*/  IMAD R17, R188, 0x20, R208 ;  /* 0x00000020bc117824 */ /* 0x000fe200078e02d0 */
[----:B------:R-:W5:Y:S03]  /*c040*/  LD.E.128 R36, desc[UR56][R36.64] ;  /* 0x0000003824247980 */ /* 0x000f66000c101d00 */
[----:B------:R-:W-:Y:S01]  /*c050*/  IMAD.IADD R20, R18, 0x1, R17 ;  /* 0x0000000112147824 */ /* 0x000fe200078e0211 */
[----:B------:R-:W5:Y:S01]  /*c060*/  LD.E.128 R40, desc[UR56][R40.64] ;  /* 0x0000003828287980 */ /* 0x000f62000c101d00 */
[----:B------:R-:W-:-:S03]  /*c070*/  IMAD.WIDE.U32 R2, R189, UR4, R2 ;  /* 0x00000004bd027c25 */ /* 0x000fc6000f8e0002 */
[----:B------:R-:W5:Y:S01]  /*c080*/  LD.E.128 R44, desc[UR56][R44.64] ;  /* 0x000000382c2c7980 */ /* 0x000f62000c101d00 */
[----:B-1----:R-:W-:Y:S01]  /*c090*/  @P4 IMAD.HI.U32 R0, R20, R49, RZ ;  /* 0x0000003114004227 */ /* 0x002fe200078e00ff */
[----:B------:R-:W-:Y:S01]  /*c0a0*/  @!PT LDS RZ, [RZ] ;  /* 0x00000000fffff984 */ /* 0x000fe20000000800 */
[----:B------:R-:W-:Y:S01]  /*c0b0*/  @!PT LDS RZ, [RZ] ;  /* 0x00000000fffff984 */ /* 0x000fe20000000800 */
[----:B------:R-:W-:Y:S01]  /*c0c0*/  @!PT LDS RZ, [RZ] ;  /* 0x00000000fffff984 */ /* 0x000fe20000000800 */
[----:B------:R-:W-:Y:S01]  /*c0d0*/  @!PT LDS RZ, [RZ] ;  /* 0x00000000fffff984 */ /* 0x000fe20000000800 */
[----:B------:R0:W-:Y:S06]  /*c0e0*/  MEMBAR.ALL.CTA ;  /* 0x0000000000007992 */ /* 0x0001ec0000008000 */
[----:B0-----:R-:W0:Y:S01]  /*c0f0*/  FENCE.VIEW.ASYNC.S ;  /* 0x00000000000073c6 */ /* 0x001e220000000000 */
[----:B------:R-:W-:Y:S01]  /*c100*/  IMAD R3, R189, UR5, R3 ;  /* 0x00000005bd037c24 */ /* 0x000fe2000f8e0203 */
[----:B------:R-:W-:Y:S01]  /*c110*/  ULDC.64 UR4, c[0x0][0xaf0] ;  /* 0x0002bc0000047ab9 */ /* 0x000fe20000000a00 */
[----:B------:R-:W-:Y:S01]  /*c120*/  IMAD.MOV.U32 R17, RZ, RZ, R20 ;  /* 0x000000ffff117224 */ /* 0x000fe200078e0014 */
[----:B--2---:R-:W-:Y:S01]  /*c130*/  @P4 SHF.R.U32.HI R17, RZ, R51, R0 ;  /* 0x00000033ff114219 */ /* 0x004fe20000011600 */
[----:B------:R-:W-:-:S03]  /*c140*/  IMAD R21, R21, UR4, RZ ;  /* 0x0000000415157c24 */ /* 0x000fc6000f8e02ff */
[--C-:B------:R-:W-:Y:S01]  /*c150*/  SHF.R.S32.HI R0, RZ, 0x1f, R17.reuse ;  /* 0x0000001fff007819 */ /* 0x100fe20000011411 */
[----:B------:R-:W-:Y:S02]  /*c160*/  IMAD.MOV R16, RZ, RZ, -R17 ;  /* 0x000000ffff107224 */ /* 0x000fe400078e0a11 */
[C---:B------:R-:W-:Y:S02]  /*c170*/  IMAD R21, R186.reuse, UR5, R21 ;  /* 0x00000005ba157c24 */ /* 0x040fe4000f8e0215 */
[----:B------:R-:W-:Y:S01]  /*c180*/  IMAD.WIDE.U32 R2, R186, UR4, R2 ;  /* 0x00000004ba027c25 */ /* 0x000fe2000f8e0002 */
[----:B------:R-:W-:-:S03]  /*c190*/  ULDC.64 UR4, c[0x0][0xae0] ;  /* 0x0002b80000047ab9 */ /* 0x000fc60000000a00 */
[----:B------:R-:W-:Y:S02]  /*c1a0*/  IMAD R0, R0, UR4, RZ ;  /* 0x0000000400007c24 */ /* 0x000fe4000f8e02ff */
[----:B------:R-:W-:Y:S02]  /*c1b0*/  IMAD R95, R95, R16, R20 ;  /* 0x000000105f5f7224 */ /* 0x000fe400078e0214 */
[----:B------:R-:W-:Y:S02]  /*c1c0*/  IMAD.IADD R3, R3, 0x1, R21 ;  /* 0x0000000103037824 */ /* 0x000fe400078e0215 */
[C---:B------:R-:W-:Y:S01]  /*c1d0*/  IMAD R21, R17.reuse, UR5, R0 ;  /* 0x0000000511157c24 */ /* 0x040fe2000f8e0200 */
[----:B------:R-:W-:Y:S01]  /*c1e0*/  SHF.R.S32.HI R0, RZ, 0x1f, R95 ;  /* 0x0000001fff007819 */ /* 0x000fe2000001145f */
[----:B------:R-:W-:Y:S01]  /*c1f0*/  IMAD.WIDE.U32 R2, R17, UR4, R2 ;  /* 0x0000000411027c25 */ /* 0x000fe2000f8e0002 */
[----:B------:R-:W-:-:S03]  /*c200*/  ULDC.64 UR4, c[0x0][0xad8] ;  /* 0x0002b60000047ab9 */ /* 0x000fc60000000a00 */
[----:B------:R-:W-:Y:S02]  /*c210*/  IMAD.IADD R3, R3, 0x1, R21 ;  /* 0x0000000103037824 */ /* 0x000fe400078e0215 */
[----:B------:R-:W-:Y:S02]  /*c220*/  IMAD R0, R0, UR4, RZ ;  /* 0x0000000400007c24 */ /* 0x000fe4000f8e02ff */
[----:B------:R-:W-:Y:S02]  /*c230*/  IMAD.IADD R49, R208, 0x1, R18 ;  /* 0x00000001d0317824 */ /* 0x000fe400078e0212 */
        /* <DEDUP_REMOVED lines=11> */
[----:B0-----:R0:W1:Y:S01]  /*c2f0*/  SHFL.IDX PT, R16, R0, RZ, 0x181f ;  /* 0x00181fff00107589 */ /* 0x00106200000e0000 */
[----:B------:R-:W-:Y:S01]  /*c300*/  IADD3 R17, R49, 0x40, RZ ;  /* 0x0000004031117810 */ /* 0x000fe20007ffe0ff */
[----:B------:R0:W-:Y:S01]  /*c310*/  SYNCS.ARRIVE.TRANS64.RED.A1T0 RZ, [R22+URZ], RZ ;  /* 0x000000ff16ff79a7 */ /* 0x0001e2000810043f */
[----:B------:R-:W-:Y:S01]  /*c320*/  BSSY B1, `(.L_x_2250) ;  /* 0x000000d000017945 */ /* 0x000fe20003800000 */
[----:B------:R0:W2:Y:S01]  /*c330*/  SHFL.IDX PT, R20, R18, RZ, 0x181f ;  /* 0x00181fff12147589 */ /* 0x0000a200000e0000 */
[----:B------:R-:W-:-:S02]  /*c340*/  ISETP.GE.AND P1, PT, R17, R24, PT ;  /* 0x000000181100720c */ /* 0x000fc40003f26270 */
[----:B------:R-:W-:Y:S11]  /*c350*/  @P2 BRA `(.L_x_2251) ;  /* 0x0000000000242947 */ /* 0x000ff60003800000 */
        /* <DEDUP_REMOVED lines=9> */
.L_x_2251:
[----:B------:R-:W-:Y:S05]  /*c3f0*/  BSYNC B1 ;  /* 0x0000000000017941 */ /* 0x000fea0003800000 */
.L_x_2250:
[----:B---3-5:R3:W4:Y:S01]  /*c400*/  SHFL.IDX PT, R6, R18, 0x1, 0x181f ;  /* 0x00381f0012067f89 */ /* 0x02872200000e0000 */
        /* <DEDUP_REMOVED lines=12> */
.L_x_2253:
[----:B------:R-:W-:Y:S05]  /*c4d0*/  BSYNC B1 ;  /* 0x0000000000017941 */ /* 0x000fea0003800000 */
.L_x_2252:
[----:B----4-:R4:W1:Y:S01]  /*c4e0*/  SHFL.IDX PT, R6, R18, 0x2, 0x181f ;  /* 0x00581f0012067f89 */ /* 0x01086200000e0000 */
[----:B------:R-:W-:Y:S03]  /*c4f0*/  BSSY B1, `(.L_x_2254) ;  /* 0x000000c000017945 */ /* 0x000fe60003800000 */
[----:B0-----:R4:W0:Y:S01]  /*c500*/  SHFL.IDX PT, R4, R0, 0x2, 0x181f ;  /* 0x00581f0000047f89 */ /* 0x00182200000e0000 */
[----:B------:R-:W-:Y:S05]  /*c510*/  @P1 BRA `(.L_x_2255) ;  /* 0x0000000000241947 */ /* 0x000fea0003800000 */
[----:B------:R-:W-:Y:S02]  /*c520*/  ULDC UR4, c[0x0][0xac8] ;  /* 0x0002b20000047ab9 */ /* 0x000fe40000000800 */
[----:B------:R-:W-:Y:S02]  /*c530*/  ISETP.GE.AND P2, PT, R23, UR4, PT ;  /* 0x0000000417007c0c */ /* 0x000fe4000bf46270 */
[----:B------:R-:W-:-:S11]  /*c540*/  ISETP.GE.AND P3, PT, R187, UR4, PT ;  /* 0x00000004bb007c0c */ /* 0x000fd6000bf66270 */
[-C--:B0-----:R-:W-:Y:S02]  /*c550*/  @!P2 LEA R2, P0, R23, R4.reuse, 0x1 ;  /* 0x000000041702a211 */ /* 0x081fe400078008ff */
[----:B------:R-:W-:Y:S02]  /*c560*/  @!P3 LEA R4, P1, R187, R4, 0x1 ;  /* 0x00000004bb04b211 */ /* 0x000fe400078208ff */
[-C--:B-1----:R-:W-:Y:S02]  /*c570*/  @!P2 LEA.HI.X R3, R23, R6.reuse, R230, 0x1, P0 ;  /* 0x000000061703a211 */ /* 0x082fe400000f0ce6 */
[----:B------:R-:W-:-:S03]  /*c580*/  @!P3 LEA.HI.X R5, R187, R6, R229, 0x1, P1 ;  /* 0x00000006bb05b211 */ /* 0x000fc600008f0ce5 */
[----:B------:R0:W-:Y:S04]  /*c590*/  @!P2 ST.E.128 desc[UR56][R2.64], R12 ;  /* 0x0000000c0200a985 */ /* 0x0001e8000c101d38 */
[----:B------:R0:W-:Y:S02]  /*c5a0*/  @!P3 ST.E.128 desc[UR56][R4.64], R40 ;  /* 0x000000280400b985 */ /* 0x0001e4000c101d38 */
.L_x_2255:
[----:B------:R-:W-:Y:S05]  /*c5b0*/  BSYNC B1 ;  /* 0x0000000000017941 */ /* 0x000fea0003800000 */
.L_x_2254:
[----:B0-----:R-:W-:Y:S01]  /*c5c0*/  VIADD R3, R49, 0x60 ;  /* 0x0000006031037836 */ /* 0x001fe20000000000 */
[----:B---34-:R-:W0:Y:S04]  /*c5d0*/  SHFL.IDX PT, R18, R18, 0x3, 0x181f ;  /* 0x00781f0012127f89 */ /* 0x018e2800000e0000 */
[----:B------:R-:W-:Y:S01]  /*c5e0*/  ISETP.GE.AND P0, PT, R3, R24, PT ;  /* 0x000000180300720c */ /* 0x000fe20003f06270 */
[----:B------:R-:W3:-:S12]  /*c5f0*/  SHFL.IDX PT, R0, R0, 0x3, 0x181f ;  /* 0x00781f0000007f89 */ /* 0x000ed800000e0000 */
[----:B------:R-:W-:Y:S05]  /*c600*/  @P0 BRA `(.L_x_2256) ;  /* 0x0000001400dc0947 */ /* 0x000fea0003800000 */
        /* <DEDUP_REMOVED lines=11> */
.L_x_2249:
[----:B0-----:R-:W0:Y:S01]  /*c6c0*/  @P4 LDC R0, c[0x0][0xbec] ;  /* 0x0002fb00ff004b82 */ /* 0x001e220000000800 */
[----:B------:R-:W-:Y:S01]  /*c6d0*/  ULDC.64 UR4, c[0x0][0xb08] ;  /* 0x0002c20000047ab9 */ /* 0x000fe20000000a00 */
[----:B------:R-:W-:Y:S01]  /*c6e0*/  ULDC.64 UR6, c[0x0][0xb30] ;  /* 0x0002cc0000067ab9 */ /* 0x000fe20000000a00 */
[----:B------:R-:W-:Y:S01]  /*c6f0*/  IMAD R7, R102, UR4, RZ ;  /* 0x0000000466077c24 */ /* 0x000fe2000f8e02ff */
[----:B------:R-:W-:Y:S01]  /*c700*/  ISETP.GE.AND P0, PT, R13, R24, PT ;  /* 0x000000180d00720c */ /* 0x000fe20003f06270 */
[C---:B------:R-:W-:Y:S01]  /*c710*/  IMAD.WIDE.U32 R4, R104.reuse, UR4, RZ ;  /* 0x0000000468047c25 */ /* 0x040fe2000f8e00ff */
[----:B------:R-:W-:Y:S02]  /*c720*/  BSSY B1, `(.L_x_2257) ;  /* 0x0000069000017945 */ /* 0x000fe40003800000 */
[----:B------:R-:W1:Y:S01]  /*c730*/  @P4 LDC R11, c[0x0][0xbf0] ;  /* 0x0002fc00ff0b4b82 */ /* 0x000e620000000800 */
[----:B------:R-:W-:Y:S01]  /*c740*/  IMAD R7, R104, UR5, R7 ;  /* 0x0000000568077c24 */ /* 0x000fe2000f8e0207 */
[----:B------:R-:W-:Y:S01]  /*c750*/  ULDC.64 UR4, c[0x0][0xb38] ;  /* 0x0002ce0000047ab9 */ /* 0x000fe20000000a00 */
[----:B------:R-:W-:-:S02]  /*c760*/  VIADD R22, R22, 0x34820 ;  /* 0x0003482016167836 */ /* 0x000fc40000000000 */
[----:B------:R-:W-:Y:S01]  /*c770*/  IMAD.IADD R5, R5, 0x1, R7 ;  /* 0x0000000105057824 */ /* 0x000fe200078e0207 */
[----:B------:R-:W-:Y:S02]  /*c780*/  SHF.R.S32.HI R7, RZ, 0x1f, R186 ;  /* 0x0000001fff077819 */ /* 0x000fe400000114ba */
[----:B------:R-:W-:Y:S01]  /*c790*/  PRMT R22, RZ, 0x654, R22 ;  /* 0x00000654ff167816 */ /* 0x000fe20000000016 */
[----:B------:R-:W-:-:S03]  /*c7a0*/  IMAD.WIDE.U32 R4, R189, UR4, R4 ;  /* 0x00000004bd047c25 */ /* 0x000fc6000f8e0004 */
[----:B------:R2:W-:Y:S01]  /*c7b0*/  SYNCS.ARRIVE.TRANS64.RED.A1T0 RZ, [R22+URZ], RZ ;  /* 0x000000ff16ff79a7 */ /* 0x0005e2000810043f */
[----:B------:R-:W-:Y:S01]  /*c7c0*/  IMAD R5, R189, UR5, R5 ;  /* 0x00000005bd057c24 */ /* 0x000fe2000f8e0205 */
[----:B------:R-:W-:Y:S02]  /*c7d0*/  ULDC.64 UR4, c[0x0][0xb40] ;  /* 0x0002d00000047ab9 */ /* 0x000fe40000000a00 */
[----:B------:R-:W-:Y:S02]  /*c7e0*/  IMAD R7, R7, UR4, RZ ;  /* 0x0000000407077c24 */ /* 0x000fe4000f8e02ff */
[----:B0-----:R-:W-:-:S04]  /*c7f0*/  @P4 IMAD.HI.U32 R0, R35, R0, RZ ;  /* 0x0000000023004227 */ /* 0x001fc800078e00ff */
[C---:B------:R-:W-:Y:S02]  /*c800*/  IMAD R9, R186.reuse, UR5, R7 ;  /* 0x00000005ba097c24 */ /* 0x040fe4000f8e0207 */
[----:B------:R-:W-:Y:S01]  /*c810*/  IMAD.WIDE.U32 R4, R186, UR4, R4 ;  /* 0x00000004ba047c25 */ /* 0x000fe2000f8e0004 */
[----:B------:R-:W-:-:S03]  /*c820*/  ULDC.64 UR4, c[0x0][0xb48] ;  /* 0x0002d20000047ab9 */ /* 0x000fc60000000a00 */
[----:B------:R-:W-:Y:S01]  /*c830*/  IMAD.MOV.U32 R7, RZ, RZ, R35 ;  /* 0x000000ffff077224 */ /* 0x000fe200078e0023 */
[----:B-1----:R-:W-:Y:S01]  /*c840*/  @P4 SHF.R.U32.HI R7, RZ, R11, R0 ;  /* 0x0000000bff074219 */ /* 0x002fe20000011600 */
        /* <DEDUP_REMOVED lines=86> */
.L_x_2258:
[----:B------:R-:W-:Y:S05]  /*cdb0*/  BSYNC B1 ;  /* 0x0000000000017941 */ /* 0x000fea0003800000 */
.L_x_2257:
[----:B------:R-:W-:Y:S01]  /*cdc0*/  ISETP.GE.AND P0, PT, R29, R24, PT ;  /* 0x000000181d00720c */ /* 0x000fe20003f06270 */
[----:B----4-:R3:W4:Y:S04]  /*cdd0*/  SHFL.IDX PT, R5, R16, 0x1, 0x1c1f ;  /* 0x003c1f0010057f89 */ /* 0x01072800000e0000 */
[----:B------:R3:W0:Y:S08]  /*cde0*/  SHFL.IDX PT, R4, R0, 0x1, 0x1c1f ;  /* 0x003c1f0000047f89 */ /* 0x00063000000e0000 */
[----:B---3--:R-:W-:Y:S05]  /*cdf0*/  @P0 BRA `(.L_x_2256) ;  /* 0x0000000c00e00947 */ /* 0x008fea0003800000 */
[----:B------:R-:W-:Y:S02]  /*ce00*/  ULDC UR4, c[0x0][0xac8] ;  /* 0x0002b20000047ab9 */ /* 0x000fe40000000800 */
[----:B------:R-:W-:Y:S02]  /*ce10*/  ISETP.GE.AND P1, PT, R206, UR4, PT ;  /* 0x00000004ce007c0c */ /* 0x000fe4000bf26270 */
[----:B------:R-:W-:Y:S02]  /*ce20*/  ISETP.GE.AND P0, PT, R205, UR4, PT ;  /* 0x00000004cd007c0c */ /* 0x000fe4000bf06270 */
[----:B------:R-:W-:Y:S02]  /*ce30*/  ISETP.GE.AND P2, PT, R184, UR4, PT ;  /* 0x00000004b8007c0c */ /* 0x000fe4000bf46270 */
[----:B------:R-:W-:Y:S02]  /*ce40*/  ISETP.GE.AND P4, PT, R203, UR4, PT ;  /* 0x00000004cb007c0c */ /* 0x000fe4000bf86270 */
[----:B------:R-:W-:-:S05]  /*ce50*/  ISETP.GE.AND P3, PT, R204, UR4, PT ;  /* 0x00000004cc007c0c */ /* 0x000fca000bf66270 */
[CC--:B0-----:R-:W-:Y:S02]  /*ce60*/  @!P1 LEA R6, P5, R206.reuse, R4.reuse, 0x2 ;  /* 0x00000004ce069211 */ /* 0x0c1fe400078a10ff */
[CC--:B------:R-:W-:Y:S02]  /*ce70*/  @!P0 LEA R8, P6, R205.reuse, R4.reuse, 0x2 ;  /* 0x00000004cd088211 */ /* 0x0c0fe400078c10ff */
[-C--:B-1--4-:R-:W-:Y:S01]  /*ce80*/  @!P1 LEA.HI.X R7, R206, R5.reuse, R225, 0x2, P5 ;  /* 0x00000005ce079211 */ /* 0x092fe200028f14e1 */
        /* <DEDUP_REMOVED lines=53> */
[----:B---3--:R-:W-:-:S04]  /*d1e0*/  LEA R2, P0, R192, R4, 0x2 ;  /* 0x00000004c0027211 */ /* 0x008fc800078010ff */
[----:B------:R-:W-:-:S05]  /*d1f0*/  LEA.HI.X R3, R192, R5, R211, 0x2, P0 ;  /* 0x00000005c0037211 */ /* 0x000fca00000f14d3 */
[----:B------:R0:W-:Y:S01]  /*d200*/  ST.E.64 desc[UR56][R2.64], R86 ;  /* 0x0000005602007985 */ /* 0x0001e2000c101b38 */
[----:B------:R-:W-:Y:S05]  /*d210*/  BRA `(.L_x_2256) ;  /* 0x0000000800d87947 */ /* 0x000fea0003800000 */
.L_x_2247:
        /* <DEDUP_REMOVED lines=24> */
.L_x_2259:
[----:B------:R-:W-:Y:S01]  /*d3a0*/  BSSY B1, `(.L_x_2260) ;  /* 0x0000036000017945 */ /* 0x000fe20003800000 */
[----:B------:R-:W-:Y:S02]  /*d3b0*/  SEL R21, R186, RZ, !P0 ;  /* 0x000000ffba157207 */ /* 0x000fe40004000000 */
[----:B------:R-:W-:Y:S02]  /*d3c0*/  SEL R191, R191, RZ, !P0 ;  /* 0x000000ffbfbf7207 */ /* 0x000fe40004000000 */
[----:B-----5:R-:W-:Y:S01]  /*d3d0*/  SHF.R.S32.HI R16, RZ, 0x1f, R13 ;  /* 0x0000001fff107819 */ /* 0x020fe2000001140d */
[----:B------:R-:W-:Y:S06]  /*d3e0*/  @P3 BRA `(.L_x_2261) ;  /* 0x0000000000c43947 */ /* 0x000fec0003800000 */
[----:B------:R-:W2:Y:S01]  /*d3f0*/  S2R R3, SR_TID.X ;  /* 0x0000000000037919 */ /* 0x000ea20000002100 */
[----:B------:R-:W3:Y:S02]  /*d400*/  LDC R33, c[0x0][0xbe8] ;  /* 0x0002fa00ff217b82 */ /* 0x000ee40000000800 */
[----:B---3--:R-:W-:Y:S01]  /*d410*/  IMAD R2, R0, R33, RZ ;  /* 0x0000002100027224 */ /* 0x008fe200078e02ff */
[----:B--2---:R-:W-:-:S04]  /*d420*/  IADD3 R29, R18, -0x80, R3 ;  /* 0xffffff80121d7810 */ /* 0x004fc80007ffe003 */
[----:B------:R-:W-:-:S13]  /*d430*/  ISETP.GE.AND P0, PT, R29, R2, PT ;  /* 0x000000021d00720c */ /* 0x000fda0003f06270 */
[----:B------:R-:W-:Y:S05]  /*d440*/  @P0 BRA `(.L_x_2261) ;  /* 0x0000000000ac0947 */ /* 0x000fea0003800000 */
[----:B------:R-:W-:Y:S01]  /*d450*/  ISETP.NE.AND P1, PT, R33, 0x1, PT ;  /* 0x000000012100780c */ /* 0x000fe20003f25270 */
[----:B------:R-:W-:Y:S01]  /*d460*/  IMAD.MOV.U32 R14, RZ, RZ, 0x9b8 ;  /* 0x000009b8ff0e7424 */ /* 0x000fe200078e00ff */
[----:B------:R-:W-:Y:S01]  /*d470*/  ISETP.GT.AND P0, PT, R190, 0x1, PT ;  /* 0x00000001be00780c */ /* 0x000fe20003f04270 */
[----:B------:R-:W2:Y:S01]  /*d480*/  LDC.64 R30, c[0x0][0xba8] ;  /* 0x0002ea00ff1e7b82 */ /* 0x000ea20000000a00 */
[----:B------:R-:W-:Y:S02]  /*d490*/  IMAD.MOV.U32 R15, RZ, RZ, R29 ;  /* 0x000000ffff0f7224 */ /* 0x000fe400078e001d */
[----:B------:R-:W-:Y:S02]  /*d4a0*/  SEL R14, R14, 0x978, P0 ;  /* 0x000009780e0e7807 */ /* 0x000fe40000000000 */
[----:B------:R-:W-:-:S03]  /*d4b0*/  SEL R207, R207, RZ, P0 ;  /* 0x000000ffcfcf7207 */ /* 0x000fc60000000000 */
[----:B------:R-:W3:Y:S08]  /*d4c0*/  LDC.64 R4, c[0x0][R14+0x220] ;  /* 0x000088000e047b82 */ /* 0x000ef00000000a00 */
[----:B------:R-:W4:Y:S08]  /*d4d0*/  @P1 LDC R12, c[0x0][0xbec] ;  /* 0x0002fb00ff0c1b82 */ /* 0x000f300000000800 */
[----:B------:R-:W5:Y:S08]  /*d4e0*/  LDC.64 R2, c[0x0][R14+0x218] ;  /* 0x000086000e027b82 */ /* 0x000f700000000a00 */
[----:B------:R-:W0:Y:S01]  /*d4f0*/  @P1 LDC R35, c[0x0][0xbf0] ;  /* 0x0002fc00ff231b82 */ /* 0x000e220000000800 */
[----:B---3--:R-:W-:-:S02]  /*d500*/  IMAD R5, R5, R21, RZ ;  /* 0x0000001505057224 */ /* 0x008fc400078e02ff */
[----:B------:R-:W-:-:S04]  /*d510*/  IMAD.WIDE.U32 R10, R4, R21, RZ ;  /* 0x00000015040a7225 */ /* 0x000fc800078e00ff */
[----:B------:R-:W-:Y:S01]  /*d520*/  IMAD R5, R4, R191, R5 ;  /* 0x000000bf04057224 */ /* 0x000fe200078e0205 */
[----:B------:R-:W3:Y:S01]  /*d530*/  LDC.64 R6, c[0x0][R14+0x228] ;  /* 0x00008a000e067b82 */ /* 0x000ee20000000a00 */
[----:B----4-:R-:W-:-:S04]  /*d540*/  @P1 IMAD.HI.U32 R12, R29, R12, RZ ;  /* 0x0000000c1d0c1227 */ /* 0x010fc800078e00ff */
[----:B------:R-:W-:-:S03]  /*d550*/  IMAD.IADD R11, R11, 0x1, R5 ;  /* 0x000000010b0b7824 */ /* 0x000fc600078e0205 */
[----:B------:R-:W4:Y:S01]  /*d560*/  LDC.64 R8, c[0x0][R14+0x210] ;  /* 0x000084000e087b82 */ /* 0x000f220000000a00 */
[-C--:B-----5:R-:W-:Y:S02]  /*d570*/  IMAD R17, R3, R189.reuse, RZ ;  /* 0x000000bd03117224 */ /* 0x0a0fe400078e02ff */
[----:B------:R-:W-:-:S04]  /*d580*/  IMAD.WIDE.U32 R2, R2, R189, RZ ;  /* 0x000000bd02027225 */ /* 0x000fc800078e00ff */
[----:B------:R-:W-:Y:S01]  /*d590*/  IMAD.IADD R17, R3, 0x1, R17 ;  /* 0x0000000103117824 */ /* 0x000fe200078e0211 */
[----:B0-----:R-:W-:Y:S01]  /*d5a0*/  @P1 SHF.R.U32.HI R15, RZ, R35, R12 ;  /* 0x00000023ff0f1219 */ /* 0x001fe2000001160c */
[----:B--2---:R-:W0:Y:S01]  /*d5b0*/  @!P0 LDC R30, c[0x0][0xb50] ;  /* 0x0002d400ff1e8b82 */ /* 0x004e220000000800 */
[----:B------:R-:W-:-:S03]  /*d5c0*/  IADD3 R4, P1, P3, R10, R2, R13 ;  /* 0x000000020a047210 */ /* 0x000fc60007b3e00d */
[----:B------:R-:W-:Y:S02]  /*d5d0*/  IMAD.MOV R10, RZ, RZ, -R15 ;  /* 0x000000ffff0a7224 */ /* 0x000fe400078e0a0f */
[----:B---3--:R-:W-:Y:S02]  /*d5e0*/  IMAD.WIDE.U32 R2, R6, R207, RZ ;  /* 0x000000cf06027225 */ /* 0x008fe400078e00ff */
[----:B------:R-:W2:Y:S01]  /*d5f0*/  @!P0 LDC R31, c[0x0][0xb54] ;  /* 0x0002d500ff1f8b82 */ /* 0x000ea20000000800 */
[----:B------:R-:W-:Y:S01]  /*d600*/  IADD3.X R6, R11, R17, R16, P1, P3 ;  /* 0x000000110b067210 */ /* 0x000fe20000fe6410 */
[----:B------:R-:W-:Y:S01]  /*d610*/  IMAD R7, R7, R207, RZ ;  /* 0x000000cf07077224 */ /* 0x000fe200078e02ff */
[----:B------:R-:W-:Y:S01]  /*d620*/  IADD3 R2, P0, P1, R15, R4, R2 ;  /* 0x000000040f027210 */ /* 0x000fe2000791e002 */
[----:B------:R-:W-:Y:S01]  /*d630*/  IMAD R5, R33, R10, R29 ;  /* 0x0000000a21057224 */ /* 0x000fe200078e021d */
[----:B------:R-:W-:Y:S01]  /*d640*/  SHF.R.S32.HI R15, RZ, 0x1f, R15 ;  /* 0x0000001fff0f7819 */ /* 0x000fe2000001140f */
[----:B------:R-:W-:-:S02]  /*d650*/  IMAD.IADD R7, R3, 0x1, R7 ;  /* 0x0000000103077824 */ /* 0x000fc400078e0207 */
[----:B----4-:R-:W-:-:S03]  /*d660*/  IMAD R4, R9, R5, RZ ;  /* 0x0000000509047224 */ /* 0x010fc600078e02ff */
[----:B------:R-:W-:Y:S02]  /*d670*/  IADD3.X R3, R15, R6, R7, P0, P1 ;  /* 0x000000060f037210 */ /* 0x000fe400007e2407 */
[----:B------:R-:W-:Y:S01]  /*d680*/  SHF.R.S32.HI R7, RZ, 0x1f, R5 ;  /* 0x0000001fff077819 */ /* 0x000fe20000011405 */
[----:B------:R-:W-:-:S04]  /*d690*/  IMAD.WIDE.U32 R2, R8, R5, R2 ;  /* 0x0000000508027225 */ /* 0x000fc800078e0002 */
[----:B------:R-:W-:Y:S01]  /*d6a0*/  IMAD R7, R8, R7, R4 ;  /* 0x0000000708077224 */ /* 0x000fe200078e0204 */
[----:B0-----:R-:W-:-:S03]  /*d6b0*/  LEA R4, P0, R2, R30, 0x2 ;  /* 0x0000001e02047211 */ /* 0x001fc600078010ff */
[----:B------:R-:W-:-:S05]  /*d6c0*/  IMAD.IADD R3, R3, 0x1, R7 ;  /* 0x0000000103037824 */ /* 0x000fca00078e0207 */
[----:B--2---:R-:W-:Y:S01]  /*d6d0*/  LEA.HI.X R5, R2, R31, R3, 0x2, P0 ;  /* 0x0000001f02057211 */ /* 0x004fe200000f1403 */
[----:B------:R-:W-:-:S05]  /*d6e0*/  IMAD.MOV.U32 R3, RZ, RZ, -0x800000 ;  /* 0xff800000ff037424 */ /* 0x000fca00078e00ff */
[----:B------:R2:W-:Y:S02]  /*d6f0*/  STG.E desc[UR56][R4.64], R3 ;  /* 0x0000000304007986 */ /* 0x0005e4000c101938 */
.L_x_2261:
[----:B------:R-:W-:Y:S05]  /*d700*/  BSYNC B1 ;  /* 0x0000000000017941 */ /* 0x000fea0003800000 */
.L_x_2260:
[----:B------:R-:W-:Y:S05]  /*d710*/  @P2 BRA `(.L_x_2256) ;  /* 0x0000000400982947 */ /* 0x000fea0003800000 */
[----:B------:R-:W3:Y:S01]  /*d720*/  LDC R11, c[0x0][0xbe8] ;  /* 0x0002fa00ff0b7b82 */ /* 0x000ee20000000800 */
[----:B------:R-:W-:Y:S01]  /*d730*/  ULDC.64 UR4, c[0x0][0xaa0] ;  /* 0x0002a80000047ab9 */ /* 0x000fe20000000a00 */
[----:B------:R-:W-:Y:S01]  /*d740*/  IMAD R7, R188, 0x20, R208 ;  /* 0x00000020bc077824 */ /* 0x000fe200078e02d0 */
[----:B------:R-:W-:Y:S01]  /*d750*/  ULDC.64 UR6, c[0x0][0xaf0] ;  /* 0x0002bc0000067ab9 */ /* 0x000fe20000000a00 */
[----:B------:R-:W-:Y:S01]  /*d760*/  IMAD R2, R16, UR4, RZ ;  /* 0x0000000410027c24 */ /* 0x000fe2000f8e02ff */
[----:B------:R-:W-:Y:S01]  /*d770*/  BSSY B1, `(.L_x_2262) ;  /* 0x0000036000017945 */ /* 0x000fe20003800000 */
[----:B------:R-:W-:Y:S02]  /*d780*/  IMAD.IADD R9, R18, 0x1, R7 ;  /* 0x0000000112097824 */ /* 0x000fe400078e0207 */
[C---:B--2---:R-:W-:Y:S02]  /*d790*/  IMAD R5, R13.reuse, UR5, R2 ;  /* 0x000000050d057c24 */ /* 0x044fe4000f8e0202 */
[----:B------:R-:W-:Y:S01]  /*d7a0*/  IMAD.WIDE.U32 R2, R13, UR4, RZ ;  /* 0x000000040d027c25 */ /* 0x000fe2000f8e00ff */
[----:B------:R-:W-:-:S03]  /*d7b0*/  ULDC.64 UR4, c[0x0][0xae8] ;  /* 0x0002ba0000047ab9 */ /* 0x000fc60000000a00 */
[----:B------:R-:W-:Y:S02]  /*d7c0*/  IMAD.IADD R3, R3, 0x1, R5 ;  /* 0x0000000103037824 */ /* 0x000fe400078e0205 */
[----:B------:R-:W-:Y:S02]  /*d7d0*/  IMAD.MOV.U32 R5, RZ, RZ, R9 ;  /* 0x000000ffff057224 */ /* 0x000fe400078e0009 */
[----:B------:R-:W-:-:S04]  /*d7e0*/  IMAD.WIDE.U32 R2, R189, UR4, R2 ;  /* 0x00000004bd027c25 */ /* 0x000fc8000f8e0002 */
[----:B------:R-:W-:Y:S01]  /*d7f0*/  IMAD R6, R191, UR6, RZ ;  /* 0x00000006bf067c24 */ /* 0x000fe2000f8e02ff */
[----:B---3--:R-:W-:Y:S01]  /*d800*/  ISETP.NE.AND P0, PT, R11, 0x1, PT ;  /* 0x000000010b00780c */ /* 0x008fe20003f05270 */
[----:B------:R-:W-:Y:S01]  /*d810*/  IMAD R3, R189, UR5, R3 ;  /* 0x00000005bd037c24 */ /* 0x000fe2000f8e0203 */
[----:B------:R-:W-:Y:S01]  /*d820*/  ULDC.64 UR4, c[0x0][0xae0] ;  /* 0x0002b80000047ab9 */ /* 0x000fe20000000a00 */
[C---:B------:R-:W-:Y:S02]  /*d830*/  IMAD R7, R21.reuse, UR7, R6 ;  /* 0x0000000715077c24 */ /* 0x040fe4000f8e0206 */
[----:B------:R-:W-:-:S04]  /*d840*/  IMAD.WIDE.U32 R2, R21, UR6, R2 ;  /* 0x0000000615027c25 */ /* 0x000fc8000f8e0002 */
[----:B------:R-:W-:Y:S02]  /*d850*/  IMAD.IADD R3, R3, 0x1, R7 ;  /* 0x0000000103037824 */ /* 0x000fe400078e0207 */
[----:B------:R-:W-:Y:S02]  /*d860*/  IMAD.IADD R18, R208, 0x1, R18 ;  /* 0x00000001d0127824 */ /* 0x000fe400078e0212 */
[----:B------:R-:W2:Y:S08]  /*d870*/  @P0 LDC R4, c[0x0][0xbec] ;  /* 0x0002fb00ff040b82 */ /* 0x000eb00000000800 */
[----:B------:R-:W3:Y:S01]  /*d880*/  @P0 LDC R15, c[0x0][0xbf0] ;  /* 0x0002fc00ff0f0b82 */ /* 0x000ee20000000800 */
[----:B--2---:R-:W-:-:S05]  /*d890*/  @P0 IMAD.HI.U32 R4, R9, R4, RZ ;  /* 0x0000000409040227 */ /* 0x004fca00078e00ff */
        /* <DEDUP_REMOVED lines=19> */
[----:B------:R-:W-:Y:S02]  /*d9d0*/  LEA R4, P3, R2, UR4, 0x1 ;  /* 0x0000000402047c11 */ /* 0x000fe4000f8608ff */
[----:B------:R-:W-:Y:S02]  /*d9e0*/  IADD3 R3, R3, R5, RZ ;  /* 0x0000000503037210 */ /* 0x000fe40007ffe0ff */
[----:B------:R-:W-:Y:S02]  /*d9f0*/  ISETP.GE.AND P0, PT, R0, R11, PT ;  /* 0x0000000b0000720c */ /* 0x000fe40003f06270 */
[----:B------:R-:W-:Y:S02]  /*da00*/  LEA.HI.X R5, R2, UR5, R3, 0x1, P3 ;  /* 0x0000000502057c11 */ /* 0x000fe400098f0c03 */
[----:B------:R2:W3:Y:S04]  /*da10*/  SHFL.IDX PT, R2, R4, RZ, 0x181f ;  /* 0x00181fff04027589 */ /* 0x0004e800000e0000 */
[----:B------:R2:W4:Y:S01]  /*da20*/  SHFL.IDX PT, R0, R5, RZ, 0x181f ;  /* 0x00181fff05007589 */ /* 0x00052200000e0000 */
        /* <DEDUP_REMOVED lines=10> */
.L_x_2263:
[----:B------:R-:W-:Y:S05]  /*dad0*/  BSYNC B1 ;  /* 0x0000000000017941 */ /* 0x000fea0003800000 */
.L_x_2262:
        /* <DEDUP_REMOVED lines=11> */
[----:B------:R0:W-:Y:S04]  /*db90*/  @!P3 ST.E.128 desc[UR56][R6.64], RZ ;  /* 0x000000ff0600b985 */ /* 0x0001e8000c101d38 */
[----:B------:R0:W-:Y:S02]  /*dba0*/  @!P4 ST.E.128 desc[UR56][R2.64], RZ ;  /* 0x000000ff0200c985 */ /* 0x0001e4000c101d38 */
.L_x_2265:
[----:B------:R-:W-:Y:S05]  /*dbb0*/  BSYNC B1 ;  /* 0x0000000000017941 */ /* 0x000fea0003800000 */
.L_x_2264:
[----:B0-----:R0:W0:Y:S01]  /*dbc0*/  SHFL.IDX PT, R0, R5, 0x2, 0x181f ;  /* 0x00581f0005007f89 */ /* 0x00102200000e0000 */
[----:B------:R-:W-:Y:S03]  /*dbd0*/  BSSY B1, `(.L_x_2266) ;  /* 0x000000c000017945 */ /* 0x000fe60003800000 */
[----:B---3--:R3:W0:Y:S01]  /*dbe0*/  SHFL.IDX PT, R2, R4, 0x2, 0x181f ;  /* 0x00581f0004027f89 */ /* 0x00862200000e0000 */
[----:B------:R-:W-:Y:S05]  /*dbf0*/  @P0 BRA `(.L_x_2267) ;  /* 0x0000000000240947 */ /* 0x000fea0003800000 */
[----:B------:R-:W-:Y:S02]  /*dc00*/  ULDC UR4, c[0x0][0xac8] ;  /* 0x0002b20000047ab9 */ /* 0x000fe40000000800 */
[----:B------:R-:W-:Y:S02]  /*dc10*/  ISETP.GE.AND P2, PT, R23, UR4, PT ;  /* 0x0000000417007c0c */ /* 0x000fe4000bf46270 */
[----:B------:R-:W-:-:S11]  /*dc20*/  ISETP.GE.AND P3, PT, R187, UR4, PT ;  /* 0x00000004bb007c0c */ /* 0x000fd6000bf66270 */
[-C--:B0-----:R-:W-:Y:S02]  /*dc30*/  @!P2 LEA R6, P0, R23, R2.reuse, 0x1 ;  /* 0x000000021706a211 */ /* 0x081fe400078008ff */
[----:B------:R-:W-:Y:S02]  /*dc40*/  @!P3 LEA R2, P1, R187, R2, 0x1 ;  /* 0x00000002bb02b211 */ /* 0x000fe400078208ff */
[-C--:B------:R-:W-:Y:S02]  /*dc50*/  @!P2 LEA.HI.X R7, R23, R0.reuse, R230, 0x1, P0 ;  /* 0x000000001707a211 */ /* 0x080fe400000f0ce6 */
[----:B------:R-:W-:-:S03]  /*dc60*/  @!P3 LEA.HI.X R3, R187, R0, R229, 0x1, P1 ;  /* 0x00000000bb03b211 */ /* 0x000fc600008f0ce5 */
[----:B------:R0:W-:Y:S04]  /*dc70*/  @!P2 ST.E.128 desc[UR56][R6.64], RZ ;  /* 0x000000ff0600a985 */ /* 0x0001e8000c101d38 */
[----:B------:R0:W-:Y:S02]  /*dc80*/  @!P3 ST.E.128 desc[UR56][R2.64], RZ ;  /* 0x000000ff0200b985 */ /* 0x0001e4000c101d38 */
.L_x_2267:
[----:B------:R-:W-:Y:S05]  /*dc90*/  BSYNC B1 ;  /* 0x0000000000017941 */ /* 0x000fea0003800000 */
.L_x_2266:
[----:B0-----:R-:W-:Y:S01]  /*dca0*/  VIADD R0, R18, 0x60 ;  /* 0x0000006012007836 */ /* 0x001fe20000000000 */
[----:B------:R0:W0:Y:S04]  /*dcb0*/  SHFL.IDX PT, R6, R5, 0x3, 0x181f ;  /* 0x00781f0005067f89 */ /* 0x00002800000e0000 */
[----:B------:R-:W-:Y:S01]  /*dcc0*/  ISETP.GE.AND P0, PT, R0, R11, PT ;  /* 0x0000000b0000720c */ /* 0x000fe20003f06270 */
[----:B------:R0:W0:-:S12]  /*dcd0*/  SHFL.IDX PT, R2, R4, 0x3, 0x181f ;  /* 0x00781f0004027f89 */ /* 0x00001800000e0000 */
[----:B------:R-:W-:Y:S05]  /*dce0*/  @P0 BRA `(.L_x_2256) ;  /* 0x0000000000240947 */ /* 0x000fea0003800000 */
[----:B------:R-:W-:Y:S02]  /*dcf0*/  ULDC UR4, c[0x0][0xac8] ;  /* 0x0002b20000047ab9 */ /* 0x000fe40000000800 */
[----:B------:R-:W-:Y:S02]  /*dd00*/  ISETP.GE.AND P2, PT, R23, UR4, PT ;  /* 0x0000000417007c0c */ /* 0x000fe4000bf46270 */
[----:B------:R-:W-:-:S11]  /*dd10*/  ISETP.GE.AND P3, PT, R187, UR4, PT ;  /* 0x00000004bb007c0c */ /* 0x000fd6000bf66270 */
[-C--:B0-234-:R-:W-:Y:S02]  /*dd20*/  @!P2 LEA R4, P0, R23, R2.reuse, 0x1 ;  /* 0x000000021704a211 */ /* 0x09dfe400078008ff */
[----:B------:R-:W-:Y:S02]  /*dd30*/  @!P3 LEA R2, P1, R187, R2, 0x1 ;  /* 0x00000002bb02b211 */ /* 0x000fe400078208ff */
[-C--:B------:R-:W-:Y:S02]  /*dd40*/  @!P2 LEA.HI.X R5, R23, R6.reuse, R230, 0x1, P0 ;  /* 0x000000061705a211 */ /* 0x080fe400000f0ce6 */
[----:B------:R-:W-:-:S03]  /*dd50*/  @!P3 LEA.HI.X R3, R187, R6, R229, 0x1, P1 ;  /* 0x00000006bb03b211 */ /* 0x000fc600008f0ce5 */
[----:B------:R0:W-:Y:S04]  /*dd60*/  @!P2 ST.E.128 desc[UR56][R4.64], RZ ;  /* 0x000000ff0400a985 */ /* 0x0001e8000c101d38 */
[----:B------:R0:W-:Y:S02]  /*dd70*/  @!P3 ST.E.128 desc[UR56][R2.64], RZ ;  /* 0x000000ff0200b985 */ /* 0x0001e4000c101d38 */
.L_x_2256:
[----:B------:R-:W-:Y:S05]  /*dd80*/  BSYNC B0 ;  /* 0x0000000000007941 */ /* 0x000fea0003800000 */
.L_x_2246:
[----:B------:R-:W-:Y:S02]  /*dd90*/  ULDC UR4, c[0x0][0xc3c] ;  /* 0x00030f0000047ab9 */ /* 0x000fe40000000800 */
[----:B-1----:R-:W-:-:S13]  /*dda0*/  ISETP.GE.AND P0, PT, R27, UR4, PT ;  /* 0x000000041b007c0c */ /* 0x002fda000bf06270 */
[----:B------:R-:W-:Y:S05]  /*ddb0*/  @!P0 BRA `(.L_x_2268) ;  /* 0xffffff3000788947 */ /* 0x000fea000383ffff */
[----:B------:R-:W-:Y:S05]  /*ddc0*/  EXIT ;  /* 0x000000000000794d */ /* 0x000fea0003800000 */
.L_x_2209:
        /* <DEDUP_REMOVED lines=18> */
.L_x_2269:
[----:B0-----:R-:W0:Y:S01]  /*def0*/  S2R R0, SR_TID.X ;  /* 0x0000000000007919 */ /* 0x001e220000002100 */
[----:B------:R-:W-:Y:S01]  /*df00*/  ULDC UR4, c[0x0][0xc3c] ;  /* 0x00030f0000047ab9 */ /* 0x000fe20000000800 */
        /* <DEDUP_REMOVED lines=9> */
[----:B--2---:R-:W-:-:S04]  /*dfa0*/  @!P1 IMAD.WIDE.U32 R2, R0, 0x4, R4 ;  /* 0x0000000400029825 */ /* 0x004fc800078e0004 */
[----:B------:R-:W-:-:S06]  /*dfb0*/  IMAD.MOV.U32 R5, RZ, RZ, RZ ;  /* 0x000000ffff057224 */ /* 0x000fcc00078e00ff */
        /* <DEDUP_REMOVED lines=31> */
.L_x_2273:
        /* <DEDUP_REMOVED lines=39> */
.L_x_2271:
        /* <DEDUP_REMOVED lines=10> */
[----:B------:R-:W-:-:S06]  /*e4c0*/  VIADD R8, R10, 0xffffffff ;  /* 0xffffffff0a087836 */ /* 0x000fcc0000000000 */
[----:B------:R3:W4:Y:S02]  /*e4d0*/  SHFL.IDX PT, R8, R3, R8, 0x1f ;  /* 0x00001f0803087589 */ /* 0x00072400000e0000 */
.L_x_2274:
[----:B---34-:R-:W-:Y:S01]  /*e4e0*/  IMAD R3, R8, UR5, R9 ;  /* 0x0000000508037c24 */ /* 0x018fe2000f8e0209 */
[----:B-1----:R-:W-:Y:S01]  /*e4f0*/  ISETP.NE.AND P0, PT, R7, 0x1, PT ;  /* 0x000000010700780c */ /* 0x002fe20003f05270 */
[----:B------:R-:W-:-:S03]  /*e500*/  VIADD R13, R10, UR4 ;  /* 0x000000040a0d7c36 */ /* 0x000fc60008000000 */
[----:B------:R1:W-:Y:S01]  /*e510*/  STL [R1], R3 ;  /* 0x0000000301007387 */ /* 0x0003e20000100800 */
[----:B0-----:R-:W-:-:S03]  /*e520*/  IADD3 R5, -R3, UR6, RZ ;  /* 0x0000000603057c10 */ /* 0x001fc6000fffe1ff */
[----:B------:R1:W-:Y:S05]  /*e530*/  STL [R1+0xc], R13 ;  /* 0x00000c0d01007387 */ /* 0x0003ea0000100800 */
[----:B------:R-:W-:Y:S05]  /*e540*/  @!P0 BRA `(.L_x_2275) ;  /* 0x0000000000e08947 */ /* 0x000fea0003800000 */
[----:B--2---:R-:W-:Y:S01]  /*e550*/  IABS R6, R4 ;  /* 0x0000000400067213 */ /* 0x004fe20000000000 */
[----:B------:R-:W-:Y:S01]  /*e560*/  IMAD.MOV.U32 R2, RZ, RZ, RZ ;  /* 0x000000ffff027224 */ /* 0x000fe200078e00ff */
[----:B------:R-:W-:Y:S02]  /*e570*/  IABS R8, R7 ;  /* 0x0000000700087213 */ /* 0x000fe40000000000 */
[----:B------:R-:W0:Y:S08]  /*e580*/  I2F.RP R9, R6 ;  /* 0x0000000600097306 */ /* 0x000e300000209400 */
[----:B------:R-:W-:Y:S08]  /*e590*/  I2F.RP R12, R8 ;  /* 0x00000008000c7306 */ /* 0x000ff00000209400 */
[----:B0-----:R-:W1:Y:S02]  /*e5a0*/  MUFU.RCP R9, R9 ;  /* 0x0000000900097308 */ /* 0x001e640000001000 */
[----:B-1----:R-:W-:-:S06]  /*e5b0*/  VIADD R3, R9, 0xffffffe ;  /* 0x0ffffffe09037836 */ /* 0x002fcc0000000000 */
[----:B------:R-:W0:Y:S02]  /*e5c0*/  F2I.FTZ.U32.TRUNC.NTZ R3, R3 ;  /* 0x0000000300037305 */ /* 0x000e24000021f000 */
[----:B0-----:R-:W-:-:S04]  /*e5d0*/  IMAD.MOV R11, RZ, RZ, -R3 ;  /* 0x000000ffff0b7224 */ /* 0x001fc800078e0a03 */
[----:B------:R-:W-:-:S04]  /*e5e0*/  IMAD R11, R11, R6, RZ ;  /* 0x000000060b0b7224 */ /* 0x000fc800078e02ff */
[----:B------:R-:W-:Y:S01]  /*e5f0*/  IMAD.HI.U32 R10, R3, R11, R2 ;  /* 0x0000000b030a7227 */ /* 0x000fe200078e0002 */
[----:B------:R-:W-:Y:S01]  /*e600*/  IABS R11, R5 ;  /* 0x00000005000b7213 */ /* 0x000fe20000000000 */
[----:B------:R-:W0:Y:S01]  /*e610*/  MUFU.RCP R2, R12 ;  /* 0x0000000c00027308 */ /* 0x000e220000001000 */
[----:B------:R-:W-:-:S03]  /*e620*/  IABS R3, R4 ;  /* 0x0000000400037213 */ /* 0x000fc60000000000 */
[----:B------:R-:W-:-:S04]  /*e630*/  IMAD.HI.U32 R9, R10, R11, RZ ;  /* 0x0000000b0a097227 */ /* 0x000fc800078e00ff */
[----:B------:R-:W-:-:S04]  /*e640*/  IMAD.MOV R14, RZ, RZ, -R3 ;  /* 0x000000ffff0e7224 */ /* 0x000fc800078e0a03 */
[----:B------:R-:W-:Y:S01]  /*e650*/  IMAD R11, R9, R14, R11 ;  /* 0x0000000e090b7224 */ /* 0x000fe200078e020b */
[----:B0-----:R-:W-:Y:S01]  /*e660*/  IADD3 R3, R2, 0xffffffe, RZ ;  /* 0x0ffffffe02037810 */ /* 0x001fe20007ffe0ff */
[----:B------:R-:W-:-:S03]  /*e670*/  IMAD.MOV.U32 R2, RZ, RZ, RZ ;  /* 0x000000ffff027224 */ /* 0x000fc600078e00ff */
[----:B------:R-:W-:Y:S02]  /*e680*/  ISETP.GT.U32.AND P1, PT, R6, R11, PT ;  /* 0x0000000b0600720c */ /* 0x000fe40003f24070 */
[----:B------:R-:W0:Y:S11]  /*e690*/  F2I.FTZ.U32.TRUNC.NTZ R3, R3 ;  /* 0x0000000300037305 */ /* 0x000e36000021f000 */
[----:B------:R-:W-:-:S02]  /*e6a0*/  @!P1 IMAD.IADD R11, R11, 0x1, -R6 ;  /* 0x000000010b0b9824 */ /* 0x000fc400078e0a06 */
[----:B------:R-:W-:Y:S01]  /*e6b0*/  @!P1 VIADD R9, R9, 0x1 ;  /* 0x0000000109099836 */ /* 0x000fe20000000000 */
[----:B------:R-:W-:Y:S02]  /*e6c0*/  ISETP.NE.AND P1, PT, R4, RZ, PT ;  /* 0x000000ff0400720c */ /* 0x000fe40003f25270 */
[----:B------:R-:W-:Y:S01]  /*e6d0*/  ISETP.GE.U32.AND P0, PT, R11, R6, PT ;  /* 0x000000060b00720c */ /* 0x000fe20003f06070 */
[----:B0-----:R-:W-:-:S04]  /*e6e0*/  IMAD.MOV R11, RZ, RZ, -R3 ;  /* 0x000000ffff0b7224 */ /* 0x001fc800078e0a03 */
[----:B------:R-:W-:-:S04]  /*e6f0*/  IMAD R11, R11, R8, RZ ;  /* 0x000000080b0b7224 */ /* 0x000fc800078e02ff */
[----:B------:R-:W-:Y:S01]  /*e700*/  IMAD.HI.U32 R6, R3, R11, R2 ;  /* 0x0000000b03067227 */ /* 0x000fe200078e0002 */
[----:B------:R-:W-:-:S03]  /*e710*/  LOP3.LUT R2, R5, R4, RZ, 0x3c, !PT ;  /* 0x0000000405027212 */ /* 0x000fc600078e3cff */
[----:B------:R-:W-:Y:S01]  /*e720*/  @P0 VIADD R9, R9, 0x1 ;  /* 0x0000000109090836 */ /* 0x000fe20000000000 */
[----:B------:R-:W-:Y:S02]  /*e730*/  ISETP.GE.AND P2, PT, R2, RZ, PT ;  /* 0x000000ff0200720c */ /* 0x000fe40003f46270 */
[----:B------:R-:W-:-:S05]  /*e740*/  IABS R2, R7 ;  /* 0x0000000700027213 */ /* 0x000fca0000000000 */
[----:B------:R-:W-:-:S06]  /*e750*/  IMAD.MOV R2, RZ, RZ, -R2 ;  /* 0x000000ffff027224 */ /* 0x000fcc00078e0a02 */
[----:B------:R-:W-:Y:S01]  /*e760*/  @!P2 IMAD.MOV R9, RZ, RZ, -R9 ;  /* 0x000000ffff09a224 */ /* 0x000fe200078e0a09 */
[----:B------:R-:W-:-:S04]  /*e770*/  @!P1 LOP3.LUT R9, RZ, R4, RZ, 0x33, !PT ;  /* 0x00000004ff099212 */ /* 0x000fc800078e33ff */
[----:B------:R-:W-:-:S05]  /*e780*/  IABS R3, R9 ;  /* 0x0000000900037213 */ /* 0x000fca0000000000 */
        /* <DEDUP_REMOVED lines=12> */
[--C-:B------:R-:W-:Y:S02]  /*e850*/  IMAD.MOV R2, RZ, RZ, -R6.reuse ;  /* 0x000000ffff027224 */ /* 0x100fe400078e0a06 */
[C---:B------:R-:W-:Y:S02]  /*e860*/  IMAD R6, R7.reuse, 0x1000000, R6 ;  /* 0x0100000007067824 */ /* 0x040fe400078e0206 */
[--C-:B------:R-:W-:Y:S02]  /*e870*/  IMAD R7, R7, R2, R9.reuse ;  /* 0x0000000207077224 */ /* 0x100fe400078e0209 */
[----:B------:R-:W-:Y:S02]  /*e880*/  IMAD.MOV R2, RZ, RZ, -R9 ;  /* 0x000000ffff027224 */ /* 0x000fe400078e0a09 */
[----:B------:R-:W-:Y:S02]  /*e890*/  IMAD R3, R7, 0x10000, R6 ;  /* 0x0001000007037824 */ /* 0x000fe400078e0206 */
[----:B------:R-:W-:-:S03]  /*e8a0*/  IMAD R2, R4, R2, R5 ;  /* 0x0000000204027224 */ /* 0x000fc600078e0205 */
[----:B------:R0:W-:Y:S01]  /*e8b0*/  STL [R1+0x8], R3 ;  /* 0x0000080301007387 */ /* 0x0001e20000100800 */
[----:B------:R-:W-:Y:S05]  /*e8c0*/  BRA `(.L_x_2276) ;  /* 0x0000000000f47947 */ /* 0x000fea0003800000 */
.L_x_2275:
[----:B-1----:R-:W0:Y:S02]  /*e8d0*/  LDC.64 R2, c[0x0][0xc90] ;  /* 0x00032400ff027b82 */ /* 0x002e240000000a00 */
[----:B0-----:R-:W-:-:S05]  /*e8e0*/  IMAD.WIDE R2, R13, 0x4, R2 ;  /* 0x000000040d027825 */ /* 0x001fca00078e0202 */
[----:B------:R0:W2:Y:S02]  /*e8f0*/  LDG.E R7, desc[UR56][R2.64] ;  /* 0x0000003802077981 */ /* 0x0000a4000c1e1900 */
        /* <DEDUP_REMOVED lines=29> */
[----:B------:R-:W-:-:S04]  /*ead0*/  VIADDMNMX R7, R10, UR5, R7, PT ;  /* 0x000000050a077c46 */ /* 0x000fc8000b800107 */
[-C--:B------:R-:W-:Y:S02]  /*eae0*/  IABS R9, R7.reuse ;  /* 0x0000000700097213 */ /* 0x080fe40000000000 */
        /* <DEDUP_REMOVED lines=11> */
[----:B------:R-:W-:Y:S02]  /*eba0*/  LOP3.LUT R3, R5, R7, RZ, 0x3c, !PT ;  /* 0x0000000705037212 */ /* 0x000fe400078e3cff */
[----:B------:R-:W-:Y:S01]  /*ebb0*/  IADD3 R5, R8, 0x1000000, R5 ;  /* 0x0100000008057810 */ /* 0x000fe20007ffe005 */
[----:B------:R-:W-:Y:S01]  /*ebc0*/  IMAD.HI.U32 R2, R2, R11, RZ ;  /* 0x0000000b02027227 */ /* 0x000fe200078e00ff */
[----:B------:R-:W-:-:S03]  /*ebd0*/  ISETP.GE.AND P2, PT, R3, RZ, PT ;  /* 0x000000ff0300720c */ /* 0x000fc60003f46270 */
        /* <DEDUP_REMOVED lines=8> */
[----:B------:R-:W-:Y:S01]  /*ec60*/  @!P1 LOP3.LUT R2, RZ, R7, RZ, 0x33, !PT ;  /* 0x00000007ff029212 */ /* 0x000fe200078e33ff */
[----:B------:R-:W-:-:S04]  /*ec70*/  IMAD.MOV R7, RZ, RZ, -R7 ;  /* 0x000000ffff077224 */ /* 0x000fc800078e0a07 */
[----:B------:R-:W-:-:S05]  /*ec80*/  IMAD R3, R2, R7, R5 ;  /* 0x0000000702037224 */ /* 0x000fca00078e0205 */
[----:B------:R1:W-:Y:S02]  /*ec90*/  STL [R1+0x8], R3 ;  /* 0x0000080301007387 */ /* 0x0003e40000100800 */
.L_x_2276:
[----:B01----:R-:W-:-:S05]  /*eca0*/  LOP3.LUT R3, RZ, R2, RZ, 0x33, !PT ;  /* 0x00000002ff037212 */ /* 0x003fca00078e33ff */
[----:B------:R-:W-:-:S05]  /*ecb0*/  IMAD.IADD R2, R4, 0x1, R3 ;  /* 0x0000000104027824 */ /* 0x000fca00078e0203 */
[----:B------:R1:W-:Y:S01]  /*ecc0*/  STL [R1+0x4], R2 ;  /* 0x0000040201007387 */ /* 0x0003e20000100800 */
[----:B------:R-:W-:Y:S05]  /*ecd0*/  BRA `(.L_x_2277) ;  /* 0x0000000000107947 */ /* 0x000fea0003800000 */
.L_x_2272:
[----:B------:R-:W-:Y:S01]  /*ece0*/  IMAD.U32 R2, RZ, RZ, UR6 ;  /* 0x00000006ff027e24 */ /* 0x000fe2000f8e00ff */
[----:B------:R0:W-:Y:S04]  /*ecf0*/  STL [R1+0x4], RZ ;  /* 0x000004ff01007387 */ /* 0x0001e80000100800 */
[----:B------:R0:W-:Y:S04]  /*ed00*/  STL [R1+0x8], RZ ;  /* 0x000008ff01007387 */ /* 0x0001e80000100800 */
[----:B------:R0:W-:Y:S02]  /*ed10*/  STL [R1], R2 ;  /* 0x0000000201007387 */ /* 0x0001e40000100800 */
.L_x_2277:
        /* <DEDUP_REMOVED lines=10> */
.L_x_2270:
[----:B0-2---:R-:W2:Y:S01]  /*edc0*/  LDL R0, [R1+0xc] ;  /* 0x00000c0001007983 */ /* 0x005ea20000100800 */
[----:B------:R-:W-:Y:S01]  /*edd0*/  ULDC UR4, c[0x0][0xc3c] ;  /* 0x00030f0000047ab9 */ /* 0x000fe20000000800 */
[----:B------:R-:W-:Y:S02]  /*ede0*/  IMAD.MOV.U32 R19, RZ, RZ, RZ ;  /* 0x000000ffff137224 */ /* 0x000fe400078e00ff */
[----:B------:R0:W-:Y:S01]  /*edf0*/  STL [R1+0x48], RZ ;  /* 0x000048ff01007387 */ /* 0x0001e20000100800 */
[----:B--2---:R-:W-:Y:S01]  /*ee00*/  ISETP.GE.AND P0, PT, R0, UR4, PT ;  /* 0x0000000400007c0c */ /* 0x004fe2000bf06270 */
[----:B------:R-:W-:-:S05]  /*ee10*/  IMAD.MOV.U32 R0, RZ, RZ, 0x1 ;  /* 0x00000001ff007424 */ /* 0x000fca00078e00ff */
[----:B------:R0:W-:Y:S07]  /*ee20*/  STL [R1+0x14], R0 ;  /* 0x0000140001007387 */ /* 0x0001ee0000100800 */
[----:B------:R-:W-:Y:S05]  /*ee30*/  @P0 BRA `(.L_x_2278) ;  /* 0x0000005c004c0947 */ /* 0x000fea0003800000 */
[----:B---3--:R-:W2:Y:S01]  /*ee40*/  S2R R5, SR_TID.X ;  /* 0x0000000000057919 */ /* 0x008ea20000002100 */
[----:B------:R-:W3:Y:S01]  /*ee50*/  S2UR UR5, SR_CgaCtaId ;  /* 0x00000000000579c3 */ /* 0x000ee20000008800 */
[----:B------:R-:W-:Y:S01]  /*ee60*/  UMOV UR4, 0x400 ;  /* 0x0000040000047882 */ /* 0x000fe20000000000 */
[----:B------:R-:W-:Y:S01]  /*ee70*/  BSSY B8, `(.L_x_2278) ;  /* 0x00005cf000087945 */ /* 0x000fe20003800000 */
[----:B------:R-:W-:Y:S01]  /*ee80*/  IMAD.MOV.U32 R19, RZ, RZ, RZ ;  /* 0x000000ffff137224 */ /* 0x000fe200078e00ff */
[----:B------:R-:W-:Y:S01]  /*ee90*/  ULDC UR36, c[0x0][0xc] ;  /* 0x0000030000247ab9 */ /* 0x000fe20000000800 */
[----:B------:R-:W-:Y:S01]  /*eea0*/  ULDC.64 UR38, c[0x0][0x198] ;  /* 0x0000660000267ab9 */ /* 0x000fe20000000a00 */
[----:B---3--:R-:W-:-:S06]  /*eeb0*/  ULEA UR4, UR5, UR4, 0x18 ;  /* 0x0000000405047291 */ /* 0x008fcc000f8ec03f */
[----:B------:R-:W-:Y:S01]  /*eec0*/  IMAD.U32 R18, RZ, RZ, UR4 ;  /* 0x00000004ff127e24 */ /* 0x000fe2000f8e00ff */
[C---:B--2---:R-:W-:Y:S01]  /*eed0*/  LOP3.LUT R4, R5.reuse, 0x7f, RZ, 0xc0, !PT ;  /* 0x0000007f05047812 */ /* 0x044fe200078ec0ff */
[----:B0-----:R-:W-:-:S05]  /*eee0*/  IMAD.SHL.U32 R0, R5, 0x8, RZ ;  /* 0x0000000805007824 */ /* 0x001fca00078e00ff */
[C---:B-1----:R-:W-:Y:S02]  /*eef0*/  LOP3.LUT R2, R0.reuse, 0x1f8, RZ, 0xc0, !PT ;  /* 0x000001f800027812 */ /* 0x042fe400078ec0ff */
[----:B------:R-:W-:Y:S02]  /*ef00*/  LOP3.LUT R0, R0, 0x38, RZ, 0xc0, !PT ;  /* 0x0000003800007812 */ /* 0x000fe400078ec0ff */
[----:B------:R-:W-:Y:S01]  /*ef10*/  LOP3.LUT R3, R2, 0x38, R5, 0x78, !PT ;  /* 0x0000003802037812 */ /* 0x000fe200078e7805 */
[----:B------:R-:W-:Y:S01]  /*ef20*/  IMAD.SHL.U32 R2, R4, 0x8, RZ ;  /* 0x0000000804027824 */ /* 0x000fe200078e00ff */
[----:B------:R-:W-:-:S04]  /*ef30*/  SHF.R.U32.HI R4, RZ, 0x3, R4 ;  /* 0x00000003ff047819 */ /* 0x000fc80000011604 */
        /* <DEDUP_REMOVED lines=10> */
.L_x_2382:
[----:B------:R-:W2:Y:S01]  /*efe0*/  LDL R0, [R1+0xc] ;  /* 0x00000c0001007983 */ /* 0x000ea20000100800 */
[----:B------:R-:W2:Y:S01]  /*eff0*/  LDC.64 R2, c[0x0][0xc88] ;  /* 0x00032200ff027b82 */ /* 0x000ea20000000a00 */
[----:B------:R-:W-:Y:S05]  /*f000*/  YIELD ;  /* 0x0000000000007946 */ /* 0x000fea0003800000 */
[----:B------:R-:W-:Y:S01]  /*f010*/  ULDC.64 UR4, c[0x0][0xa28] ;  /* 0x00028a0000047ab9 */ /* 0x000fe20000000a00 */
[----:B01----:R-:W-:Y:S01]  /*f020*/  IMAD.MOV.U32 R6, RZ, RZ, RZ ;  /* 0x000000ffff067224 */ /* 0x003fe200078e00ff */
        /* <DEDUP_REMOVED lines=47> */
[----:B------:R-:W0:Y:S04]  /*f320*/  LDG.E R7, desc[UR56][R2.64] ;  /* 0x0000003802077981 */ /* 0x000e28000c1e1900 */
[----:B------:R-:W0:Y:S02]  /*f330*/  LDG.E R2, desc[UR56][R2.64+0x4] ;  /* 0x0000043802027981 */ /* 0x000e24000c1e1900 */
[----:B0-----:R-:W-:-:S05]  /*f340*/  IMAD.IADD R9, R2, 0x1, -R7 ;  /* 0x0000000102097824 */ /* 0x001fca00078e0a07 */
[----:B------:R1:W-:Y:S02]  /*f350*/  STL [R1+0x38], R9 ;  /* 0x0000380901007387 */ /* 0x0003e40000100800 */
.L_x_2279:
[----:B------:R-:W2:Y:S01]  /*f360*/  LDL.LU R7, [R1+0x8] ;  /* 0x0000080001077983 */ /* 0x000ea20000300800 */
[----:B------:R-:W-:Y:S02]  /*f370*/  ULDC.64 UR4, c[0x0][0xa20] ;  /* 0x0002880000047ab9 */ /* 0x000fe40000000a00 */
[----:B------:R-:W-:-:S04]  /*f380*/  ISETP.NE.U32.AND P1, PT, RZ, UR4, PT ;  /* 0x00000004ff007c0c */ /* 0x000fc8000bf25070 */
[----:B------:R-:W-:Y:S02]  /*f390*/  ISETP.NE.AND.EX P1, PT, RZ, UR5, PT, P1 ;  /* 0x00000005ff007c0c */ /* 0x000fe4000bf25310 */
[C---:B--2---:R-:W-:Y:S02]  /*f3a0*/  LOP3.LUT R2, R7.reuse, 0xff000000, RZ, 0xc0, !PT ;  /* 0xff00000007027812 */ /* 0x044fe400078ec0ff */
        /* <DEDUP_REMOVED lines=10> */
[----:B--2---:R-:W-:-:S05]  /*f450*/  IADD3.X R7, R10, UR5, RZ, P0, !PT ;  /* 0x000000050a077c10 */ /* 0x004fca00087fe4ff */
[----:B------:R3:W5:Y:S01]  /*f460*/  LDG.E R6, desc[UR56][R6.64] ;  /* 0x0000003806067981 */ /* 0x000762000c1e1900 */
[----:B------:R-:W-:Y:S05]  /*f470*/  BRA `(.L_x_2281) ;  /* 0x0000000000107947 */ /* 0x000fea0003800000 */
.L_x_2280:
[----:B------:R-:W-:Y:S05]  /*f480*/  @!P0 BRA `(.L_x_2281) ;  /* 0x00000000000c8947 */ /* 0x000fea0003800000 */
[----:B------:R-:W3:Y:S04]  /*f490*/  LDG.E R6, desc[UR56][R4.64] ;  /* 0x0000003804067981 */ /* 0x000ee8000c1e1900 */
[----:B------:R-:W3:Y:S02]  /*f4a0*/  LDG.E R4, desc[UR56][R4.64+0x4] ;  /* 0x0000043804047981 */ /* 0x000ee4000c1e1900 */
[----:B---3--:R-:W-:-:S07]  /*f4b0*/  IMAD.IADD R6, R4, 0x1, -R6 ;  /* 0x0000000104067824 */ /* 0x008fce00078e0a06 */
.L_x_2281:
[----:B------:R-:W4:Y:S01]  /*f4c0*/  LDL R5, [R1+0x4] ;  /* 0x0000040001057983 */ /* 0x000f220000100800 */
[----:B-----5:R-:W-:Y:S01]  /*f4d0*/  IMAD.IADD R6, R6, 0x1, -R0 ;  /* 0x0000000106067824 */ /* 0x020fe200078e0a00 */
[----:B------:R-:W-:Y:S01]  /*f4e0*/  BSSY B0, `(.L_x_2282) ;  /* 0x000003a000007945 */ /* 0x000fe20003800000 */
[----:B------:R-:W0:Y:S02]  /*f4f0*/  LDC R0, c[0x0][0x448] ;  /* 0x00011200ff007b82 */ /* 0x000e240000000800 */
[----:B0-----:R-:W-:-:S13]  /*f500*/  ISETP.NE.AND P0, PT, R0, 0x1, PT ;  /* 0x000000010000780c */ /* 0x001fda0003f05270 */
[----:B--2---:R-:W0:Y:S08]  /*f510*/  @P0 LDC R3, c[0x0][0x44c] ;  /* 0x00011300ff030b82 */ /* 0x004e300000000800 */
[----:B------:R-:W2:Y:S01]  /*f520*/  @P0 LDC R4, c[0x0][0x450] ;  /* 0x00011400ff040b82 */ /* 0x000ea20000000800 */
[----:B----4-:R-:W-:Y:S02]  /*f530*/  IMAD.SHL.U32 R0, R5, 0x80, RZ ;  /* 0x0000008005007824 */ /* 0x010fe400078e00ff */
[----:B------:R-:W-:-:S02]  /*f540*/  IMAD.MOV.U32 R5, RZ, RZ, RZ ;  /* 0x000000ffff057224 */ /* 0x000fc400078e00ff */
[----:B------:R-:W-:Y:S02]  /*f550*/  VIADD R0, R0, 0x7f ;  /* 0x0000007f00007836 */ /* 0x000fe40000000000 */
[----:B------:R-:W-:Y:S02]  /*f560*/  IMAD.MOV.U32 R10, RZ, RZ, R5 ;  /* 0x000000ffff0a7224 */ /* 0x000fe400078e0005 */
[----:B0-----:R-:W-:-:S05]  /*f570*/  @P0 IMAD.HI.U32 R3, R0, R3, RZ ;  /* 0x0000000300030227 */ /* 0x001fca00078e00ff */
[----:B--2---:R-:W-:Y:S02]  /*f580*/  @P0 SHF.R.U32.HI R0, RZ, R4, R3 ;  /* 0x00000004ff000219 */ /* 0x004fe40000011603 */
[C---:B------:R-:W-:Y:S01]  /*f590*/  IADD3 R3, R6.reuse, 0x80, -R9 ;  /* 0x0000008006037810 */ /* 0x040fe20007ffe809 */
[----:B------:R-:W-:Y:S01]  /*f5a0*/  VIADD R6, R6, 0x7f ;  /* 0x0000007f06067836 */ /* 0x000fe20000000000 */
[----:B-1----:R-:W-:Y:S02]  /*f5b0*/  LOP3.LUT R9, R2, 0xff, RZ, 0xc0, !PT ;  /* 0x000000ff02097812 */ /* 0x002fe400078ec0ff */
[----:B------:R-:W-:Y:S02]  /*f5c0*/  IADD3 R0, R3, R0, RZ ;  /* 0x0000000003007210 */ /* 0x000fe40007ffe0ff */
[----:B------:R-:W-:Y:S02]  /*f5d0*/  SHF.R.S32.HI R3, RZ, 0x1f, R6 ;  /* 0x0000001fff037819 */ /* 0x000fe40000011406 */
[----:B------:R-:W-:-:S02]  /*f5e0*/  SHF.R.S32.HI R4, RZ, 0x1f, R0 ;  /* 0x0000001fff047819 */ /* 0x000fc40000011400 */
[----:B------:R-:W-:Y:S02]  /*f5f0*/  LEA.HI R3, R3, R6, RZ, 0x7 ;  /* 0x0000000603037211 */ /* 0x000fe400078f38ff */
[----:B------:R-:W-:Y:S02]  /*f600*/  LEA.HI R4, R4, R0, RZ, 0x7 ;  /* 0x0000000004047211 */ /* 0x000fe400078f38ff */
[----:B------:R-:W-:Y:S02]  /*f610*/  SHF.R.U32.HI R0, RZ, 0x10, R2 ;  /* 0x00000010ff007819 */ /* 0x000fe40000011602 */
[----:B------:R-:W-:Y:S02]  /*f620*/  SHF.R.S32.HI R3, RZ, 0x7, R3 ;  /* 0x00000007ff037819 */ /* 0x000fe40000011403 */
[----:B------:R-:W-:Y:S02]  /*f630*/  ISETP.NE.AND P0, PT, R0, RZ, PT ;  /* 0x000000ff0000720c */ /* 0x000fe40003f05270 */
[----:B------:R-:W-:-:S04]  /*f640*/  SHF.R.S32.HI R4, RZ, 0x7, R4 ;  /* 0x00000007ff047819 */ /* 0x000fc80000011404 */
[----:B------:R-:W-:-:S04]  /*f650*/  VIMNMX R8, R3, R4, PT ;  /* 0x0000000403087248 */ /* 0x000fc80003fe0100 */
[----:B------:R-:W-:Y:S01]  /*f660*/  ISETP.GE.AND P1, PT, R8, 0x1, PT ;  /* 0x000000010800780c */ /* 0x000fe20003f26270 */
[----:B------:R0:W-:Y:S02]  /*f670*/  STL [R1+0x30], R8 ;  /* 0x0000300801007387 */ /* 0x0001e40000100800 */
[----:B------:R-:W1:Y:S02]  /*f680*/  @!P0 LDC R0, c[0x0][0x9f0] ;  /* 0x00027c00ff008b82 */ /* 0x000e640000000800 */
[----:B------:R0:W-:Y:S04]  /*f690*/  STL [R1+0x3c], R5 ;  /* 0x00003c0501007387 */ /* 0x0001e80000100800 */
[----:B------:R0:W-:Y:S04]  /*f6a0*/  STL [R1+0x58], R9 ;  /* 0x0000580901007387 */ /* 0x0001e80000100800 */
[----:B------:R-:W-:Y:S05]  /*f6b0*/  @!P1 BRA `(.L_x_2283) ;  /* 0x0000000000709947 */ /* 0x000fea0003800000 */
[----:B-1----:R-:W-:-:S04]  /*f6c0*/  IABS R4, R0 ;  /* 0x0000000000047213 */ /* 0x002fc80000000000 */
[----:B------:R-:W1:Y:S08]  /*f6d0*/  I2F.RP R2, R4 ;  /* 0x0000000400027306 */ /* 0x000e700000209400 */
[----:B-1----:R-:W1:Y:S02]  /*f6e0*/  MUFU.RCP R2, R2 ;  /* 0x0000000200027308 */ /* 0x002e640000001000 */
[----:B-1----:R-:W-:-:S06]  /*f6f0*/  VIADD R2, R2, 0xffffffe ;  /* 0x0ffffffe02027836 */ /* 0x002fcc0000000000 */
[----:B------:R-:W1:Y:S02]  /*f700*/  F2I.FTZ.U32.TRUNC.NTZ R3, R2 ;  /* 0x0000000200037305 */ /* 0x000e64000021f000 */
[----:B-1----:R-:W-:-:S04]  /*f710*/  IMAD.MOV R2, RZ, RZ, -R3 ;  /* 0x000000ffff027224 */ /* 0x002fc800078e0a03 */
[----:B0-----:R-:W-:Y:S02]  /*f720*/  IMAD R5, R2, R4, RZ ;  /* 0x0000000402057224 */ /* 0x001fe400078e02ff */
[----:B------:R-:W-:-:S04]  /*f730*/  IMAD.MOV.U32 R2, RZ, RZ, RZ ;  /* 0x000000ffff027224 */ /* 0x000fc800078e00ff */
[----:B---3--:R-:W-:Y:S01]  /*f740*/  IMAD.HI.U32 R7, R3, R5, R2 ;  /* 0x0000000503077227 */ /* 0x008fe200078e0002 */
        /* <DEDUP_REMOVED lines=19> */
.L_x_2283:
[----:B------:R-:W-:Y:S05]  /*f880*/  BSYNC B0 ;  /* 0x0000000000007941 */ /* 0x000fea0003800000 */
.L_x_2282:
[----:B-1----:R-:W-:Y:S01]  /*f890*/  IMAD.MOV.U32 R0, RZ, RZ, R10 ;  /* 0x000000ffff007224 */ /* 0x002fe200078e000a */
[----:B------:R-:W-:Y:S03]  /*f8a0*/  BSSY B7, `(.L_x_2284) ;  /* 0x000040d000077945 */ /* 0x000fe60003800000 */
[----:B------:R-:W-:-:S05]  /*f8b0*/  IMAD R2, R9, R0, RZ ;  /* 0x0000000009027224 */ /* 0x000fca00078e02ff */
[----:B------:R-:W-:Y:S01]  /*f8c0*/  VIADDMNMX R0, R2, R0, R8, PT ;  /* 0x0000000002007246 */ /* 0x000fe20003800108 */
[----:B------:R1:W-:Y:S03]  /*f8d0*/  STL [R1+0x28], R2 ;  /* 0x0000280201007387 */ /* 0x0003e60000100800 */
[----:B------:R-:W-:Y:S01]  /*f8e0*/  ISETP.GT.AND P0, PT, R0, R2, PT ;  /* 0x000000020000720c */ /* 0x000fe20003f04270 */
[----:B------:R1:W-:-:S12]  /*f8f0*/  STL [R1+0x40], R0 ;  /* 0x0000400001007387 */ /* 0x0003d80000100800 */
[----:B------:R-:W-:Y:S05]  /*f900*/  @P0 BRA `(.L_x_2285) ;  /* 0x0000000000480947 */ /* 0x000fea0003800000 */
[----:B-1----:R-:W1:Y:S02]  /*f910*/  S2R R0, SR_TID.X ;  /* 0x0000000000007919 */ /* 0x002e640000002100 */
[----:B-1----:R-:W-:-:S04]  /*f920*/  LOP3.LUT R0, R0, 0x7f, RZ, 0xc0, !PT ;  /* 0x0000007f00007812 */ /* 0x002fc800078ec0ff */
[----:B------:R-:W-:-:S13]  /*f930*/  ISETP.NE.AND P0, PT, R0, RZ, PT ;  /* 0x000000ff0000720c */ /* 0x000fda0003f05270 */
[----:B------:R-:W-:Y:S05]  /*f940*/  @P0 BRA `(.L_x_2286) ;  /* 0x0000004000080947 */ /* 0x000fea0003800000 */
[----:B------:R-:W1:Y:S01]  /*f950*/  S2R R3, SR_LANEID ;  /* 0x0000000000037919 */ /* 0x000e620000000000 */
[----:B------:R-:W-:Y:S02]  /*f960*/  VOTEU.ANY UR4, UPT, PT ;  /* 0x0000000000047886 */ /* 0x000fe400038e0100 */
[----:B------:R-:W1:Y:S08]  /*f970*/  FLO.U32 R0, UR4 ;  /* 0x0000000400007d00 */ /* 0x000e7000080e0000 */
[----:B0-----:R-:W0:Y:S01]  /*f980*/  POPC R5, UR4 ;  /* 0x0000000400057d09 */ /* 0x001e220008000000 */
[----:B-1----:R-:W-:-:S02]  /*f990*/  ISETP.EQ.U32.AND P0, PT, R0, R3, PT ;  /* 0x000000030000720c */ /* 0x002fc40003f02070 */
[----:B------:R-:W0:Y:S11]  /*f9a0*/  LDC.64 R2, c[0x0][0xc60] ;  /* 0x00031800ff027b82 */ /* 0x000e360000000a00 */
[----:B0-----:R-:W4:Y:S01]  /*f9b0*/  @P0 ATOMG.E.ADD.STRONG.GPU PT, R3, desc[UR56][R2.64], R5 ;  /* 0x00000005020309a8 */ /* 0x001f2200081ee1f8 */
[----:B------:R-:W0:Y:S02]  /*f9c0*/  S2R R4, SR_LTMASK ;  /* 0x0000000000047919 */ /* 0x000e240000003900 */
[----:B0-----:R-:W-:-:S04]  /*f9d0*/  LOP3.LUT R4, R4, UR4, RZ, 0xc0, !PT ;  /* 0x0000000404047c12 */ /* 0x001fc8000f8ec0ff */
[----:B---3--:R-:W0:Y:S01]  /*f9e0*/  POPC R7, R4 ;  /* 0x0000000400077309 */ /* 0x008e220000000000 */
[----:B----4-:R-:W0:Y:S02]  /*f9f0*/  SHFL.IDX PT, R0, R3, R0, 0x1f ;  /* 0x00001f0003007589 */ /* 0x010e2400000e0000 */
[----:B0-----:R-:W-:-:S05]  /*fa00*/  IADD3 R0, R0, UR36, R7 ;  /* 0x0000002400007c10 */ /* 0x001fca000fffe007 */
[----:B------:R4:W-:Y:S01]  /*fa10*/  STL [R1], R0 ;  /* 0x0000000001007387 */ /* 0x0009e20000100800 */
[----:B------:R-:W-:Y:S05]  /*fa20*/  BRA `(.L_x_2286) ;  /* 0x0000003c00d07947 */ /* 0x000fea0003800000 */
.L_x_2285:
[----:B-1----:R-:W-:Y:S01]  /*fa30*/  VIADD R0, R18, 0x1c400 ;  /* 0x0001c40012007836 */ /* 0x002fe20000000000 */
        /* <DEDUP_REMOVED lines=11> */
[----:B---3--:R-:W-:-:S02]  /*faf0*/  IMAD.U32 R7, RZ, RZ, UR9 ;  /* 0x00000009ff077e24 */ /* 0x008fc4000f8e00ff */
[----:B--2---:R-:W-:Y:S02]  /*fb00*/  IMAD.U32 R10, RZ, RZ, UR4 ;  /* 0x00000004ff0a7e24 */ /* 0x004fe4000f8e00ff */
[----:B------:R-:W-:Y:S02]  /*fb10*/  IMAD.U32 R11, RZ, RZ, UR5 ;  /* 0x00000005ff0b7e24 */ /* 0x000fe4000f8e00ff */
[----:B------:R-:W-:Y:S02]  /*fb20*/  IMAD.MOV.U32 R8, RZ, RZ, 0x70 ;  /* 0x00000070ff087424 */ /* 0x000fe400078e00ff */
[----:B------:R-:W-:Y:S02]  /*fb30*/  IMAD.MOV.U32 R12, RZ, RZ, 0x1 ;  /* 0x00000001ff0c7424 */ /* 0x000fe400078e00ff */
[----:B------:R-:W-:-:S07]  /*fb40*/  IMAD.MOV.U32 R13, RZ, RZ, RZ ;  /* 0x000000ffff0d7224 */ /* 0x000fce00078e00ff */
[----:B------:R-:W-:-:S07]  /*fb50*/  LEPC R20, `(.L_x_2288) ;  /* 0x000000001014794e */ /* 0x000fce0000000000 */
[----:B-1----:R-:W-:Y:S05]  /*fb60*/  CALL.ABS.NOINC R2 ;  /* 0x0000000002007343 */ /* 0x002fea0003c00000 */
.L_x_2288:
[----:B------:R-:W-:Y:S05]  /*fb70*/  BSYNC B6 ;  /* 0x0000000000067941 */ /* 0x000fea0003800000 */
.L_x_2287:
        /* <DEDUP_REMOVED lines=9> */
[----:B------:R-:W-:Y:S01]  /*fc10*/  IMAD.U32 R4, RZ, RZ, UR6 ;  /* 0x00000006ff047e24 */ /* 0x000fe2000f8e00ff */
[----:B------:R-:W-:Y:S01]  /*fc20*/  MOV R11, UR5 ;  /* 0x00000005000b7c02 */ /* 0x000fe20008000f00 */
[----:B0-----:R-:W-:Y:S02]  /*fc30*/  IMAD.U32 R5, RZ, RZ, UR7 ;  /* 0x00000007ff057e24 */ /* 0x001fe4000f8e00ff */
[----:B------:R-:W-:Y:S02]  /*fc40*/  IMAD.U32 R6, RZ, RZ, UR8 ;  /* 0x00000008ff067e24 */ /* 0x000fe4000f8e00ff */
[----:B---3--:R-:W-:-:S02]  /*fc50*/  IMAD.U32 R7, RZ, RZ, UR9 ;  /* 0x00000009ff077e24 */ /* 0x008fc4000f8e00ff */
[----:B--2---:R-:W-:Y:S02]  /*fc60*/  IMAD.U32 R10, RZ, RZ, UR4 ;  /* 0x00000004ff0a7e24 */ /* 0x004fe4000f8e00ff */
[----:B------:R-:W-:Y:S02]  /*fc70*/  IMAD.MOV.U32 R8, RZ, RZ, 0x70 ;  /* 0x00000070ff087424 */ /* 0x000fe400078e00ff */
[----:B------:R-:W-:Y:S02]  /*fc80*/  IMAD.MOV.U32 R12, RZ, RZ, 0x1 ;  /* 0x00000001ff0c7424 */ /* 0x000fe400078e00ff */
[----:B-1----:R-:W-:-:S07]  /*fc90*/  IMAD.MOV.U32 R13, RZ, RZ, RZ ;  /* 0x000000ffff0d7224 */ /* 0x002fce00078e00ff */
[----:B------:R-:W-:-:S07]  /*fca0*/  LEPC R20, `(.L_x_2291) ;  /* 0x000000001014794e */ /* 0x000fce0000000000 */
[----:B----4-:R-:W-:Y:S05]  /*fcb0*/  CALL.ABS.NOINC R2 ;  /* 0x0000000002007343 */ /* 0x010fea0003c00000 */
.L_x_2291:
        /* <DEDUP_REMOVED lines=16> */
.L_x_2290:
[----:B------:R-:W-:Y:S05]  /*fdc0*/  BSYNC B6 ;  /* 0x0000000000067941 */ /* 0x000fea0003800000 */
.L_x_2289:
[----:B------:R-:W4:Y:S01]  /*fdd0*/  LDL.LU R4, [R1+0x1c] ;  /* 0x00001c0001047983 */ /* 0x000f220000300800 */
[----:B------:R-:W-:-:S03]  /*fde0*/  ULDC.64 UR4, c[0x0][0x9f8] ;  /* 0x00027e0000047ab9 */ /* 0x000fc60000000a00 */
[----:B---3--:R-:W3:Y:S01]  /*fdf0*/  LDL R7, [R1+0x10] ;  /* 0x0000100001077983 */ /* 0x008ee20000100800 */
[----:B------:R-:W-:-:S03]  /*fe00*/  ISETP.NE.U32.AND P0, PT, RZ, UR4, PT ;  /* 0x00000004ff007c0c */ /* 0x000fc6000bf05070 */
[----:B------:R-:W5:Y:S01]  /*fe10*/  LDL R0, [R1+0x40] ;  /* 0x0000400001007983 */ /* 0x000f620000100800 */
[----:B------:R-:W-:-:S13]  /*fe20*/  ISETP.NE.AND.EX P0, PT, RZ, UR5, PT, P0 ;  /* 0x00000005ff007c0c */ /* 0x000fda000bf05300 */
[----:B------:R-:W-:-:S04]  /*fe30*/  @P0 IADD3 R2, P1, R17, UR4, RZ ;  /* 0x0000000411020c10 */ /* 0x000fc8000ff3e0ff */
[----:B----4-:R-:W-:Y:S01]  /*fe40*/  @P0 IADD3.X R3, R4, UR5, RZ, P1, !PT ;  /* 0x0000000504030c10 */ /* 0x010fe20008ffe4ff */
[----:B------:R-:W-:-:S04]  /*fe50*/  ULDC.64 UR4, c[0x0][0xa08] ;  /* 0x0002820000047ab9 */ /* 0x000fc80000000a00 */
[----:B---3--:R1:W0:Y:S02]  /*fe60*/  @P0 LDG.E R7, desc[UR56][R2.64] ;  /* 0x0000003802070981 */ /* 0x008224000c1e1900 */
[----:B-1----:R-:W1:Y:S01]  /*fe70*/  LDC.64 R2, c[0x0][0x418] ;  /* 0x00010600ff027b82 */ /* 0x002e620000000a00 */
[----:B-----5:R-:W-:Y:S01]  /*fe80*/  VIADD R0, R0, 0xffffffff ;  /* 0xffffffff00007836 */ /* 0x020fe20000000000 */
[----:B0-----:R-:W-:Y:S01]  /*fe90*/  SHF.R.S32.HI R8, RZ, 0x1f, R7 ;  /* 0x0000001fff087819 */ /* 0x001fe20000011407 */
[----:B------:R0:W-:Y:S04]  /*fea0*/  @P0 STL [R1+0x10], R7 ;  /* 0x0000100701000387 */ /* 0x0001e80000100800 */
[----:B------:R0:W-:Y:S01]  /*feb0*/  STL [R1+0x1c], R8 ;  /* 0x00001c0801007387 */ /* 0x0001e20000100800 */
[----:B-1----:R-:W-:Y:S01]  /*fec0*/  LOP3.LUT P0, RZ, R2, UR4, RZ, 0xfc, !PT ;  /* 0x0000000402ff7c12 */ /* 0x002fe2000f80fcff */
[----:B------:R-:W-:-:S03]  /*fed0*/  UMOV UR4, 0xffffffff ;  /* 0xffffffff00047882 */ /* 0x000fc60000000000 */
[----:B------:R-:W-:-:S04]  /*fee0*/  LOP3.LUT P0, RZ, R3, UR5, RZ, 0xfc, P0 ;  /* 0x0000000503ff7c12 */ /* 0x000fc8000800fcff */
[----:B------:R-:W-:Y:S01]  /*fef0*/  SEL R17, R7, RZ, !P0 ;  /* 0x000000ff07117207 */ /* 0x000fe20004000000 */
[----:B0-----:R-:W-:Y:S08]  /*ff00*/  BRA.DIV UR4, `(.L_x_2292) ;  /* 0x0000005204a87947 */ /* 0x001ff0000b800000 */
[----:B------:R-:W0:Y:S02]  /*ff10*/  S2R R4, SR_TID.X ;  /* 0x0000000000047919 */ /* 0x000e240000002100 */
[----:B0-----:R-:W-:-:S04]  /*ff20*/  SHF.R.U32.HI R4, RZ, 0x5, R4 ;  /* 0x00000005ff047819 */ /* 0x001fc80000011604 */
[----:B------:R-:W-:-:S05]  /*ff30*/  LOP3.LUT R4, R4, 0x3, RZ, 0xc0, !PT ;  /* 0x0000000304047812 */ /* 0x000fca00078ec0ff */
[----:B------:R0:W1:Y:S02]  /*ff40*/  SHFL.IDX PT, R14, R4, RZ, 0x1f ;  /* 0x00001fff040e7589 */ /* 0x00006400000e0000 */
.L_x_2398:
[----:B------:R-:W-:Y:S01]  /*ff50*/  PLOP3.LUT P1, PT, PT, PT, PT, 0x8, 0x0 ;  /* 0x000000000000781c */ /* 0x000fe20003f2e170 */
[----:B------:R3:W-:Y:S01]  /*ff60*/  STL [R1+0x8], R0 ;  /* 0x0000080001007387 */ /* 0x0007e20000100800 */
[----:B-1----:R-:W-:Y:S02]  /*ff70*/  ISETP.NE.AND P0, PT, R14, RZ, PT ;  /* 0x000000ff0e00720c */ /* 0x002fe40003f05270 */
[----:B0-----:R-:W-:-:S05]  /*ff80*/  P2R R4, PR, RZ, 0x2 ;  /* 0x00000002ff047803 */ /* 0x001fca0000000000 */
[----:B------:R3:W-:Y:S06]  /*ff90*/  STL [R1+0x20], R4 ;  /* 0x0000200401007387 */ /* 0x0007ec0000100800 */
[----:B------:R-:W-:Y:S05]  /*ffa0*/  @P0 BRA `(.L_x_2293) ;  /* 0x0000000400300947 */ /* 0x000fea0003800000 */
[----:B------:R-:W-:-:S03]  /*ffb0*/  UMOV UR4, 0xffffffff ;  /* 0xffffffff00047882 */ /* 0x000fc60000000000 */
[----:B------:R-:W-:Y:S05]  /*ffc0*/  BRA.DIV UR4, `(.L_x_2294) ;  /* 0x0000005204ac7947 */ /* 0x000fea000b800000 */
[----:B------:R-:W-:-:S13]  /*ffd0*/  ELECT P6, URZ, PT ;  /* 0x00000000003f782f */ /* 0x000fda00038c0000 */
.L_x_2401:
[----:B------:R-:W-:Y:S05]  /*ffe0*/  @!P6 BRA `(.L_x_2293) ;  /* 0x000000040020e947 */ /* 0x000fea0003800000 */
[----:B------:R-:W-:-:S04]  /*fff0*/  ISETP.NE.U32.AND P0, PT, R2, RZ, PT ;  /* 0x000000ff0200720c */ /* 0x000fc80003f05070 */
[----:B------:R-:W-:-:S13]  /*10000*/  ISETP.NE.AND.EX P0, PT, R3, RZ, PT, P0 ;  /* 0x000000ff0300720c */ /* 0x000fda0003f05300 */
[----:B------:R-:W-:Y:S05]  /*10010*/  @!P0 BRA `(.L_x_2295) ;  /* 0x0000000000508947 */ /* 0x000fea0003800000 */
[----:B------:R-:W0:Y:S01]  /*10020*/  LDC R6, c[0x0][0x43c] ;  /* 0x00010f00ff067b82 */ /* 0x000e220000000800 */
[----:B------:R-:W-:Y:S01]  /*10030*/  IMAD.MOV.U32 R9, RZ, RZ, R0 ;  /* 0x000000ffff097224 */ /* 0x000fe200078e0000 */
[----:B------:R-:W-:-:S03]  /*10040*/  ULDC.64 UR4, c[0x0][0x428] ;  /* 0x00010a0000047ab9 */ /* 0x000fc60000000a00 */
[----:B---3--:R-:W-:Y:S01]  /*10050*/  IMAD.MOV.U32 R0, RZ, RZ, R9 ;  /* 0x000000ffff007224 */ /* 0x008fe200078e0009 */
[----:B0-----:R-:W-:-:S13]  /*10060*/  ISETP.NE.AND P0, PT, R6, 0x1, PT ;  /* 0x000000010600780c */ /* 0x001fda0003f05270 */
[----:B------:R-:W0:Y:S02]  /*10070*/  @P0 LDC.64 R4, c[0x0][0x440] ;  /* 0x00011000ff040b82 */ /* 0x000e240000000a00 */
[----:B0-----:R-:W-:-:S05]  /*10080*/  @P0 IMAD.HI.U32 R4, R9, R4, RZ ;  /* 0x0000000409040227 */ /* 0x001fca00078e00ff */
        /* <DEDUP_REMOVED lines=13> */
.L_x_2295:
[----:B0-----:R-:W4:Y:S01]  /*10160*/  LDL R2, [R1+0x14] ;  /* 0x0000140001027983 */ /* 0x001f220000100800 */
[----:B---3--:R-:W-:Y:S01]  /*10170*/  IMAD R0, R19, 0x8, R18 ;  /* 0x0000000813007824 */ /* 0x008fe200078e0212 */
[----:B----4-:R-:W-:-:S04]  /*10180*/  SHF.L.U32 R2, R2, 0x1f, RZ ;  /* 0x0000001f02027819 */ /* 0x010fc800000006ff */
[----:B------:R-:W0:Y:S02]  /*10190*/  SYNCS.PHASECHK.TRANS64.TRYWAIT P0, [R0+URZ+0x34840], R2 ;  /* 0x03484002000075a7 */ /* 0x000e24000800017f */
[----:B0-----:R-:W-:Y:S05]  /*101a0*/  @!P0 BRA `(.L_x_2296) ;  /* 0x0000005000548947 */ /* 0x001fea0003800000 */
.L_x_2402:
[----:B------:R-:W1:Y:S02]  /*101b0*/  S2R R3, SR_TID.X ;  /* 0x0000000000037919 */ /* 0x000e640000002100 */
[----:B-1----:R-:W-:-:S04]  /*101c0*/  LOP3.LUT R3, R3, 0x7f, RZ, 0xc0, !PT ;  /* 0x0000007f03037812 */ /* 0x002fc800078ec0ff */
[----:B------:R-:W-:-:S13]  /*101d0*/  ISETP.NE.AND P0, PT, R3, RZ, PT ;  /* 0x000000ff0300720c */ /* 0x000fda0003f05270 */
[----:B------:R-:W-:Y:S05]  /*101e0*/  @P0 BRA `(.L_x_2297) ;  /* 0x00000000001c0947 */ /* 0x000fea0003800000 */
[----:B------:R-:W1:Y:S01]  /*101f0*/  S2R R3, SR_TID.X ;  /* 0x0000000000037919 */ /* 0x000e620000002100 */
[----:B0-----:R-:W-:-:S04]  /*10200*/  IMAD.MOV.U32 R2, RZ, RZ, 0xc000 ;  /* 0x0000c000ff027424 */ /* 0x001fc800078e00ff */
[----:B------:R3:W-:Y:S01]  /*10210*/  SYNCS.ARRIVE.TRANS64 RZ, [R0+URZ+0x34830], R2 ;  /* 0x0348300200ff79a7 */ /* 0x0007e2000800003f */
[----:B-1----:R-:W-:-:S04]  /*10220*/  LOP3.LUT R3, R3, 0x1f, RZ, 0xc0, !PT ;  /* 0x0000001f03037812 */ /* 0x002fc800078ec0ff */
[----:B------:R-:W-:-:S13]  /*10230*/  ISETP.NE.AND P0, PT, R3, RZ, PT ;  /* 0x000000ff0300720c */ /* 0x000fda0003f05270 */
[----:B---3--:R-:W-:Y:S05]  /*10240*/  @!P0 BRA `(.L_x_2297) ;  /* 0x0000000000048947 */ /* 0x008fea0003800000 */
[----:B------:R-:W-:Y:S01]  /*10250*/  BPT.TRAP 0x1 ;  /* 0x000000040000795c */ /* 0x000fe20000300000 */
.L_x_2297:
[----:B------:R-:W3:Y:S04]  /*10260*/  LDL R3, [R1+0x8] ;  /* 0x0000080001037983 */ /* 0x000ee80000100800 */
[----:B0-----:R-:W4:Y:S01]  /*10270*/  LDL R2, [R1+0x18] ;  /* 0x0000180001027983 */ /* 0x001f220000100800 */
        /* <DEDUP_REMOVED lines=20> */
[----:B----4-:R-:W-:-:S13]  /*103c0*/  R2UR UR5, R2 ;  /* 0x00000000020572ca */ /* 0x010fda00000e0000 */
[----:B------:R-:W-:Y:S02]  /*103d0*/  ULEA UR11, UR11, UR5, 0x7 ;  /* 0x000000050b0b7291 */ /* 0x000fe4000f8e383f */
        /* <DEDUP_REMOVED lines=8> */
[----:B0-----:R-:W-:Y:S01]  /*10460*/  NOP ;  /* 0x0000000000007918 */ /* 0x001fe20000000000 */
.L_x_2293:
[----:B------:R-:W4:Y:S04]  /*10470*/  LDL.LU R3, [R1+0x34] ;  /* 0x0000340001037983 */ /* 0x000f280000300800 */
[----:B------:R-:W5:Y:S04]  /*10480*/  LDL.LU R5, [R1+0x2c] ;  /* 0x00002c0001057983 */ /* 0x000f680000300800 */
[----:B---3--:R-:W3:Y:S01]  /*10490*/  LDL.LU R4, [R1+0x44] ;  /* 0x0000440001047983 */ /* 0x008ee20000300800 */
        /* <DEDUP_REMOVED lines=9> */
[----:B----4-:R-:W-:Y:S02]  /*10530*/  SHF.R.S32.HI R0, RZ, 0x1f, R3 ;  /* 0x0000001fff007819 */ /* 0x010fe40000011403 */
[----:B-----5:R-:W-:-:S03]  /*10540*/  SEL R5, R5, RZ, !P0 ;  /* 0x000000ff05057207 */ /* 0x020fc60004000000 */
[----:B------:R-:W-:Y:S01]  /*10550*/  IMAD R0, R0, UR4, RZ ;  /* 0x0000000400007c24 */ /* 0x000fe2000f8e02ff */
[----:B---3--:R-:W-:-:S03]  /*10560*/  SEL R4, R4, RZ, !P0 ;  /* 0x000000ff04047207 */ /* 0x008fc60004000000 */
        /* <DEDUP_REMOVED lines=8> */
[----:B0-----:R-:W-:Y:S01]  /*105f0*/  MOV R2, 0x0 ;  /* 0x0000000000027802 */ /* 0x001fe20000000f00 */
[----:B------:R-:W-:Y:S01]  /*10600*/  ULDC.64 UR6, c[0x4][0xb8] ;  /* 0x01002e0000067ab9 */ /* 0x000fe20000000a00 */
[----:B------:R-:W-:Y:S01]  /*10610*/  ULDC.64 UR8, c[0x4][0xc0] ;  /* 0x0100300000087ab9 */ /* 0x000fe20000000a00 */
[----:B------:R-:W-:Y:S01]  /*10620*/  ULDC.64 UR4, c[0x4][0x20] ;  /* 0x0100080000047ab9 */ /* 0x000fe20000000a00 */
[----:B------:R-:W-:Y:S01]  /*10630*/  IMAD.U32 R4, RZ, RZ, UR6 ;  /* 0x00000006ff047e24 */ /* 0x000fe2000f8e00ff */
[----:B------:R-:W-:Y:S01]  /*10640*/  MOV R12, 0x1 ;  /* 0x00000001000c7802 */ /* 0x000fe20000000f00 */
[----:B------:R-:W0:Y:S01]  /*10650*/  LDC.64 R2, c[0x4][R2] ;  /* 0x0100000002027b82 */ /* 0x000e220000000a00 */
[----:B------:R-:W-:Y:S02]  /*10660*/  IMAD.U32 R5, RZ, RZ, UR7 ;  /* 0x00000007ff057e24 */ /* 0x000fe4000f8e00ff */
[----:B------:R-:W-:Y:S02]  /*10670*/  IMAD.U32 R6, RZ, RZ, UR8 ;  /* 0x00000008ff067e24 */ /* 0x000fe4000f8e00ff */
[----:B------:R-:W-:-:S02]  /*10680*/  IMAD.U32 R7, RZ, RZ, UR9 ;  /* 0x00000009ff077e24 */ /* 0x000fc4000f8e00ff */
[----:B--2---:R-:W-:Y:S02]  /*10690*/  IMAD.U32 R10, RZ, RZ, UR4 ;  /* 0x00000004ff0a7e24 */ /* 0x004fe4000f8e00ff */
[----:B------:R-:W-:Y:S02]  /*106a0*/  IMAD.U32 R11, RZ, RZ, UR5 ;  /* 0x00000005ff0b7e24 */ /* 0x000fe4000f8e00ff */
[----:B------:R-:W-:Y:S02]  /*106b0*/  IMAD.MOV.U32 R8, RZ, RZ, 0x70 ;  /* 0x00000070ff087424 */ /* 0x000fe400078e00ff */
[----:B------:R-:W-:-:S07]  /*106c0*/  IMAD.MOV.U32 R13, RZ, RZ, RZ ;  /* 0x000000ffff0d7224 */ /* 0x000fce00078e00ff */
[----:B------:R-:W-:-:S07]  /*106d0*/  LEPC R20, `(.L_x_2299) ;  /* 0x000000001014794e */ /* 0x000fce0000000000 */
[----:B0-----:R-:W-:Y:S05]  /*106e0*/  CALL.ABS.NOINC R2 ;  /* 0x0000000002007343 */ /* 0x001fea0003c00000 */
.L_x_2299:
[----:B------:R-:W-:Y:S05]  /*106f0*/  BSYNC B6 ;  /* 0x0000000000067941 */ /* 0x000fea0003800000 */
.L_x_2298:
[----:B0-----:R-:W3:Y:S01]  /*10700*/  LDL.LU R0, [R1+0x44] ;  /* 0x0000440001007983 */ /* 0x001ee20000300800 */
[----:B------:R-:W-:Y:S01]  /*10710*/  ULDC.64 UR4, c[0x0][0x2d8] ;  /* 0x0000b60000047ab9 */ /* 0x000fe20000000a00 */
[----:B------:R-:W0:Y:S01]  /*10720*/  LDC R7, c[0x0][0x448] ;  /* 0x00011200ff077b82 */ /* 0x000e220000000800 */
[----:B------:R-:W-:Y:S01]  /*10730*/  ULDC.64 UR6, c[0x0][0x280] ;  /* 0x0000a00000067ab9 */ /* 0x000fe20000000a00 */
[----:B------:R-:W4:Y:S04]  /*10740*/  LDL.LU R5, [R1+0x34] ;  /* 0x0000340001057983 */ /* 0x000f280000300800 */
[----:B------:R-:W4:Y:S04]  /*10750*/  LDL.LU.64 R2, [R1+0x50] ;  /* 0x0000500001027983 */ /* 0x000f280000300a00 */
[----:B------:R-:W3:Y:S04]  /*10760*/  LDL.LU R4, [R1+0x2c] ;  /* 0x00002c0001047983 */ /* 0x000ee80000300800 */
[----:B------:R-:W3:Y:S01]  /*10770*/  LDL R9, [R1+0x4] ;  /* 0x0000040001097983 */ /* 0x000ee20000100800 */
[----:B--2---:R-:W1:Y:S01]  /*10780*/  S2R R10, SR_TID.X ;  /* 0x00000000000a7919 */ /* 0x004e620000002100 */
[----:B0-----:R-:W-:-:S13]  /*10790*/  ISETP.NE.AND P0, PT, R7, 0x1, PT ;  /* 0x000000010700780c */ /* 0x001fda0003f05270 */
[----:B------:R-:W0:Y:S01]  /*107a0*/  @P0 LDC R6, c[0x0][0x450] ;  /* 0x00011400ff060b82 */ /* 0x000e220000000800 */
[----:B-1----:R-:W-:-:S05]  /*107b0*/  IMAD.SHL.U32 R10, R10, 0x8, RZ ;  /* 0x000000080a0a7824 */ /* 0x002fca00078e00ff */
[----:B------:R-:W-:-:S04]  /*107c0*/  LOP3.LUT R10, R10, 0x38, RZ, 0xc0, !PT ;  /* 0x000000380a0a7812 */ /* 0x000fc800078ec0ff */
[C---:B------:R-:W-:Y:S02]  /*107d0*/  LOP3.LUT R11, R10.reuse, 0x40, RZ, 0xfc, !PT ;  /* 0x000000400a0b7812 */ /* 0x040fe400078efcff */
[----:B------:R-:W-:Y:S01]  /*107e0*/  LOP3.LUT R10, R10, 0x80, RZ, 0xfc, !PT ;  /* 0x000000800a0a7812 */ /* 0x000fe200078efcff */
[----:B----4-:R-:W-:Y:S02]  /*107f0*/  IMAD.MOV.U32 R3, RZ, RZ, R5 ;  /* 0x000000ffff037224 */ /* 0x010fe400078e0005 */
[----:B------:R-:W1:Y:S01]  /*10800*/  S2R R5, SR_TID.X ;  /* 0x0000000000057919 */ /* 0x000e620000002100 */
[----:B------:R-:W-:-:S04]  /*10810*/  IMAD.WIDE.U32 R2, R16, UR4, R2 ;  /* 0x0000000410027c25 */ /* 0x000fc8000f8e0002 */
[----:B------:R-:W-:Y:S01]  /*10820*/  IMAD R3, R16, UR5, R3 ;  /* 0x0000000510037c24 */ /* 0x000fe2000f8e0203 */
[----:B------:R-:W-:Y:S02]  /*10830*/  ULDC.64 UR4, c[0x0][0x2e0] ;  /* 0x0000b80000047ab9 */ /* 0x000fe40000000a00 */
[----:B---3--:R-:W-:Y:S02]  /*10840*/  IMAD R0, R0, UR4, RZ ;  /* 0x0000000400007c24 */ /* 0x008fe4000f8e02ff */
[----:B------:R-:W-:-:S04]  /*10850*/  IMAD.WIDE.U32 R2, R4, UR4, R2 ;  /* 0x0000000404027c25 */ /* 0x000fc8000f8e0002 */
[----:B------:R-:W-:Y:S01]  /*10860*/  IMAD R0, R4, UR5, R0 ;  /* 0x0000000504007c24 */ /* 0x000fe2000f8e0200 */
[----:B------:R-:W-:Y:S01]  /*10870*/  ULDC.64 UR4, c[0x0][0x2d0] ;  /* 0x0000b40000047ab9 */ /* 0x000fe20000000a00 */
[----:B------:R-:W2:Y:S02]  /*10880*/  S2R R4, SR_TID.X ;  /* 0x0000000000047919 */ /* 0x000ea40000002100 */
[----:B------:R-:W-:Y:S01]  /*10890*/  IMAD.IADD R3, R3, 0x1, R0 ;  /* 0x0000000103037824 */ /* 0x000fe200078e0200 */
[----:B-1----:R-:W-:-:S04]  /*108a0*/  LOP3.LUT R5, R5, 0x7f, RZ, 0xc0, !PT ;  /* 0x0000007f05057812 */ /* 0x002fc800078ec0ff */
[----:B------:R-:W-:Y:S01]  /*108b0*/  SHF.R.U32.HI R5, RZ, 0x3, R5 ;  /* 0x00000003ff057819 */ /* 0x000fe20000011605 */
[----:B--2---:R-:W-:-:S05]  /*108c0*/  IMAD.SHL.U32 R4, R4, 0x10, RZ ;  /* 0x0000001004047824 */ /* 0x004fca00078e00ff */
[----:B------:R-:W-:Y:S02]  /*108d0*/  LOP3.LUT R4, R5, 0x70, R4, 0xf8, !PT ;  /* 0x0000007005047812 */ /* 0x000fe400078ef804 */
[----:B------:R-:W1:Y:S03]  /*108e0*/  @P0 LDC R5, c[0x0][0x44c] ;  /* 0x00011300ff050b82 */ /* 0x000e660000000800 */
[----:B------:R-:W-:-:S04]  /*108f0*/  IMAD R0, R9, 0x80, R4 ;  /* 0x0000008009007824 */ /* 0x000fc800078e0204 */
[----:B------:R-:W-:Y:S02]  /*10900*/  IMAD.MOV.U32 R4, RZ, RZ, R0 ;  /* 0x000000ffff047224 */ /* 0x000fe400078e0000 */
[----:B-1----:R-:W-:-:S05]  /*10910*/  @P0 IMAD.HI.U32 R5, R0, R5, RZ ;  /* 0x0000000500050227 */ /* 0x002fca00078e00ff */
[----:B0-----:R-:W-:-:S05]  /*10920*/  @P0 SHF.R.U32.HI R4, RZ, R6, R5 ;  /* 0x00000006ff040219 */ /* 0x001fca0000011605 */
[----:B------:R-:W-:Y:S02]  /*10930*/  IMAD.MOV R5, RZ, RZ, -R4 ;  /* 0x000000ffff057224 */ /* 0x000fe400078e0a04 */
[----:B------:R-:W-:-:S04]  /*10940*/  IMAD.WIDE.U32 R2, R4, UR4, R2 ;  /* 0x0000000404027c25 */ /* 0x000fc8000f8e0002 */
[----:B------:R-:W-:Y:S01]  /*10950*/  IMAD R0, R7, R5, R0 ;  /* 0x0000000507007224 */ /* 0x000fe200078e0200 */
[----:B------:R-:W-:-:S05]  /*10960*/  SHF.R.S32.HI R5, RZ, 0x1f, R4 ;  /* 0x0000001fff057819 */ /* 0x000fca0000011404 */
[----:B------:R-:W-:-:S04]  /*10970*/  IMAD R5, R5, UR4, RZ ;  /* 0x0000000405057c24 */ /* 0x000fc8000f8e02ff */
[----:B------:R-:W-:Y:S01]  /*10980*/  IMAD R4, R4, UR5, R5 ;  /* 0x0000000504047c24 */ /* 0x000fe2000f8e0205 */
[----:B------:R-:W-:Y:S01]  /*10990*/  ULDC.64 UR4, c[0x0][0x2c8] ;  /* 0x0000b20000047ab9 */ /* 0x000fe20000000a00 */
[----:B------:R-:W0:Y:S02]  /*109a0*/  S2R R5, SR_TID.X ;  /* 0x0000000000057919 */ /* 0x000e240000002100 */
        /* <DEDUP_REMOVED lines=8> */
[----:B------:R-:W-:Y:S02]  /*10a30*/  LEA R4, P3, R2, UR6, 0x1 ;  /* 0x0000000602047c11 */ /* 0x000fe4000f8608ff */
[----:B------:R-:W-:Y:S01]  /*10a40*/  IMAD.IADD R0, R3, 0x1, R0 ;  /* 0x0000000103007824 */ /* 0x000fe200078e0200 */
[----:B------:R-:W-:Y:S01]  /*10a50*/  ISETP.GE.AND P1, PT, R11, UR4, PT ;  /* 0x000000040b007c0c */ /* 0x000fe2000bf26270 */
[----:B0-----:R-:W-:-:S05]  /*10a60*/  IMAD.SHL.U32 R8, R5, 0x8, RZ ;  /* 0x0000000805087824 */ /* 0x001fca00078e00ff */
[----:B------:R-:W-:-:S04]  /*10a70*/  LOP3.LUT R8, R8, 0x38, RZ, 0xc0, !PT ;  /* 0x0000003808087812 */ /* 0x000fc800078ec0ff */
[----:B------:R-:W-:Y:S01]  /*10a80*/  ISETP.GE.AND P2, PT, R8, UR4, PT ;  /* 0x0000000408007c0c */ /* 0x000fe2000bf46270 */
[----:B------:R-:W-:Y:S01]  /*10a90*/  UMOV UR4, 0xffffffff ;  /* 0xffffffff00047882 */ /* 0x000fe20000000000 */
[----:B------:R-:W-:Y:S02]  /*10aa0*/  LEA.HI.X R3, R2, UR7, R0, 0x1, P3 ;  /* 0x0000000702037c11 */ /* 0x000fe400098f0c00 */
[----:B-1----:R-:W-:Y:S09]  /*10ab0*/  BRA.DIV UR4, `(.L_x_2300) ;  /* 0x0000004a04247947 */ /* 0x002ff2000b800000 */
[----:B------:R-:W0:Y:S02]  /*10ac0*/  S2R R6, SR_TID.X ;  /* 0x0000000000067919 */ /* 0x000e240000002100 */
[----:B0-----:R-:W-:-:S04]  /*10ad0*/  LOP3.LUT R6, R6, 0x7f, RZ, 0xc0, !PT ;  /* 0x0000007f06067812 */ /* 0x001fc800078ec0ff */
[----:B------:R-:W-:Y:S02]  /*10ae0*/  SHF.R.U32.HI R9, RZ, 0x3, R6 ;  /* 0x00000003ff097819 */ /* 0x000fe40000011606 */
[----:B------:R-:W2:Y:S04]  /*10af0*/  LDL.LU R6, [R1+0x4] ;  /* 0x0000040001067983 */ /* 0x000ea80000300800 */
[----:B------:R-:W3:Y:S01]  /*10b00*/  LDL.LU R8, [R1+0x38] ;  /* 0x0000380001087983 */ /* 0x000ee20000300800 */
[----:B--2---:R-:W-:Y:S02]  /*10b10*/  IMAD R2, R6, 0x80, R9 ;  /* 0x0000008006027824 */ /* 0x004fe400078e0209 */
[----:B------:R-:W0:Y:S01]  /*10b20*/  S2R R6, SR_TID.X ;  /* 0x0000000000067919 */ /* 0x000e220000002100 */
[----:B---3--:R-:W-:-:S02]  /*10b30*/  IMAD R0, R8, R7, RZ ;  /* 0x0000000708007224 */ /* 0x008fc400078e02ff */
[----:B------:R-:W1:Y:S01]  /*10b40*/  SHFL.IDX PT, R7, R4, RZ, 0x181f ;  /* 0x00181fff04077589 */ /* 0x000e6200000e0000 */
[C---:B------:R-:W-:Y:S02]  /*10b50*/  VIADD R5, R2.reuse, 0x10 ;  /* 0x0000001002057836 */ /* 0x040fe40000000000 */
[-C--:B------:R-:W-:Y:S01]  /*10b60*/  ISETP.GE.AND P4, PT, R2, R0.reuse, PT ;  /* 0x000000000200720c */ /* 0x080fe20003f86270 */
[----:B------:R-:W-:Y:S02]  /*10b70*/  SHFL.IDX PT, R9, R3, 0x1, 0x181f ;  /* 0x00381f0003097f89 */ /* 0x000fe400000e0000 */
[----:B------:R-:W-:Y:S02]  /*10b80*/  ISETP.GE.AND P3, PT, R5, R0, PT ;  /* 0x000000000500720c */ /* 0x000fe40003f66270 */
[----:B------:R-:W-:Y:S01]  /*10b90*/  SHFL.IDX PT, R5, R4, 0x1, 0x181f ;  /* 0x00381f0004057f89 */ /* 0x000fe200000e0000 */
[----:B0-----:R-:W-:-:S03]  /*10ba0*/  IMAD.SHL.U32 R11, R6, 0x8, RZ ;  /* 0x00000008060b7824 */ /* 0x001fc600078e00ff */
[----:B------:R-:W0:Y:S02]  /*10bb0*/  SHFL.IDX PT, R6, R3, RZ, 0x181f ;  /* 0x00181fff03067589 */ /* 0x000e2400000e0000 */
[----:B------:R-:W-:-:S04]  /*10bc0*/  LOP3.LUT R11, R11, 0x38, RZ, 0xc0, !PT ;  /* 0x000000380b0b7812 */ /* 0x000fc800078ec0ff */
[----:B-1----:R-:W-:-:S05]  /*10bd0*/  @!P4 LEA R7, P5, R11, R7, 0x1 ;  /* 0x000000070b07c211 */ /* 0x002fca00078a08ff */
[----:B0-----:R-:W-:Y:S01]  /*10be0*/  @!P4 IMAD.X R6, RZ, RZ, R6, P5 ;  /* 0x000000ffff06c224 */ /* 0x001fe200028e0606 */
[----:B------:R-:W-:-:S04]  /*10bf0*/  @!P3 LEA R8, P5, R11, R5, 0x1 ;  /* 0x000000050b08b211 */ /* 0x000fc800078a08ff */
[----:B------:R-:W-:Y:S01]  /*10c00*/  @!P4 LOP3.LUT R7, R7, R6, RZ, 0x3c, !PT ;  /* 0x000000060707c212 */ /* 0x000fe200078e3cff */
[----:B------:R-:W-:-:S03]  /*10c10*/  @!P3 IMAD.X R5, RZ, RZ, R9, P5 ;  /* 0x000000ffff05b224 */ /* 0x000fc600028e0609 */
[----:B------:R-:W-:-:S04]  /*10c20*/  @!P4 LOP3.LUT R6, R7, R6, RZ, 0x3c, !PT ;  /* 0x000000060706c212 */ /* 0x000fc800078e3cff */
        /* <DEDUP_REMOVED lines=37> */
[----:B------:R-:W-:Y:S01]  /*10e80*/  @!P3 IMAD.MOV.U32 R7, RZ, RZ, R6 ;  /* 0x000000ffff07b224 */ /* 0x000fe200078e0006 */
[----:B------:R-:W-:Y:S01]  /*10e90*/  @!P3 MOV R6, R5 ;  /* 0x000000050006b202 */ /* 0x000fe20000000f00 */
[----:B------:R-:W-:-:S04]  /*10ea0*/  VIADD R5, R2, 0x50 ;  /* 0x0000005002057836 */ /* 0x000fc80000000000 */
        /* <DEDUP_REMOVED lines=26> */
.L_x_2419:
[----:B------:R-:W-:Y:S01]  /*11050*/  VIADD R2, R2, 0x70 ;  /* 0x0000007002027836 */ /* 0x000fe20000000000 */
[----:B------:R-:W-:Y:S04]  /*11060*/  BSSY B0, `(.L_x_2301) ;  /* 0x000000e000007945 */ /* 0x000fe80003800000 */
[----:B------:R-:W-:-:S13]  /*11070*/  ISETP.GE.AND P3, PT, R2, R0, PT ;  /* 0x000000000200720c */ /* 0x000fda0003f66270 */
[----:B------:R-:W-:Y:S05]  /*11080*/  @P3 BRA `(.L_x_2302) ;  /* 0x00000000002c3947 */ /* 0x000fea0003800000 */
[----:B0-----:R-:W0:Y:S02]  /*11090*/  S2R R4, SR_TID.X ;  /* 0x0000000000047919 */ /* 0x001e240000002100 */
        /* <DEDUP_REMOVED lines=10> */
.L_x_2302:
[----:B------:R-:W-:Y:S05]  /*11140*/  BSYNC B0 ;  /* 0x0000000000007941 */ /* 0x000fea0003800000 */
.L_x_2301:
[----:B------:R-:W-:Y:S01]  /*11150*/  NOP ;  /* 0x0000000000007918 */ /* 0x000fe20000000000 */
[----:B------:R-:W-:Y:S01]  /*11160*/  PLOP3.LUT P0, PT, PT, PT, PT, 0x80, 0x0 ;  /* 0x000000000000781c */ /* 0x000fe20003f0f070 */
[----:B0--3--:R-:W-:-:S12]  /*11170*/  VIADD R6, R18, 0x34800 ;  /* 0x0003480012067836 */ /* 0x009fd80000000000 */
.L_x_2303:
[----:B------:R-:W-:Y:S02]  /*11180*/  PLOP3.LUT P1, PT, P1, P0, PT, 0xa2, 0x0 ;  /* 0x000000000000781c */ /* 0x000fe40000f21472 */
[----:B------:R-:W-:-:S08]  /*11190*/  @P0 R2UR P1, UR4, R18 ;  /* 0x00000000120402ca */ /* 0x000fd00000020000 */
[----:B------:R-:W-:-:S05]  /*111a0*/  @P0 PLOP3.LUT P0, PT, P1, PT, PT, 0x80, 0x0 ;  /* 0x000000000000081c */ /* 0x000fca0000f0f070 */
[----:B------:R-:W-:Y:S01]  /*111b0*/  @!P1 SYNCS.ARRIVE.TRANS64.RED.A0T1 RZ, [UR4+0x34800], RZ ;  /* 0x034800ffffff99a7 */ /* 0x000fe20008200404 */
[----:B------:R-:W-:Y:S07]  /*111c0*/  @!P1 ARRIVES.LDGSTSBAR.64.TRANSCNT [UR4+0x34800] ;  /* 0x03480000ff0099b0 */ /* 0x000fee0008000a84 */
[----:B------:R-:W-:Y:S05]  /*111d0*/  @P0 BRA.U.ANY `(.L_x_2303) ;  /* 0xfffffffd00e80947 */ /* 0x000fea000393ffff */
[----:B----4-:R-:W3:Y:S02]  /*111e0*/  LDL.LU R2, [R1+0x48] ;  /* 0x0000480001027983 */ /* 0x010ee40000300800 */
        /* <DEDUP_REMOVED lines=11> */
.L_x_2420:
[----:B------:R-:W-:Y:S05]  /*112a0*/  BSYNC B0 ;  /* 0x0000000000007941 */ /* 0x000fea0003800000 */
.L_x_2304:
[----:B------:R-:W0:Y:S04]  /*112b0*/  LDL R2, [R1+0x40] ;  /* 0x0000400001027983 */ /* 0x000e280000100800 */
[----:B--2---:R-:W2:Y:S01]  /*112c0*/  LDL R3, [R1+0x28] ;  /* 0x0000280001037983 */ /* 0x004ea20000100800 */
[----:B------:R-:W-:Y:S01]  /*112d0*/  BSSY B0, `(.L_x_2306) ;  /* 0x0000213000007945 */ /* 0x000fe20003800000 */
[----:B0-----:R-:W-:-:S05]  /*112e0*/  VIADD R0, R2, 0xfffffffe ;  /* 0xfffffffe02007836 */ /* 0x001fca0000000000 */
[----:B--2---:R-:W-:-:S13]  /*112f0*/  ISETP.GE.AND P0, PT, R0, R3, PT ;  /* 0x000000030000720c */ /* 0x004fda0003f06270 */
[----:B------:R-:W-:Y:S05]  /*11300*/  @!P0 BRA `(.L_x_2307) ;  /* 0x00000020003c8947 */ /* 0x000fea0003800000 */
[----:B------:R-:W2:Y:S04]  /*11310*/  LDL.LU R2, [R1+0x58] ;  /* 0x0000580001027983 */ /* 0x000ea80000300800 */
[----:B-1----:R-:W3:Y:S04]  /*11320*/  LDL.LU R5, [R1+0x3c] ;  /* 0x00003c0001057983 */ /* 0x002ee80000300800 */
[----:B------:R-:W4:Y:S01]  /*11330*/  LDL.LU R4, [R1+0x30] ;  /* 0x0000300001047983 */ /* 0x000f220000300800 */
[----:B------:R-:W-:Y:S01]  /*11340*/  LOP3.LUT R12, RZ, R3, RZ, 0x33, !PT ;  /* 0x00000003ff0c7212 */ /* 0x000fe200078e33ff */
[----:B------:R-:W-:Y:S01]  /*11350*/  BSSY B2, `(.L_x_2308) ;  /* 0x00000b5000027945 */ /* 0x000fe20003800000 */
[----:B--2---:R-:W-:-:S04]  /*11360*/  VIADD R2, R2, 0x1 ;  /* 0x0000000102027836 */ /* 0x004fc80000000000 */
[----:B---3--:R-:W-:-:S05]  /*11370*/  IMAD R2, R2, R5, RZ ;  /* 0x0000000502027224 */ /* 0x008fca00078e02ff */
        /* <DEDUP_REMOVED lines=41> */
.L_x_2312:
[----:B------:R-:W-:Y:S01]  /*11610*/  IMAD R3, R9, 0x8, R18 ;  /* 0x0000000809037824 */ /* 0x000fe200078e0212 */
[----:B------:R-:W-:Y:S01]  /*11620*/  SHF.L.U32 R2, R13, 0x1f, RZ ;  /* 0x0000001f0d027819 */ /* 0x000fe200000006ff */
[----:B------:R-:W-:Y:S03]  /*11630*/  BSSY B3, `(.L_x_2313) ;  /* 0x0000003000037945 */ /* 0x000fe60003800000 */
[----:B------:R-:W1:Y:S02]  /*11640*/  SYNCS.PHASECHK.TRANS64.TRYWAIT P0, [R3+URZ+0x34840], R2 ;  /* 0x03484002030075a7 */ /* 0x000e64000800017f */
[----:B-1----:R-:W-:Y:S05]  /*11650*/  @!P0 BRA `(.L_x_2314) ;  /* 0x0000004800508947 */ /* 0x002fea0003800000 */
.L_x_2421:
[----:B------:R-:W-:Y:S05]  /*11660*/  BSYNC B3 ;  /* 0x0000000000037941 */ /* 0x000fea0003800000 */
.L_x_2313:
        /* <DEDUP_REMOVED lines=12> */
.L_x_2316:
[----:B------:R-:W-:Y:S05]  /*11730*/  BSYNC B3 ;  /* 0x0000000000037941 */ /* 0x000fea0003800000 */
.L_x_2315:
        /* <DEDUP_REMOVED lines=12> */
.L_x_2317:
        /* <DEDUP_REMOVED lines=10> */
[----:B------:R-:W-:Y:S01]  /*118a0*/  MOV R15, 0x40 ;  /* 0x00000040000f7802 */ /* 0x000fe20000000f00 */
[----:B------:R-:W-:Y:S01]  /*118b0*/  VIADD R7, R8, 0x20400 ;  /* 0x0002040008077836 */ /* 0x000fe20000000000 */
[----:B------:R-:W-:Y:S01]  /*118c0*/  PLOP3.LUT P0, PT, PT, PT, PT, 0x80, 0x0 ;  /* 0x000000000000781c */ /* 0x000fe20003f0f070 */
[----:B------:R-:W-:Y:S01]  /*118d0*/  UMOV UR6, 0x0 ;  /* 0x0000000000067882 */ /* 0x000fe20000000000 */
[----:B------:R-:W-:Y:S01]  /*118e0*/  R2UR UR10, R15 ;  /* 0x000000000f0a72ca */ /* 0x000fe200000e0000 */
[----:B------:R-:W-:-:S14]  /*118f0*/  UMOV UR7, 0x14f00000 ;  /* 0x14f0000000077882 */ /* 0x000fdc0000000000 */
.L_x_2318:
        /* <DEDUP_REMOVED lines=15> */
.L_x_2319:
        /* <DEDUP_REMOVED lines=16> */
.L_x_2422:
[----:B------:R-:W-:Y:S05]  /*11af0*/  BSYNC B3 ;  /* 0x0000000000037941 */ /* 0x000fea0003800000 */
.L_x_2320:
        /* <DEDUP_REMOVED lines=12> */
.L_x_2323:
[----:B------:R-:W-:Y:S05]  /*11bc0*/  BSYNC B3 ;  /* 0x0000000000037941 */ /* 0x000fea0003800000 */
.L_x_2322:
[----:B------:R-:W2:Y:S04]  /*11bd0*/  LDL R7, [R1+0x18] ;  /* 0x0000180001077983 */ /* 0x000ea80000100800 */
[----:B-1----:R-:W2:Y:S01]  /*11be0*/  LDL.LU R2, [R1+0x8] ;  /* 0x0000080001027983 */ /* 0x002ea20000300800 */
        /* <DEDUP_REMOVED lines=11> */
.L_x_2324:
        /* <DEDUP_REMOVED lines=15> */
.L_x_2325:
        /* <DEDUP_REMOVED lines=12> */
.L_x_2311:
[----:B------:R-:W-:Y:S05]  /*11e50*/  BSYNC B1 ;  /* 0x0000000000017941 */ /* 0x000fea0003800000 */
.L_x_2310:
[----:B0-----:R-:W2:Y:S01]  /*11e60*/  LDL.LU R0, [R1+0x40] ;  /* 0x0000400001007983 */ /* 0x001ea20000300800 */
[----:B------:R-:W-:-:S03]  /*11e70*/  IMAD.MOV.U32 R19, RZ, RZ, R9 ;  /* 0x000000ffff137224 */ /* 0x000fc600078e0009 */
[----:B------:R0:W-:Y:S02]  /*11e80*/  STL [R1+0x14], R13 ;  /* 0x0000140d01007387 */ /* 0x0001e40000100800 */
[----:B0-2---:R-:W-:-:S07]  /*11e90*/  VIADD R0, R0, 0xfffffffd ;  /* 0xfffffffd00007836 */ /* 0x005fce0000000000 */
.L_x_2309:
[----:B------:R-:W-:Y:S05]  /*11ea0*/  BSYNC B2 ;  /* 0x0000000000027941 */ /* 0x000fea0003800000 */
.L_x_2308:
[----:B------:R-:W-:Y:S01]  /*11eb0*/  VIADD R12, R12, 0xfffffffe ;  /* 0xfffffffe0c0c7836 */ /* 0x000fe20000000000 */
[----:B------:R-:W-:-:S04]  /*11ec0*/  LOP3.LUT R4, RZ, R4, RZ, 0x33, !PT ;  /* 0x00000004ff047212 */ /* 0x000fc800078e33ff */
[----:B------:R-:W-:-:S13]  /*11ed0*/  ISETP.NE.AND P0, PT, R12, R4, PT ;  /* 0x000000040c00720c */ /* 0x000fda0003f05270 */
[----:B------:R-:W-:Y:S05]  /*11ee0*/  @!P0 BRA `(.L_x_2307) ;  /* 0x0000001400448947 */ /* 0x000fea0003800000 */
[----:B------:R-:W-:-:S07]  /*11ef0*/  IMAD.MOV.U32 R9, RZ, RZ, R17 ;  /* 0x000000ffff097224 */ /* 0x000fce00078e0011 */
.L_x_2358:
        /* <DEDUP_REMOVED lines=35> */
.L_x_2328:
[----:B------:R-:W-:Y:S01]  /*12130*/  IMAD R3, R4, 0x8, R18 ;  /* 0x0000000804037824 */ /* 0x000fe200078e0212 */
[----:B------:R-:W-:Y:S01]  /*12140*/  SHF.L.U32 R2, R5, 0x1f, RZ ;  /* 0x0000001f05027819 */ /* 0x000fe200000006ff */
[----:B------:R-:W-:Y:S03]  /*12150*/  BSSY B2, `(.L_x_2329) ;  /* 0x0000003000027945 */ /* 0x000fe60003800000 */
[----:B------:R-:W1:Y:S02]  /*12160*/  SYNCS.PHASECHK.TRANS64.TRYWAIT P0, [R3+URZ+0x34840], R2 ;  /* 0x03484002030075a7 */ /* 0x000e64000800017f */
[----:B-1----:R-:W-:Y:S05]  /*12170*/  @!P0 BRA `(.L_x_2330) ;  /* 0x0000003c00b08947 */ /* 0x002fea0003800000 */
.L_x_2423:
[----:B------:R-:W-:Y:S05]  /*12180*/  BSYNC B2 ;  /* 0x0000000000027941 */ /* 0x000fea0003800000 */
.L_x_2329:
        /* <DEDUP_REMOVED lines=12> */
.L_x_2332:
[----:B------:R-:W-:Y:S05]  /*12250*/  BSYNC B2 ;  /* 0x0000000000027941 */ /* 0x000fea0003800000 */
.L_x_2331:
        /* <DEDUP_REMOVED lines=12> */
.L_x_2333:
        /* <DEDUP_REMOVED lines=16> */
.L_x_2334:
        /* <DEDUP_REMOVED lines=15> */
.L_x_2335:
        /* <DEDUP_REMOVED lines=16> */
.L_x_2424:
[----:B------:R-:W-:Y:S05]  /*12610*/  BSYNC B2 ;  /* 0x0000000000027941 */ /* 0x000fea0003800000 */
.L_x_2336:
        /* <DEDUP_REMOVED lines=11> */
.L_x_2339:
[----:B------:R-:W-:Y:S05]  /*126d0*/  BSYNC B2 ;  /* 0x0000000000027941 */ /* 0x000fea0003800000 */
.L_x_2338:
        /* <DEDUP_REMOVED lines=12> */
.L_x_2340:
        /* <DEDUP_REMOVED lines=15> */
.L_x_2341:
        /* <DEDUP_REMOVED lines=12> */
.L_x_2327:
[----:B------:R-:W-:Y:S05]  /*12950*/  BSYNC B1 ;  /* 0x0000000000017941 */ /* 0x000fea0003800000 */
.L_x_2326:
        /* <DEDUP_REMOVED lines=35> */
.L_x_2344:
[----:B------:R-:W-:Y:S01]  /*12b90*/  IMAD R2, R19, 0x8, R18 ;  /* 0x0000000813027824 */ /* 0x000fe200078e0212 */
[----:B------:R-:W-:Y:S01]  /*12ba0*/  SHF.L.U32 R3, R12, 0x1f, RZ ;  /* 0x0000001f0c037819 */ /* 0x000fe200000006ff */
[----:B------:R-:W-:Y:S03]  /*12bb0*/  BSSY B2, `(.L_x_2345) ;  /* 0x0000003000027945 */ /* 0x000fe60003800000 */
[----:B------:R-:W2:Y:S02]  /*12bc0*/  SYNCS.PHASECHK.TRANS64.TRYWAIT P0, [R2+URZ+0x34840], R3 ;  /* 0x03484003020075a7 */ /* 0x000ea4000800017f */
[----:B--2---:R-:W-:Y:S05]  /*12bd0*/  @!P0 BRA `(.L_x_2346) ;  /* 0x0000003400408947 */ /* 0x004fea0003800000 */
.L_x_2425:
[----:B------:R-:W-:Y:S05]  /*12be0*/  BSYNC B2 ;  /* 0x0000000000027941 */ /* 0x000fea0003800000 */
.L_x_2345:
        /* <DEDUP_REMOVED lines=12> */
.L_x_2348:
[----:B------:R-:W-:Y:S05]  /*12cb0*/  BSYNC B2 ;  /* 0x0000000000027941 */ /* 0x000fea0003800000 */
.L_x_2347:
        /* <DEDUP_REMOVED lines=13> */
.L_x_2349:
        /* <DEDUP_REMOVED lines=16> */
.L_x_2350:
        /* <DEDUP_REMOVED lines=15> */
.L_x_2351:
        /* <DEDUP_REMOVED lines=15> */
.L_x_2426:
[----:B------:R-:W-:Y:S05]  /*13070*/  BSYNC B2 ;  /* 0x0000000000027941 */ /* 0x000fea0003800000 */
.L_x_2352:
[----:B------:R-:W-:Y:S01]  /*13080*/  BSSY B2, `(.L_x_2354) ;  /* 0x000000b000027945 */ /* 0x000fe20003800000 */
[----:B------:R-:W-:Y:S01]  /*13090*/  MOV R10, 0x0 ;  /* 0x00000000000a7802 */ /* 0x000fe20000000f00 */
[----:B------:R-:W-:Y:S02]  /*130a0*/  IMAD.MOV.U32 R11, RZ, RZ, 0x14f00000 ;  /* 0x14f00000ff0b7424 */ /* 0x000fe400078e00ff */
[----:B------:R-:W-:Y:S05]  /*130b0*/  @P1 BRA `(.L_x_2355) ;  /* 0x00000000001c1947 */ /* 0x000fea0003800000 */
[----:B------:R-:W1:Y:S02]  /*130c0*/  S2R R3, SR_TID.X ;  /* 0x0000000000037919 */ /* 0x000e640000002100 */
[----:B-1----:R-:W-:Y:S01]  /*130d0*/  LOP3.LUT R14, R3, 0x1f, RZ, 0xc0, !PT ;  /* 0x0000001f030e7812 */ /* 0x002fe200078ec0ff */
[----:B------:R-:W-:-:S03]  /*130e0*/  IMAD.MOV.U32 R3, RZ, RZ, 0x8000 ;  /* 0x00008000ff037424 */ /* 0x000fc600078e00ff */
[----:B------:R-:W-:Y:S01]  /*130f0*/  ISETP.NE.AND P0, PT, R14, RZ, PT ;  /* 0x000000ff0e00720c */ /* 0x000fe20003f05270 */
[----:B------:R1:W-:-:S12]  /*13100*/  SYNCS.ARRIVE.TRANS64 RZ, [R2+URZ+0x50], R3 ;  /* 0x0000500302ff79a7 */ /* 0x0003d8000800003f */
[----:B-1----:R-:W-:Y:S05]  /*13110*/  @!P0 BRA `(.L_x_2355) ;  /* 0x0000000000048947 */ /* 0x002fea0003800000 */
[----:B------:R-:W-:Y:S01]  /*13120*/  BPT.TRAP 0x1 ;  /* 0x000000040000795c */ /* 0x000fe20000300000 */
.L_x_2355:
[----:B------:R-:W-:Y:S05]  /*13130*/  BSYNC B2 ;  /* 0x0000000000027941 */ /* 0x000fea0003800000 */
.L_x_2354:
        /* <DEDUP_REMOVED lines=12> */
.L_x_2356:
        /* <DEDUP_REMOVED lines=15> */
.L_x_2357:
        /* <DEDUP_REMOVED lines=12> */
.L_x_2343:
[----:B------:R-:W-:Y:S05]  /*133b0*/  BSYNC B1 ;  /* 0x0000000000017941 */ /* 0x000fea0003800000 */
.L_x_2342:
[----:B------:R-:W2:Y:S01]  /*133c0*/  LDL R2, [R1+0x28] ;  /* 0x0000280001027983 */ /* 0x000ea20000100800 */
[----:B------:R-:W-:Y:S01]  /*133d0*/  VIADD R0, R0, 0xfffffffe ;  /* 0xfffffffe00007836 */ /* 0x000fe20000000000 */
[----:B--2---:R-:W-:-:S13]  /*133e0*/  ISETP.GT.AND P0, PT, R7, R2, PT ;  /* 0x000000020700720c */ /* 0x004fda0003f04270 */
[----:B------:R-:W-:Y:S05]  /*133f0*/  @P0 BRA `(.L_x_2358) ;  /* 0xffffffe800c00947 */ /* 0x000fea000383ffff */
.L_x_2307:
[----:B------:R-:W-:Y:S05]  /*13400*/  BSYNC B0 ;  /* 0x0000000000007941 */ /* 0x000fea0003800000 */
.L_x_2306:
[----:B------:R-:W2:Y:S01]  /*13410*/  S2R R2, SR_TID.X ;  /* 0x0000000000027919 */ /* 0x000ea20000002100 */
[----:B------:R-:W-:Y:S01]  /*13420*/  BSSY B0, `(.L_x_2359) ;  /* 0x0000011000007945 */ /* 0x000fe20003800000 */
[----:B--2---:R-:W-:-:S04]  /*13430*/  LOP3.LUT R3, R2, 0x7f, RZ, 0xc0, !PT ;  /* 0x0000007f02037812 */ /* 0x004fc800078ec0ff */
[----:B------:R-:W-:-:S13]  /*13440*/  ISETP.NE.AND P0, PT, R3, RZ, PT ;  /* 0x000000ff0300720c */ /* 0x000fda0003f05270 */
[----:B------:R-:W-:Y:S05]  /*13450*/  @P0 BRA `(.L_x_2360) ;  /* 0x0000000000340947 */ /* 0x000fea0003800000 */
[----:B------:R-:W2:Y:S01]  /*13460*/  S2R R2, SR_LANEID ;  /* 0x0000000000027919 */ /* 0x000ea20000000000 */
[----:B------:R-:W-:Y:S01]  /*13470*/  VOTEU.ANY UR4, UPT, PT ;  /* 0x0000000000047886 */ /* 0x000fe200038e0100 */
[----:B-1----:R-:W1:Y:S01]  /*13480*/  LDC.64 R4, c[0x0][0xc60] ;  /* 0x00031800ff047b82 */ /* 0x002e620000000a00 */
[----:B------:R-:W2:Y:S02]  /*13490*/  FLO.U32 R0, UR4 ;  /* 0x0000000400007d00 */ /* 0x000ea400080e0000 */
        /* <DEDUP_REMOVED lines=9> */
.L_x_2360:
[----:B------:R-:W-:Y:S05]  /*13530*/  BSYNC B0 ;  /* 0x0000000000007941 */ /* 0x000fea0003800000 */
.L_x_2359:
[----:B--2---:R-:W2:Y:S01]  /*13540*/  LDL.LU R0, [R1+0x20] ;  /* 0x0000200001007983 */ /* 0x004ea20000300800 */
[----:B------:R-:W-:Y:S01]  /*13550*/  BSSY B0, `(.L_x_2361) ;  /* 0x000003a000007945 */ /* 0x000fe20003800000 */
[----:B--2---:R-:W-:-:S13]  /*13560*/  ISETP.NE.AND P0, PT, R0, RZ, PT ;  /* 0x000000ff0000720c */ /* 0x004fda0003f05270 */
        /* <DEDUP_REMOVED lines=8> */
.L_x_2427:
[----:B------:R-:W-:Y:S05]  /*135f0*/  BSYNC B1 ;  /* 0x0000000000017941 */ /* 0x000fea0003800000 */
.L_x_2363:
        /* <DEDUP_REMOVED lines=9> */
.L_x_2366:
[----:B------:R-:W-:Y:S05]  /*13690*/  BSYNC B1 ;  /* 0x0000000000017941 */ /* 0x000fea0003800000 */
.L_x_2365:
        /* <DEDUP_REMOVED lines=12> */
.L_x_2367:
        /* <DEDUP_REMOVED lines=15> */
.L_x_2368:
        /* <DEDUP_REMOVED lines=10> */
.L_x_2362:
[----:B------:R-:W-:Y:S05]  /*138f0*/  BSYNC B0 ;  /* 0x0000000000007941 */ /* 0x000fea0003800000 */
.L_x_2361:
[----:B------:R-:W2:Y:S01]  /*13900*/  LDL.LU R4, [R1+0x14] ;  /* 0x0000140001047983 */ /* 0x000ea20000300800 */
[----:B------:R-:W-:-:S05]  /*13910*/  VIADD R19, R19, 0x1 ;  /* 0x0000000113137836 */ /* 0x000fca0000000000 */
[----:B------:R-:W-:-:S04]  /*13920*/  ISETP.NE.AND P0, PT, R19, 0x2, PT ;  /* 0x000000021300780c */ /* 0x000fc80003f05270 */
[----:B------:R-:W-:Y:S02]  /*13930*/  SEL R0, RZ, 0x1, P0 ;  /* 0x00000001ff007807 */ /* 0x000fe40000000000 */
[----:B------:R-:W-:Y:S02]  /*13940*/  SEL R19, R19, RZ, P0 ;  /* 0x000000ff13137207 */ /* 0x000fe40000000000 */
[----:B--2---:R-:W-:-:S05]  /*13950*/  LOP3.LUT R4, R4, R0, RZ, 0x3c, !PT ;  /* 0x0000000004047212 */ /* 0x004fca00078e3cff */
[----:B------:R2:W-:Y:S02]  /*13960*/  STL [R1+0x14], R4 ;  /* 0x0000140401007387 */ /* 0x0005e40000100800 */
.L_x_2286:
[----:B------:R-:W-:Y:S05]  /*13970*/  BSYNC B7 ;  /* 0x0000000000077941 */ /* 0x000fea0003800000 */
.L_x_2284:
        /* <DEDUP_REMOVED lines=9> */
[----:B0123--:R-:W0:Y:S04]  /*13a10*/  LDS.128 R4, [R18+0x348d0] ;  /* 0x0348d00012047984 */ /* 0x00fe280000000c00 */
[----:B0-----:R0:W-:Y:S04]  /*13a20*/  STL.64 [R1], R4 ;  /* 0x0000000401007387 */ /* 0x0011e80000100a00 */
[----:B------:R0:W-:Y:S01]  /*13a30*/  STL.64 [R1+0x8], R6 ;  /* 0x0000080601007387 */ /* 0x0001e20000100a00 */
[----:B------:R-:W-:Y:S06]  /*13a40*/  BAR.ARV 0x4, 0x180 ;  /* 0x0106000000007b1d */ /* 0x000fec0000002000 */
[----:B------:R-:W-:Y:S05]  /*13a50*/  BRA `(.L_x_2370) ;  /* 0x0000001000307947 */ /* 0x000fea0003800000 */
.L_x_2369:
[----:B------:R-:W2:Y:S01]  /*13a60*/  S2R R0, SR_TID.X ;  /* 0x0000000000007919 */ /* 0x000ea20000002100 */
[----:B------:R-:W-:Y:S01]  /*13a70*/  UMOV UR4, 0xffffffff ;  /* 0xffffffff00047882 */ /* 0x000fe20000000000 */
[----:B--2---:R-:W-:-:S04]  /*13a80*/  LOP3.LUT R10, R0, 0x1f, RZ, 0xc0, !PT ;  /* 0x0000001f000a7812 */ /* 0x004fc800078ec0ff */
[----:B------:R-:W-:Y:S01]  /*13a90*/  ISETP.NE.AND P0, PT, R10, 0x1f, PT ;  /* 0x0000001f0a00780c */ /* 0x000fe20003f05270 */
[----:B------:R-:W-:-:S12]  /*13aa0*/  BRA.DIV UR4, `(.L_x_2371) ;  /* 0x0000002604c87947 */ /* 0x000fd8000b800000 */
[----:B------:R-:W2:Y:S01]  /*13ab0*/  LDL.LU R3, [R1] ;  /* 0x0000000001037983 */ /* 0x000ea20000300800 */
[----:B------:R-:W-:-:S03]  /*13ac0*/  ULDC UR4, c[0x0][0xc3c] ;  /* 0x00030f0000047ab9 */ /* 0x000fc60000000800 */
[----:B01----:R-:W4:Y:S02]  /*13ad0*/  LDL R8, [R1+0xc] ;  /* 0x00000c0001087983 */ /* 0x003f240000100800 */
[----:B----4-:R-:W-:Y:S02]  /*13ae0*/  IMAD.IADD R0, R8, 0x1, R10 ;  /* 0x0000000108007824 */ /* 0x010fe400078e020a */
[----:B--2---:R-:W-:-:S03]  /*13af0*/  IMAD.MOV.U32 R8, RZ, RZ, R3 ;  /* 0x000000ffff087224 */ /* 0x004fc600078e0003 */
[----:B------:R-:W-:-:S13]  /*13b00*/  ISETP.GE.OR P1, PT, R0, UR4, !P0 ;  /* 0x0000000400007c0c */ /* 0x000fda000c726670 */
[----:B------:R-:W0:Y:S08]  /*13b10*/  @!P1 LDC.64 R2, c[0x0][0xc80] ;  /* 0x00032000ff029b82 */ /* 0x000e300000000a00 */
[----:B---3--:R-:W1:Y:S01]  /*13b20*/  @!P1 LDC.64 R6, c[0x0][0xc78] ;  /* 0x00031e00ff069b82 */ /* 0x008e620000000a00 */
[----:B0-----:R-:W-:-:S05]  /*13b30*/  @!P1 IMAD.WIDE R2, R0, 0x4, R2 ;  /* 0x0000000400029825 */ /* 0x001fca00078e0202 */
[----:B------:R1:W2:Y:S02]  /*13b40*/  @!P1 LDG.E R5, desc[UR56][R2.64] ;  /* 0x0000003802059981 */ /* 0x0002a4000c1e1900 */
[----:B-1----:R-:W-:-:S06]  /*13b50*/  @!P1 IMAD.WIDE R2, R0, 0x4, R6 ;  /* 0x0000000400029825 */ /* 0x002fcc00078e0206 */
[----:B------:R-:W3:Y:S01]  /*13b60*/  @!P1 LDG.E R2, desc[UR56][R2.64] ;  /* 0x0000003802029981 */ /* 0x000ee2000c1e1900 */
[----:B------:R-:W-:Y:S02]  /*13b70*/  CS2R R6, SRZ ;  /* 0x0000000000067805 */ /* 0x000fe4000001ff00 */
[C---:B------:R-:W-:Y:S02]  /*13b80*/  ISETP.GE.U32.AND P2, PT, R10.reuse, 0x2, PT ;  /* 0x000000020a00780c */ /* 0x040fe40003f46070 */
[C---:B------:R-:W-:Y:S01]  /*13b90*/  ISETP.GE.U32.AND P3, PT, R10.reuse, 0x4, PT ;  /* 0x000000040a00780c */ /* 0x040fe20003f66070 */
[----:B------:R-:W-:Y:S01]  /*13ba0*/  SHFL.IDX PT, R4, R8, RZ, 0x1f ;  /* 0x00001fff08047589 */ /* 0x000fe200000e0000 */
[C---:B------:R-:W-:Y:S02]  /*13bb0*/  ISETP.GE.U32.AND P4, PT, R10.reuse, 0x8, PT ;  /* 0x000000080a00780c */ /* 0x040fe40003f86070 */
[----:B------:R-:W-:Y:S01]  /*13bc0*/  ISETP.GE.U32.AND P5, PT, R10, 0x10, PT ;  /* 0x000000100a00780c */ /* 0x000fe20003fa6070 */
[----:B------:R-:W-:Y:S01]  /*13bd0*/  SHFL.IDX PT, R0, R8, 0x1, 0x1f ;  /* 0x00201f0008007f89 */ /* 0x000fe200000e0000 */
[----:B--2---:R-:W-:-:S02]  /*13be0*/  @!P1 IMAD.MOV.U32 R6, RZ, RZ, R5 ;  /* 0x000000ffff069224 */ /* 0x004fc400078e0005 */
[----:B---3--:R-:W-:Y:S01]  /*13bf0*/  @!P1 IMAD.MOV.U32 R7, RZ, RZ, R2 ;  /* 0x000000ffff079224 */ /* 0x008fe200078e0002 */
[----:B------:R-:W-:-:S03]  /*13c00*/  ISETP.NE.AND P1, PT, R10, RZ, PT ;  /* 0x000000ff0a00720c */ /* 0x000fc60003f25270 */
[----:B------:R-:W-:-:S05]  /*13c10*/  IMAD R2, R7, R6, RZ ;  /* 0x0000000607027224 */ /* 0x000fca00078e02ff */
[----:B------:R-:W0:Y:S02]  /*13c20*/  SHFL.UP PT, R3, R2, 0x1, RZ ;  /* 0x0420000002037989 */ /* 0x000e2400000e00ff */
[----:B0-----:R-:W-:-:S05]  /*13c30*/  SEL R5, R3, RZ, P1 ;  /* 0x000000ff03057207 */ /* 0x001fca0000800000 */
[----:B------:R-:W-:Y:S02]  /*13c40*/  IMAD.IADD R2, R2, 0x1, R5 ;  /* 0x0000000102027824 */ /* 0x000fe400078e0205 */
[----:B------:R-:W-:-:S03]  /*13c50*/  IMAD.MOV.U32 R5, RZ, RZ, RZ ;  /* 0x000000ffff057224 */ /* 0x000fc600078e00ff */
        /* <DEDUP_REMOVED lines=13> */
.L_x_2437:
[----:B------:R-:W-:Y:S02]  /*13d30*/  ULDC UR4, c[0x0][0xc38] ;  /* 0x00030e0000047ab9 */ /* 0x000fe40000000800 */
[----:B------:R-:W-:-:S04]  /*13d40*/  IMAD.U32 R8, RZ, RZ, UR4 ;  /* 0x00000004ff087e24 */ /* 0x000fc8000f8e00ff */
[----:B-1----:R-:W-:-:S05]  /*13d50*/  IMAD R9, R9, R8, RZ ;  /* 0x0000000809097224 */ /* 0x002fca00078e02ff */
[----:B------:R-:W-:-:S04]  /*13d60*/  IADD3 R0, R0, R9, RZ ;  /* 0x0000000900007210 */ /* 0x000fc80007ffe0ff */
[----:B------:R-:W-:-:S13]  /*13d70*/  ISETP.GT.AND P6, PT, R0, R4, PT ;  /* 0x000000040000720c */ /* 0x000fda0003fc4270 */
[----:B------:R-:W-:Y:S05]  /*13d80*/  @P6 BRA `(.L_x_2372) ;  /* 0x0000000000ac6947 */ /* 0x000fea0003800000 */
.L_x_2375:
[----:B------:R-:W2:Y:S01]  /*13d90*/  LDL.LU R3, [R1+0xc] ;  /* 0x00000c0001037983 */ /* 0x000ea20000300800 */
[----:B0-----:R-:W0:Y:S01]  /*13da0*/  LDC R2, c[0x0][0xc3c] ;  /* 0x00030f00ff027b82 */ /* 0x001e220000000800 */
[----:B--2---:R-:W-:-:S05]  /*13db0*/  VIADD R3, R3, 0x1f ;  /* 0x0000001f03037836 */ /* 0x004fca0000000000 */
[----:B0-----:R-:W-:-:S13]  /*13dc0*/  ISETP.GE.AND P6, PT, R3, R2, PT ;  /* 0x000000020300720c */ /* 0x001fda0003fc6270 */
[----:B------:R-:W-:Y:S05]  /*13dd0*/  @P6 BRA `(.L_x_2373) ;  /* 0x0000000800e86947 */ /* 0x000fea0003800000 */
[----:B------:R-:W0:Y:S01]  /*13de0*/  S2R R6, SR_TID.X ;  /* 0x0000000000067919 */ /* 0x000e220000002100 */
        /* <DEDUP_REMOVED lines=31> */
.L_x_2445:
[----:B------:R-:W-:Y:S02]  /*13fe0*/  ULDC UR4, c[0x0][0xc38] ;  /* 0x00030e0000047ab9 */ /* 0x000fe40000000800 */
[----:B------:R-:W-:-:S04]  /*13ff0*/  IMAD.U32 R8, RZ, RZ, UR4 ;  /* 0x00000004ff087e24 */ /* 0x000fc8000f8e00ff */
[----:B-1----:R-:W-:-:S04]  /*14000*/  IMAD R9, R9, R8, RZ ;  /* 0x0000000809097224 */ /* 0x002fc800078e02ff */
[----:B------:R-:W-:-:S05]  /*14010*/  IMAD.IADD R0, R9, 0x1, R0 ;  /* 0x0000000109007824 */ /* 0x000fca00078e0200 */
[----:B------:R-:W-:-:S13]  /*14020*/  ISETP.GT.AND P6, PT, R0, R4, PT ;  /* 0x000000040000720c */ /* 0x000fda0003fc4270 */
[----:B------:R-:W-:Y:S05]  /*14030*/  @!P6 BRA `(.L_x_2375) ;  /* 0xfffffffc0054e947 */ /* 0x000fea000383ffff */
.L_x_2372:
        /* <DEDUP_REMOVED lines=12> */
.L_x_2450:
[----:B------:R-:W-:-:S13]  /*14100*/  ISETP.NE.AND P0, PT, R3, RZ, PT ;  /* 0x000000ff0300720c */ /* 0x000fda0003f05270 */
[----:B------:R-:W-:Y:S05]  /*14110*/  @!P0 BRA `(.L_x_2377) ;  /* 0x0000000000148947 */ /* 0x000fea0003800000 */
[----:B------:R-:W-:Y:S01]  /*14120*/  UMOV UR4, 0xffffffff ;  /* 0xffffffff00047882 */ /* 0x000fe20000000000 */
[----:B---3--:R-:W-:Y:S02]  /*14130*/  VIADD R10, R10, 0xffffffff ;  /* 0xffffffff0a0a7836 */ /* 0x008fe40000000000 */
[----:B------:R-:W-:Y:S05]  /*14140*/  BRA.DIV UR4, `(.L_x_2378) ;  /* 0x0000002a04bc7947 */ /* 0x000fea000b800000 */
[----:B0-----:R0:W1:Y:S02]  /*14150*/  SHFL.IDX PT, R2, R2, R10, 0x1f ;  /* 0x00001f0a02027589 */ /* 0x00106400000e0000 */
.L_x_2453:
[----:B-1----:R-:W-:-:S07]  /*14160*/  IMAD.MOV.U32 R5, RZ, RZ, R2 ;  /* 0x000000ffff057224 */ /* 0x002fce00078e0002 */
.L_x_2377:
[----:B0-----:R-:W-:Y:S01]  /*14170*/  IMAD R2, R5, R8, R9 ;  /* 0x0000000805027224 */ /* 0x001fe200078e0209 */
[----:B------:R-:W-:-:S03]  /*14180*/  ISETP.NE.AND P0, PT, R7, 0x1, PT ;  /* 0x000000010700780c */ /* 0x000fc60003f05270 */
[----:B------:R-:W-:Y:S01]  /*14190*/  IMAD.IADD R4, R4, 0x1, -R2 ;  /* 0x0000000104047824 */ /* 0x000fe200078e0a02 */
[----:B------:R0:W-:Y:S09]  /*141a0*/  STL [R1], R2 ;  /* 0x0000000201007387 */ /* 0x0001f20000100800 */
[----:B------:R-:W-:Y:S05]  /*141b0*/  @!P0 BRA `(.L_x_2379) ;  /* 0x0000000000e48947 */ /* 0x000fea0003800000 */
[----:B------:R-:W-:-:S04]  /*141c0*/  IABS R5, R0 ;  /* 0x0000000000057213 */ /* 0x000fc80000000000 */
        /* <DEDUP_REMOVED lines=25> */
[----:B---3--:R-:W-:Y:S02]  /*14360*/  IMAD R6, R2, R5, RZ ;  /* 0x0000000502067224 */ /* 0x008fe400078e02ff */
        /* <DEDUP_REMOVED lines=13> */
[-C--:B------:R-:W-:Y:S01]  /*14440*/  @!P1 IADD3 R2, R2, -R5.reuse, RZ ;  /* 0x8000000502029210 */ /* 0x080fe20007ffe0ff */
        /* <DEDUP_REMOVED lines=16> */
.L_x_2379:
[----:B------:R-:W2:Y:S01]  /*14550*/  LDL R5, [R1+0xc] ;  /* 0x00000c0001057983 */ /* 0x000ea20000100800 */
[----:B0-----:R-:W2:Y:S02]  /*14560*/  LDC.64 R2, c[0x0][0xc90] ;  /* 0x00032400ff027b82 */ /* 0x001ea40000000a00 */
[----:B--2---:R-:W-:-:S05]  /*14570*/  IMAD.WIDE R2, R5, 0x4, R2 ;  /* 0x0000000405027825 */ /* 0x004fca00078e0202 */
[----:B---3--:R-:W2:Y:S02]  /*14580*/  LDG.E R6, desc[UR56][R2.64] ;  /* 0x0000003802067981 */ /* 0x008ea4000c1e1900 */
        /* <DEDUP_REMOVED lines=59> */
.L_x_2380:
[----:B0-----:R-:W-:-:S05]  /*14940*/  LOP3.LUT R3, RZ, R4, RZ, 0x33, !PT ;  /* 0x00000004ff037212 */ /* 0x001fca00078e33ff */
[----:B------:R-:W-:-:S05]  /*14950*/  IMAD.IADD R0, R0, 0x1, R3 ;  /* 0x0000000100007824 */ /* 0x000fca00078e0203 */
[----:B------:R2:W-:Y:S01]  /*14960*/  STL [R1+0x4], R0 ;  /* 0x0000040001007387 */ /* 0x0005e20000100800 */
[----:B------:R-:W-:Y:S05]  /*14970*/  BRA `(.L_x_2381) ;  /* 0x0000000000287947 */ /* 0x000fea0003800000 */
.L_x_2373:
[----:B------:R-:W-:Y:S01]  /*14980*/  UMOV UR4, URZ ;  /* 0x0000003f00047c82 */ /* 0x000fe20008000000 */
[----:B------:R-:W-:Y:S01]  /*14990*/  ULDC UR6, c[0x0][0xc3c] ;  /* 0x00030f0000067ab9 */ /* 0x000fe20000000800 */
[----:B------:R-:W-:Y:S01]  /*149a0*/  UMOV UR5, URZ ;  /* 0x0000003f00057c82 */ /* 0x000fe20008000000 */
[----:B------:R-:W-:Y:S01]  /*149b0*/  IMAD.U32 R3, RZ, RZ, UR4 ;  /* 0x00000004ff037e24 */ /* 0x000fe2000f8e00ff */
[----:B------:R-:W-:Y:S01]  /*149c0*/  MOV R2, UR5 ;  /* 0x0000000500027c02 */ /* 0x000fe20008000f00 */
[----:B------:R-:W-:Y:S01]  /*149d0*/  IMAD.U32 R0, RZ, RZ, UR6 ;  /* 0x00000006ff007e24 */ /* 0x000fe2000f8e00ff */
[----:B------:R0:W-:Y:S04]  /*149e0*/  STL [R1], R4 ;  /* 0x0000000401007387 */ /* 0x0001e80000100800 */
[----:B------:R0:W-:Y:S04]  /*149f0*/  STL [R1+0x4], R3 ;  /* 0x0000040301007387 */ /* 0x0001e80000100800 */
[----:B------:R0:W-:Y:S04]  /*14a00*/  STL [R1+0xc], R0 ;  /* 0x00000c0001007387 */ /* 0x0001e80000100800 */
[----:B------:R0:W-:Y:S02]  /*14a10*/  STL [R1+0x8], R2 ;  /* 0x0000080201007387 */ /* 0x0001e40000100800 */
.L_x_2381:
[----:B0-----:R-:W3:Y:S04]  /*14a20*/  LDL R3, [R1+0x8] ;  /* 0x0000080001037983 */ /* 0x001ee80000100800 */
[----:B-1----:R-:W4:Y:S04]  /*14a30*/  LDL R2, [R1+0xc] ;  /* 0x00000c0001027983 */ /* 0x002f280000100800 */
[----:B------:R-:W5:Y:S04]  /*14a40*/  LDL R4, [R1] ;  /* 0x0000000001047983 */ /* 0x000f680000100800 */
[----:B------:R-:W5:Y:S01]  /*14a50*/  LDL R5, [R1+0x4] ;  /* 0x0000040001057983 */ /* 0x000f620000100800 */
[----:B------:R-:W-:Y:S05]  /*14a60*/  WARPSYNC.ALL ;  /* 0x0000000000007948 */ /* 0x000fea0003800000 */
[----:B--2---:R-:W0:Y:S02]  /*14a70*/  S2R R0, SR_TID.X ;  /* 0x0000000000007919 */ /* 0x004e240000002100 */
        /* <DEDUP_REMOVED lines=10> */
.L_x_2370:
[----:B------:R-:W2:Y:S01]  /*14b20*/  LDL R0, [R1+0xc] ;  /* 0x00000c0001007983 */ /* 0x000ea20000100800 */
[----:B------:R-:W-:Y:S02]  /*14b30*/  ULDC UR4, c[0x0][0xc3c] ;  /* 0x00030f0000047ab9 */ /* 0x000fe40000000800 */
[----:B--2---:R-:W-:-:S13]  /*14b40*/  ISETP.GE.AND P0, PT, R0, UR4, PT ;  /* 0x0000000400007c0c */ /* 0x004fda000bf06270 */
[----:B------:R-:W-:Y:S05]  /*14b50*/  @!P0 BRA `(.L_x_2382) ;  /* 0xffffffa400208947 */ /* 0x000fea000383ffff */
[----:B------:R-:W-:Y:S05]  /*14b60*/  BSYNC B8 ;  /* 0x0000000000087941 */ /* 0x000fea0003800000 */
.L_x_2278:
[----:B0-----:R-:W2:Y:S01]  /*14b70*/  LDL.LU R0, [R1+0x48] ;  /* 0x0000480001007983 */ /* 0x001ea20000300800 */
[----:B------:R-:W-:Y:S01]  /*14b80*/  BSSY B0, `(.L_x_2383) ;  /* 0x000000b000007945 */ /* 0x000fe20003800000 */
[----:B-1-3--:R-:W0:Y:S01]  /*14b90*/  S2R R5, SR_CgaCtaId ;  /* 0x0000000000057919 */ /* 0x00ae220000008800 */
        /* <DEDUP_REMOVED lines=9> */
.L_x_2454:
[----:B------:R-:W-:Y:S05]  /*14c30*/  BSYNC B0 ;  /* 0x0000000000007941 */ /* 0x000fea0003800000 */
.L_x_2383:
[----:B------:R-:W-:-:S03]  /*14c40*/  UMOV UR4, 0xffffffff ;  /* 0xffffffff00047882 */ /* 0x000fc60000000000 */
[----:B------:R-:W-:Y:S05]  /*14c50*/  BRA.DIV UR4, `(.L_x_2385) ;  /* 0x0000002204387947 */ /* 0x000fea000b800000 */
[----:B------:R-:W1:Y:S02]  /*14c60*/  S2R R2, SR_TID.X ;  /* 0x0000000000027919 */ /* 0x000e640000002100 */
[----:B-1----:R-:W-:-:S04]  /*14c70*/  SHF.R.U32.HI R2, RZ, 0x5, R2 ;  /* 0x00000005ff027819 */ /* 0x002fc80000011602 */
[----:B------:R-:W-:-:S05]  /*14c80*/  LOP3.LUT R2, R2, 0x3, RZ, 0xc0, !PT ;  /* 0x0000000302027812 */ /* 0x000fca00078ec0ff */
[----:B------:R1:W2:Y:S02]  /*14c90*/  SHFL.IDX PT, R14, R2, RZ, 0x1f ;  /* 0x00001fff020e7589 */ /* 0x0002a400000e0000 */
.L_x_2457:
[----:B--2---:R-:W-:Y:S01]  /*14ca0*/  ISETP.NE.AND P0, PT, R14, RZ, PT ;  /* 0x000000ff0e00720c */ /* 0x004fe20003f05270 */
[----:B------:R-:W-:-:S12]  /*14cb0*/  BSSY B0, `(.L_x_2386) ;  /* 0x0000025000007945 */ /* 0x000fd80003800000 */
[----:B------:R-:W-:Y:S05]  /*14cc0*/  @P0 BRA `(.L_x_2387) ;  /* 0x00000000008c0947 */ /* 0x000fea0003800000 */
[----:B------:R-:W-:-:S03]  /*14cd0*/  UMOV UR4, 0xffffffff ;  /* 0xffffffff00047882 */ /* 0x000fc60000000000 */
[----:B------:R-:W-:Y:S05]  /*14ce0*/  BRA.DIV UR4, `(.L_x_2388) ;  /* 0x0000002204487947 */ /* 0x000fea000b800000 */
[----:B------:R-:W-:-:S13]  /*14cf0*/  ELECT P6, URZ, PT ;  /* 0x00000000003f782f */ /* 0x000fda00038c0000 */
.L_x_2460:
[----:B------:R-:W-:Y:S05]  /*14d00*/  @!P6 BRA `(.L_x_2387) ;  /* 0x00000000007ce947 */ /* 0x000fea0003800000 */
[----:B-1----:R-:W2:Y:S02]  /*14d10*/  LDL.LU R2, [R1+0x60] ;  /* 0x0000600001027983 */ /* 0x002ea40000300800 */
[----:B--2---:R-:W-:-:S04]  /*14d20*/  LOP3.LUT R2, R2, 0x2, RZ, 0xfc, !PT ;  /* 0x0000000202027812 */ /* 0x004fc800078efcff */
[----:B------:R-:W-:-:S13]  /*14d30*/  ISETP.NE.AND P2, PT, R2, 0x3, PT ;  /* 0x000000030200780c */ /* 0x000fda0003f45270 */
[----:B------:R-:W-:Y:S05]  /*14d40*/  @!P2 BRA `(.L_x_2389) ;  /* 0x000000000004a947 */ /* 0x000fea0003800000 */
[----:B------:R-:W-:Y:S01]  /*14d50*/  BPT.TRAP 0x1 ;  /* 0x000000040000795c */ /* 0x000fe20000300000 */
.L_x_2389:
        /* <DEDUP_REMOVED lines=13> */
.L_x_2461:
[----:B------:R-:W1:Y:S02]  /*14e30*/  SYNCS.PHASECHK.TRANS64.TRYWAIT P0, [R7+URZ], R2 ;  /* 0x00000002070075a7 */ /* 0x000e64000800017f */
[----:B-1----:R-:W-:Y:S05]  /*14e40*/  @!P0 BRA `(.L_x_2391) ;  /* 0x0000002000248947 */ /* 0x002fea0003800000 */
.L_x_2462:
[----:B------:R-:W-:Y:S05]  /*14e50*/  @!P2 BRA `(.L_x_2392) ;  /* 0x000000000004a947 */ /* 0x000fea0003800000 */
[----:B------:R-:W-:Y:S01]  /*14e60*/  BPT.TRAP 0x1 ;  /* 0x000000040000795c */ /* 0x000fe20000300000 */
.L_x_2392:
[----:B------:R-:W-:-:S04]  /*14e70*/  VIADD R0, R0, 0x34860 ;  /* 0x0003486000007836 */ /* 0x000fc80000000000 */
[----:B------:R-:W-:-:S04]  /*14e80*/  IMAD R4, R19, 0x8, R0 ;  /* 0x0000000813047824 */ /* 0x000fc800078e0200 */
[----:B------:R-:W2:Y:S02]  /*14e90*/  SYNCS.PHASECHK.TRANS64.TRYWAIT P0, [R4+URZ], R5 ;  /* 0x00000005040075a7 */ /* 0x000ea4000800017f */
[----:B--2---:R-:W-:Y:S05]  /*14ea0*/  @!P0 BRA `(.L_x_2393) ;  /* 0x0000002000208947 */ /* 0x004fea0003800000 */
.L_x_2463:
[----:B------:R-:W-:-:S07]  /*14eb0*/  IMAD R3, R3, 0x8, R0 ;  /* 0x0000000803037824 */ /* 0x000fce00078e0200 */
.L_x_2394:
[----:B---3--:R3:W4:Y:S02]  /*14ec0*/  SYNCS.PHASECHK.TRANS64.TRYWAIT P0, [R3+URZ], R2 ;  /* 0x00000002030075a7 */ /* 0x008724000800017f */
[----:B----4-:R-:W-:Y:S05]  /*14ed0*/  @!P0 NANOSLEEP.SYNCS 0x989680 ;  /* 0x009896800000895d */ /* 0x010fea0003900000 */
[----:B------:R-:W4:Y:S02]  /*14ee0*/  @!P0 SYNCS.PHASECHK.TRANS64 P0, [R3+URZ], R2 ;  /* 0x00000002030085a7 */ /* 0x000f24000800007f */
[----:B----4-:R-:W-:Y:S05]  /*14ef0*/  @!P0 BRA `(.L_x_2394) ;  /* 0xfffffffc00f08947 */ /* 0x010fea000383ffff */
.L_x_2387:
[----:B------:R-:W-:Y:S05]  /*14f00*/  BSYNC B0 ;  /* 0x0000000000007941 */ /* 0x000fea0003800000 */
.L_x_2386:
[----:B------:R-:W-:Y:S05]  /*14f10*/  EXIT ;  /* 0x000000000000794d */ /* 0x000fea0003800000 */
.L_x_2217:
[----:B0-----:R-:W-:-:S04]  /*14f20*/  IMAD.U32 R3, RZ, RZ, UR37 ;  /* 0x00000025ff037e24 */ /* 0x001fc8000f8e00ff */
[----:B------:R0:W1:Y:S03]  /*14f30*/  SYNCS.PHASECHK.TRANS64.TRYWAIT P1, [R3+URZ+0x34800], R0 ;  /* 0x03480000030075a7 */ /* 0x000066000802017f */
[----:B-1----:R-:W-:Y:S05]  /*14f40*/  @!P1 NANOSLEEP.SYNCS 0x989680 ;  /* 0x009896800000995d */ /* 0x002fea0003900000 */
[----:B------:R-:W1:Y:S02]  /*14f50*/  @!P1 SYNCS.PHASECHK.TRANS64 P1, [R3+URZ+0x34800], R0 ;  /* 0x03480000030095a7 */ /* 0x000e64000802007f */
[----:B-1----:R-:W-:Y:S05]  /*14f60*/  @!P1 BRA `(.L_x_2217) ;  /* 0xfffffffc00ec9947 */ /* 0x002fea000383ffff */
[----:B------:R-:W-:Y:S05]  /*14f70*/  BRA `(.L_x_2395) ;  /* 0xfffffec800f87947 */ /* 0x000fea000383ffff */
.L_x_2221:
[----:B-1----:R1:W2:Y:S02]  /*14f80*/  SYNCS.PHASECHK.TRANS64.TRYWAIT P2, [R0+URZ+0x34830], R3 ;  /* 0x03483003000075a7 */ /* 0x0022a4000804017f */
[----:B--2---:R-:W-:Y:S05]  /*14f90*/  @!P2 NANOSLEEP.SYNCS 0x989680 ;  /* 0x009896800000a95d */ /* 0x004fea0003900000 */
[----:B------:R-:W2:Y:S02]  /*14fa0*/  @!P2 SYNCS.PHASECHK.TRANS64 P2, [R0+URZ+0x34830], R3 ;  /* 0x034830030000a5a7 */ /* 0x000ea4000804007f */
[----:B--2---:R-:W-:Y:S05]  /*14fb0*/  @!P2 BRA `(.L_x_2221) ;  /* 0xfffffffc00f0a947 */ /* 0x004fea000383ffff */
[----:B------:R-:W-:Y:S05]  /*14fc0*/  BRA `(.L_x_2220) ;  /* 0xfffffecc001c7947 */ /* 0x000fea000383ffff */
.L_x_2226:
[----:B-1----:R-:W-:-:S04]  /*14fd0*/  IMAD.U32 R6, RZ, RZ, UR59 ;  /* 0x0000003bff067e24 */ /* 0x002fc8000f8e00ff */
[----:B------:R1:W2:Y:S03]  /*14fe0*/  SYNCS.PHASECHK.TRANS64.TRYWAIT P3, [R6+URZ+0x34830], R5 ;  /* 0x03483005060075a7 */ /* 0x0002a6000806017f */
[----:B--2---:R-:W-:Y:S05]  /*14ff0*/  @!P3 NANOSLEEP.SYNCS 0x989680 ;  /* 0x009896800000b95d */ /* 0x004fea0003900000 */
[----:B------:R-:W2:Y:S02]  /*15000*/  @!P3 SYNCS.PHASECHK.TRANS64 P3, [R6+URZ+0x34830], R5 ;  /* 0x034830050600b5a7 */ /* 0x000ea4000806007f */
[----:B--2---:R-:W-:Y:S05]  /*15010*/  @!P3 BRA `(.L_x_2226) ;  /* 0xfffffffc00ecb947 */ /* 0x004fea000383ffff */
[----:B------:R-:W-:Y:S05]  /*15020*/  BRA `(.L_x_2225) ;  /* 0xfffffef800807947 */ /* 0x000fea000383ffff */
.L_x_2230:
[----:B01----:R-:W-:-:S04]  /*15030*/  IMAD.U32 R5, RZ, RZ, UR7 ;  /* 0x00000007ff057e24 */ /* 0x003fc8000f8e00ff */
[----:B------:R0:W1:Y:S03]  /*15040*/  SYNCS.PHASECHK.TRANS64.TRYWAIT P3, [R5+URZ+0x34850], R0 ;  /* 0x03485000050075a7 */ /* 0x000066000806017f */
[----:B-1----:R-:W-:Y:S05]  /*15050*/  @!P3 NANOSLEEP.SYNCS 0x989680 ;  /* 0x009896800000b95d */ /* 0x002fea0003900000 */
[----:B------:R-:W1:Y:S02]  /*15060*/  @!P3 SYNCS.PHASECHK.TRANS64 P3, [R5+URZ+0x34850], R0 ;  /* 0x034850000500b5a7 */ /* 0x000e64000806007f */
[----:B-1----:R-:W-:Y:S05]  /*15070*/  @!P3 BRA `(.L_x_2230) ;  /* 0xfffffffc00ecb947 */ /* 0x002fea000383ffff */
[----:B------:R-:W-:Y:S05]  /*15080*/  BRA `(.L_x_2229) ;  /* 0xffffff0000847947 */ /* 0x000fea000383ffff */
.L_x_2236:
[----:B-1----:R-:W-:-:S04]  /*15090*/  IMAD.U32 R6, RZ, RZ, UR6 ;  /* 0x00000006ff067e24 */ /* 0x002fc8000f8e00ff */
[----:B------:R1:W2:Y:S03]  /*150a0*/  SYNCS.PHASECHK.TRANS64.TRYWAIT P2, [R6+URZ+0x34830], R5 ;  /* 0x03483005060075a7 */ /* 0x0002a6000804017f */
[----:B--2---:R-:W-:Y:S05]  /*150b0*/  @!P2 NANOSLEEP.SYNCS 0x989680 ;  /* 0x009896800000a95d */ /* 0x004fea0003900000 */
[----:B------:R-:W2:Y:S02]  /*150c0*/  @!P2 SYNCS.PHASECHK.TRANS64 P2, [R6+URZ+0x34830], R5 ;  /* 0x034830050600a5a7 */ /* 0x000ea4000804007f */
[----:B--2---:R-:W-:Y:S05]  /*150d0*/  @!P2 BRA `(.L_x_2236) ;  /* 0xfffffffc00eca947 */ /* 0x004fea000383ffff */
[----:B------:R-:W-:Y:S05]  /*150e0*/  BRA `(.L_x_2235) ;  /* 0xffffff2800c87947 */ /* 0x000fea000383ffff */
.L_x_2240:
[----:B01----:R-:W-:-:S04]  /*150f0*/  IMAD.U32 R5, RZ, RZ, UR7 ;  /* 0x00000007ff057e24 */ /* 0x003fc8000f8e00ff */
[----:B------:R0:W1:Y:S03]  /*15100*/  SYNCS.PHASECHK.TRANS64.TRYWAIT P2, [R5+URZ+0x34850], R0 ;  /* 0x03485000050075a7 */ /* 0x000066000804017f */
[----:B-1----:R-:W-:Y:S05]  /*15110*/  @!P2 NANOSLEEP.SYNCS 0x989680 ;  /* 0x009896800000a95d */ /* 0x002fea0003900000 */
[----:B------:R-:W1:Y:S02]  /*15120*/  @!P2 SYNCS.PHASECHK.TRANS64 P2, [R5+URZ+0x34850], R0 ;  /* 0x034850000500a5a7 */ /* 0x000e64000804007f */
[----:B-1----:R-:W-:Y:S05]  /*15130*/  @!P2 BRA `(.L_x_2240) ;  /* 0xfffffffc00eca947 */ /* 0x002fea000383ffff */
[----:B------:R-:W-:Y:S05]  /*15140*/  BRA `(.L_x_2239) ;  /* 0xffffff3000cc7947 */ /* 0x000fea000383ffff */
.L_x_2245:
[----:B-1----:R-:W-:-:S04]  /*15150*/  IMAD.U32 R7, RZ, RZ, UR5 ;  /* 0x00000005ff077e24 */ /* 0x002fc8000f8e00ff */
[----:B------:R1:W2:Y:S03]  /*15160*/  SYNCS.PHASECHK.TRANS64.TRYWAIT P0, [R7+URZ+0x34850], R0 ;  /* 0x03485000070075a7 */ /* 0x0002a6000800017f */
[----:B--2---:R-:W-:Y:S05]  /*15170*/  @!P0 NANOSLEEP.SYNCS 0x989680 ;  /* 0x009896800000895d */ /* 0x004fea0003900000 */
[----:B------:R-:W2:Y:S02]  /*15180*/  @!P0 SYNCS.PHASECHK.TRANS64 P0, [R7+URZ+0x34850], R0 ;  /* 0x03485000070085a7 */ /* 0x000ea4000800007f */
[----:B--2---:R-:W-:Y:S05]  /*15190*/  @!P0 BRA `(.L_x_2245) ;  /* 0xfffffffc00ec8947 */ /* 0x004fea000383ffff */
[----:B------:R-:W-:Y:S05]  /*151a0*/  BRA `(.L_x_2244) ;  /* 0xffffff54009c7947 */ /* 0x000fea000383ffff */
.L_x_2292:
[----:B------:R-:W0:Y:S01]  /*151b0*/  S2R R4, SR_TID.X ;  /* 0x0000000000047919 */ /* 0x000e220000002100 */
[----:B------:R-:W-:Y:S01]  /*151c0*/  BSSY B0, `(.L_x_2396) ;  /* 0x000000a000007945 */ /* 0x000fe20003800000 */
[----:B------:R-:W-:Y:S02]  /*151d0*/  IMAD.MOV.U32 R12, RZ, RZ, RZ ;  /* 0x000000ffff0c7224 */ /* 0x000fe400078e00ff */
[----:B------:R-:W-:Y:S02]  /*151e0*/  IMAD.MOV.U32 R11, RZ, RZ, 0x1f ;  /* 0x0000001fff0b7424 */ /* 0x000fe400078e00ff */
[----:B------:R-:W-:Y:S01]  /*151f0*/  IMAD.MOV.U32 R15, RZ, RZ, -0x1 ;  /* 0xffffffffff0f7424 */ /* 0x000fe200078e00ff */
[----:B0-----:R-:W-:-:S04]  /*15200*/  SHF.R.U32.HI R4, RZ, 0x5, R4 ;  /* 0x00000005ff047819 */ /* 0x001fc80000011604 */
[----:B------:R-:W-:-:S05]  /*15210*/  LOP3.LUT R4, R4, 0x3, RZ, 0xc0, !PT ;  /* 0x0000000304047812 */ /* 0x000fca00078ec0ff */
[----:B------:R-:W-:-:S07]  /*15220*/  IMAD.MOV.U32 R13, RZ, RZ, R4 ;  /* 0x000000ffff0d7224 */ /* 0x000fce00078e0004 */
[----:B--2---:R-:W-:Y:S05]  /*15230*/  WARPSYNC.COLLECTIVE R15, `(.L_x_2397) ;  /* 0x000000000f087348 */ /* 0x004fea0003c00000 */
[----:B------:R0:W1:Y:S02]  /*15240*/  SHFL.IDX P6, R14, R13, R12, R11 ;  /* 0x0000000c0d0e7389 */ /* 0x00006400000c000b */
[----:B012---:R-:W-:Y:S01]  /*15250*/  ENDCOLLECTIVE ;  /* 0x000000000000791b */ /* 0x007fe20003800000 */
.L_x_2397:
[----:B------:R-:W-:Y:S05]  /*15260*/  BSYNC B0 ;  /* 0x0000000000007941 */ /* 0x000fea0003800000 */
.L_x_2396:
[----:B------:R-:W-:Y:S05]  /*15270*/  BRA `(.L_x_2398) ;  /* 0xffffffac00347947 */ /* 0x000fea000383ffff */
.L_x_2294:
[----:B------:R-:W-:Y:S01]  /*15280*/  BSSY B0, `(.L_x_2399) ;  /* 0x0000006000007945 */ /* 0x000fe20003800000 */
[----:B------:R-:W-:-:S07]  /*15290*/  IMAD.MOV.U32 R15, RZ, RZ, -0x1 ;  /* 0xffffffffff0f7424 */ /* 0x000fce00078e00ff */
[----:B--23--:R-:W-:Y:S05]  /*152a0*/  WARPSYNC.COLLECTIVE R15, `(.L_x_2400) ;  /* 0x000000000f0c7348 */ /* 0x00cfea0003c00000 */
[----:B------:R-:W-:Y:S02]  /*152b0*/  ELECT P6, UR62, PT ;  /* 0x00000000003e782f */ /* 0x000fe400038c0000 */
[----:B------:R-:W-:Y:S01]  /*152c0*/  MOV R14, UR62 ;  /* 0x0000003e000e7c02 */ /* 0x000fe20008000f00 */
[----:B--23--:R-:W-:Y:S10]  /*152d0*/  ENDCOLLECTIVE ;  /* 0x000000000000791b */ /* 0x00cff40003800000 */
.L_x_2400:
[----:B------:R-:W-:Y:S05]  /*152e0*/  BSYNC B0 ;  /* 0x0000000000007941 */ /* 0x000fea0003800000 */
.L_x_2399:
[----:B------:R-:W-:Y:S05]  /*152f0*/  BRA `(.L_x_2401) ;  /* 0xffffffac00387947 */ /* 0x000fea000383ffff */
.L_x_2296:
[----:B0-----:R0:W1:Y:S02]  /*15300*/  SYNCS.PHASECHK.TRANS64.TRYWAIT P0, [R0+URZ+0x34840], R2 ;  /* 0x03484002000075a7 */ /* 0x001064000800017f */
[----:B-1----:R-:W-:Y:S05]  /*15310*/  @!P0 NANOSLEEP.SYNCS 0x989680 ;  /* 0x009896800000895d */ /* 0x002fea0003900000 */
[----:B------:R-:W1:Y:S02]  /*15320*/  @!P0 SYNCS.PHASECHK.TRANS64 P0, [R0+URZ+0x34840], R2 ;  /* 0x03484002000085a7 */ /* 0x000e64000800007f */
[----:B-1----:R-:W-:Y:S05]  /*15330*/  @!P0 BRA `(.L_x_2296) ;  /* 0xfffffffc00f08947 */ /* 0x002fea000383ffff */
[----:B------:R-:W-:Y:S05]  /*15340*/  BRA `(.L_x_2402) ;  /* 0xffffffac00987947 */ /* 0x000fea000383ffff */
.L_x_2300:
[----:B------:R-:W2:Y:S01]  /*15350*/  LDL.LU R11, [R1+0x38] ;  /* 0x00003800010b7983 */ /* 0x000ea20000300800 */
[----:B------:R-:W-:Y:S01]  /*15360*/  IMAD.MOV.U32 R13, RZ, RZ, R3 ;  /* 0x000000ffff0d7224 */ /* 0x000fe200078e0003 */
[----:B------:R-:W-:Y:S01]  /*15370*/  LOP3.LUT R5, R5, 0x7f, RZ, 0xc0, !PT ;  /* 0x0000007f05057812 */ /* 0x000fe200078ec0ff */
[----:B------:R-:W-:Y:S02]  /*15380*/  IMAD.MOV.U32 R12, RZ, RZ, RZ ;  /* 0x000000ffff0c7224 */ /* 0x000fe400078e00ff */
[----:B------:R-:W-:Y:S01]  /*15390*/  IMAD.MOV.U32 R15, RZ, RZ, -0x1 ;  /* 0xffffffffff0f7424 */ /* 0x000fe200078e00ff */
[----:B------:R-:W-:-:S05]  /*153a0*/  SHF.R.U32.HI R5, RZ, 0x3, R5 ;  /* 0x00000003ff057819 */ /* 0x000fca0000011605 */
[----:B------:R-:W-:-:S04]  /*153b0*/  IMAD R2, R9, 0x80, R5 ;  /* 0x0000008009027824 */ /* 0x000fc800078e0205 */
[----:B------:R-:W-:Y:S02]  /*153c0*/  VIADD R5, R2, 0x10 ;  /* 0x0000001002057836 */ /* 0x000fe40000000000 */
[----:B--2---:R-:W-:Y:S02]  /*153d0*/  IMAD R0, R11, R7, RZ ;  /* 0x000000070b007224 */ /* 0x004fe400078e02ff */
[----:B------:R-:W-:-:S03]  /*153e0*/  IMAD.MOV.U32 R11, RZ, RZ, 0x181f ;  /* 0x0000181fff0b7424 */ /* 0x000fc600078e00ff */
[----:B------:R-:W-:-:S13]  /*153f0*/  ISETP.GE.AND P3, PT, R2, R0, PT ;  /* 0x000000000200720c */ /* 0x000fda0003f66270 */
[----:B-----5:R-:W-:Y:S05]  /*15400*/  WARPSYNC.COLLECTIVE R15, `(.L_x_2403) ;  /* 0x000000000f087348 */ /* 0x020fea0003c00000 */
[----:B------:R0:W1:Y:S02]  /*15410*/  SHFL.IDX P6, R14, R13, R12, R11 ;  /* 0x0000000c0d0e7389 */ /* 0x00006400000c000b */
[----:B01---5:R-:W-:Y:S01]  /*15420*/  ENDCOLLECTIVE ;  /* 0x000000000000791b */ /* 0x023fe20003800000 */
.L_x_2403:
[----:B------:R-:W-:Y:S02]  /*15430*/  IMAD.MOV.U32 R13, RZ, RZ, R4 ;  /* 0x000000ffff0d7224 */ /* 0x000fe400078e0004 */
[----:B------:R-:W-:-:S07]  /*15440*/  IMAD.MOV.U32 R6, RZ, RZ, R14 ;  /* 0x000000ffff067224 */ /* 0x000fce00078e000e */
[----:B------:R-:W-:Y:S05]  /*15450*/  WARPSYNC.COLLECTIVE R15, `(.L_x_2404) ;  /* 0x000000000f087348 */ /* 0x000fea0003c00000 */
[----:B------:R0:W1:Y:S02]  /*15460*/  SHFL.IDX P6, R14, R13, R12, R11 ;  /* 0x0000000c0d0e7389 */ /* 0x00006400000c000b */
[----:B01----:R-:W-:Y:S01]  /*15470*/  ENDCOLLECTIVE ;  /* 0x000000000000791b */ /* 0x003fe20003800000 */
.L_x_2404:
[----:B------:R-:W-:Y:S02]  /*15480*/  IMAD.MOV.U32 R13, RZ, RZ, R3 ;  /* 0x000000ffff0d7224 */ /* 0x000fe400078e0003 */
[----:B------:R-:W-:Y:S01]  /*15490*/  IMAD.MOV.U32 R12, RZ, RZ, 0x1 ;  /* 0x00000001ff0c7424 */ /* 0x000fe200078e00ff */
[----:B------:R-:W-:-:S07]  /*154a0*/  MOV R7, R14 ;  /* 0x0000000e00077202 */ /* 0x000fce0000000f00 */
[----:B------:R-:W-:Y:S05]  /*154b0*/  WARPSYNC.COLLECTIVE R15, `(.L_x_2405) ;  /* 0x000000000f087348 */ /* 0x000fea0003c00000 */
[----:B------:R0:W1:Y:S02]  /*154c0*/  SHFL.IDX P6, R14, R13, R12, R11 ;  /* 0x0000000c0d0e7389 */ /* 0x00006400000c000b */
[----:B01----:R-:W-:Y:S01]  /*154d0*/  ENDCOLLECTIVE ;  /* 0x000000000000791b */ /* 0x003fe20003800000 */
.L_x_2405:
[----:B------:R-:W-:-:S05]  /*154e0*/  @!P3 LEA R7, P5, R8, R7, 0x1 ;  /* 0x000000070807b211 */ /* 0x000fca00078a08ff */
[----:B------:R-:W-:-:S05]  /*154f0*/  @!P3 IMAD.X R6, RZ, RZ, R6, P5 ;  /* 0x000000ffff06b224 */ /* 0x000fca00028e0606 */
[----:B------:R-:W-:Y:S01]  /*15500*/  @!P3 LOP3.LUT R7, R7, R6, RZ, 0x3c, !PT ;  /* 0x000000060707b212 */ /* 0x000fe200078e3cff */
[----:B------:R-:W-:-:S03]  /*15510*/  IMAD.MOV.U32 R13, RZ, RZ, R4 ;  /* 0x000000ffff0d7224 */ /* 0x000fc600078e0004 */
[----:B------:R-:W-:-:S04]  /*15520*/  @!P3 LOP3.LUT R6, R7, R6, RZ, 0x3c, !PT ;  /* 0x000000060706b212 */ /* 0x000fc800078e3cff */
[----:B------:R-:W-:Y:S01]  /*15530*/  @!P3 LOP3.LUT R7, R7, R6, RZ, 0x3c, !PT ;  /* 0x000000060707b212 */ /* 0x000fe200078e3cff */
[----:B------:R-:W-:-:S04]  /*15540*/  IMAD.MOV.U32 R9, RZ, RZ, R14 ;  /* 0x000000ffff097224 */ /* 0x000fc800078e000e */
[----:B------:R-:W-:Y:S01]  /*15550*/  @!PT LDS RZ, [RZ] ;  /* 0x00000000fffff984 */ /* 0x000fe20000000800 */
[----:B------:R-:W-:Y:S01]  /*15560*/  @!PT LDS RZ, [RZ] ;  /* 0x00000000fffff984 */ /* 0x000fe20000000800 */
[----:B------:R-:W-:Y:S01]  /*15570*/  @!PT LDS RZ, [RZ] ;  /* 0x00000000fffff984 */ /* 0x000fe20000000800 */
[----:B------:R0:W-:Y:S03]  /*15580*/  @!P3 LDGSTS.E.BYPASS.LTC128B.128 [R10+0x10400], desc[UR56][R6.64], !P2 ;  /* 0x10400000060abfae */ /* 0x0001e6000d101d78 */
[----:B0-----:R-:W-:Y:S05]  /*15590*/  WARPSYNC.COLLECTIVE R15, `(.L_x_2406) ;  /* 0x000000000f087348 */ /* 0x001fea0003c00000 */
[----:B------:R1:W2:Y:S02]  /*155a0*/  SHFL.IDX P6, R14, R13, R12, R11 ;  /* 0x0000000c0d0e7389 */ /* 0x0002a400000c000b */
[----:B012---:R-:W-:Y:S01]  /*155b0*/  ENDCOLLECTIVE ;  /* 0x000000000000791b */ /* 0x007fe20003800000 */
.L_x_2406:
        /* <DEDUP_REMOVED lines=8> */
[----:B------:R-:W-:-:S08]  /*15640*/  IMAD.MOV.U32 R5, RZ, RZ, R14 ;  /* 0x000000ffff057224 */ /* 0x000fd000078e000e */
[----:B0-----:R-:W-:Y:S05]  /*15650*/  WARPSYNC.COLLECTIVE R15, `(.L_x_2407) ;  /* 0x000000000f087348 */ /* 0x001fea0003c00000 */
[----:B------:R1:W2:Y:S02]  /*15660*/  SHFL.IDX P6, R14, R13, R12, R11 ;  /* 0x0000000c0d0e7389 */ /* 0x0002a400000c000b */
[----:B012---:R-:W-:Y:S01]  /*15670*/  ENDCOLLECTIVE ;  /* 0x000000000000791b */ /* 0x007fe20003800000 */
.L_x_2407:
        /* <DEDUP_REMOVED lines=16> */
.L_x_2408:
        /* <DEDUP_REMOVED lines=13> */
.L_x_2409:
        /* <DEDUP_REMOVED lines=17> */
.L_x_2410:
[----:B------:R-:W-:Y:S02]  /*15960*/  IMAD.MOV.U32 R13, RZ, RZ, R3 ;  /* 0x000000ffff0d7224 */ /* 0x000fe400078e0003 */
[----:B------:R-:W-:Y:S02]  /*15970*/  IMAD.MOV.U32 R12, RZ, RZ, 0x4 ;  /* 0x00000004ff0c7424 */ /* 0x000fe400078e00ff */
[----:B------:R-:W-:-:S07]  /*15980*/  IMAD.MOV.U32 R5, RZ, RZ, R14 ;  /* 0x000000ffff057224 */ /* 0x000fce00078e000e */
[----:B------:R-:W-:Y:S05]  /*15990*/  WARPSYNC.COLLECTIVE R15, `(.L_x_2411) ;  /* 0x000000000f087348 */ /* 0x000fea0003c00000 */
[----:B------:R0:W1:Y:S02]  /*159a0*/  SHFL.IDX P6, R14, R13, R12, R11 ;  /* 0x0000000c0d0e7389 */ /* 0x00006400000c000b */
[----:B01----:R-:W-:Y:S01]  /*159b0*/  ENDCOLLECTIVE ;  /* 0x000000000000791b */ /* 0x003fe20003800000 */
.L_x_2411:
[----:B------:R-:W-:-:S05]  /*159c0*/  @!P3 LEA R5, P4, R9, R5, 0x1 ;  /* 0x000000050905b211 */ /* 0x000fca00078808ff */
[----:B------:R-:W-:-:S04]  /*159d0*/  @!P3 IMAD.X R6, RZ, RZ, R6, P4 ;  /* 0x000000ffff06b224 */ /* 0x000fc800020e0606 */
[----:B------:R-:W-:Y:S01]  /*159e0*/  @!P3 IMAD.MOV.U32 R7, RZ, RZ, R6 ;  /* 0x000000ffff07b224 */ /* 0x000fe200078e0006 */
[----:B------:R-:W-:Y:S01]  /*159f0*/  @!P3 MOV R6, R5 ;  /* 0x000000050006b202 */ /* 0x000fe20000000f00 */
[----:B------:R-:W-:Y:S02]  /*15a00*/  IMAD.MOV.U32 R13, RZ, RZ, R4 ;  /* 0x000000ffff0d7224 */ /* 0x000fe400078e0004 */
[----:B------:R-:W-:Y:S02]  /*15a10*/  VIADD R5, R2, 0x40 ;  /* 0x0000004002057836 */ /* 0x000fe40000000000 */
        /* <DEDUP_REMOVED lines=11> */
.L_x_2412:
[----:B------:R-:W-:Y:S02]  /*15ad0*/  IMAD.MOV.U32 R13, RZ, RZ, R3 ;  /* 0x000000ffff0d7224 */ /* 0x000fe400078e0003 */
[----:B------:R-:W-:Y:S02]  /*15ae0*/  IMAD.MOV.U32 R12, RZ, RZ, 0x5 ;  /* 0x00000005ff0c7424 */ /* 0x000fe400078e00ff */
[----:B------:R-:W-:-:S07]  /*15af0*/  IMAD.MOV.U32 R5, RZ, RZ, R14 ;  /* 0x000000ffff057224 */ /* 0x000fce00078e000e */
[----:B------:R-:W-:Y:S05]  /*15b00*/  WARPSYNC.COLLECTIVE R15, `(.L_x_2413) ;  /* 0x000000000f087348 */ /* 0x000fea0003c00000 */
[----:B------:R0:W1:Y:S02]  /*15b10*/  SHFL.IDX P6, R14, R13, R12, R11 ;  /* 0x0000000c0d0e7389 */ /* 0x00006400000c000b */
[----:B01----:R-:W-:Y:S01]  /*15b20*/  ENDCOLLECTIVE ;  /* 0x000000000000791b */ /* 0x003fe20003800000 */
.L_x_2413:
        /* <DEDUP_REMOVED lines=17> */
.L_x_2414:
[----:B------:R-:W-:Y:S02]  /*15c40*/  IMAD.MOV.U32 R13, RZ, RZ, R3 ;  /* 0x000000ffff0d7224 */ /* 0x000fe400078e0003 */
[----:B------:R-:W-:Y:S02]  /*15c50*/  IMAD.MOV.U32 R12, RZ, RZ, 0x6 ;  /* 0x00000006ff0c7424 */ /* 0x000fe400078e00ff */
[----:B------:R-:W-:-:S07]  /*15c60*/  IMAD.MOV.U32 R5, RZ, RZ, R14 ;  /* 0x000000ffff057224 */ /* 0x000fce00078e000e */
[----:B------:R-:W-:Y:S05]  /*15c70*/  WARPSYNC.COLLECTIVE R15, `(.L_x_2415) ;  /* 0x000000000f087348 */ /* 0x000fea0003c00000 */
[----:B------:R0:W1:Y:S02]  /*15c80*/  SHFL.IDX P6, R14, R13, R12, R11 ;  /* 0x0000000c0d0e7389 */ /* 0x00006400000c000b */
[----:B01----:R-:W-:Y:S01]  /*15c90*/  ENDCOLLECTIVE ;  /* 0x000000000000791b */ /* 0x003fe20003800000 */
.L_x_2415:
        /* <DEDUP_REMOVED lines=15> */
.L_x_2416:
        /* <DEDUP_REMOVED lines=8> */
.L_x_2417:
        /* <DEDUP_REMOVED lines=14> */
.L_x_2418:
[----:B------:R-:W-:Y:S01]  /*15ef0*/  @!PT LDS RZ, [RZ] ;  /* 0x00000000fffff984 */ /* 0x000fe20000000800 */
[----:B------:R-:W-:Y:S01]  /*15f00*/  @!PT LDS RZ, [RZ] ;  /* 0x00000000fffff984 */ /* 0x000fe20000000800 */
[----:B------:R-:W-:Y:S01]  /*15f10*/  @!PT LDS RZ, [RZ] ;  /* 0x00000000fffff984 */ /* 0x000fe20000000800 */
[----:B------:R3:W-:Y:S01]  /*15f20*/  @!P4 LDGSTS.E.BYPASS.LTC128B.128 [R10+0x1b400], desc[UR56][R6.64+0x100], !P0 ;  /* 0x1b400100060acfae */ /* 0x0007e2000c101d78 */
[----:B------:R-:W-:Y:S01]  /*15f30*/  IMAD.MOV.U32 R3, RZ, RZ, R14 ;  /* 0x000000ffff037224 */ /* 0x000fe200078e000e */
[----:B------:R-:W-:Y:S06]  /*15f40*/  BRA `(.L_x_2419) ;  /* 0xffffffb000407947 */ /* 0x000fec000383ffff */
.L_x_2305:
[----:B0-----:R0:W3:Y:S02]  /*15f50*/  SYNCS.PHASECHK.TRANS64.TRYWAIT P0, [R18+URZ+0x34820], R0 ;  /* 0x03482000120075a7 */ /* 0x0010e4000800017f */
[----:B---3--:R-:W-:Y:S05]  /*15f60*/  @!P0 NANOSLEEP.SYNCS 0x989680 ;  /* 0x009896800000895d */ /* 0x008fea0003900000 */
[----:B------:R-:W3:Y:S02]  /*15f70*/  @!P0 SYNCS.PHASECHK.TRANS64 P0, [R18+URZ+0x34820], R0 ;  /* 0x03482000120085a7 */ /* 0x000ee4000800007f */
[----:B---3--:R-:W-:Y:S05]  /*15f80*/  @!P0 BRA `(.L_x_2305) ;  /* 0xfffffffc00f08947 */ /* 0x008fea000383ffff */
[----:B------:R-:W-:Y:S05]  /*15f90*/  BRA `(.L_x_2420) ;  /* 0xffffffb000c07947 */ /* 0x000fea000383ffff */
.L_x_2314:
[----:B-1----:R1:W2:Y:S02]  /*15fa0*/  SYNCS.PHASECHK.TRANS64.TRYWAIT P0, [R3+URZ+0x34840], R2 ;  /* 0x03484002030075a7 */ /* 0x0022a4000800017f */
[----:B--2---:R-:W-:Y:S05]  /*15fb0*/  @!P0 NANOSLEEP.SYNCS 0x989680 ;  /* 0x009896800000895d */ /* 0x004fea0003900000 */
[----:B------:R-:W2:Y:S02]  /*15fc0*/  @!P0 SYNCS.PHASECHK.TRANS64 P0, [R3+URZ+0x34840], R2 ;  /* 0x03484002030085a7 */ /* 0x000ea4000800007f */
[----:B--2---:R-:W-:Y:S05]  /*15fd0*/  @!P0 BRA `(.L_x_2314) ;  /* 0xfffffffc00f08947 */ /* 0x004fea000383ffff */
[----:B------:R-:W-:Y:S05]  /*15fe0*/  BRA `(.L_x_2421) ;  /* 0xffffffb4009c7947 */ /* 0x000fea000383ffff */
.L_x_2321:
[----:B-1----:R1:W2:Y:S02]  /*15ff0*/  SYNCS.PHASECHK.TRANS64.TRYWAIT P0, [R3+URZ+0x60], R2 ;  /* 0x00006002030075a7 */ /* 0x0022a4000800017f */
[----:B--2---:R-:W-:Y:S05]  /*16000*/  @!P0 NANOSLEEP.SYNCS 0x989680 ;  /* 0x009896800000895d */ /* 0x004fea0003900000 */
[----:B------:R-:W2:Y:S02]  /*16010*/  @!P0 SYNCS.PHASECHK.TRANS64 P0, [R3+URZ+0x60], R2 ;  /* 0x00006002030085a7 */ /* 0x000ea4000800007f */
[----:B--2---:R-:W-:Y:S05]  /*16020*/  @!P0 BRA `(.L_x_2321) ;  /* 0xfffffffc00f08947 */ /* 0x004fea000383ffff */
[----:B------:R-:W-:Y:S05]  /*16030*/  BRA `(.L_x_2422) ;  /* 0xffffffb800ac7947 */ /* 0x000fea000383ffff */
.L_x_2330:
[----:B-1----:R1:W2:Y:S02]  /*16040*/  SYNCS.PHASECHK.TRANS64.TRYWAIT P0, [R3+URZ+0x34840], R2 ;  /* 0x03484002030075a7 */ /* 0x0022a4000800017f */
[----:B--2---:R-:W-:Y:S05]  /*16050*/  @!P0 NANOSLEEP.SYNCS 0x989680 ;  /* 0x009896800000895d */ /* 0x004fea0003900000 */
[----:B------:R-:W2:Y:S02]  /*16060*/  @!P0 SYNCS.PHASECHK.TRANS64 P0, [R3+URZ+0x34840], R2 ;  /* 0x03484002030085a7 */ /* 0x000ea4000800007f */
[----:B--2---:R-:W-:Y:S05]  /*16070*/  @!P0 BRA `(.L_x_2330) ;  /* 0xfffffffc00f08947 */ /* 0x004fea000383ffff */
[----:B------:R-:W-:Y:S05]  /*16080*/  BRA `(.L_x_2423) ;  /* 0xffffffc0003c7947 */ /* 0x000fea000383ffff */
.L_x_2337:
[----:B0-----:R0:W1:Y:S02]  /*16090*/  SYNCS.PHASECHK.TRANS64.TRYWAIT P0, [R2+URZ+0x60], R3 ;  /* 0x00006003020075a7 */ /* 0x001064000800017f */
[----:B-1----:R-:W-:Y:S05]  /*160a0*/  @!P0 NANOSLEEP.SYNCS 0x989680 ;  /* 0x009896800000895d */ /* 0x002fea0003900000 */
[----:B------:R-:W1:Y:S02]  /*160b0*/  @!P0 SYNCS.PHASECHK.TRANS64 P0, [R2+URZ+0x60], R3 ;  /* 0x00006003020085a7 */ /* 0x000e64000800007f */
[----:B-1----:R-:W-:Y:S05]  /*160c0*/  @!P0 BRA `(.L_x_2337) ;  /* 0xfffffffc00f08947 */ /* 0x002fea000383ffff */
[----:B------:R-:W-:Y:S05]  /*160d0*/  BRA `(.L_x_2424) ;  /* 0xffffffc4004c7947 */ /* 0x000fea000383ffff */
.L_x_2346:
[----:B--2---:R2:W3:Y:S02]  /*160e0*/  SYNCS.PHASECHK.TRANS64.TRYWAIT P0, [R2+URZ+0x34840], R3 ;  /* 0x03484003020075a7 */ /* 0x0044e4000800017f */
[----:B---3--:R-:W-:Y:S05]  /*160f0*/  @!P0 NANOSLEEP.SYNCS 0x989680 ;  /* 0x009896800000895d */ /* 0x008fea0003900000 */
[----:B------:R-:W3:Y:S02]  /*16100*/  @!P0 SYNCS.PHASECHK.TRANS64 P0, [R2+URZ+0x34840], R3 ;  /* 0x03484003020085a7 */ /* 0x000ee4000800007f */
[----:B---3--:R-:W-:Y:S05]  /*16110*/  @!P0 BRA `(.L_x_2346) ;  /* 0xfffffffc00f08947 */ /* 0x008fea000383ffff */
[----:B------:R-:W-:Y:S05]  /*16120*/  BRA `(.L_x_2425) ;  /* 0xffffffc800ac7947 */ /* 0x000fea000383ffff */
.L_x_2353:
[----:B0-----:R0:W1:Y:S02]  /*16130*/  SYNCS.PHASECHK.TRANS64.TRYWAIT P0, [R2+URZ+0x60], R5 ;  /* 0x00006005020075a7 */ /* 0x001064000800017f */
[----:B-1----:R-:W-:Y:S05]  /*16140*/  @!P0 NANOSLEEP.SYNCS 0x989680 ;  /* 0x009896800000895d */ /* 0x002fea0003900000 */
[----:B------:R-:W1:Y:S02]  /*16150*/  @!P0 SYNCS.PHASECHK.TRANS64 P0, [R2+URZ+0x60], R5 ;  /* 0x00006005020085a7 */ /* 0x000e64000800007f */
[----:B-1----:R-:W-:Y:S05]  /*16160*/  @!P0 BRA `(.L_x_2353) ;  /* 0xfffffffc00f08947 */ /* 0x002fea000383ffff */
[----:B------:R-:W-:Y:S05]  /*16170*/  BRA `(.L_x_2426) ;  /* 0xffffffcc00bc7947 */ /* 0x000fea000383ffff */
.L_x_2364:
[----:B--2---:R2:W3:Y:S02]  /*16180*/  SYNCS.PHASECHK.TRANS64.TRYWAIT P0, [R0+URZ+0x34860], R2 ;  /* 0x03486002000075a7 */ /* 0x0044e4000800017f */
[----:B---3--:R-:W-:Y:S05]  /*16190*/  @!P0 NANOSLEEP.SYNCS 0x989680 ;  /* 0x009896800000895d */ /* 0x008fea0003900000 */
[----:B------:R-:W3:Y:S02]  /*161a0*/  @!P0 SYNCS.PHASECHK.TRANS64 P0, [R0+URZ+0x34860], R2 ;  /* 0x03486002000085a7 */ /* 0x000ee4000800007f */
[----:B---3--:R-:W-:Y:S05]  /*161b0*/  @!P0 BRA `(.L_x_2364) ;  /* 0xfffffffc00f08947 */ /* 0x008fea000383ffff */
[----:B------:R-:W-:Y:S05]  /*161c0*/  BRA `(.L_x_2427) ;  /* 0xffffffd400087947 */ /* 0x000fea000383ffff */
.L_x_2371:
[----:B------:R-:W2:Y:S01]  /*161d0*/  LDL R0, [R1] ;  /* 0x0000000001007983 */ /* 0x000ea20000100800 */
[----:B------:R-:W-:Y:S01]  /*161e0*/  BSSY B0, `(.L_x_2428) ;  /* 0x0000008000007945 */ /* 0x000fe20003800000 */
[----:B0-----:R-:W-:Y:S02]  /*161f0*/  IMAD.MOV.U32 R12, RZ, RZ, RZ ;  /* 0x000000ffff0c7224 */ /* 0x001fe400078e00ff */
[----:B------:R-:W-:Y:S02]  /*16200*/  IMAD.MOV.U32 R11, RZ, RZ, 0x1f ;  /* 0x0000001fff0b7424 */ /* 0x000fe400078e00ff */
[----:B------:R-:W-:Y:S02]  /*16210*/  IMAD.MOV.U32 R15, RZ, RZ, -0x1 ;  /* 0xffffffffff0f7424 */ /* 0x000fe400078e00ff */
[----:B--2---:R-:W-:-:S07]  /*16220*/  IMAD.MOV.U32 R13, RZ, RZ, R0 ;  /* 0x000000ffff0d7224 */ /* 0x004fce00078e0000 */
[----:B-1-3--:R-:W-:Y:S05]  /*16230*/  WARPSYNC.COLLECTIVE R15, `(.L_x_2429) ;  /* 0x000000000f087348 */ /* 0x00afea0003c00000 */
[----:B------:R0:W2:Y:S02]  /*16240*/  SHFL.IDX P6, R14, R13, R12, R11 ;  /* 0x0000000c0d0e7389 */ /* 0x0000a400000c000b */
[----:B0123--:R-:W-:Y:S01]  /*16250*/  ENDCOLLECTIVE ;  /* 0x000000000000791b */ /* 0x00ffe20003800000 */
.L_x_2429:
[----:B------:R-:W-:Y:S05]  /*16260*/  BSYNC B0 ;  /* 0x0000000000007941 */ /* 0x000fea0003800000 */
.L_x_2428:
        /* <DEDUP_REMOVED lines=9> */
.L_x_2430:
        /* <DEDUP_REMOVED lines=11> */
[----:B------:R-:W-:Y:S02]  /*163b0*/  CS2R R6, SRZ ;  /* 0x0000000000067805 */ /* 0x000fe4000001ff00 */
[C---:B------:R-:W-:Y:S02]  /*163c0*/  ISETP.GE.U32.AND P2, PT, R10.reuse, 0x2, PT ;  /* 0x000000020a00780c */ /* 0x040fe40003f46070 */
[C---:B------:R-:W-:Y:S02]  /*163d0*/  ISETP.GE.U32.AND P3, PT, R10.reuse, 0x4, PT ;  /* 0x000000040a00780c */ /* 0x040fe40003f66070 */
[C---:B------:R-:W-:Y:S02]  /*163e0*/  ISETP.GE.U32.AND P4, PT, R10.reuse, 0x8, PT ;  /* 0x000000080a00780c */ /* 0x040fe40003f86070 */
[----:B------:R-:W-:Y:S01]  /*163f0*/  ISETP.GE.U32.AND P5, PT, R10, 0x10, PT ;  /* 0x000000100a00780c */ /* 0x000fe20003fa6070 */
[----:B--2---:R-:W-:-:S02]  /*16400*/  @!P1 IMAD.MOV.U32 R6, RZ, RZ, R5 ;  /* 0x000000ffff069224 */ /* 0x004fc400078e0005 */
[----:B------:R-:W-:Y:S02]  /*16410*/  IMAD.MOV.U32 R5, RZ, RZ, RZ ;  /* 0x000000ffff057224 */ /* 0x000fe400078e00ff */
[----:B---3--:R-:W-:Y:S01]  /*16420*/  @!P1 IMAD.MOV.U32 R7, RZ, RZ, R2 ;  /* 0x000000ffff079224 */ /* 0x008fe200078e0002 */
[----:B------:R-:W-:-:S03]  /*16430*/  ISETP.NE.AND P1, PT, R10, RZ, PT ;  /* 0x000000ff0a00720c */ /* 0x000fc60003f25270 */
[----:B------:R-:W-:-:S04]  /*16440*/  IMAD R2, R7, R6, RZ ;  /* 0x0000000607027224 */ /* 0x000fc800078e02ff */
[----:B------:R-:W-:-:S07]  /*16450*/  IMAD.MOV.U32 R13, RZ, RZ, R2 ;  /* 0x000000ffff0d7224 */ /* 0x000fce00078e0002 */
[----:B------:R-:W-:Y:S05]  /*16460*/  WARPSYNC.COLLECTIVE R15, `(.L_x_2431) ;  /* 0x000000000f087348 */ /* 0x000fea0003c00000 */
[----:B------:R0:W1:Y:S02]  /*16470*/  SHFL.UP P6, R14, R13, R12, R11 ;  /* 0x0400000c0d0e7389 */ /* 0x00006400000c000b */
[----:B01----:R-:W-:Y:S01]  /*16480*/  ENDCOLLECTIVE ;  /* 0x000000000000791b */ /* 0x003fe20003800000 */
.L_x_2431:
        /* <DEDUP_REMOVED lines=8> */
.L_x_2432:
        /* <DEDUP_REMOVED lines=8> */
.L_x_2433:
        /* <DEDUP_REMOVED lines=8> */
.L_x_2434:
[----:B------:R-:W-:Y:S01]  /*16610*/  IMAD.MOV.U32 R12, RZ, RZ, 0x10 ;  /* 0x00000010ff0c7424 */ /* 0x000fe200078e00ff */
[----:B------:R-:W-:-:S04]  /*16620*/  MOV R3, R14 ;  /* 0x0000000e00037202 */ /* 0x000fc80000000f00 */
[----:B------:R-:W-:-:S05]  /*16630*/  SEL R3, R3, RZ, P4 ;  /* 0x000000ff03037207 */ /* 0x000fca0002000000 */
[----:B------:R-:W-:-:S04]  /*16640*/  IMAD.IADD R2, R2, 0x1, R3 ;  /* 0x0000000102027824 */ /* 0x000fc800078e0203 */
[----:B------:R-:W-:-:S07]  /*16650*/  IMAD.MOV.U32 R13, RZ, RZ, R2 ;  /* 0x000000ffff0d7224 */ /* 0x000fce00078e0002 */
[----:B------:R-:W-:Y:S05]  /*16660*/  WARPSYNC.COLLECTIVE R15, `(.L_x_2435) ;  /* 0x000000000f087348 */ /* 0x000fea0003c00000 */
[----:B------:R0:W1:Y:S02]  /*16670*/  SHFL.UP P6, R14, R13, R12, R11 ;  /* 0x0400000c0d0e7389 */ /* 0x00006400000c000b */
[----:B01----:R-:W-:Y:S01]  /*16680*/  ENDCOLLECTIVE ;  /* 0x000000000000791b */ /* 0x003fe20003800000 */
.L_x_2435:
        /* <DEDUP_REMOVED lines=9> */
.L_x_2436:
[----:B------:R-:W-:Y:S01]  /*16720*/  IMAD.MOV.U32 R9, RZ, RZ, R14 ;  /* 0x000000ffff097224 */ /* 0x000fe200078e000e */
[----:B------:R-:W-:Y:S06]  /*16730*/  BRA `(.L_x_2437) ;  /* 0xffffffd4007c7947 */ /* 0x000fec000383ffff */
.L_x_2374:
        /* <DEDUP_REMOVED lines=8> */
.L_x_2439:
[----:B------:R-:W-:Y:S05]  /*167c0*/  BSYNC B0 ;  /* 0x0000000000007941 */ /* 0x000fea0003800000 */
.L_x_2438:
        /* <DEDUP_REMOVED lines=10> */
.L_x_2440:
        /* <DEDUP_REMOVED lines=8> */
.L_x_2441:
        /* <DEDUP_REMOVED lines=8> */
.L_x_2442:
[----:B------:R-:W-:Y:S02]  /*16970*/  IMAD.MOV.U32 R12, RZ, RZ, 0x10 ;  /* 0x00000010ff0c7424 */ /* 0x000fe400078e00ff */
[----:B------:R-:W-:-:S05]  /*16980*/  IMAD.MOV.U32 R3, RZ, RZ, R14 ;  /* 0x000000ffff037224 */ /* 0x000fca00078e000e */
[----:B------:R-:W-:-:S04]  /*16990*/  SEL R3, R3, RZ, P4 ;  /* 0x000000ff03037207 */ /* 0x000fc80002000000 */
[----:B------:R-:W-:-:S05]  /*169a0*/  IADD3 R2, R2, R3, RZ ;  /* 0x0000000302027210 */ /* 0x000fca0007ffe0ff */
[----:B------:R-:W-:-:S07]  /*169b0*/  IMAD.MOV.U32 R13, RZ, RZ, R2 ;  /* 0x000000ffff0d7224 */ /* 0x000fce00078e0002 */
[----:B------:R-:W-:Y:S05]  /*169c0*/  WARPSYNC.COLLECTIVE R15, `(.L_x_2443) ;  /* 0x000000000f087348 */ /* 0x000fea0003c00000 */
[----:B------:R0:W1:Y:S02]  /*169d0*/  SHFL.UP P6, R14, R13, R12, R11 ;  /* 0x0400000c0d0e7389 */ /* 0x00006400000c000b */
[----:B01----:R-:W-:Y:S01]  /*169e0*/  ENDCOLLECTIVE ;  /* 0x000000000000791b */ /* 0x003fe20003800000 */
.L_x_2443:
        /* <DEDUP_REMOVED lines=9> */
.L_x_2444:
[----:B------:R-:W-:Y:S01]  /*16a80*/  IMAD.MOV.U32 R9, RZ, RZ, R14 ;  /* 0x000000ffff097224 */ /* 0x000fe200078e000e */
[----:B------:R-:W-:Y:S06]  /*16a90*/  BRA `(.L_x_2445) ;  /* 0xffffffd400507947 */ /* 0x000fec000383ffff */
.L_x_2376:
[----:B------:R-:W-:Y:S01]  /*16aa0*/  BSSY B0, `(.L_x_2446) ;  /* 0x0000006000007945 */ /* 0x000fe20003800000 */
[----:B------:R-:W-:Y:S01]  /*16ab0*/  PLOP3.LUT P6, PT, P6, PT, PT, 0x8, 0x0 ;  /* 0x000000000000781c */ /* 0x000fe200037ce170 */
[----:B------:R-:W-:-:S12]  /*16ac0*/  IMAD.MOV.U32 R15, RZ, RZ, -0x1 ;  /* 0xffffffffff0f7424 */ /* 0x000fd800078e00ff */
[----:B0-----:R-:W-:Y:S05]  /*16ad0*/  WARPSYNC.COLLECTIVE R15, `(.L_x_2447) ;  /* 0x000000000f087348 */ /* 0x001fea0003c00000 */
[----:B------:R-:W-:Y:S01]  /*16ae0*/  VOTE.ANY R14, PT, P6 ;  /* 0x00000000000e7806 */ /* 0x000fe200030e0100 */
[----:B0-----:R-:W-:Y:S06]  /*16af0*/  ENDCOLLECTIVE ;  /* 0x000000000000791b */ /* 0x001fec0003800000 */
.L_x_2447:
[----:B------:R-:W-:Y:S05]  /*16b00*/  BSYNC B0 ;  /* 0x0000000000007941 */ /* 0x000fea0003800000 */
.L_x_2446:
        /* <DEDUP_REMOVED lines=10> */
.L_x_2448:
[----:B------:R-:W-:Y:S02]  /*16bb0*/  IMAD.MOV.U32 R13, RZ, RZ, R7 ;  /* 0x000000ffff0d7224 */ /* 0x000fe400078e0007 */
[----:B------:R-:W-:-:S07]  /*16bc0*/  IMAD.MOV.U32 R0, RZ, RZ, R14 ;  /* 0x000000ffff007224 */ /* 0x000fce00078e000e */
[----:B------:R-:W-:Y:S05]  /*16bd0*/  WARPSYNC.COLLECTIVE R15, `(.L_x_2449) ;  /* 0x000000000f087348 */ /* 0x000fea0003c00000 */
[----:B------:R0:W1:Y:S02]  /*16be0*/  SHFL.IDX P6, R14, R13, R12, R11 ;  /* 0x0000000c0d0e7389 */ /* 0x00006400000c000b */
[----:B01----:R-:W-:Y:S01]  /*16bf0*/  ENDCOLLECTIVE ;  /* 0x000000000000791b */ /* 0x003fe20003800000 */
.L_x_2449:
[----:B------:R-:W-:Y:S02]  /*16c00*/  IMAD.MOV.U32 R7, RZ, RZ, R14 ;  /* 0x000000ffff077224 */ /* 0x000fe400078e000e */
[----:B------:R-:W-:-:S05]  /*16c10*/  IMAD.IADD R6, R10, 0x1, R16 ;  /* 0x000000010a067824 */ /* 0x000fca00078e0210 */
[----:B------:R0:W-:Y:S01]  /*16c20*/  STL [R1+0xc], R6 ;  /* 0x00000c0601007387 */ /* 0x0001e20000100800 */
[----:B------:R-:W-:Y:S05]  /*16c30*/  BRA `(.L_x_2450) ;  /* 0xffffffd400307947 */ /* 0x000fea000383ffff */
.L_x_2378:
        /* <DEDUP_REMOVED lines=8> */
.L_x_2452:
[----:B------:R-:W-:Y:S05]  /*16cc0*/  BSYNC B0 ;  /* 0x0000000000007941 */ /* 0x000fea0003800000 */
.L_x_2451:
[----:B------:R-:W-:Y:S01]  /*16cd0*/  IMAD.MOV.U32 R2, RZ, RZ, R14 ;  /* 0x000000ffff027224 */ /* 0x000fe200078e000e */
[----:B------:R-:W-:Y:S06]  /*16ce0*/  BRA `(.L_x_2453) ;  /* 0xffffffd4001c7947 */ /* 0x000fec000383ffff */
.L_x_2384:
[----:B0-----:R0:W1:Y:S02]  /*16cf0*/  SYNCS.PHASECHK.TRANS64.TRYWAIT P0, [R0+URZ+0x34820], R3 ;  /* 0x03482003000075a7 */ /* 0x001064000800017f */
[----:B-1----:R-:W-:Y:S05]  /*16d00*/  @!P0 NANOSLEEP.SYNCS 0x989680 ;  /* 0x009896800000895d */ /* 0x002fea0003900000 */
[----:B------:R-:W1:Y:S02]  /*16d10*/  @!P0 SYNCS.PHASECHK.TRANS64 P0, [R0+URZ+0x34820], R3 ;  /* 0x03482003000085a7 */ /* 0x000e64000800007f */
[----:B-1----:R-:W-:Y:S05]  /*16d20*/  @!P0 BRA `(.L_x_2384) ;  /* 0xfffffffc00f08947 */ /* 0x002fea000383ffff */
[----:B------:R-:W-:Y:S05]  /*16d30*/  BRA `(.L_x_2454) ;  /* 0xffffffdc00bc7947 */ /* 0x000fea000383ffff */
.L_x_2385:
        /* <DEDUP_REMOVED lines=11> */
.L_x_2456:
[----:B------:R-:W-:Y:S05]  /*16df0*/  BSYNC B0 ;  /* 0x0000000000007941 */ /* 0x000fea0003800000 */
.L_x_2455:
[----:B------:R-:W-:Y:S05]  /*16e00*/  BRA `(.L_x_2457) ;  /* 0xffffffdc00a47947 */ /* 0x000fea000383ffff */
.L_x_2388:
[----:B------:R-:W-:Y:S01]  /*16e10*/  BSSY B1, `(.L_x_2458) ;  /* 0x0000006000017945 */ /* 0x000fe20003800000 */
[----:B------:R-:W-:-:S07]  /*16e20*/  IMAD.MOV.U32 R15, RZ, RZ, -0x1 ;  /* 0xffffffffff0f7424 */ /* 0x000fce00078e00ff */
[----:B01----:R-:W-:Y:S05]  /*16e30*/  WARPSYNC.COLLECTIVE R15, `(.L_x_2459) ;  /* 0x000000000f0c7348 */ /* 0x003fea0003c00000 */
[----:B------:R-:W-:Y:S02]  /*16e40*/  ELECT P6, UR62, PT ;  /* 0x00000000003e782f */ /* 0x000fe400038c0000 */
[----:B------:R-:W-:Y:S01]  /*16e50*/  MOV R14, UR62 ;  /* 0x0000003e000e7c02 */ /* 0x000fe20008000f00 */
[----:B01----:R-:W-:Y:S10]  /*16e60*/  ENDCOLLECTIVE ;  /* 0x000000000000791b */ /* 0x003ff40003800000 */
.L_x_2459:
[----:B------:R-:W-:Y:S05]  /*16e70*/  BSYNC B1 ;  /* 0x0000000000017941 */ /* 0x000fea0003800000 */
.L_x_2458:
[----:B------:R-:W-:Y:S05]  /*16e80*/  BRA `(.L_x_2460) ;  /* 0xffffffdc009c7947 */ /* 0x000fea000383ffff */
.L_x_2390:
[----:B0-----:R0:W1:Y:S02]  /*16e90*/  SYNCS.PHASECHK.TRANS64.TRYWAIT P0, [R6+URZ], R5 ;  /* 0x00000005060075a7 */ /* 0x001064000800017f */
[----:B-1----:R-:W-:Y:S05]  /*16ea0*/  @!P0 NANOSLEEP.SYNCS 0x989680 ;  /* 0x009896800000895d */ /* 0x002fea0003900000 */
[----:B------:R-:W1:Y:S02]  /*16eb0*/  @!P0 SYNCS.PHASECHK.TRANS64 P0, [R6+URZ], R5 ;  /* 0x00000005060085a7 */ /* 0x000e64000800007f */
[----:B-1----:R-:W-:Y:S05]  /*16ec0*/  @!P0 BRA `(.L_x_2390) ;  /* 0xfffffffc00f08947 */ /* 0x002fea000383ffff */
[----:B------:R-:W-:Y:S05]  /*16ed0*/  BRA `(.L_x_2461) ;  /* 0xffffffdc00d47947 */ /* 0x000fea000383ffff */
.L_x_2391:
[----:B-1----:R1:W2:Y:S02]  /*16ee0*/  SYNCS.PHASECHK.TRANS64.TRYWAIT P0, [R7+URZ], R2 ;  /* 0x00000002070075a7 */ /* 0x0022a4000800017f */
[----:B--2---:R-:W-:Y:S05]  /*16ef0*/  @!P0 NANOSLEEP.SYNCS 0x989680 ;  /* 0x009896800000895d */ /* 0x004fea0003900000 */
[----:B------:R-:W2:Y:S02]  /*16f00*/  @!P0 SYNCS.PHASECHK.TRANS64 P0, [R7+URZ], R2 ;  /* 0x00000002070085a7 */ /* 0x000ea4000800007f */
[----:B--2---:R-:W-:Y:S05]  /*16f10*/  @!P0 BRA `(.L_x_2391) ;  /* 0xfffffffc00f08947 */ /* 0x004fea000383ffff */
[----:B------:R-:W-:Y:S05]  /*16f20*/  BRA `(.L_x_2462) ;  /* 0xffffffdc00c87947 */ /* 0x000fea000383ffff */
.L_x_2393:
[----:B--2---:R2:W3:Y:S02]  /*16f30*/  SYNCS.PHASECHK.TRANS64.TRYWAIT P0, [R4+URZ], R5 ;  /* 0x00000005040075a7 */ /* 0x0044e4000800017f */
[----:B---3--:R-:W-:Y:S05]  /*16f40*/  @!P0 NANOSLEEP.SYNCS 0x989680 ;  /* 0x009896800000895d */ /* 0x008fea0003900000 */
[----:B------:R-:W3:Y:S02]  /*16f50*/  @!P0 SYNCS.PHASECHK.TRANS64 P0, [R4+URZ], R5 ;  /* 0x00000005040085a7 */ /* 0x000ee4000800007f */
[----:B---3--:R-:W-:Y:S05]  /*16f60*/  @!P0 BRA `(.L_x_2393) ;  /* 0xfffffffc00f08947 */ /* 0x008fea000383ffff */
[----:B------:R-:W-:Y:S05]  /*16f70*/  BRA `(.L_x_2463) ;  /* 0xffffffdc00cc7947 */ /* 0x000fea000383ffff */
.L_x_2464:
        /* <DEDUP_REMOVED lines=16> */
.L_x_2987:


//--------------------- .text._ZN7cutlass13device_kernelIN5flash11enable_sm90INS1_16FlashAttnFwdSm90INS1_25CollectiveMainloopFwdSm90ILi2EN4cute5tupleIJNS5_1CILi1EEES8_S8_EEENS6_IJNS7_ILi128EEESA_NS7_ILi192EEEEEELi128ENS_10bfloat16_tEfNS_4arch4Sm90ELb1ELb0ELb1ELb1ELb0ELb1ELb0ELb1ELb1ELb1ELb1ELb0EEENS1_21CollectiveEpilogueFwdINS6_IJSA_SA_SA_EEES9_SD_SF_Li256ELb1ELb1ELb1ELb0EEENS1_36VarlenDynamicPersistentTileSchedulerILi128ELi128ELi256ELi128ELb1ELb1ELb1ELb1ELb1ELb1EEEEEEEEEvNT_6ParamsE --------------------------
	.section	.text._ZN7cutlass13device_kernelIN5flash11enable_sm90INS1_16FlashAttnFwdSm90INS1_25CollectiveMainloopFwdSm90ILi2EN4cute5tupleIJNS5_1CILi1EEES8_S8_EEENS6_IJNS7_ILi128EEESA_NS7_ILi192EEEEEELi128ENS_10bfloat16_tEfNS_4arch4Sm90ELb1ELb0ELb1ELb1ELb0ELb1ELb0ELb1ELb1ELb1ELb1ELb0EEENS1_21CollectiveEpilogueFwdINS6_IJSA_SA_SA_EEES9_SD_SF_Li256ELb1ELb1ELb1ELb0EEENS1_36VarlenDynamicPersistentTileSchedulerILi128ELi128ELi256ELi128ELb1ELb1ELb1ELb1ELb1ELb1EEEEEEEEEvNT_6ParamsE,"ax",@progbits
	.align	128
.text._ZN7cutlass13device_kernelIN5flash11enable_sm90INS1_16FlashAttnFwdSm90INS1_25CollectiveMainloopFwdSm90ILi2EN4cute5tupleIJNS5_1CILi1EEES8_S8_EEENS6_IJNS7_ILi128EEESA_NS7_ILi192EEEEEELi128ENS_10bfloat16_tEfNS_4arch4Sm90ELb1ELb0ELb1ELb1ELb0ELb1ELb0ELb1ELb1ELb1ELb1ELb0EEENS1_21CollectiveEpilogueFwdINS6_IJSA_SA_SA_EEES9_SD_SF_Li256ELb1ELb1ELb1ELb0EEENS1_36VarlenDynamicPersistentTileSchedulerILi128ELi128ELi256ELi128ELb1ELb1ELb1ELb1ELb1ELb1EEEEEEEEEvNT_6ParamsE:
        .type           _ZN7cutlass13device_kernelIN5flash11enable_sm90INS1_16FlashAttnFwdSm90INS1_25CollectiveMainloopFwdSm90ILi2EN4cute5tupleIJNS5_1CILi1EEES8_S8_EEENS6_IJNS7_ILi128EEESA_NS7_ILi192EEEEEELi128ENS_10bfloat16_tEfNS_4arch4Sm90ELb1ELb0ELb1ELb1ELb0ELb1ELb0ELb1ELb1ELb1ELb1ELb0EEENS1_21CollectiveEpilogueFwdINS6_IJSA_SA_SA_EEES9_SD_SF_Li256ELb1ELb1ELb1ELb0EEENS1_36VarlenDynamicPersistentTileSchedulerILi128ELi128ELi256ELi128ELb1ELb1ELb1ELb1ELb1ELb1EEEEEEEEEvNT_6ParamsE,@function
        .size           _ZN7cutlass13device_kernelIN5flash11enable_sm90INS1_16FlashAttnFwdSm90INS1_25CollectiveMainloopFwdSm90ILi2EN4cute5tupleIJNS5_1CILi1EEES8_S8_EEENS6_IJNS7_ILi128EEESA_NS7_ILi192EEEEEELi128ENS_10bfloat16_tEfNS_4arch4Sm90ELb1ELb0ELb1ELb1ELb0ELb1ELb0ELb1ELb1ELb1ELb1ELb0EEENS1_21CollectiveEpilogueFwdINS6_IJSA_SA_SA_EEES9_SD_SF_Li256ELb1ELb1ELb1ELb0EEENS1_36VarlenDynamicPersistentTileSchedulerILi128ELi128ELi256ELi128ELb1ELb1ELb1ELb1ELb1ELb1EEEEEEEEEvNT_6ParamsE,(.L_x_2988 - _ZN7cutlass13device_kernelIN5flash11enable_sm90INS1_16FlashAttnFwdSm90INS1_25CollectiveMainloopFwdSm90ILi2EN4cute5tupleIJNS5_1CILi1EEES8_S8_EEENS6_IJNS7_ILi128EEESA_NS7_ILi192EEEEEELi128ENS_10bfloat16_tEfNS_4arch4Sm90ELb1ELb0ELb1ELb1ELb0ELb1ELb0ELb1ELb1ELb1ELb1ELb0EEENS1_21CollectiveEpilogueFwdINS6_IJSA_SA_SA_EEES9_SD_SF_Li256ELb1ELb1ELb1ELb0EEENS1_36VarlenDynamicPersistentTileSchedulerILi128ELi128ELi256ELi128ELb1ELb1ELb1ELb1ELb1ELb1EEEEEEEEEvNT_6ParamsE)
        .other          _ZN7cutlass13device_kernelIN5flash11enable_sm90INS1_16FlashAttnFwdSm90INS1_25CollectiveMainloopFwdSm90ILi2EN4cute5tupleIJNS5_1CILi1EEES8_S8_EEENS6_IJNS7_ILi128EEESA_NS7_ILi192EEEEEELi128ENS_10bfloat16_tEfNS_4arch4Sm90ELb1ELb0ELb1ELb1ELb0ELb1ELb0ELb1ELb1ELb1ELb1ELb0EEENS1_21CollectiveEpilogueFwdINS6_IJSA_SA_SA_EEES9_SD_SF_Li256ELb1ELb1ELb1ELb0EEENS1_36VarlenDynamicPersistentTileSchedulerILi128ELi128ELi256ELi128ELb1ELb1ELb1ELb1ELb1ELb1EEEEEEEEEvNT_6ParamsE,@"STO_CUDA_ENTRY STV_DEFAULT"
_ZN7cutlass13device_kernelIN5flash11enable_sm90INS1_16FlashAttnFwdSm90INS1_25CollectiveMainloopFwdSm90ILi2EN4cute5tupleIJNS5_1CILi1EEES8_S8_EEENS6_IJNS7_ILi128EEESA_NS7_ILi192EEEEEELi128ENS_10bfloat16_tEfNS_4arch4Sm90ELb1ELb0ELb1ELb1ELb0ELb1ELb0ELb1ELb1ELb1ELb1ELb0EEENS1_21CollectiveEpilogueFwdINS6_IJSA_SA_SA_EEES9_SD_SF_Li256ELb1ELb1ELb1ELb0EEENS1_36VarlenDynamicPersistentTileSchedulerILi128ELi128ELi256ELi128ELb1ELb1ELb1ELb1ELb1ELb1EEEEEEEEEvNT_6ParamsE:
        /* <DEDUP_REMOVED lines=24> */
.L_x_2466:
[----:B------:R-:W-:Y:S05]  /*0180*/  BSYNC B0 ;  /* 0x0000000000007941 */ /* 0x000fea0003800000 */
.L_x_2465:
        /* <DEDUP_REMOVED lines=41> */
.L_x_2467:
        /* <DEDUP_REMOVED lines=22> */
.L_x_2468:
        /* <DEDUP_REMOVED lines=18> */
.L_x_2469:
        /* <DEDUP_REMOVED lines=22> */
.L_x_2470:
        /* <DEDUP_REMOVED lines=22> */
.L_x_2471:
        /* <DEDUP_REMOVED lines=10> */
.L_x_2474:
        /* <DEDUP_REMOVED lines=19> */
[----:B------:R-:W-:Y:S01]  /*0b30*/  IMAD.MOV.U32 R188, RZ, RZ, RZ ;  /* 0x000000ffffbc7224 */ /* 0x000fe200078e00ff */
[----:B------:R-:W-:Y:S01]  /*0b40*/  SHF.R.S32.HI R3, RZ, 0x1f, R6 ;  /* 0x0000001fff037819 */ /* 0x000fe20000011406 */
[----:B------:R-:W-:Y:S02]  /*0b50*/  IMAD.MOV.U32 R187, RZ, RZ, RZ ;  /* 0x000000ffffbb7224 */ /* 0x000fe400078e00ff */
[----:B------:R-:W-:Y:S01]  /*0b60*/  IMAD.MOV.U32 R184, RZ, RZ, RZ ;  /* 0x000000ffffb87224 */ /* 0x000fe200078e00ff */
[----:B------:R-:W-:-:S02]  /*0b70*/  LEA.HI R4, R3, R6, RZ, 0x4 ;  /* 0x0000000603047211 */ /* 0x000fc400078f20ff */
[CC--:B------:R-:W-:Y:S02]  /*0b80*/  LEA.HI R196, R3.reuse, R6.reuse, RZ, 0x5 ;  /* 0x0000000603c47211 */ /* 0x0c0fe400078f28ff */
[CC--:B------:R-:W-:Y:S01]  /*0b90*/  LEA.HI R7, R3.reuse, R6.reuse, RZ, 0x2 ;  /* 0x0000000603077211 */ /* 0x0c0fe200078f10ff */
[----:B------:R-:W-:Y:S01]  /*0ba0*/  UIADD3 UR4, UR4, 0x10400, URZ ;  /* 0x0001040004047890 */ /* 0x000fe2000fffe03f */
[----:B------:R-:W-:Y:S02]  /*0bb0*/  LEA.HI R233, R3, R6, RZ, 0x3 ;  /* 0x0000000603e97211 */ /* 0x000fe400078f18ff */
[----:B------:R-:W-:Y:S02]  /*0bc0*/  LOP3.LUT R217, R7, 0xfffffffc, RZ, 0xc0, !PT ;  /* 0xfffffffc07d97812 */ /* 0x000fe400078ec0ff */
[----:B------:R-:W-:Y:S02]  /*0bd0*/  SHF.R.S32.HI R196, RZ, 0x5, R196 ;  /* 0x00000005ffc47819 */ /* 0x000fe400000114c4 */
[----:B------:R-:W-:Y:S01]  /*0be0*/  SHF.R.S32.HI R17, RZ, 0x2, R7 ;  /* 0x00000002ff117819 */ /* 0x000fe20000011407 */
[----:B------:R-:W-:Y:S01]  /*0bf0*/  IMAD.IADD R217, R6, 0x1, -R217 ;  /* 0x0000000106d97824 */ /* 0x000fe200078e0ad9 */
[----:B------:R-:W-:-:S02]  /*0c00*/  LOP3.LUT R9, R233, 0xfffffff8, RZ, 0xc0, !PT ;  /* 0xfffffff8e9097812 */ /* 0x000fc400078ec0ff */
[----:B------:R-:W-:Y:S01]  /*0c10*/  SHF.R.S32.HI R233, RZ, 0x3, R233 ;  /* 0x00000003ffe97819 */ /* 0x000fe200000114e9 */
[----:B------:R-:W-:Y:S02]  /*0c20*/  IMAD.SHL.U32 R22, R217, 0x4, RZ ;  /* 0x00000004d9167824 */ /* 0x000fe400078e00ff */
[----:B------:R-:W-:Y:S02]  /*0c30*/  VIADD R214, R17, 0x40 ;  /* 0x0000004011d67836 */ /* 0x000fe40000000000 */
[C---:B------:R-:W-:Y:S02]  /*0c40*/  VIADD R190, R22.reuse, 0x20 ;  /* 0x0000002016be7836 */ /* 0x040fe40000000000 */
[C---:B------:R-:W-:Y:S02]  /*0c50*/  VIADD R189, R22.reuse, 0x40 ;  /* 0x0000004016bd7836 */ /* 0x040fe40000000000 */
[C---:B------:R-:W-:Y:S02]  /*0c60*/  IMAD.IADD R185, R22.reuse, 0x1, R190 ;  /* 0x0000000116b97824 */ /* 0x040fe400078e02be */
[----:B------:R-:W-:-:S02]  /*0c70*/  IMAD.IADD R186, R22, 0x1, R189 ;  /* 0x0000000116ba7824 */ /* 0x000fc400078e02bd */
[----:B------:R-:W-:Y:S02]  /*0c80*/  IMAD.SHL.U32 R194, R214, 0x40, RZ ;  /* 0x00000040d6c27824 */ /* 0x000fe400078e00ff */
[----:B------:R-:W-:Y:S02]  /*0c90*/  IMAD.IADD R208, R6, 0x1, -R9 ;  /* 0x0000000106d07824 */ /* 0x000fe400078e0a09 */
[----:B------:R-:W-:Y:S01]  /*0ca0*/  IMAD.SHL.U32 R18, R217, 0x8, RZ ;  /* 0x00000008d9127824 */ /* 0x000fe200078e00ff */
[----:B------:R-:W-:Y:S01]  /*0cb0*/  LOP3.LUT R194, R194, 0x1c0, RZ, 0xc0, !PT ;  /* 0x000001c0c2c27812 */ /* 0x000fe200078ec0ff */
[----:B------:R-:W-:Y:S02]  /*0cc0*/  IMAD.SHL.U32 R203, R208, 0x8, RZ ;  /* 0x00000008d0cb7824 */ /* 0x000fe400078e00ff */
[----:B------:R-:W-:Y:S01]  /*0cd0*/  VIADD R193, R22, 0x50 ;  /* 0x0000005016c17836 */ /* 0x000fe20000000000 */
[----:B------:R-:W-:Y:S01]  /*0ce0*/  SHF.R.U32.HI R21, RZ, 0x3, R194 ;  /* 0x00000003ff157819 */ /* 0x000fe200000116c2 */
[----:B------:R-:W-:-:S02]  /*0cf0*/  VIADD R207, R203, 0x40 ;  /* 0x00000040cbcf7836 */ /* 0x000fc40000000000 */
[C---:B------:R-:W-:Y:S01]  /*0d00*/  VIADD R192, R22.reuse, 0x10 ;  /* 0x0000001016c07836 */ /* 0x040fe20000000000 */
[----:B------:R-:W-:Y:S01]  /*0d10*/  SHF.R.S32.HI R236, RZ, 0x1f, R193 ;  /* 0x0000001fffec7819 */ /* 0x000fe200000114c1 */
[----:B------:R-:W-:Y:S01]  /*0d20*/  VIADD R191, R22, 0x30 ;  /* 0x0000003016bf7836 */ /* 0x000fe20000000000 */
[----:B--2---:R-:W-:Y:S02]  /*0d30*/  R2UR UR5, R0 ;  /* 0x00000000000572ca */ /* 0x004fe400000e0000 */
[----:B------:R-:W-:Y:S02]  /*0d40*/  LEA.HI R0, R3, R6, RZ, 0x7 ;  /* 0x0000000603007211 */ /* 0x000fe400078f38ff */
[----:B------:R-:W-:Y:S02]  /*0d50*/  LOP3.LUT R3, R4, 0x3fffff0, RZ, 0xc0, !PT ;  /* 0x03fffff004037812 */ /* 0x000fe400078ec0ff */
[----:B------:R-:W-:Y:S02]  /*0d60*/  LOP3.LUT R5, R0, 0xffffff80, RZ, 0xc0, !PT ;  /* 0xffffff8000057812 */ /* 0x000fe400078ec0ff */
[----:B------:R-:W-:Y:S01]  /*0d70*/  SHF.R.S32.HI R16, RZ, 0x7, R0 ;  /* 0x00000007ff107819 */ /* 0x000fe20000011400 */
[----:B------:R-:W-:-:S02]  /*0d80*/  IMAD.IADD R3, R6, 0x1, -R3 ;  /* 0x0000000106037824 */ /* 0x000fc400078e0a03 */
[----:B------:R-:W-:Y:S01]  /*0d90*/  IMAD.IADD R24, R6, 0x1, -R5 ;  /* 0x0000000106187824 */ /* 0x000fe200078e0a05 */
[----:B------:R-:W-:Y:S01]  /*0da0*/  SHF.R.S32.HI R5, RZ, 0x4, R4 ;  /* 0x00000004ff057819 */ /* 0x000fe20000011404 */
[----:B------:R-:W-:Y:S01]  /*0db0*/  IMAD R3, R196, 0x10, R3 ;  /* 0x00000010c4037824 */ /* 0x000fe200078e0203 */
[----:B------:R-:W-:Y:S01]  /*0dc0*/  LEA.HI R0, R0, R16, RZ, 0x1 ;  /* 0x0000001000007211 */ /* 0x000fe200078f08ff */
[----:B------:R-:W-:Y:S01]  /*0dd0*/  ULOP3.LUT UR5, UR5, 0x1, URZ, 0xfc, !UPT ;  /* 0x0000000105057892 */ /* 0x000fe2000f8efc3f */
[----:B------:R-:W-:Y:S01]  /*0de0*/  SHF.R.S32.HI R8, RZ, 0x1f, R24 ;  /* 0x0000001fff087819 */ /* 0x000fe20000011418 */
[----:B------:R-:W-:Y:S01]  /*0df0*/  STL [R1+0x40], R24 ;  /* 0x0000401801007387 */ /* 0x000fe20000100800 */
[----:B------:R-:W-:Y:S02]  /*0e00*/  LEA.HI R4, R4, R5, RZ, 0x1 ;  /* 0x0000000504047211 */ /* 0x000fe400078f08ff */
[----:B------:R-:W-:Y:S01]  /*0e10*/  LEA.HI R10, R8, R24, RZ, 0x2 ;  /* 0x00000018080a7211 */ /* 0x000fe200078f10ff */
[----:B------:R0:W-:Y:S01]  /*0e20*/  STL [R1+0x7c], R16 ;  /* 0x00007c1001007387 */ /* 0x0001e20000100800 */
[----:B------:R-:W-:-:S02]  /*0e30*/  LOP3.LUT R4, R4, 0x1ffffffe, RZ, 0xc0, !PT ;  /* 0x1ffffffe04047812 */ /* 0x000fc400078ec0ff */
[--C-:B------:R-:W-:Y:S02]  /*0e40*/  SHF.R.S32.HI R11, RZ, 0x2, R10.reuse ;  /* 0x00000002ff0b7819 */ /* 0x100fe4000001140a */
[----:B------:R-:W-:Y:S01]  /*0e50*/  SHF.R.S32.HI R12, RZ, 0x1f, R10 ;  /* 0x0000001fff0c7819 */ /* 0x000fe2000001140a */
[----:B------:R-:W-:Y:S01]  /*0e60*/  IMAD.IADD R4, R5, 0x1, -R4 ;  /* 0x0000000105047824 */ /* 0x000fe200078e0a04 */
[----:B------:R-:W-:Y:S02]  /*0e70*/  LOP3.LUT R5, R0, 0x3fffffe, RZ, 0xc0, !PT ;  /* 0x03fffffe00057812 */ /* 0x000fe400078ec0ff */
[----:B------:R-:W-:Y:S02]  /*0e80*/  LEA.HI R12, R12, R11, RZ, 0x3 ;  /* 0x0000000b0c0c7211 */ /* 0x000fe400078f18ff */
[----:B------:R-:W-:Y:S01]  /*0e90*/  SHF.R.S32.HI R0, RZ, 0x1f, R7 ;  /* 0x0000001fff007819 */ /* 0x000fe20000011407 */
[----:B------:R-:W-:Y:S01]  /*0ea0*/  IMAD.IADD R5, R16, 0x1, -R5 ;  /* 0x0000000110057824 */ /* 0x000fe200078e0a05 */
[----:B------:R-:W-:Y:S01]  /*0eb0*/  LOP3.LUT R12, R12, 0xfffffff8, RZ, 0xc0, !PT ;  /* 0xfffffff80c0c7812 */ /* 0x000fe200078ec0ff */
[----:B0-----:R-:W-:Y:S01]  /*0ec0*/  IMAD.MOV.U32 R16, RZ, RZ, RZ ;  /* 0x000000ffff107224 */ /* 0x001fe200078e00ff */
[----:B------:R-:W-:-:S02]  /*0ed0*/  LEA.HI R0, R0, R17, RZ, 0x3 ;  /* 0x0000001100007211 */ /* 0x000fc400078f18ff */
[----:B------:R-:W-:Y:S01]  /*0ee0*/  LEA.HI R8, R8, R24, RZ, 0x5 ;  /* 0x0000001808087211 */ /* 0x000fe200078f28ff */
[----:B------:R-:W-:Y:S01]  /*0ef0*/  IMAD.IADD R11, R11, 0x1, -R12 ;  /* 0x000000010b0b7824 */ /* 0x000fe200078e0a0c */
[----:B------:R-:W-:Y:S01]  /*0f00*/  LOP3.LUT R0, R0, 0xfffffff8, RZ, 0xc0, !PT ;  /* 0xfffffff800007812 */ /* 0x000fe200078ec0ff */
[----:B------:R-:W-:Y:S01]  /*0f10*/  IMAD R12, R3, 0x8, R4 ;  /* 0x00000008030c7824 */ /* 0x000fe200078e0204 */
[----:B------:R-:W-:Y:S02]  /*0f20*/  SHF.R.S32.HI R3, RZ, 0x1f, R214 ;  /* 0x0000001fff037819 */ /* 0x000fe400000114d6 */
[----:B------:R-:W-:Y:S01]  /*0f30*/  SHF.R.S32.HI R8, RZ, 0x5, R8 ;  /* 0x00000005ff087819 */ /* 0x000fe20000011408 */
[----:B------:R-:W-:Y:S01]  /*0f40*/  IMAD.IADD R237, R17, 0x1, -R0 ;  /* 0x0000000111ed7824 */ /* 0x000fe200078e0a00 */
[----:B------:R-:W-:Y:S01]  /*0f50*/  LEA.HI R3, R3, R214, RZ, 0x3 ;  /* 0x000000d603037211 */ /* 0x000fe200078f18ff */
[----:B------:R-:W-:Y:S01]  /*0f60*/  IMAD.SHL.U32 R12, R12, 0x8, RZ ;  /* 0x000000080c0c7824 */ /* 0x000fe200078e00ff */
[----:B------:R-:W-:Y:S01]  /*0f70*/  SHF.R.S32.HI R0, RZ, 0x1f, R185 ;  /* 0x0000001fff007819 */ /* 0x000fe200000114b9 */
[----:B------:R-:W-:Y:S01]  /*0f80*/  IMAD R8, R8, 0x10, R11 ;  /* 0x0000001008087824 */ /* 0x000fe200078e020b */
[----:B------:R-:W-:Y:S01]  /*0f90*/  LOP3.LUT R10, R10, 0x7ffffffc, RZ, 0xc0, !PT ;  /* 0x7ffffffc0a0a7812 */ /* 0x000fe200078ec0ff */
[----:B------:R-:W-:Y:S01]  /*0fa0*/  IMAD.SHL.U32 R3, R3, 0x40, RZ ;  /* 0x0000004003037824 */ /* 0x000fe200078e00ff */
[CC--:B------:R-:W-:Y:S01]  /*0fb0*/  LEA.HI R234, R0.reuse, R185.reuse, RZ, 0x3 ;  /* 0x000000b900ea7211 */ /* 0x0c0fe200078f18ff */
[----:B------:R-:W-:Y:S01]  /*0fc0*/  IMAD R20, R5, 0x40, R8 ;  /* 0x0000004005147824 */ /* 0x000fe200078e0208 */
[----:B------:R-:W-:Y:S01]  /*0fd0*/  LEA.HI R0, R0, R185, RZ, 0x6 ;  /* 0x000000b900007211 */ /* 0x000fe200078f30ff */
[----:B------:R-:W-:Y:S01]  /*0fe0*/  IMAD.SHL.U32 R195, R237, 0x40, RZ ;  /* 0x00000040edc37824 */ /* 0x000fe200078e00ff */
[----:B------:R-:W-:Y:S01]  /*0ff0*/  SHF.R.S32.HI R5, RZ, 0x1f, R186 ;  /* 0x0000001fff057819 */ /* 0x000fe200000114ba */
[----:B------:R-:W-:Y:S01]  /*1000*/  IMAD.IADD R10, R24, 0x1, -R10 ;  /* 0x00000001180a7824 */ /* 0x000fe200078e0a0a */
[----:B------:R-:W-:Y:S01]  /*1010*/  LOP3.LUT R198, R3, 0xfffffe00, RZ, 0xc0, !PT ;  /* 0xfffffe0003c67812 */ /* 0x000fe200078ec0ff */
[----:B------:R-:W-:Y:S01]  /*1020*/  IMAD.SHL.U32 R3, R0, 0x80, RZ ;  /* 0x0000008000037824 */ /* 0x000fe200078e00ff */
[-C--:B------:R-:W-:Y:S01]  /*1030*/  LEA.HI R235, R5, R186.reuse, RZ, 0x3 ;  /* 0x000000ba05eb7211 */ /* 0x080fe200078f18ff */
[----:B------:R-:W-:Y:S01]  /*1040*/  STL [R1+0x80], R20 ;  /* 0x0000801401007387 */ /* 0x000fe20000100800 */
[----:B------:R-:W-:Y:S01]  /*1050*/  LOP3.LUT R195, R195, 0x1c0, RZ, 0xc0, !PT ;  /* 0x000001c0c3c37812 */ /* 0x000fe200078ec0ff */
[----:B------:R-:W-:Y:S01]  /*1060*/  IMAD.SHL.U32 R204, R10, 0x2, RZ ;  /* 0x000000020acc7824 */ /* 0x000fe200078e00ff */
[----:B------:R-:W-:-:S02]  /*1070*/  LEA.HI R4, R5, R186, RZ, 0x6 ;  /* 0x000000ba05047211 */ /* 0x000fc400078f30ff */
[--C-:B------:R-:W-:Y:S01]  /*1080*/  LOP3.LUT R6, R194, 0x38, R234.reuse, 0xf8, !PT ;  /* 0x00000038c2067812 */ /* 0x100fe200078ef8ea */
[----:B------:R-:W-:Y:S01]  /*1090*/  VIADD R229, R204, 0x20 ;  /* 0x00000020cce57836 */ /* 0x000fe20000000000 */
[----:B------:R-:W-:Y:S01]  /*10a0*/  LOP3.LUT R8, R194, 0x38, R235, 0xf8, !PT ;  /* 0x00000038c2087812 */ /* 0x000fe200078ef8eb */
[----:B------:R-:W-:Y:S01]  /*10b0*/  IMAD.SHL.U32 R5, R4, 0x80, RZ ;  /* 0x0000008004057824 */ /* 0x000fe200078e00ff */
[----:B------:R-:W-:Y:S01]  /*10c0*/  SHF.R.U32.HI R197, RZ, 0x3, R195 ;  /* 0x00000003ffc57819 */ /* 0x000fe200000116c3 */
[C---:B------:R-:W-:Y:S01]  /*10d0*/  VIADD R226, R204.reuse, 0x38 ;  /* 0x00000038cce27836 */ /* 0x040fe20000000000 */
[----:B------:R-:W-:Y:S01]  /*10e0*/  LOP3.LUT R0, R195, 0x38, R234, 0xf8, !PT ;  /* 0x00000038c3007812 */ /* 0x000fe200078ef8ea */
[C---:B------:R-:W-:Y:S01]  /*10f0*/  VIADD R223, R204.reuse, 0x50 ;  /* 0x00000050ccdf7836 */ /* 0x040fe20000000000 */
[----:B------:R-:W-:Y:S01]  /*1100*/  LOP3.LUT R3, R3, 0xffffe000, RZ, 0xc0, !PT ;  /* 0xffffe00003037812 */ /* 0x000fe200078ec0ff */
[----:B------:R-:W-:Y:S01]  /*1110*/  VIADD R220, R204, 0x68 ;  /* 0x00000068ccdc7836 */ /* 0x000fe20000000000 */
[-C--:B------:R-:W-:Y:S01]  /*1120*/  LOP3.LUT R6, R6, R21.reuse, RZ, 0x3c, !PT ;  /* 0x0000001506067212 */ /* 0x080fe200078e3cff */
[----:B------:R-:W-:Y:S01]  /*1130*/  VIADD R231, R204, 0x10 ;  /* 0x00000010cce77836 */ /* 0x000fe20000000000 */
[----:B------:R-:W-:Y:S01]  /*1140*/  LOP3.LUT R9, R8, R21, RZ, 0x3c, !PT ;  /* 0x0000001508097212 */ /* 0x000fe200078e3cff */
[----:B------:R-:W-:Y:S01]  /*1150*/  VIADD R230, R204, 0x18 ;  /* 0x00000018cce67836 */ /* 0x000fe20000000000 */
[----:B------:R-:W-:Y:S01]  /*1160*/  LOP3.LUT R0, R0, R197, RZ, 0x3c, !PT ;  /* 0x000000c500007212 */ /* 0x000fe200078e3cff */
[----:B------:R-:W-:Y:S01]  /*1170*/  VIADD R228, R204, 0x28 ;  /* 0x00000028cce47836 */ /* 0x000fe20000000000 */
[----:B------:R-:W-:Y:S01]  /*1180*/  IADD3 R8, R6, R3, R198 ;  /* 0x0000000306087210 */ /* 0x000fe20007ffe0c6 */
[----:B------:R-:W-:Y:S01]  /*1190*/  IMAD R3, R196, 0x200, R3 ;  /* 0x00000200c4037824 */ /* 0x000fe200078e0203 */
[----:B------:R-:W-:Y:S01]  /*11a0*/  LOP3.LUT R5, R5, 0xffffe000, RZ, 0xc0, !PT ;  /* 0xffffe00005057812 */ /* 0x000fe200078ec0ff */
[----:B------:R-:W-:Y:S01]  /*11b0*/  VIADD R227, R204, 0x30 ;  /* 0x00000030cce37836 */ /* 0x000fe20000000000 */
[----:B------:R-:W-:Y:S01]  /*11c0*/  LOP3.LUT R4, R195, 0x38, R235, 0xf8, !PT ;  /* 0x00000038c3047812 */ /* 0x000fe200078ef8eb */
[----:B------:R-:W-:Y:S01]  /*11d0*/  IMAD.IADD R3, R3, 0x1, R0 ;  /* 0x0000000103037824 */ /* 0x000fe200078e0200 */
[----:B------:R-:W-:Y:S01]  /*11e0*/  IADD3 R11, R9, R5, R198 ;  /* 0x00000005090b7210 */ /* 0x000fe20007ffe0c6 */
[----:B------:R-:W-:Y:S01]  /*11f0*/  IMAD.U32 R0, RZ, RZ, UR5 ;  /* 0x00000005ff007e24 */ /* 0x000fe2000f8e00ff */
[----:B------:R-:W-:Y:S01]  /*1200*/  LOP3.LUT R7, R4, R197, RZ, 0x3c, !PT ;  /* 0x000000c504077212 */ /* 0x000fe200078e3cff */
[----:B------:R-:W-:Y:S01]  /*1210*/  IMAD.U32 R9, RZ, RZ, UR4 ;  /* 0x00000004ff097e24 */ /* 0x000fe2000f8e00ff */
[----:B------:R-:W-:Y:S01]  /*1220*/  LEA R3, R3, UR4, 0x1 ;  /* 0x0000000403037c11 */ /* 0x000fe2000f8e08ff */
[----:B------:R-:W-:Y:S01]  /*1230*/  IMAD R4, R196, 0x200, R5 ;  /* 0x00000200c4047824 */ /* 0x000fe200078e0205 */
[----:B------:R0:W-:Y:S01]  /*1240*/  STL [R1+0x18], R0 ;  /* 0x0000180001007387 */ /* 0x0001e20000100800 */
[----:B------:R-:W-:Y:S01]  /*1250*/  VIADD R225, R204, 0x40 ;  /* 0x00000040cce17836 */ /* 0x000fe20000000000 */
[----:B------:R-:W-:Y:S01]  /*1260*/  SHF.R.S32.HI R10, RZ, 0x1f, R230 ;  /* 0x0000001fff0a7819 */ /* 0x000fe200000114e6 */
[----:B------:R-:W-:Y:S01]  /*1270*/  IMAD.IADD R4, R4, 0x1, R7 ;  /* 0x0000000104047824 */ /* 0x000fe200078e0207 */
[----:B------:R1:W-:Y:S01]  /*1280*/  STL [R1+0x88], R9 ;  /* 0x0000880901007387 */ /* 0x0003e20000100800 */
[C---:B------:R-:W-:Y:S01]  /*1290*/  VIADD R224, R204.reuse, 0x48 ;  /* 0x00000048cce07836 */ /* 0x040fe20000000000 */
[----:B------:R-:W-:Y:S01]  /*12a0*/  SHF.R.S32.HI R10, RZ, 0x1f, R227 ;  /* 0x0000001fff0a7819 */ /* 0x000fe200000114e3 */
[C---:B------:R-:W-:Y:S01]  /*12b0*/  VIADD R222, R204.reuse, 0x58 ;  /* 0x00000058ccde7836 */ /* 0x040fe20000000000 */
[----:B------:R2:W-:Y:S01]  /*12c0*/  STL [R1+0x84], R12 ;  /* 0x0000840c01007387 */ /* 0x0005e20000100800 */
[C---:B------:R-:W-:Y:S01]  /*12d0*/  VIADD R221, R204.reuse, 0x60 ;  /* 0x00000060ccdd7836 */ /* 0x040fe20000000000 */
[C---:B0-----:R-:W-:Y:S01]  /*12e0*/  LEA.HI R0, R217.reuse, R217, RZ, 0x1 ;  /* 0x000000d9d9007211 */ /* 0x041fe200078f08ff */
[C---:B------:R-:W-:Y:S01]  /*12f0*/  VIADD R219, R204.reuse, 0x70 ;  /* 0x00000070ccdb7836 */ /* 0x040fe20000000000 */
[----:B------:R-:W-:Y:S01]  /*1300*/  SHF.R.S32.HI R10, RZ, 0x1f, R224 ;  /* 0x0000001fff0a7819 */ /* 0x000fe200000114e0 */
[----:B------:R-:W-:Y:S01]  /*1310*/  VIADD R218, R204, 0x78 ;  /* 0x00000078ccda7836 */ /* 0x000fe20000000000 */
[----:B-1----:R-:W-:Y:S01]  /*1320*/  SHF.R.S32.HI R9, RZ, 0x1f, R203 ;  /* 0x0000001fff097819 */ /* 0x002fe200000114cb */
[----:B------:R-:W-:Y:S01]  /*1330*/  IMAD.MOV.U32 R5, RZ, RZ, R13 ;  /* 0x000000ffff057224 */ /* 0x000fe200078e000d */
[----:B------:R-:W-:Y:S01]  /*1340*/  LOP3.LUT R9, R194, 0x38, R18, 0xf8, !PT ;  /* 0x00000038c2097812 */ /* 0x000fe200078ef812 */
[----:B------:R-:W-:Y:S01]  /*1350*/  IMAD.MOV.U32 R6, RZ, RZ, R14 ;  /* 0x000000ffff067224 */ /* 0x000fe200078e000e */
[----:B------:R-:W-:Y:S01]  /*1360*/  LOP3.LUT R0, R0, 0x1ffffffe, RZ, 0xc0, !PT ;  /* 0x1ffffffe00007812 */ /* 0x000fe200078ec0ff */
[----:B------:R-:W-:Y:S01]  /*1370*/  IMAD.MOV.U32 R7, RZ, RZ, R15 ;  /* 0x000000ffff077224 */ /* 0x000fe200078e000f */
[----:B------:R-:W-:Y:S01]  /*1380*/  LOP3.LUT R9, R198, R9, R21, 0xf6, !PT ;  /* 0x00000009c6097212 */ /* 0x000fe200078ef615 */
[----:B------:R-:W-:Y:S01]  /*1390*/  VIADD R216, R204, 0x8 ;  /* 0x00000008ccd87836 */ /* 0x000fe20000000000 */
[----:B--2---:R-:W-:Y:S01]  /*13a0*/  SHF.R.S32.HI R12, RZ, 0x1f, R231 ;  /* 0x0000001fff0c7819 */ /* 0x004fe200000114e7 */
[----:B------:R-:W-:Y:S01]  /*13b0*/  IMAD.IADD R0, R217, 0x1, -R0 ;  /* 0x00000001d9007824 */ /* 0x000fe200078e0a00 */
[----:B------:R-:W-:-:S02]  /*13c0*/  LEA R9, R9, UR4, 0x1 ;  /* 0x0000000409097c11 */ /* 0x000fc4000f8e08ff */
[----:B------:R-:W-:Y:S01]  /*13d0*/  SHF.R.S32.HI R12, RZ, 0x1f, R228 ;  /* 0x0000001fff0c7819 */ /* 0x000fe200000114e4 */
[----:B------:R-:W-:Y:S01]  /*13e0*/  IMAD R205, R0, 0x8, R20 ;  /* 0x0000000800cd7824 */ /* 0x000fe200078e0214 */
[----:B------:R-:W-:Y:S01]  /*13f0*/  LEA R0, R4, UR4, 0x1 ;  /* 0x0000000404007c11 */ /* 0x000fe2000f8e08ff */
[----:B------:R0:W-:Y:S01]  /*1400*/  STL [R1+0x74], R9 ;  /* 0x0000740901007387 */ /* 0x0001e20000100800 */
[----:B------:R-:W-:Y:S02]  /*1410*/  SHF.R.S32.HI R12, RZ, 0x1f, R225 ;  /* 0x0000001fff0c7819 */ /* 0x000fe400000114e1 */
[----:B------:R-:W-:Y:S02]  /*1420*/  SHF.R.S32.HI R12, RZ, 0x1f, R222 ;  /* 0x0000001fff0c7819 */ /* 0x000fe400000114de */
[----:B------:R-:W-:Y:S02]  /*1430*/  SHF.R.S32.HI R10, RZ, 0x1f, R221 ;  /* 0x0000001fff0a7819 */ /* 0x000fe400000114dd */
[----:B------:R-:W-:-:S02]  /*1440*/  SHF.R.S32.HI R13, RZ, 0x1f, R207 ;  /* 0x0000001fff0d7819 */ /* 0x000fc400000114cf */
[----:B------:R-:W-:Y:S02]  /*1450*/  SHF.R.S32.HI R234, RZ, 0x3, R234 ;  /* 0x00000003ffea7819 */ /* 0x000fe400000114ea */
[----:B0-----:R-:W-:Y:S02]  /*1460*/  SHF.R.S32.HI R9, RZ, 0x1f, R229 ;  /* 0x0000001fff097819 */ /* 0x001fe400000114e5 */
[----:B------:R-:W-:Y:S02]  /*1470*/  SHF.R.S32.HI R9, RZ, 0x1f, R226 ;  /* 0x0000001fff097819 */ /* 0x000fe400000114e2 */
[----:B------:R-:W-:Y:S02]  /*1480*/  SHF.R.S32.HI R9, RZ, 0x1f, R223 ;  /* 0x0000001fff097819 */ /* 0x000fe400000114df */
[----:B------:R-:W-:Y:S02]  /*1490*/  SHF.R.S32.HI R9, RZ, 0x1f, R220 ;  /* 0x0000001fff097819 */ /* 0x000fe400000114dc */
[----:B------:R-:W-:-:S02]  /*14a0*/  LEA R9, R8, UR4, 0x1 ;  /* 0x0000000408097c11 */ /* 0x000fc4000f8e08ff */
[----:B------:R-:W-:Y:S02]  /*14b0*/  LEA R8, R11, UR4, 0x1 ;  /* 0x000000040b087c11 */ /* 0x000fe4000f8e08ff */
[----:B------:R-:W-:Y:S01]  /*14c0*/  SHF.R.S32.HI R235, RZ, 0x3, R235 ;  /* 0x00000003ffeb7819 */ /* 0x000fe200000114eb */
[----:B------:R0:W-:Y:S01]  /*14d0*/  STL [R1+0x6c], R9 ;  /* 0x00006c0901007387 */ /* 0x0001e20000100800 */
[----:B------:R-:W-:Y:S02]  /*14e0*/  SHF.R.S32.HI R12, RZ, 0x1f, R219 ;  /* 0x0000001fff0c7819 */ /* 0x000fe400000114db */
[----:B------:R-:W-:Y:S01]  /*14f0*/  SHF.R.S32.HI R10, RZ, 0x1f, R218 ;  /* 0x0000001fff0a7819 */ /* 0x000fe200000114da */
[----:B------:R0:W-:Y:S04]  /*1500*/  STL [R1+0x68], R8 ;  /* 0x0000680801007387 */ /* 0x0001e80000100800 */
[----:B------:R0:W-:Y:S04]  /*1510*/  STL [R1+0x70], R0 ;  /* 0x0000700001007387 */ /* 0x0001e80000100800 */
[----:B------:R0:W-:Y:S02]  /*1520*/  STL [R1+0x78], R3 ;  /* 0x0000780301007387 */ /* 0x0001e40000100800 */
.L_x_2706:
[----:B-1----:R-:W1:Y:S01]  /*1530*/  LDC.64 R210, c[0x0][0xc88] ;  /* 0x00032200ffd27b82 */ /* 0x002e620000000a00 */
[----:B------:R-:W-:Y:S01]  /*1540*/  ULDC.64 UR4, c[0x0][0xa28] ;  /* 0x00028a0000047ab9 */ /* 0x000fe20000000a00 */
[----:B------:R-:W-:Y:S01]  /*1550*/  ULDC.64 UR8, c[0x0][0xa18] ;  /* 0x0002860000087ab9 */ /* 0x000fe20000000a00 */
[----:B------:R-:W-:Y:S01]  /*1560*/  ULDC.64 UR6, c[0x0][0xa08] ;  /* 0x0002820000067ab9 */ /* 0x000fe20000000a00 */
[----:B-1----:R-:W-:-:S06]  /*1570*/  IMAD.WIDE R210, R7, 0x4, R210 ;  /* 0x0000000407d27825 */ /* 0x002fcc00078e02d2 */
[----:B--2---:R-:W2:Y:S01]  /*1580*/  LDG.E R210, desc[UR60][R210.64] ;  /* 0x0000003cd2d27981 */ /* 0x004ea2000c1e1900 */
[----:B------:R-:W-:Y:S01]  /*1590*/  ISETP.NE.U32.AND P2, PT, RZ, UR4, PT ;  /* 0x00000004ff007c0c */ /* 0x000fe2000bf45070 */
[----:B0-----:R-:W-:Y:S01]  /*15a0*/  IMAD.MOV.U32 R4, RZ, RZ, RZ ;  /* 0x000000ffff047224 */ /* 0x001fe200078e00ff */
        /* <DEDUP_REMOVED lines=8> */
[C---:B0---4-:R-:W-:Y:S02]  /*1630*/  @P2 LEA R8, P3, R210.reuse, UR4, 0x2 ;  /* 0x00000004d2082c11 */ /* 0x051fe4000f8610ff */
[C-C-:B------:R-:W-:Y:S02]  /*1640*/  SHF.L.U64.HI R212, R210.reuse, 0x2, R232.reuse ;  /* 0x00000002d2d47819 */ /* 0x140fe400000102e8 */
[----:B---3--:R-:W-:Y:S01]  /*1650*/  @P2 LEA.HI.X R9, R210, UR5, R232, 0x2, P3 ;  /* 0x00000005d2092c11 */ /* 0x008fe200098f14e8 */
[----:B------:R-:W-:Y:S01]  /*1660*/  ULDC UR4, c[0x0][0x288] ;  /* 0x0000a20000047ab9 */ /* 0x000fe20000000800 */
[----:B------:R-:W-:-:S03]  /*1670*/  IADD3 R12, P4, R211, UR6, RZ ;  /* 0x00000006d30c7c10 */ /* 0x000fc6000ff9e0ff */
[----:B------:R0:W5:Y:S01]  /*1680*/  @P2 LDG.E R4, desc[UR60][R8.64] ;  /* 0x0000003c08042981 */ /* 0x000162000c1e1900 */
[----:B------:R-:W-:Y:S01]  /*1690*/  @P1 IADD3 R10, P2, R211, UR8, RZ ;  /* 0x00000008d30a1c10 */ /* 0x000fe2000ff5e0ff */
[----:B------:R-:W-:Y:S01]  /*16a0*/  IMAD.U32 R201, RZ, RZ, UR4 ;  /* 0x00000004ffc97e24 */ /* 0x000fe2000f8e00ff */
[C---:B------:R-:W-:Y:S01]  /*16b0*/  IADD3.X R13, R212.reuse, UR7, RZ, P4, !PT ;  /* 0x00000007d40d7c10 */ /* 0x040fe2000a7fe4ff */
[----:B------:R-:W-:Y:S01]  /*16c0*/  ULDC.64 UR4, c[0x0][0x418] ;  /* 0x0001060000047ab9 */ /* 0x000fe20000000a00 */
[----:B------:R-:W-:Y:S01]  /*16d0*/  @P1 IADD3.X R11, R212, UR9, RZ, P2, !PT ;  /* 0x00000009d40b1c10 */ /* 0x000fe200097fe4ff */
[----:B------:R-:W-:Y:S02]  /*16e0*/  ULDC.64 UR6, c[0x0][0xa20] ;  /* 0x0002880000067ab9 */ /* 0x000fe40000000a00 */
[----:B------:R0:W5:Y:S04]  /*16f0*/  @P0 LDG.E R118, desc[UR60][R12.64] ;  /* 0x0000003c0c760981 */ /* 0x000168000c1e1900 */
[----:B------:R0:W5:Y:S01]  /*1700*/  @P1 LDG.E R201, desc[UR60][R10.64] ;  /* 0x0000003c0ac91981 */ /* 0x000162000c1e1900 */
[----:B------:R-:W-:Y:S01]  /*1710*/  UISETP.NE.U32.AND UP0, UPT, UR4, URZ, UPT ;  /* 0x0000003f0400728c */ /* 0x000fe2000bf05070 */
[----:B------:R-:W-:-:S02]  /*1720*/  LOP3.LUT R3, R6, 0xff000000, RZ, 0xc0, !PT ;  /* 0xff00000006037812 */ /* 0x000fc400078ec0ff */
[----:B------:R-:W-:Y:S01]  /*1730*/  ULDC UR4, c[0x0][0x424] ;  /* 0x0001090000047ab9 */ /* 0x000fe20000000800 */
[----:B------:R-:W-:Y:S01]  /*1740*/  UISETP.NE.AND.EX UP0, UPT, UR5, URZ, UPT, UP0 ;  /* 0x0000003f0500728c */ /* 0x000fe2000bf05300 */
[----:B------:R-:W-:Y:S02]  /*1750*/  ISETP.NE.U32.AND P2, PT, RZ, UR6, PT ;  /* 0x00000006ff007c0c */ /* 0x000fe4000bf45070 */
[----:B------:R-:W-:Y:S01]  /*1760*/  ULDC UR5, c[0x0][0x2f0] ;  /* 0x0000bc0000057ab9 */ /* 0x000fe20000000800 */
[----:B------:R-:W-:Y:S01]  /*1770*/  USEL UR4, UR4, 0x1, UP0 ;  /* 0x0000000104047887 */ /* 0x000fe20008000000 */
[----:B------:R-:W-:Y:S02]  /*1780*/  LOP3.LUT R0, R6, 0xff0000, RZ, 0xc0, !PT ;  /* 0x00ff000006007812 */ /* 0x000fe400078ec0ff */
[----:B------:R-:W-:Y:S01]  /*1790*/  SHF.R.U32.HI R3, RZ, 0x8, R3 ;  /* 0x00000008ff037819 */ /* 0x000fe20000011603 */
[----:B------:R-:W-:Y:S01]  /*17a0*/  UIMAD UR4, UR4, UR5, URZ ;  /* 0x00000005040472a4 */ /* 0x000fe2000f8e023f */
[----:B------:R-:W-:-:S02]  /*17b0*/  ISETP.NE.AND.EX P2, PT, RZ, UR7, PT, P2 ;  /* 0x00000007ff007c0c */ /* 0x000fc4000bf45320 */
[----:B------:R-:W-:Y:S01]  /*17c0*/  ULDC UR5, c[0x0][0x348] ;  /* 0x0000d20000057ab9 */ /* 0x000fe20000000800 */
[----:B------:R-:W-:Y:S02]  /*17d0*/  LEA.HI R209, R0, R3, RZ, 0x10 ;  /* 0x0000000300d17211 */ /* 0x000fe400078f80ff */
[----:B------:R-:W-:Y:S01]  /*17e0*/  LOP3.LUT R206, R6, 0xffff, RZ, 0xc0, !PT ;  /* 0x0000ffff06ce7812 */ /* 0x000fe200078ec0ff */
[----:B0-----:R-:W-:Y:S07]  /*17f0*/  @P1 BRA `(.L_x_2476) ;  /* 0x0000000000241947 */ /* 0x001fee0003800000 */
        /* <DEDUP_REMOVED lines=9> */
.L_x_2476:
[----:B------:R-:W-:Y:S02]  /*1890*/  IMAD.U32 R25, RZ, RZ, UR5 ;  /* 0x00000005ff197e24 */ /* 0x000fe4000f8e00ff */
[----:B------:R-:W-:Y:S01]  /*18a0*/  IMAD.U32 R27, RZ, RZ, UR4 ;  /* 0x00000004ff1b7e24 */ /* 0x000fe2000f8e00ff */
[----:B------:R-:W-:Y:S06]  /*18b0*/  @!P2 BRA `(.L_x_2477) ;  /* 0x000000000010a947 */ /* 0x000fec0003800000 */
[----:B------:R-:W-:-:S04]  /*18c0*/  IADD3 R6, P0, R211, UR6, RZ ;  /* 0x00000006d3067c10 */ /* 0x000fc8000ff1e0ff */
[----:B------:R-:W-:-:S05]  /*18d0*/  IADD3.X R7, R212, UR7, RZ, P0, !PT ;  /* 0x00000007d4077c10 */ /* 0x000fca00087fe4ff */
[----:B------:R0:W5:Y:S01]  /*18e0*/  LDG.E R27, desc[UR60][R6.64] ;  /* 0x0000003c061b7981 */ /* 0x000162000c1e1900 */
[----:B------:R-:W-:Y:S05]  /*18f0*/  BRA `(.L_x_2478) ;  /* 0x0000000000107947 */ /* 0x000fea0003800000 */
.L_x_2477:
[----:B------:R-:W-:Y:S05]  /*1900*/  @!P0 BRA `(.L_x_2478) ;  /* 0x00000000000c8947 */ /* 0x000fea0003800000 */
[----:B------:R-:W2:Y:S04]  /*1910*/  LDG.E R0, desc[UR60][R12.64] ;  /* 0x0000003c0c007981 */ /* 0x000ea8000c1e1900 */
[----:B------:R-:W2:Y:S02]  /*1920*/  LDG.E R27, desc[UR60][R12.64+0x4] ;  /* 0x0000043c0c1b7981 */ /* 0x000ea4000c1e1900 */
[----:B--2---:R-:W-:-:S07]  /*1930*/  IMAD.IADD R27, R27, 0x1, -R0 ;  /* 0x000000011b1b7824 */ /* 0x004fce00078e0a00 */
.L_x_2478:
[----:B------:R-:W-:Y:S01]  /*1940*/  ULDC.64 UR4, c[0x0][0xa10] ;  /* 0x0002840000047ab9 */ /* 0x000fe20000000a00 */
[----:B------:R-:W1:Y:S01]  /*1950*/  LDC R10, c[0x0][0x448] ;  /* 0x00011200ff0a7b82 */ /* 0x000e620000000800 */
[----:B------:R-:W-:-:S04]  /*1960*/  ISETP.NE.U32.AND P0, PT, RZ, UR4, PT ;  /* 0x00000004ff007c0c */ /* 0x000fc8000bf05070 */
[----:B------:R-:W-:Y:S01]  /*1970*/  ISETP.NE.AND.EX P0, PT, RZ, UR5, PT, P0 ;  /* 0x00000005ff007c0c */ /* 0x000fe2000bf05300 */
[----:B------:R-:W-:-:S12]  /*1980*/  ULDC.64 UR4, c[0x0][0xa30] ;  /* 0x00028c0000047ab9 */ /* 0x000fd80000000a00 */
[----:B0-----:R-:W0:Y:S02]  /*1990*/  @P0 LDC.64 R6, c[0x0][0xa10] ;  /* 0x00028400ff060b82 */ /* 0x001e240000000a00 */
[----:B0-----:R-:W-:-:S05]  /*19a0*/  @P0 IMAD.WIDE R6, R210, 0x4, R6 ;  /* 0x00000004d2060825 */ /* 0x001fca00078e0206 */
[----:B------:R-:W2:Y:S04]  /*19b0*/  @P0 LDG.E R0, desc[UR60][R6.64] ;  /* 0x0000003c06000981 */ /* 0x000ea8000c1e1900 */
[----:B------:R0:W2:Y:S01]  /*19c0*/  @P0 LDG.E R3, desc[UR60][R6.64+0x4] ;  /* 0x0000043c06030981 */ /* 0x0000a2000c1e1900 */
[----:B------:R-:W-:Y:S01]  /*19d0*/  ISETP.NE.U32.AND P1, PT, RZ, UR4, PT ;  /* 0x00000004ff007c0c */ /* 0x000fe2000bf25070 */
[----:B-----5:R-:W-:-:S03]  /*19e0*/  IMAD.MOV.U32 R141, RZ, RZ, R27 ;  /* 0x000000ffff8d7224 */ /* 0x020fc600078e001b */
[----:B------:R-:W-:-:S13]  /*19f0*/  ISETP.NE.AND.EX P1, PT, RZ, UR5, PT, P1 ;  /* 0x00000005ff007c0c */ /* 0x000fda000bf25310 */
[----:B------:R-:W-:-:S04]  /*1a00*/  @P1 IADD3 R8, P2, R211, UR4, RZ ;  /* 0x00000004d3081c10 */ /* 0x000fc8000ff5e0ff */
[----:B------:R-:W-:-:S05]  /*1a10*/  @P1 IADD3.X R9, R212, UR5, RZ, P2, !PT ;  /* 0x00000005d4091c10 */ /* 0x000fca00097fe4ff */
[----:B------:R3:W5:Y:S01]  /*1a20*/  @P1 LDG.E R141, desc[UR60][R8.64] ;  /* 0x0000003c088d1981 */ /* 0x000762000c1e1900 */
[----:B-1----:R-:W-:Y:S01]  /*1a30*/  ISETP.NE.AND P1, PT, R10, 0x1, PT ;  /* 0x000000010a00780c */ /* 0x002fe20003f25270 */
[----:B------:R-:W-:Y:S01]  /*1a40*/  IMAD.SHL.U32 R200, R5, 0x80, RZ ;  /* 0x0000008005c87824 */ /* 0x000fe200078e00ff */
[----:B------:R-:W-:Y:S01]  /*1a50*/  BSSY B0, `(.L_x_2479) ;  /* 0x0000035000007945 */ /* 0x000fe20003800000 */
[----:B------:R-:W-:Y:S01]  /*1a60*/  IMAD.IADD R12, R27, 0x1, -R4 ;  /* 0x000000011b0c7824 */ /* 0x000fe200078e0a04 */
[----:B------:R-:W-:Y:S01]  /*1a70*/  LOP3.LUT R215, R209, 0xff, RZ, 0xc0, !PT ;  /* 0x000000ffd1d77812 */ /* 0x000fe200078ec0ff */
[----:B------:R-:W-:Y:S01]  /*1a80*/  VIADD R5, R200, 0x7f ;  /* 0x0000007fc8057836 */ /* 0x000fe20000000000 */
[----:B------:R-:W-:-:S07]  /*1a90*/  SHF.R.U32.HI R209, RZ, 0x10, R209 ;  /* 0x00000010ffd17819 */ /* 0x000fce00000116d1 */
[----:B------:R-:W1:Y:S08]  /*1aa0*/  @P1 LDC R10, c[0x0][0x44c] ;  /* 0x00011300ff0a1b82 */ /* 0x000e700000000800 */
[----:B0-----:R-:W0:Y:S01]  /*1ab0*/  @P1 LDC R7, c[0x0][0x450] ;  /* 0x00011400ff071b82 */ /* 0x001e220000000800 */
[----:B--2---:R-:W-:Y:S02]  /*1ac0*/  @P0 IMAD.IADD R25, R3, 0x1, -R0 ;  /* 0x0000000103190824 */ /* 0x004fe400078e0a00 */
[----:B-1----:R-:W-:-:S04]  /*1ad0*/  @P1 IMAD.HI.U32 R0, R5, R10, RZ ;  /* 0x0000000a05001227 */ /* 0x002fc800078e00ff */
[----:B------:R-:W-:Y:S01]  /*1ae0*/  IMAD.IADD R202, R12, 0x1, R25 ;  /* 0x000000010cca7824 */ /* 0x000fe200078e0219 */
[----:B0-----:R-:W-:-:S03]  /*1af0*/  @P1 SHF.R.U32.HI R5, RZ, R7, R0 ;  /* 0x00000007ff051219 */ /* 0x001fc60000011600 */
[C---:B------:R-:W-:Y:S01]  /*1b00*/  VIADD R0, R202.reuse, 0x7f ;  /* 0x0000007fca007836 */ /* 0x040fe20000000000 */
[----:B------:R-:W-:-:S04]  /*1b10*/  IADD3 R146, R202, 0x80, -R201 ;  /* 0x00000080ca927810 */ /* 0x000fc80007ffe8c9 */
[----:B------:R-:W-:Y:S01]  /*1b20*/  SHF.R.S32.HI R3, RZ, 0x1f, R0 ;  /* 0x0000001fff037819 */ /* 0x000fe20000011400 */
[----:B------:R-:W-:-:S03]  /*1b30*/  IMAD.IADD R5, R146, 0x1, R5 ;  /* 0x0000000192057824 */ /* 0x000fc600078e0205 */
[----:B------:R-:W-:Y:S01]  /*1b40*/  LEA.HI R3, R3, R0, RZ, 0x7 ;  /* 0x0000000003037211 */ /* 0x000fe200078f38ff */
[----:B------:R-:W-:Y:S01]  /*1b50*/  IMAD.MOV.U32 R0, RZ, RZ, RZ ;  /* 0x000000ffff007224 */ /* 0x000fe200078e00ff */
[----:B------:R-:W-:Y:S02]  /*1b60*/  SHF.R.S32.HI R4, RZ, 0x1f, R5 ;  /* 0x0000001fff047819 */ /* 0x000fe40000011405 */
[----:B------:R-:W-:Y:S02]  /*1b70*/  SHF.R.S32.HI R147, RZ, 0x7, R3 ;  /* 0x00000007ff937819 */ /* 0x000fe40000011403 */
[----:B------:R-:W-:-:S04]  /*1b80*/  LEA.HI R4, R4, R5, RZ, 0x7 ;  /* 0x0000000504047211 */ /* 0x000fc800078f38ff */
[----:B------:R-:W-:-:S04]  /*1b90*/  SHF.R.S32.HI R4, RZ, 0x7, R4 ;  /* 0x00000007ff047819 */ /* 0x000fc80000011404 */
[----:B---3--:R-:W-:-:S04]  /*1ba0*/  VIMNMX R9, R147, R4, PT ;  /* 0x0000000493097248 */ /* 0x008fc80003fe0100 */
[----:B------:R-:W-:-:S13]  /*1bb0*/  ISETP.GE.AND P0, PT, R9, 0x1, PT ;  /* 0x000000010900780c */ /* 0x000fda0003f06270 */
        /* <DEDUP_REMOVED lines=30> */
.L_x_2480:
[----:B------:R-:W-:Y:S05]  /*1da0*/  BSYNC B0 ;  /* 0x0000000000007941 */ /* 0x000fea0003800000 */
.L_x_2479:
        /* <DEDUP_REMOVED lines=36> */
.L_x_2483:
[----:B------:R-:W-:Y:S05]  /*1ff0*/  BSYNC B6 ;  /* 0x0000000000067941 */ /* 0x000fea0003800000 */
.L_x_2482:
        /* <DEDUP_REMOVED lines=20> */
.L_x_2485:
[----:B------:R-:W-:Y:S05]  /*2140*/  BSYNC B6 ;  /* 0x0000000000067941 */ /* 0x000fea0003800000 */
.L_x_2484:
[----:B------:R-:W-:Y:S01]  /*2150*/  ULDC.64 UR4, c[0x0][0x9f8] ;  /* 0x00027e0000047ab9 */ /* 0x000fe20000000a00 */
[----:B------:R-:W-:Y:S01]  /*2160*/  IMAD.MOV.U32 R3, RZ, RZ, R210 ;  /* 0x000000ffff037224 */ /* 0x000fe200078e00d2 */
[----:B------:R-:W-:Y:S01]  /*2170*/  ISETP.NE.U32.AND P0, PT, RZ, UR4, PT ;  /* 0x00000004ff007c0c */ /* 0x000fe2000bf05070 */
[----:B------:R-:W2:Y:S01]  /*2180*/  LDL.LU R20, [R1+0x1c] ;  /* 0x00001c0001147983 */ /* 0x000ea20000300800 */
[----:B------:R-:W0:Y:S01]  /*2190*/  LDC.64 R6, c[0x0][0x300] ;  /* 0x0000c000ff067b82 */ /* 0x000e220000000a00 */
[----:B------:R-:W-:Y:S01]  /*21a0*/  IMAD.IADD R118, R118, 0x1, R27 ;  /* 0x0000000176767824 */ /* 0x000fe200078e021b */
[----:B------:R-:W-:Y:S01]  /*21b0*/  ISETP.NE.AND.EX P0, PT, RZ, UR5, PT, P0 ;  /* 0x00000005ff007c0c */ /* 0x000fe2000bf05300 */
[C---:B------:R-:W-:Y:S01]  /*21c0*/  VIADD R8, R18.reuse, 0x80 ;  /* 0x0000008012087836 */ /* 0x040fe20000000000 */
[----:B------:R-:W-:Y:S01]  /*21d0*/  SHF.R.S32.HI R19, RZ, 0x1f, R18 ;  /* 0x0000001fff137819 */ /* 0x000fe20000011412 */
[C---:B------:R-:W-:Y:S01]  /*21e0*/  VIADD R91, R18.reuse, 0x60 ;  /* 0x00000060125b7836 */ /* 0x040fe20000000000 */
[----:B------:R-:W-:Y:S01]  /*21f0*/  ULDC.64 UR6, c[0x0][0x330] ;  /* 0x0000cc0000067ab9 */ /* 0x000fe20000000a00 */
[----:B------:R-:W-:Y:S01]  /*2200*/  VIADD R12, R18, 0xa0 ;  /* 0x000000a0120c7836 */ /* 0x000fe20000000000 */
[----:B------:R-:W1:Y:S07]  /*2210*/  LDC R13, c[0x0][0x3f4] ;  /* 0x0000fd00ff0d7b82 */ /* 0x000e6e0000000800 */
[----:B------:R-:W-:Y:S01]  /*2220*/  @P0 IADD3 R4, P1, R211, UR4, RZ ;  /* 0x00000004d3040c10 */ /* 0x000fe2000ff3e0ff */
[----:B------:R-:W-:Y:S01]  /*2230*/  ULDC UR4, c[0x0][0x2f4] ;  /* 0x0000bd0000047ab9 */ /* 0x000fe20000000800 */
[----:B------:R-:W3:Y:S02]  /*2240*/  LDC.64 R104, c[0x0][0x3f8] ;  /* 0x0000fe00ff687b82 */ /* 0x000ee40000000a00 */
[----:B------:R-:W-:-:S05]  /*2250*/  @P0 IADD3.X R5, R212, UR5, RZ, P1, !PT ;  /* 0x00000005d4050c10 */ /* 0x000fca0008ffe4ff */
[----:B------:R4:W2:Y:S01]  /*2260*/  @P0 LDG.E R3, desc[UR60][R4.64] ;  /* 0x0000003c04030981 */ /* 0x0008a2000c1e1900 */
[----:B------:R-:W-:Y:S01]  /*2270*/  ISETP.GE.AND P1, PT, R185, UR4, PT ;  /* 0x00000004b9007c0c */ /* 0x000fe2000bf26270 */
[----:B------:R-:W-:Y:S01]  /*2280*/  IMAD.WIDE.U32 R94, R206, UR6, R18 ;  /* 0x00000006ce5e7c25 */ /* 0x000fe2000f8e0012 */
[----:B------:R-:W-:Y:S01]  /*2290*/  ISETP.GE.AND P0, PT, R18, UR4, PT ;  /* 0x0000000412007c0c */ /* 0x000fe2000bf06270 */
[----:B------:R-:W1:Y:S01]  /*22a0*/  S2R R148, SR_TID.X ;  /* 0x0000000000947919 */ /* 0x000e620000002100 */
[----:B------:R-:W-:Y:S01]  /*22b0*/  SEL R9, RZ, 0xffffffff, P1 ;  /* 0xffffffffff097807 */ /* 0x000fe20000800000 */
[----:B------:R-:W-:Y:S01]  /*22c0*/  IMAD R95, R206, UR7, R95 ;  /* 0x00000007ce5f7c24 */ /* 0x000fe2000f8e025f */
[----:B------:R-:W-:Y:S01]  /*22d0*/  SHF.R.S32.HI R0, RZ, 0x1f, R118 ;  /* 0x0000001fff007819 */ /* 0x000fe20000011476 */
[----:B------:R-:W-:Y:S01]  /*22e0*/  ULDC.64 UR6, c[0x0][0xa08] ;  /* 0x0002820000067ab9 */ /* 0x000fe20000000a00 */
[----:B------:R-:W-:Y:S01]  /*22f0*/  ISETP.GE.AND P3, PT, R8, UR4, PT ;  /* 0x0000000408007c0c */ /* 0x000fe2000bf66270 */
[----:B------:R-:W-:Y:S01]  /*2300*/  IMAD.SHL.U32 R9, R9, 0x2, RZ ;  /* 0x0000000209097824 */ /* 0x000fe200078e00ff */
[----:B----4-:R-:W-:Y:S01]  /*2310*/  SEL R4, RZ, 0x1, P0 ;  /* 0x00000001ff047807 */ /* 0x010fe20000000000 */
[----:B0-----:R-:W-:Y:S01]  /*2320*/  IMAD.SHL.U32 R31, R6, 0x80, RZ ;  /* 0x00000080061f7824 */ /* 0x001fe200078e00ff */
[----:B------:R-:W-:Y:S01]  /*2330*/  ISETP.GE.AND P0, PT, R186, UR4, PT ;  /* 0x00000004ba007c0c */ /* 0x000fe2000bf06270 */
[----:B------:R-:W-:Y:S01]  /*2340*/  IMAD.SHL.U32 R133, R6, 0x40, RZ ;  /* 0x0000004006857824 */ /* 0x000fe200078e00ff */
[----:B------:R-:W-:Y:S01]  /*2350*/  LOP3.LUT R8, R9, 0x2, R4, 0xe2, !PT ;  /* 0x0000000209087812 */ /* 0x000fe200078ee204 */
[-C--:B------:R-:W-:Y:S01]  /*2360*/  IMAD R9, R0, R6.reuse, RZ ;  /* 0x0000000600097224 */ /* 0x080fe200078e02ff */
[----:B------:R-:W-:Y:S01]  /*2370*/  ISETP.GE.AND P1, PT, R91, UR4, PT ;  /* 0x000000045b007c0c */ /* 0x000fe2000bf26270 */
[----:B------:R-:W-:Y:S01]  /*2380*/  IMAD.WIDE.U32 R4, R118, R6, RZ ;  /* 0x0000000676047225 */ /* 0x000fe200078e00ff */
[----:B------:R-:W-:Y:S01]  /*2390*/  ISETP.GE.AND P2, PT, R12, UR4, PT ;  /* 0x000000040c007c0c */ /* 0x000fe2000bf46270 */
[----:B------:R-:W-:Y:S01]  /*23a0*/  ULDC.64 UR4, c[0x0][0x308] ;  /* 0x0000c20000047ab9 */ /* 0x000fe20000000a00 */
[----:B------:R-:W-:Y:S01]  /*23b0*/  SEL R10, RZ, 0x8, P1 ;  /* 0x00000008ff0a7807 */ /* 0x000fe20000800000 */
[----:B------:R-:W-:Y:S01]  /*23c0*/  IMAD R11, R118, R7, R9 ;  /* 0x00000007760b7224 */ /* 0x000fe200078e0209 */
[----:B------:R-:W-:Y:S01]  /*23d0*/  SEL R9, RZ, 0x4, P0 ;  /* 0x00000004ff097807 */ /* 0x000fe20000000000 */
[----:B---3--:R-:W-:Y:S01]  /*23e0*/  IMAD.WIDE.U32 R98, R17, R104, R18 ;  /* 0x0000006811627225 */ /* 0x008fe200078e0012 */
[----:B------:R-:W-:-:S02]  /*23f0*/  ISETP.NE.U32.AND P0, PT, RZ, UR6, PT ;  /* 0x00000006ff007c0c */ /* 0x000fc4000bf05070 */
[----:B------:R-:W-:Y:S01]  /*2400*/  LOP3.LUT R10, R10, R8, R9, 0xfe, !PT ;  /* 0x000000080a0a7212 */ /* 0x000fe200078efe09 */
[----:B------:R-:W-:Y:S01]  /*2410*/  IMAD.IADD R5, R5, 0x1, R11 ;  /* 0x0000000105057824 */ /* 0x000fe200078e020b */
[----:B------:R-:W-:Y:S01]  /*2420*/  SEL R11, RZ, 0x10, P3 ;  /* 0x00000010ff0b7807 */ /* 0x000fe20001800000 */
[----:B------:R-:W-:Y:S01]  /*2430*/  IMAD.SHL.U32 R106, R104, 0x40, RZ ;  /* 0x00000040686a7824 */ /* 0x000fe200078e00ff */
[----:B------:R-:W-:Y:S01]  /*2440*/  ISETP.NE.AND.EX P0, PT, RZ, UR7, PT, P0 ;  /* 0x00000007ff007c0c */ /* 0x000fe2000bf05300 */
[----:B------:R-:W-:Y:S01]  /*2450*/  IMAD.WIDE.U32 R8, R206, UR4, R4 ;  /* 0x00000004ce087c25 */ /* 0x000fe2000f8e0004 */
[----:B------:R-:W-:Y:S02]  /*2460*/  LOP3.LUT R11, R10, R11, RZ, 0xfc, !PT ;  /* 0x0000000b0a0b7212 */ /* 0x000fe400078efcff */
[----:B------:R-:W-:Y:S01]  /*2470*/  SHF.R.S32.HI R143, RZ, 0x1f, R17 ;  /* 0x0000001fff8f7819 */ /* 0x000fe20000011411 */
[----:B------:R-:W-:Y:S01]  /*2480*/  IMAD R9, R206, UR5, R9 ;  /* 0x00000005ce097c24 */ /* 0x000fe2000f8e0209 */
[----:B------:R-:W-:Y:S01]  /*2490*/  ULDC.64 UR4, c[0x0][0x310] ;  /* 0x0000c40000047ab9 */ /* 0x000fe20000000a00 */
[-C--:B-1----:R-:W-:Y:S01]  /*24a0*/  ISETP.GE.AND P4, PT, R186, R13.reuse, PT ;  /* 0x0000000dba00720c */ /* 0x082fe20003f86270 */
[----:B------:R-:W-:Y:S01]  /*24b0*/  IMAD.MOV.U32 R122, RZ, RZ, 0x20 ;  /* 0x00000020ff7a7424 */ /* 0x000fe200078e00ff */
[----:B------:R-:W-:Y:S01]  /*24c0*/  SHF.R.S32.HI R23, RZ, 0x1f, R22 ;  /* 0x0000001fff177819 */ /* 0x000fe20000011416 */
[-C--:B------:R-:W-:Y:S01]  /*24d0*/  IMAD R12, R143, R104.reuse, RZ ;  /* 0x000000688f0c7224 */ /* 0x080fe200078e02ff */
[----:B------:R-:W-:Y:S01]  /*24e0*/  ISETP.GE.AND P1, PT, R185, R13, PT ;  /* 0x0000000db900720c */ /* 0x000fe20003f26270 */
[----:B------:R-:W-:Y:S01]  /*24f0*/  IMAD.SHL.U32 R120, R13, 0x2, RZ ;  /* 0x000000020d787824 */ /* 0x000fe200078e00ff */
[----:B------:R-:W-:Y:S01]  /*2500*/  SHF.R.U32.HI R30, RZ, 0x3, R194 ;  /* 0x00000003ff1e7819 */ /* 0x000fe200000116c2 */
[C---:B------:R-:W-:Y:S01]  /*2510*/  IMAD R15, R17.reuse, R105, R12 ;  /* 0x00000069110f7224 */ /* 0x040fe200078e020c */
[----:B------:R-:W-:Y:S01]  /*2520*/  SHF.L.U64.HI R128, R104, 0x7, R105 ;  /* 0x0000000768807819 */ /* 0x000fe20000010269 */
[----:B------:R-:W-:Y:S01]  /*2530*/  IMAD.WIDE.U32 R96, R17, R104, R22 ;  /* 0x0000006811607225 */ /* 0x000fe200078e0016 */
[----:B------:R-:W-:-:S02]  /*2540*/  SHF.L.U64.HI R123, R6, 0x7, R7 ;  /* 0x00000007067b7819 */ /* 0x000fc40000010207 */
[----:B------:R-:W-:Y:S01]  /*2550*/  SHF.L.U64.HI R132, R6, 0x6, R7 ;  /* 0x0000000606847819 */ /* 0x000fe20000010207 */
[----:B------:R-:W-:Y:S01]  /*2560*/  IMAD.IADD R97, R97, 0x1, R15 ;  /* 0x0000000161617824 */ /* 0x000fe200078e020f */
[----:B------:R-:W-:Y:S01]  /*2570*/  LOP3.LUT P3, RZ, R237, 0x4, RZ, 0xc0, !PT ;  /* 0x00000004edff7812 */ /* 0x000fe2000786c0ff */
[----:B------:R-:W-:Y:S01]  /*2580*/  IMAD.IADD R99, R15, 0x1, R99 ;  /* 0x000000010f637824 */ /* 0x000fe200078e0263 */
[----:B------:R-:W-:Y:S01]  /*2590*/  SEL R15, R13, RZ, P4 ;  /* 0x000000ff0d0f7207 */ /* 0x000fe20002000000 */
[CC--:B-----5:R-:W-:Y:S01]  /*25a0*/  IMAD.WIDE.U32 R96, R141.reuse, R104.reuse, R96 ;  /* 0x000000688d607225 */ /* 0x0e0fe200078e0060 */
[----:B------:R-:W-:Y:S02]  /*25b0*/  SEL R122, R122, 0xffffffe0, !P3 ;  /* 0xffffffe07a7a7807 */ /* 0x000fe40005800000 */
[----:B------:R-:W-:Y:S01]  /*25c0*/  SHF.R.S32.HI R145, RZ, 0x1f, R214 ;  /* 0x0000001fff917819 */ /* 0x000fe200000114d6 */
[----:B------:R-:W-:Y:S01]  /*25d0*/  IMAD.WIDE.U32 R98, R141, R104, R98 ;  /* 0x000000688d627225 */ /* 0x000fe200078e0062 */
[----:B------:R-:W-:-:S02]  /*25e0*/  LEA.HI R148, R148, 0x8, RZ, 0x19 ;  /* 0x0000000894947811 */ /* 0x000fc400078fc8ff */
[----:B--2---:R-:W-:-:S04]  /*25f0*/  LOP3.LUT R20, R20, 0xfffffffe, RZ, 0xc0, !PT ;  /* 0xfffffffe14147812 */ /* 0x004fc800078ec0ff */
[----:B------:R-:W-:Y:S02]  /*2600*/  @P4 LOP3.LUT R20, R20, 0x1, RZ, 0xfc, !PT ;  /* 0x0000000114144812 */ /* 0x000fe400078efcff */
[----:B------:R-:W-:-:S03]  /*2610*/  IADD3 R118, P4, R17, R118, RZ ;  /* 0x0000007611767210 */ /* 0x000fc60007f9e0ff */
[----:B------:R0:W-:Y:S02]  /*2620*/  STL [R1+0x1c], R20 ;  /* 0x00001c1401007387 */ /* 0x0001e40000100800 */
[----:B------:R-:W-:Y:S01]  /*2630*/  IMAD.X R119, R0, 0x1, R143, P4 ;  /* 0x0000000100777824 */ /* 0x000fe200020e068f */
[----:B------:R-:W-:-:S04]  /*2640*/  SEL R0, RZ, 0x20, P2 ;  /* 0x00000020ff007807 */ /* 0x000fc80001000000 */
[C---:B------:R-:W-:Y:S02]  /*2650*/  LOP3.LUT R0, R11.reuse, R0, RZ, 0xfc, !PT ;  /* 0x000000000b007212 */ /* 0x040fe400078efcff */
[----:B------:R-:W-:Y:S01]  /*2660*/  LOP3.LUT R11, R11, 0x1, RZ, 0xc0, !PT ;  /* 0x000000010b0b7812 */ /* 0x000fe200078ec0ff */
[----:B0-----:R-:W-:Y:S01]  /*2670*/  IMAD.IADD R20, R186, 0x1, R15 ;  /* 0x00000001ba147824 */ /* 0x001fe200078e020f */
[----:B------:R-:W-:Y:S02]  /*2680*/  SHF.R.S32.HI R4, RZ, 0x1f, R3 ;  /* 0x0000001fff047819 */ /* 0x000fe40000011403 */
[----:B------:R-:W-:Y:S02]  /*2690*/  SEL R3, R3, RZ, !P0 ;  /* 0x000000ff03037207 */ /* 0x000fe40004000000 */
[----:B------:R-:W-:Y:S02]  /*26a0*/  SEL R10, R4, RZ, !P0 ;  /* 0x000000ff040a7207 */ /* 0x000fe40004000000 */
[----:B------:R-:W0:Y:S01]  /*26b0*/  LDC.64 R4, c[0x0][0x408] ;  /* 0x00010200ff047b82 */ /* 0x000e220000000a00 */
        /* <DEDUP_REMOVED lines=8> */
[----:B------:R-:W-:Y:S01]  /*2740*/  IMAD R14, R17, R7, R14 ;  /* 0x00000007110e7224 */ /* 0x000fe200078e020e */
[----:B------:R-:W-:Y:S01]  /*2750*/  LOP3.LUT R7, R0, 0x10, RZ, 0xc0, !PT ;  /* 0x0000001000077812 */ /* 0x000fe200078ec0ff */
[----:B------:R-:W-:Y:S02]  /*2760*/  IMAD R10, R10, UR4, RZ ;  /* 0x000000040a0a7c24 */ /* 0x000fe4000f8e02ff */
[----:B------:R-:W-:Y:S01]  /*2770*/  IMAD.WIDE.U32 R94, R3, UR4, R94 ;  /* 0x00000004035e7c25 */ /* 0x000fe2000f8e005e */
[----:B------:R-:W-:-:S02]  /*2780*/  IADD3.X R88, R89, R9, R14, P0, !PT ;  /* 0x0000000959587210 */ /* 0x000fc400007fe40e */
[----:B------:R-:W-:Y:S01]  /*2790*/  ISETP.GE.AND P0, PT, R18, R13, PT ;  /* 0x0000000d1200720c */ /* 0x000fe20003f06270 */
[-C--:B0-----:R-:W-:Y:S01]  /*27a0*/  IMAD R8, R143, R4.reuse, RZ ;  /* 0x000000048f087224 */ /* 0x081fe200078e02ff */
[----:B------:R-:W-:Y:S01]  /*27b0*/  SHF.L.U64.HI R129, R4, 0x7, R5 ;  /* 0x0000000704817819 */ /* 0x000fe20000010205 */
[----:B------:R-:W-:Y:S01]  /*27c0*/  IMAD.WIDE.U32 R100, R17, R4, R22 ;  /* 0x0000000411647225 */ /* 0x000fe200078e0016 */
[----:B------:R-:W-:-:S03]  /*27d0*/  SEL R9, R13, RZ, P0 ;  /* 0x000000ff0d097207 */ /* 0x000fc60000000000 */
[----:B------:R-:W-:Y:S01]  /*27e0*/  IMAD R21, R17, R5, R8 ;  /* 0x0000000511157224 */ /* 0x000fe200078e0208 */
[----:B------:R-:W-:Y:S01]  /*27f0*/  SEL R8, R13, RZ, P1 ;  /* 0x000000ff0d087207 */ /* 0x000fe20000800000 */
[----:B------:R-:W-:Y:S02]  /*2800*/  IMAD.IADD R9, R18, 0x1, R9 ;  /* 0x0000000112097824 */ /* 0x000fe400078e0209 */
[----:B------:R-:W-:-:S04]  /*2810*/  IMAD.WIDE.U32 R102, R17, R4, R18 ;  /* 0x0000000411667225 */ /* 0x000fc800078e0012 */
[----:B------:R-:W-:Y:S02]  /*2820*/  IMAD R3, R3, UR5, R10 ;  /* 0x0000000503037c24 */ /* 0x000fe4000f8e020a */
[----:B------:R-:W-:Y:S01]  /*2830*/  IMAD.IADD R10, R185, 0x1, R8 ;  /* 0x00000001b90a7824 */ /* 0x000fe200078e0208 */
[----:B------:R-:W-:Y:S01]  /*2840*/  SHF.R.S32.HI R8, RZ, 0x1f, R9 ;  /* 0x0000001fff087819 */ /* 0x000fe20000011409 */
[----:B------:R-:W-:Y:S02]  /*2850*/  IMAD.IADD R101, R101, 0x1, R21 ;  /* 0x0000000165657824 */ /* 0x000fe400078e0215 */
[----:B------:R-:W-:Y:S01]  /*2860*/  IMAD.IADD R103, R21, 0x1, R103 ;  /* 0x0000000115677824 */ /* 0x000fe200078e0267 */
[----:B------:R-:W-:Y:S01]  /*2870*/  SHF.R.S32.HI R21, RZ, 0x1f, R20 ;  /* 0x0000001fff157819 */ /* 0x000fe20000011414 */
[CC--:B------:R-:W-:Y:S01]  /*2880*/  IMAD.WIDE.U32 R100, R141.reuse, R4.reuse, R100 ;  /* 0x000000048d647225 */ /* 0x0c0fe200078e0064 */
[CC--:B------:R-:W-:Y:S02]  /*2890*/  LEA.HI R14, R8.reuse, R9.reuse, RZ, 0x3 ;  /* 0x00000009080e7211 */ /* 0x0c0fe400078f18ff */
[----:B------:R-:W-:Y:S01]  /*28a0*/  LEA.HI R8, R8, R9, RZ, 0x6 ;  /* 0x0000000908087211 */ /* 0x000fe200078f30ff */
[----:B------:R-:W-:Y:S01]  /*28b0*/  IMAD.WIDE.U32 R102, R141, R4, R102 ;  /* 0x000000048d667225 */ /* 0x000fe200078e0066 */
[----:B------:R-:W-:-:S02]  /*28c0*/  LEA.HI R32, R21, R20, RZ, 0x3 ;  /* 0x0000001415207211 */ /* 0x000fc400078f18ff */
[----:B------:R-:W-:Y:S01]  /*28d0*/  LEA.HI R21, R21, R20, RZ, 0x6 ;  /* 0x0000001415157211 */ /* 0x000fe200078f30ff */
[----:B------:R-:W-:Y:S01]  /*28e0*/  IMAD.SHL.U32 R9, R8, 0x80, RZ ;  /* 0x0000008008097824 */ /* 0x000fe200078e00ff */
[----:B------:R-:W-:Y:S02]  /*28f0*/  SHF.R.S32.HI R15, RZ, 0x1f, R10 ;  /* 0x0000001fff0f7819 */ /* 0x000fe4000001140a */
[--C-:B------:R-:W-:Y:S01]  /*2900*/  LOP3.LUT R8, R195, 0x38, R14.reuse, 0xf8, !PT ;  /* 0x00000038c3087812 */ /* 0x100fe200078ef80e */
[----:B------:R-:W-:Y:S01]  /*2910*/  IMAD.SHL.U32 R27, R21, 0x80, RZ ;  /* 0x00000080151b7824 */ /* 0x000fe200078e00ff */
[----:B------:R-:W-:Y:S02]  /*2920*/  LOP3.LUT R21, R194, 0x38, R14, 0xf8, !PT ;  /* 0x00000038c2157812 */ /* 0x000fe400078ef80e */
[CC--:B------:R-:W-:Y:S02]  /*2930*/  LEA.HI R12, R15.reuse, R10.reuse, RZ, 0x3 ;  /* 0x0000000a0f0c7211 */ /* 0x0c0fe400078f18ff */
[----:B------:R-:W-:-:S02]  /*2940*/  LEA.HI R10, R15, R10, RZ, 0x6 ;  /* 0x0000000a0f0a7211 */ /* 0x000fc400078f30ff */
[----:B------:R-:W-:Y:S02]  /*2950*/  LOP3.LUT R9, R9, 0xffffe000, RZ, 0xc0, !PT ;  /* 0xffffe00009097812 */ /* 0x000fe400078ec0ff */
[----:B------:R-:W-:Y:S01]  /*2960*/  LOP3.LUT R138, R21, R30, RZ, 0x3c, !PT ;  /* 0x0000001e158a7212 */ /* 0x000fe200078e3cff */
[----:B------:R-:W-:Y:S01]  /*2970*/  IMAD.SHL.U32 R20, R10, 0x80, RZ ;  /* 0x000000800a147824 */ /* 0x000fe200078e00ff */
[----:B------:R-:W-:Y:S01]  /*2980*/  LOP3.LUT R28, R194, 0x38, R12, 0xf8, !PT ;  /* 0x00000038c21c7812 */ /* 0x000fe200078ef80c */
[----:B------:R-:W-:Y:S01]  /*2990*/  IMAD R140, R196, 0x200, R9 ;  /* 0x00000200c48c7824 */ /* 0x000fe200078e0209 */
[----:B------:R-:W-:Y:S02]  /*29a0*/  IADD3 R138, R138, R9, R198 ;  /* 0x000000098a8a7210 */ /* 0x000fe40007ffe0c6 */
[----:B------:R-:W-:Y:S02]  /*29b0*/  SHF.R.S32.HI R9, RZ, 0x1f, R141 ;  /* 0x0000001fff097819 */ /* 0x000fe4000001148d */
[----:B------:R-:W-:-:S02]  /*29c0*/  LOP3.LUT R29, R194, 0x38, R32, 0xf8, !PT ;  /* 0x00000038c21d7812 */ /* 0x000fc400078ef820 */
[----:B------:R-:W-:Y:S01]  /*29d0*/  LOP3.LUT R21, R20, 0xffffe000, RZ, 0xc0, !PT ;  /* 0xffffe00014157812 */ /* 0x000fe200078ec0ff */
[C---:B------:R-:W-:Y:S01]  /*29e0*/  IMAD R6, R9.reuse, R4, RZ ;  /* 0x0000000409067224 */ /* 0x040fe200078e02ff */
[----:B------:R-:W-:Y:S01]  /*29f0*/  LOP3.LUT R15, R8, R197, RZ, 0x3c, !PT ;  /* 0x000000c5080f7212 */ /* 0x000fe200078e3cff */
[----:B------:R-:W-:Y:S01]  /*2a00*/  IMAD R8, R9, R104, RZ ;  /* 0x0000006809087224 */ /* 0x000fe200078e02ff */
[-C--:B------:R-:W-:Y:S01]  /*2a10*/  LOP3.LUT R28, R28, R30.reuse, RZ, 0x3c, !PT ;  /* 0x0000001e1c1c7212 */ /* 0x080fe200078e3cff */
[----:B------:R-:W-:Y:S01]  /*2a20*/  IMAD R139, R196, 0x200, R21 ;  /* 0x00000200c48b7824 */ /* 0x000fe200078e0215 */
[----:B------:R-:W-:Y:S01]  /*2a30*/  LOP3.LUT R27, R27, 0xffffe000, RZ, 0xc0, !PT ;  /* 0xffffe0001b1b7812 */ /* 0x000fe200078ec0ff */
[----:B------:R-:W-:Y:S01]  /*2a40*/  IMAD.IADD R140, R140, 0x1, R15 ;  /* 0x000000018c8c7824 */ /* 0x000fe200078e020f */
[----:B------:R-:W-:Y:S01]  /*2a50*/  LOP3.LUT R29, R29, R30, RZ, 0x3c, !PT ;  /* 0x0000001e1d1d7212 */ /* 0x000fe200078e3cff */
[----:B------:R-:W-:Y:S01]  /*2a60*/  IMAD.SHL.U32 R30, R104, 0x80, RZ ;  /* 0x00000080681e7824 */ /* 0x000fe200078e00ff */
[----:B------:R-:W-:Y:S01]  /*2a70*/  IADD3 R136, R28, R21, R198 ;  /* 0x000000151c887210 */ /* 0x000fe20007ffe0c6 */
[----:B------:R-:W-:Y:S01]  /*2a80*/  IMAD R21, R141, R105, R8 ;  /* 0x000000698d157224 */ /* 0x000fe200078e0208 */
[----:B------:R-:W-:Y:S01]  /*2a90*/  IADD3 R135, R29, R27, R198 ;  /* 0x0000001b1d877210 */ /* 0x000fe20007ffe0c6 */
[----:B------:R-:W-:Y:S01]  /*2aa0*/  IMAD.SHL.U32 R28, R4, 0x80, RZ ;  /* 0x00000080041c7824 */ /* 0x000fe200078e00ff */
[----:B------:R-:W-:Y:S01]  /*2ab0*/  SHF.L.U64.HI R105, R104, 0x6, R105 ;  /* 0x0000000668697819 */ /* 0x000fe20000010269 */
[C---:B------:R-:W-:Y:S01]  /*2ac0*/  IMAD.SHL.U32 R104, R4.reuse, 0x40, RZ ;  /* 0x0000004004687824 */ /* 0x040fe200078e00ff */
[----:B------:R-:W-:Y:S01]  /*2ad0*/  SHF.L.U64.HI R29, R4, 0x6, R5 ;  /* 0x00000006041d7819 */ /* 0x000fe20000010205 */
[----:B------:R-:W-:Y:S01]  /*2ae0*/  IMAD R137, R196, 0x200, R27 ;  /* 0x00000200c4897824 */ /* 0x000fe200078e021b */
[----:B------:R-:W-:Y:S01]  /*2af0*/  LOP3.LUT R4, R195, 0x18, R18, 0xf8, !PT ;  /* 0x00000018c3047812 */ /* 0x000fe200078ef812 */
[----:B------:R-:W-:Y:S01]  /*2b00*/  IMAD R15, R141, R5, R6 ;  /* 0x000000058d0f7224 */ /* 0x000fe200078e0206 */
[----:B------:R-:W-:Y:S01]  /*2b10*/  LOP3.LUT R26, R195, 0x38, R32, 0xf8, !PT ;  /* 0x00000038c31a7812 */ /* 0x000fe200078ef820 */
[----:B------:R-:W-:Y:S01]  /*2b20*/  IMAD.IADD R5, R95, 0x1, R3 ;  /* 0x000000015f057824 */ /* 0x000fe200078e0203 */
[----:B------:R-:W-:Y:S01]  /*2b30*/  LOP3.LUT R10, R195, 0x38, R12, 0xf8, !PT ;  /* 0x00000038c30a7812 */ /* 0x000fe200078ef80c */
[----:B------:R-:W-:Y:S01]  /*2b40*/  IMAD.IADD R20, R101, 0x1, R15 ;  /* 0x0000000165147824 */ /* 0x000fe200078e020f */
[-C--:B------:R-:W-:Y:S01]  /*2b50*/  LOP3.LUT R27, R4, R197.reuse, RZ, 0x3c, !PT ;  /* 0x000000c5041b7212 */ /* 0x080fe200078e3cff */
[----:B------:R-:W-:Y:S01]  /*2b60*/  IMAD.IADD R15, R15, 0x1, R103 ;  /* 0x000000010f0f7824 */ /* 0x000fe200078e0267 */
[----:B------:R-:W-:-:S02]  /*2b70*/  LOP3.LUT R26, R26, R197, RZ, 0x3c, !PT ;  /* 0x000000c51a1a7212 */ /* 0x000fc400078e3cff */
[----:B------:R-:W-:Y:S01]  /*2b80*/  LOP3.LUT R10, R10, R197, RZ, 0x3c, !PT ;  /* 0x000000c50a0a7212 */ /* 0x000fe200078e3cff */
[----:B------:R-:W-:Y:S01]  /*2b90*/  IMAD R27, R196, 0x200, R27 ;  /* 0x00000200c41b7824 */ /* 0x000fe200078e021b */
[----:B------:R-:W-:Y:S01]  /*2ba0*/  SHF.R.S32.HI R112, RZ, 0x3, R14 ;  /* 0x00000003ff707819 */ /* 0x000fe2000001140e */
[----:B------:R-:W-:Y:S01]  /*2bb0*/  IMAD.IADD R137, R137, 0x1, R26 ;  /* 0x0000000189897824 */ /* 0x000fe200078e021a */
[----:B------:R-:W-:Y:S01]  /*2bc0*/  SHF.R.S32.HI R111, RZ, 0x3, R12 ;  /* 0x00000003ff6f7819 */ /* 0x000fe2000001140c */
[----:B------:R-:W-:Y:S01]  /*2bd0*/  IMAD.IADD R139, R139, 0x1, R10 ;  /* 0x000000018b8b7824 */ /* 0x000fe200078e020a */
[----:B------:R-:W-:Y:S01]  /*2be0*/  LOP3.LUT R13, R12, 0xfffffff8, RZ, 0xc0, !PT ;  /* 0xfffffff80c0d7812 */ /* 0x000fe200078ec0ff */
[----:B------:R-:W-:Y:S01]  /*2bf0*/  IMAD.IADD R26, R97, 0x1, R21 ;  /* 0x00000001611a7824 */ /* 0x000fe200078e0215 */
[----:B------:R-:W-:Y:S01]  /*2c00*/  LOP3.LUT R14, R14, 0xfffffff8, RZ, 0xc0, !PT ;  /* 0xfffffff80e0e7812 */ /* 0x000fe200078ec0ff */
[----:B------:R-:W-:Y:S01]  /*2c10*/  IMAD.IADD R134, R122, 0x1, R27 ;  /* 0x000000017a867824 */ /* 0x000fe200078e021b */
[----:B------:R-:W-:Y:S01]  /*2c20*/  LOP3.LUT R12, R32, 0xfffffff8, RZ, 0xc0, !PT ;  /* 0xfffffff8200c7812 */ /* 0x000fe200078ec0ff */
[----:B------:R-:W-:Y:S01]  /*2c30*/  IMAD.IADD R21, R21, 0x1, R99 ;  /* 0x0000000115157824 */ /* 0x000fe200078e0263 */
[----:B------:R-:W-:-:S02]  /*2c40*/  SHF.R.S32.HI R110, RZ, 0x3, R32 ;  /* 0x00000003ff6e7819 */ /* 0x000fc40000011420 */
[----:B------:R-:W-:Y:S02]  /*2c50*/  SHF.R.S32.HI R109, RZ, 0x1f, R14 ;  /* 0x0000001fff6d7819 */ /* 0x000fe4000001140e */
[----:B------:R-:W-:Y:S02]  /*2c60*/  SHF.R.S32.HI R108, RZ, 0x1f, R13 ;  /* 0x0000001fff6c7819 */ /* 0x000fe4000001140d */
[----:B------:R-:W-:Y:S02]  /*2c70*/  SHF.R.S32.HI R107, RZ, 0x1f, R12 ;  /* 0x0000001fff6b7819 */ /* 0x000fe4000001140c */
[C---:B------:R-:W-:Y:S02]  /*2c80*/  LOP3.LUT R10, R0.reuse, 0x2, RZ, 0xc0, !PT ;  /* 0x00000002000a7812 */ /* 0x040fe400078ec0ff */
[C---:B------:R-:W-:Y:S02]  /*2c90*/  LOP3.LUT R9, R0.reuse, 0x4, RZ, 0xc0, !PT ;  /* 0x0000000400097812 */ /* 0x040fe400078ec0ff */
[----:B------:R-:W-:-:S02]  /*2ca0*/  LOP3.LUT R8, R0, 0x8, RZ, 0xc0, !PT ;  /* 0x0000000800087812 */ /* 0x000fc400078ec0ff */
[----:B------:R-:W-:-:S07]  /*2cb0*/  LOP3.LUT R6, R0, 0x20, RZ, 0xc0, !PT ;  /* 0x0000002000067812 */ /* 0x000fce00078ec0ff */
.L_x_2585:
[----:B0-2---:R-:W2:Y:S01]  /*2cc0*/  LDL.LU R33, [R1+0x1c] ;  /* 0x00001c0001217983 */ /* 0x005ea20000300800 */
[----:B------:R-:W-:Y:S01]  /*2cd0*/  VIADD R32, R24, 0xffffffff ;  /* 0xffffffff18207836 */ /* 0x000fe20000000000 */
[----:B------:R-:W0:Y:S01]  /*2ce0*/  LDC.64 R114, c[0x0][0x2e8] ;  /* 0x0000ba00ff727b82 */ /* 0x000e220000000a00 */
[----:B------:R-:W-:Y:S01]  /*2cf0*/  IMAD R43, R16, 0x6000, R27 ;  /* 0x00006000102b7824 */ /* 0x000fe200078e021b */
[----:B------:R-:W-:Y:S05]  /*2d00*/  YIELD ;  /* 0x0000000000007946 */ /* 0x000fea0003800000 */
[----:B------:R-:W-:Y:S01]  /*2d10*/  SHF.R.S32.HI R34, RZ, 0x1f, R32 ;  /* 0x0000001fff227819 */ /* 0x000fe20000011420 */
[-C--:B------:R-:W-:Y:S01]  /*2d20*/  IMAD R0, R123, R32.reuse, RZ ;  /* 0x000000207b007224 */ /* 0x080fe200078e02ff */
[----:B------:R-:W1:Y:S01]  /*2d30*/  LDC R117, c[0x0][0x3f4] ;  /* 0x0000fd00ff757b82 */ /* 0x000e620000000800 */
[----:B------:R-:W-:Y:S01]  /*2d40*/  IMAD.WIDE.U32 R124, R31, R32, RZ ;  /* 0x000000201f7c7225 */ /* 0x000fe200078e00ff */
[----:B------:R-:W-:Y:S03]  /*2d50*/  BSSY B0, `(.L_x_2486) ;  /* 0x00007ab000007945 */ /* 0x000fe60003800000 */
[----:B------:R-:W-:Y:S01]  /*2d60*/  IMAD R3, R34, R31, R0 ;  /* 0x0000001f22037224 */ /* 0x000fe200078e0200 */
[CC--:B------:R-:W-:Y:S01]  /*2d70*/  IADD3 R0, P3, P4, R90.reuse, R124.reuse, R133 ;  /* 0x0000007c5a007210 */ /* 0x0c0fe20007c7e085 */
[----:B------:R-:W-:Y:S01]  /*2d80*/  IMAD R43, R43, 0x2, R116 ;  /* 0x000000022b2b7824 */ /* 0x000fe200078e0274 */
[----:B------:R-:W-:Y:S01]  /*2d90*/  IADD3 R4, P5, R90, R124, RZ ;  /* 0x0000007c5a047210 */ /* 0x000fe20007fbe0ff */
[----:B------:R-:W-:-:S04]  /*2da0*/  IMAD.IADD R84, R125, 0x1, R3 ;  /* 0x000000017d547824 */ /* 0x000fc800078e0203 */
[----:B------:R-:W-:Y:S01]  /*2db0*/  IMAD.X R24, R84, 0x1, R88, P5 ;  /* 0x0000000154187824 */ /* 0x000fe200028e0658 */
[----:B------:R-:W-:Y:S02]  /*2dc0*/  IADD3.X R3, R88, R84, R132, P3, P4 ;  /* 0x0000005458037210 */ /* 0x000fe40001fe8484 */
[----:B------:R-:W-:Y:S02]  /*2dd0*/  ISETP.GT.AND P3, PT, R32, R121, PT ;  /* 0x000000792000720c */ /* 0x000fe40003f64270 */
[-C--:B0-----:R-:W-:Y:S02]  /*2de0*/  LEA R44, P2, R4, R114.reuse, 0x1 ;  /* 0x00000072042c7211 */ /* 0x081fe400078408ff */
[----:B------:R-:W-:Y:S02]  /*2df0*/  LEA R40, P5, R0, R114, 0x1 ;  /* 0x0000007200287211 */ /* 0x000fe400078a08ff */
[----:B------:R-:W-:Y:S01]  /*2e00*/  LEA.HI.X R45, R4, R115, R24, 0x1, P2 ;  /* 0x00000073042d7211 */ /* 0x000fe200010f0c18 */
[----:B------:R-:W-:Y:S01]  /*2e10*/  IMAD.MOV.U32 R24, RZ, RZ, R32 ;  /* 0x000000ffff187224 */ /* 0x000fe200078e0020 */
[----:B-1----:R-:W-:-:S02]  /*2e20*/  ISETP.GE.AND P2, PT, R117, 0x1, PT ;  /* 0x000000017500780c */ /* 0x002fc40003f46270 */
[----:B------:R-:W-:Y:S01]  /*2e30*/  LEA.HI.X R41, R0, R115, R3, 0x1, P5 ;  /* 0x0000007300297211 */ /* 0x000fe200028f0c03 */
[----:B------:R-:W-:-:S04]  /*2e40*/  IMAD R3, R16, 0x6000, R134 ;  /* 0x0000600010037824 */ /* 0x000fc800078e0286 */
[----:B------:R-:W-:Y:S01]  /*2e50*/  IMAD R42, R3, 0x2, R116 ;  /* 0x00000002032a7824 */ /* 0x000fe200078e0274 */
[----:B--2---:R-:W-:-:S04]  /*2e60*/  LOP3.LUT R33, R33, 0xfffffffd, RZ, 0xc0, !PT ;  /* 0xfffffffd21217812 */ /* 0x004fc800078ec0ff */
[----:B------:R-:W-:-:S05]  /*2e70*/  @P3 LOP3.LUT R33, R33, 0x2, RZ, 0xfc, !PT ;  /* 0x0000000221213812 */ /* 0x000fca00078efcff */
[----:B------:R0:W-:Y:S01]  /*2e80*/  STL [R1+0x1c], R33 ;  /* 0x00001c2101007387 */ /* 0x0001e20000100800 */
[----:B------:R-:W-:Y:S05]  /*2e90*/  @!P2 BRA `(.L_x_2487) ;  /* 0x000000740078a947 */ /* 0x000fea0003800000 */
[----:B------:R-:W-:Y:S01]  /*2ea0*/  ULDC.U8 UR4, c[0x0][0x410] ;  /* 0x0001040000047ab9 */ /* 0x000fe20000000000 */
[-C--:B------:R-:W-:Y:S01]  /*2eb0*/  IMAD R3, R128, R32.reuse, RZ ;  /* 0x0000002080037224 */ /* 0x080fe200078e02ff */
[----:B------:R-:W-:Y:S01]  /*2ec0*/  ISETP.NE.AND P2, PT, RZ, UR4, PT ;  /* 0x00000004ff007c0c */ /* 0x000fe2000bf45270 */
[----:B0-----:R-:W-:Y:S02]  /*2ed0*/  IMAD R33, R129, R32, RZ ;  /* 0x0000002081217224 */ /* 0x001fe400078e02ff */
        /* <DEDUP_REMOVED lines=65> */
.L_x_2490:
[----:B------:R-:W-:Y:S05]  /*32f0*/  BSYNC B1 ;  /* 0x0000000000017941 */ /* 0x000fea0003800000 */
.L_x_2489:
        /* <DEDUP_REMOVED lines=12> */
[----:B-----5:R-:W-:Y:S01]  /*33c0*/  IMAD.MOV.U32 R130, RZ, RZ, R66 ;  /* 0x000000ffff827224 */ /* 0x020fe200078e0042 */
        /* <DEDUP_REMOVED lines=42> */
.L_x_2492:
[----:B------:R-:W-:Y:S05]  /*3670*/  BSYNC B1 ;  /* 0x0000000000017941 */ /* 0x000fea0003800000 */
.L_x_2491:
[----:B------:R-:W2:Y:S01]  /*3680*/  LDL R0, [R1+0x18] ;  /* 0x0000180001007983 */ /* 0x000ea20000100800 */
[----:B------:R-:W-:Y:S02]  /*3690*/  IMAD.MOV.U32 R3, RZ, RZ, R70 ;  /* 0x000000ffff037224 */ /* 0x000fe400078e0046 */
[----:B01----:R-:W-:Y:S02]  /*36a0*/  IMAD.MOV.U32 R32, RZ, RZ, R67 ;  /* 0x000000ffff207224 */ /* 0x003fe400078e0043 */
        /* <DEDUP_REMOVED lines=14> */
[----:B------:R-:W-:Y:S02]  /*3790*/  PRMT R131, R131, 0x5410, R32 ;  /* 0x0000541083837816 */ /* 0x000fe40000000020 */
[----:B--2---:R-:W-:Y:S01]  /*37a0*/  R2UR UR4, R0 ;  /* 0x00000000000472ca */ /* 0x004fe200000e0000 */
[----:B------:R-:W-:-:S05]  /*37b0*/  IMAD.MOV.U32 R0, RZ, RZ, R71 ;  /* 0x000000ffff007224 */ /* 0x000fca00078e0047 */
[----:B------:R-:W-:Y:S01]  /*37c0*/  PRMT R160, R160, 0x5410, R0 ;  /* 0x00005410a0a07816 */ /* 0x000fe20000000000 */
[----:B------:R-:W-:-:S05]  /*37d0*/  IMAD.MOV.U32 R0, RZ, RZ, R74 ;  /* 0x000000ffff007224 */ /* 0x000fca00078e004a */
[----:B------:R-:W-:Y:S01]  /*37e0*/  PRMT R163, R163, 0x5410, R0 ;  /* 0x00005410a3a37816 */ /* 0x000fe20000000000 */
[----:B------:R-:W-:Y:S01]  /*37f0*/  IMAD.MOV.U32 R0, RZ, RZ, R86 ;  /* 0x000000ffff007224 */ /* 0x000fe200078e0056 */
[----:B------:R-:W-:-:S04]  /*3800*/  UISETP.NE.AND UP0, UPT, UR4, 0x3, UPT ;  /* 0x000000030400788c */ /* 0x000fc8000bf05270 */
[----:B------:R-:W-:Y:S01]  /*3810*/  PRMT R166, R166, 0x5410, R0 ;  /* 0x00005410a6a67816 */ /* 0x000fe20000000000 */
[----:B------:R-:W-:Y:S01]  /*3820*/  IMAD.MOV.U32 R0, RZ, RZ, R69 ;  /* 0x000000ffff007224 */ /* 0x000fe200078e0045 */
[----:B------:R-:W-:-:S04]  /*3830*/  PLOP3.LUT P2, PT, PT, PT, UP0, 0x80, 0x0 ;  /* 0x000000000000781c */ /* 0x000fc80003f4f008 */
        /* <DEDUP_REMOVED lines=20> */
[----:B-----5:R-:W-:Y:S01]  /*3980*/  IMAD.MOV.U32 R3, RZ, RZ, R36 ;  /* 0x000000ffff037224 */ /* 0x020fe200078e0024 */
        /* <DEDUP_REMOVED lines=42> */
.L_x_2493:
[----:B------:R-:W-:Y:S01]  /*3c30*/  IMAD R3, R16, 0x8, R2 ;  /* 0x0000000810037824 */ /* 0x000fe200078e0202 */
[----:B------:R-:W-:Y:S01]  /*3c40*/  SHF.L.U32 R0, R188, 0x1f, RZ ;  /* 0x0000001fbc007819 */ /* 0x000fe200000006ff */
[----:B------:R-:W-:Y:S03]  /*3c50*/  BSSY B1, `(.L_x_2494) ;  /* 0x0000003000017945 */ /* 0x000fe60003800000 */
[----:B------:R-:W0:Y:S02]  /*3c60*/  SYNCS.PHASECHK.TRANS64.TRYWAIT P5, [R3+URZ+0x34890], R0 ;  /* 0x03489000030075a7 */ /* 0x000e2400080a017f */
[----:B0-----:R-:W-:Y:S05]  /*3c70*/  @!P5 BRA `(.L_x_2495) ;  /* 0x000002480068d947 */ /* 0x001fea0003800000 */
.L_x_2871:
[----:B------:R-:W-:Y:S05]  /*3c80*/  BSYNC B1 ;  /* 0x0000000000017941 */ /* 0x000fea0003800000 */
.L_x_2494:
        /* <DEDUP_REMOVED lines=56> */
.L_x_2501:
[----:B------:R-:W-:Y:S05]  /*4010*/  BSYNC B3 ;  /* 0x0000000000037941 */ /* 0x000fea0003800000 */
.L_x_2500:
[----:B--2---:R1:W-:Y:S02]  /*4020*/  STG.E.128 desc[UR60][R44.64], R32 ;  /* 0x000000202c007986 */ /* 0x0043e4000c101d3c */
.L_x_2499:
[----:B------:R-:W-:Y:S05]  /*4030*/  BSYNC B2 ;  /* 0x0000000000027941 */ /* 0x000fea0003800000 */
.L_x_2498:
        /* <DEDUP_REMOVED lines=12> */
[C---:B------:R-:W-:Y:S02]  /*4100*/  PRMT R115, R166.reuse, 0x5410, R87 ;  /* 0x00005410a6737816 */ /* 0x040fe40000000057 */
        /* <DEDUP_REMOVED lines=41> */
.L_x_2505:
[----:B------:R-:W-:Y:S05]  /*43a0*/  BSYNC B3 ;  /* 0x0000000000037941 */ /* 0x000fea0003800000 */
.L_x_2504:
[----:B--2---:R2:W-:Y:S02]  /*43b0*/  STG.E.128 desc[UR60][R44.64+0x40], R32 ;  /* 0x000040202c007986 */ /* 0x0045e4000c101d3c */
.L_x_2503:
[----:B------:R-:W-:Y:S05]  /*43c0*/  BSYNC B2 ;  /* 0x0000000000027941 */ /* 0x000fea0003800000 */
.L_x_2502:
[----:B------:R-:W-:Y:S01]  /*43d0*/  ISETP.NE.AND P3, PT, R9, RZ, PT ;  /* 0x000000ff0900720c */ /* 0x000fe20003f65270 */
[----:B------:R-:W-:-:S12]  /*43e0*/  BSSY B2, `(.L_x_2506) ;  /* 0x0000038000027945 */ /* 0x000fd80003800000 */
[----:B------:R-:W-:Y:S05]  /*43f0*/  @!P3 BRA `(.L_x_2507) ;  /* 0x0000000000d8b947 */ /* 0x000fea0003800000 */
[----:B-12---:R1:W2:Y:S01]  /*4400*/  LDS.128 R32, [R43+0x4000] ;  /* 0x004000002b207984 */ /* 0x0062a20000000c00 */
        /* <DEDUP_REMOVED lines=19> */
[C---:B------:R-:W-:Y:S02]  /*4540*/  PRMT R33, R165.reuse, 0x5432, R86 ;  /* 0x00005432a5217816 */ /* 0x040fe40000000056 */
        /* <DEDUP_REMOVED lines=31> */
.L_x_2509:
[----:B------:R-:W-:Y:S05]  /*4740*/  BSYNC B3 ;  /* 0x0000000000037941 */ /* 0x000fea0003800000 */
.L_x_2508:
[----:B--2---:R3:W-:Y:S02]  /*4750*/  STG.E.128 desc[UR60][R44.64+0x80], R32 ;  /* 0x000080202c007986 */ /* 0x0047e4000c101d3c */
.L_x_2507:
[----:B------:R-:W-:Y:S05]  /*4760*/  BSYNC B2 ;  /* 0x0000000000027941 */ /* 0x000fea0003800000 */
.L_x_2506:
        /* <DEDUP_REMOVED lines=55> */
.L_x_2513:
[----:B------:R-:W-:Y:S05]  /*4ae0*/  BSYNC B3 ;  /* 0x0000000000037941 */ /* 0x000fea0003800000 */
.L_x_2512:
[----:B--2---:R4:W-:Y:S02]  /*4af0*/  STG.E.128 desc[UR60][R44.64+0xc0], R32 ;  /* 0x0000c0202c007986 */ /* 0x0049e4000c101d3c */
.L_x_2511:
[----:B------:R-:W-:Y:S05]  /*4b00*/  BSYNC B2 ;  /* 0x0000000000027941 */ /* 0x000fea0003800000 */
.L_x_2510:
[----:B------:R-:W-:Y:S01]  /*4b10*/  ISETP.NE.AND P3, PT, R7, RZ, PT ;  /* 0x000000ff0700720c */ /* 0x000fe20003f65270 */
[----:B------:R-:W-:-:S12]  /*4b20*/  BSSY B2, `(.L_x_2514) ;  /* 0x0000038000027945 */ /* 0x000fd80003800000 */
[----:B------:R-:W-:Y:S05]  /*4b30*/  @!P3 BRA `(.L_x_2515) ;  /* 0x0000000000d8b947 */ /* 0x000fea0003800000 */
[----:B-1234-:R1:W2:Y:S01]  /*4b40*/  LDS.128 R32, [R43+0x8000] ;  /* 0x008000002b207984 */ /* 0x01e2a20000000c00 */
[----:B------:R-:W-:Y:S01]  /*4b50*/  ISETP.GE.AND P3, PT, R189, R117, PT ;  /* 0x00000075bd00720c */ /* 0x000fe20003f66270 */
[----:B------:R-:W-:-:S12]  /*4b60*/  BSSY B3, `(.L_x_2516) ;  /* 0x0000032000037945 */ /* 0x000fd80003800000 */
[----:B-1----:R-:W-:Y:S05]  /*4b70*/  @P3 BRA `(.L_x_2517) ;  /* 0x0000000000c03947 */ /* 0x002fea0003800000 */
[----:B------:R-:W-:Y:S02]  /*4b80*/  SHF.R.U64 R72, R72, 0x10, R73 ;  /* 0x0000001048487819 */ /* 0x000fe40000001249 */
[----:B------:R-:W-:Y:S02]  /*4b90*/  SHF.R.U64 R70, R70, 0x10, R71 ;  /* 0x0000001046467819 */ /* 0x000fe40000001247 */
[C---:B------:R-:W-:Y:S02]  /*4ba0*/  PRMT R72, R161.reuse, 0x5410, R72 ;  /* 0x00005410a1487816 */ /* 0x040fe40000000048 */
[----:B------:R-:W-:Y:S02]  /*4bb0*/  PRMT R70, R161, 0x5432, R70 ;  /* 0x00005432a1467816 */ /* 0x000fe40000000046 */
[----:B------:R-:W-:Y:S02]  /*4bc0*/  SHF.R.U32.HI R75, RZ, 0x10, R73 ;  /* 0x00000010ff4b7819 */ /* 0x000fe40000011649 */
[----:B--2---:R-:W-:-:S02]  /*4bd0*/  LOP3.LUT R78, R33, 0xffff0000, RZ, 0xc0, !PT ;  /* 0xffff0000214e7812 */ /* 0x004fc400078ec0ff */
[C---:B------:R-:W-:Y:S01]  /*4be0*/  LOP3.LUT R76, R72.reuse, 0xffff0000, RZ, 0xc0, !PT ;  /* 0xffff0000484c7812 */ /* 0x040fe200078ec0ff */
[----:B------:R-:W-:Y:S01]  /*4bf0*/  IMAD.U32 R72, R72, 0x10000, RZ ;  /* 0x0001000048487824 */ /* 0x000fe200078e00ff */
[C---:B------:R-:W-:Y:S01]  /*4c00*/  LOP3.LUT R73, R70.reuse, 0xffff0000, RZ, 0xc0, !PT ;  /* 0xffff000046497812 */ /* 0x040fe200078ec0ff */
[----:B------:R-:W-:Y:S01]  /*4c10*/  IMAD.U32 R70, R70, 0x10000, RZ ;  /* 0x0001000046467824 */ /* 0x000fe200078e00ff */
[----:B------:R-:W-:Y:S01]  /*4c20*/  SHF.R.U32.HI R74, RZ, 0x10, R71 ;  /* 0x00000010ff4a7819 */ /* 0x000fe20000011647 */
[----:B------:R-:W-:Y:S02]  /*4c30*/  IMAD.U32 R71, R33, 0x10000, RZ ;  /* 0x0001000021477824 */ /* 0x000fe400078e00ff */
[C---:B------:R-:W-:Y:S01]  /*4c40*/  FMUL.FTZ R77, R78.reuse, R76 ;  /* 0x0000004c4e4d7220 */ /* 0x040fe20000410000 */
[----:B------:R-:W-:Y:S01]  /*4c50*/  FMUL.FTZ R33, R78, R73 ;  /* 0x000000494e217220 */ /* 0x000fe20000410000 */
[C---:B------:R-:W-:Y:S01]  /*4c60*/  LOP3.LUT R78, R34.reuse, 0xffff0000, RZ, 0xc0, !PT ;  /* 0xffff0000224e7812 */ /* 0x040fe200078ec0ff */
[----:B------:R-:W-:-:S02]  /*4c70*/  IMAD.U32 R34, R34, 0x10000, RZ ;  /* 0x0001000022227824 */ /* 0x000fc400078e00ff */
[C---:B------:R-:W-:Y:S01]  /*4c80*/  FFMA.FTZ R73, R71.reuse, R73, -R77 ;  /* 0x0000004947497223 */ /* 0x040fe2000001084d */
        /* <DEDUP_REMOVED lines=31> */
.L_x_2517:
[----:B------:R-:W-:Y:S05]  /*4e80*/  BSYNC B3 ;  /* 0x0000000000037941 */ /* 0x000fea0003800000 */
.L_x_2516:
[----:B--2---:R1:W-:Y:S02]  /*4e90*/  STG.E.128 desc[UR60][R44.64+0x100], R32 ;  /* 0x000100202c007986 */ /* 0x0043e4000c101d3c */
.L_x_2515:
[----:B------:R-:W-:Y:S05]  /*4ea0*/  BSYNC B2 ;  /* 0x0000000000027941 */ /* 0x000fea0003800000 */
.L_x_2514:
[----:B------:R-:W-:-:S13]  /*4eb0*/  ISETP.NE.AND P3, PT, R6, RZ, PT ;  /* 0x000000ff0600720c */ /* 0x000fda0003f65270 */
[----:B------:R-:W-:Y:S05]  /*4ec0*/  @!P3 BRA `(.L_x_2497) ;  /* 0x0000000000c8b947 */ /* 0x000fea0003800000 */
[----:B-1234-:R1:W2:Y:S01]  /*4ed0*/  LDS.128 R32, [R42+0x8000] ;  /* 0x008000002a207984 */ /* 0x01e2a20000000c00 */
[----:B------:R-:W-:Y:S01]  /*4ee0*/  ISETP.GE.AND P3, PT, R193, R117, PT ;  /* 0x00000075c100720c */ /* 0x000fe20003f66270 */
[----:B------:R-:W-:-:S12]  /*4ef0*/  BSSY B2, `(.L_x_2518) ;  /* 0x000002e000027945 */ /* 0x000fd80003800000 */
[----:B-1----:R-:W-:Y:S05]  /*4f00*/  @P3 BRA `(.L_x_2519) ;  /* 0x0000000000b03947 */ /* 0x002fea0003800000 */
[--C-:B------:R-:W-:Y:S01]  /*4f10*/  SHF.R.U64 R66, R66, 0x10, R67.reuse ;  /* 0x0000001042427819 */ /* 0x100fe20000001243 */
[----:B--2---:R-:W-:Y:S01]  /*4f20*/  IMAD.U32 R73, R35, 0x10000, RZ ;  /* 0x0001000023497824 */ /* 0x004fe200078e00ff */
[----:B------:R-:W-:Y:S01]  /*4f30*/  SHF.R.U32.HI R70, RZ, 0x10, R67 ;  /* 0x00000010ff467819 */ /* 0x000fe20000011643 */
[----:B------:R-:W-:Y:S01]  /*4f40*/  IMAD.U32 R71, R34, 0x10000, RZ ;  /* 0x0001000022477824 */ /* 0x000fe200078e00ff */
[--C-:B------:R-:W-:Y:S01]  /*4f50*/  SHF.R.U64 R67, R68, 0x10, R69.reuse ;  /* 0x0000001044437819 */ /* 0x100fe20000001245 */
[----:B------:R-:W-:Y:S01]  /*4f60*/  IMAD.U32 R72, R32, 0x10000, RZ ;  /* 0x0001000020487824 */ /* 0x000fe200078e00ff */
[----:B------:R-:W-:Y:S02]  /*4f70*/  SHF.R.U32.HI R69, RZ, 0x10, R69 ;  /* 0x00000010ff457819 */ /* 0x000fe40000011645 */
[----:B------:R-:W-:Y:S02]  /*4f80*/  PRMT R67, R157, 0x5432, R67 ;  /* 0x000054329d437816 */ /* 0x000fe40000000043 */
[----:B------:R-:W-:Y:S01]  /*4f90*/  LOP3.LUT R68, R35, 0xffff0000, RZ, 0xc0, !PT ;  /* 0xffff000023447812 */ /* 0x000fe200078ec0ff */
[C---:B------:R-:W-:Y:S01]  /*4fa0*/  IMAD.U32 R35, R33.reuse, 0x10000, RZ ;  /* 0x0001000021237824 */ /* 0x040fe200078e00ff */
[----:B------:R-:W-:-:S02]  /*4fb0*/  LOP3.LUT R33, R33, 0xffff0000, RZ, 0xc0, !PT ;  /* 0xffff000021217812 */ /* 0x000fc400078ec0ff */
[C---:B------:R-:W-:Y:S01]  /*4fc0*/  LOP3.LUT R74, R67.reuse, 0xffff0000, RZ, 0xc0, !PT ;  /* 0xffff0000434a7812 */ /* 0x040fe200078ec0ff */
[----:B------:R-:W-:Y:S01]  /*4fd0*/  IMAD.U32 R67, R67, 0x10000, RZ ;  /* 0x0001000043437824 */ /* 0x000fe200078e00ff */
[C---:B------:R-:W-:Y:S02]  /*4fe0*/  PRMT R66, R158.reuse, 0x5432, R66 ;  /* 0x000054329e427816 */ /* 0x040fe40000000042 */
[----:B------:R-:W-:Y:S01]  /*4ff0*/  PRMT R69, R157, 0x5410, R69 ;  /* 0x000054109d457816 */ /* 0x000fe20000000045 */
[----:B------:R-:W-:Y:S01]  /*5000*/  FMUL.FTZ R75, R33, R74 ;  /* 0x0000004a214b7220 */ /* 0x000fe20000410000 */
[----:B------:R-:W-:Y:S02]  /*5010*/  PRMT R70, R158, 0x5410, R70 ;  /* 0x000054109e467816 */ /* 0x000fe40000000046 */
[----:B------:R-:W-:Y:S01]  /*5020*/  LOP3.LUT R77, R66, 0xffff0000, RZ, 0xc0, !PT ;  /* 0xffff0000424d7812 */ /* 0x000fe200078ec0ff */
[C---:B------:R-:W-:Y:S01]  /*5030*/  IMAD.U32 R76, R69.reuse, 0x10000, RZ ;  /* 0x00010000454c7824 */ /* 0x040fe200078e00ff */
[----:B------:R-:W-:Y:S01]  /*5040*/  LOP3.LUT R34, R34, 0xffff0000, RZ, 0xc0, !PT ;  /* 0xffff000022227812 */ /* 0x000fe200078ec0ff */
[----:B------:R-:W-:Y:S01]  /*5050*/  IMAD.U32 R78, R70, 0x10000, RZ ;  /* 0x00010000464e7824 */ /* 0x000fe200078e00ff */
[----:B------:R-:W-:Y:S01]  /*5060*/  LOP3.LUT R69, R69, 0xffff0000, RZ, 0xc0, !PT ;  /* 0xffff000045457812 */ /* 0x000fe200078ec0ff */
[-C--:B------:R-:W-:Y:S01]  /*5070*/  FMUL.FTZ R33, R33, R77.reuse ;  /* 0x0000004d21217220 */ /* 0x080fe20000410000 */
[C---:B------:R-:W-:Y:S01]  /*5080*/  FFMA.FTZ R75, R35.reuse, R77, -R75 ;  /* 0x0000004d234b7223 */ /* 0x040fe2000001084b */
[C---:B------:R-:W-:Y:S01]  /*5090*/  FMUL.FTZ R77, R34.reuse, R76 ;  /* 0x0000004c224d7220 */ /* 0x040fe20000410000 */
[----:B------:R-:W-:Y:S01]  /*50a0*/  FMUL.FTZ R34, R34, R78 ;  /* 0x0000004e22227220 */ /* 0x000fe20000410000 */
[----:B------:R-:W-:Y:S01]  /*50b0*/  LOP3.LUT R70, R70, 0xffff0000, RZ, 0xc0, !PT ;  /* 0xffff000046467812 */ /* 0x000fe200078ec0ff */
[----:B------:R-:W-:Y:S01]  /*50c0*/  IMAD.U32 R66, R66, 0x10000, RZ ;  /* 0x0001000042427824 */ /* 0x000fe200078e00ff */
[----:B------:R-:W-:Y:S01]  /*50d0*/  LOP3.LUT R32, R32, 0xffff0000, RZ, 0xc0, !PT ;  /* 0xffff000020207812 */ /* 0x000fe200078ec0ff */
[----:B------:R-:W-:Y:S01]  /*50e0*/  FFMA.FTZ R33, R35, R74, R33 ;  /* 0x0000004a23217223 */ /* 0x000fe20000010021 */
[C---:B------:R-:W-:Y:S01]  /*50f0*/  FFMA.FTZ R77, R71.reuse, R78, -R77 ;  /* 0x0000004e474d7223 */ /* 0x040fe2000001084d */
        /* <DEDUP_REMOVED lines=12> */
[----:B------:R-:W-:-:S07]  /*51c0*/  F2FP.BF16.F32.PACK_AB R32, R32, R68 ;  /* 0x000000442020723e */ /* 0x000fce00000010ff */
.L_x_2519:
[----:B------:R-:W-:Y:S05]  /*51d0*/  BSYNC B2 ;  /* 0x0000000000027941 */ /* 0x000fea0003800000 */
.L_x_2518:
[----:B--2---:R1:W-:Y:S02]  /*51e0*/  STG.E.128 desc[UR60][R44.64+0x140], R32 ;  /* 0x000140202c007986 */ /* 0x0043e4000c101d3c */
.L_x_2497:
[----:B------:R-:W-:Y:S05]  /*51f0*/  BSYNC B1 ;  /* 0x0000000000017941 */ /* 0x000fea0003800000 */
.L_x_2496:
        /* <DEDUP_REMOVED lines=53> */
.L_x_2524:
[----:B------:R-:W-:Y:S05]  /*5550*/  BSYNC B2 ;  /* 0x0000000000027941 */ /* 0x000fea0003800000 */
.L_x_2523:
[----:B--2---:R1:W-:Y:S02]  /*5560*/  STG.E.128 desc[UR60][R40.64], R32 ;  /* 0x0000002028007986 */ /* 0x0043e4000c101d3c */
.L_x_2522:
[----:B------:R-:W-:Y:S05]  /*5570*/  BSYNC B1 ;  /* 0x0000000000017941 */ /* 0x000fea0003800000 */
.L_x_2521:
        /* <DEDUP_REMOVED lines=10> */
[----:B------:R-:W-:Y:S02]  /*5620*/  PRMT R155, R155, 0x5410, R60 ;  /* 0x000054109b9b7816 */ /* 0x000fe4000000003c */
[----:B------:R-:W-:Y:S02]  /*5630*/  SHF.R.U32.HI R61, RZ, 0x10, R61 ;  /* 0x00000010ff3d7819 */ /* 0x000fe4000001163d */
[----:B------:R-:W-:Y:S02]  /*5640*/  PRMT R58, R154, 0x5410, R63 ;  /* 0x000054109a3a7816 */ /* 0x000fe4000000003f */
[----:B------:R-:W-:-:S02]  /*5650*/  SHF.R.U32.HI R59, RZ, 0x10, R59 ;  /* 0x00000010ff3b7819 */ /* 0x000fc4000001163b */
[----:B------:R-:W-:Y:S02]  /*5660*/  LOP3.LUT R63, R33, 0xffff0000, RZ, 0xc0, !PT ;  /* 0xffff0000213f7812 */ /* 0x000fe400078ec0ff */
[C---:B------:R-:W-:Y:S01]  /*5670*/  LOP3.LUT R64, R155.reuse, 0xffff0000, RZ, 0xc0, !PT ;  /* 0xffff00009b407812 */ /* 0x040fe200078ec0ff */
[----:B------:R-:W-:Y:S01]  /*5680*/  IMAD.U32 R155, R155, 0x10000, RZ ;  /* 0x000100009b9b7824 */ /* 0x000fe200078e00ff */
[----:B------:R-:W-:Y:S01]  /*5690*/  PRMT R156, R156, 0x5432, R61 ;  /* 0x000054329c9c7816 */ /* 0x000fe2000000003d */
[----:B------:R-:W-:Y:S01]  /*56a0*/  IMAD.U32 R61, R33, 0x10000, RZ ;  /* 0x00010000213d7824 */ /* 0x000fe200078e00ff */
[----:B------:R-:W-:Y:S01]  /*56b0*/  LOP3.LUT R60, R58, 0xffff0000, RZ, 0xc0, !PT ;  /* 0xffff00003a3c7812 */ /* 0x000fe200078ec0ff */
[C---:B------:R-:W-:Y:S01]  /*56c0*/  FMUL.FTZ R66, R63.reuse, R64 ;  /* 0x000000403f427220 */ /* 0x040fe20000410000 */
[----:B------:R-:W-:Y:S01]  /*56d0*/  PRMT R154, R154, 0x5432, R59 ;  /* 0x000054329a9a7816 */ /* 0x000fe2000000003b */
[----:B------:R-:W-:Y:S01]  /*56e0*/  IMAD.U32 R59, R156, 0x10000, RZ ;  /* 0x000100009c3b7824 */ /* 0x000fe200078e00ff */
[----:B------:R-:W-:Y:S01]  /*56f0*/  LOP3.LUT R45, R34, 0xffff0000, RZ, 0xc0, !PT ;  /* 0xffff0000222d7812 */ /* 0x000fe200078ec0ff */
[-C--:B------:R-:W-:Y:S01]  /*5700*/  FMUL.FTZ R63, R63, R60.reuse ;  /* 0x0000003c3f3f7220 */ /* 0x080fe20000410000 */
[----:B------:R-:W-:Y:S01]  /*5710*/  FFMA.FTZ R60, R61, R60, -R66 ;  /* 0x0000003c3d3c7223 */ /* 0x000fe20000010842 */
[----:B------:R-:W-:Y:S01]  /*5720*/  IMAD.U32 R62, R154, 0x10000, RZ ;  /* 0x000100009a3e7824 */ /* 0x000fe200078e00ff */
[----:B------:R-:W-:Y:S01]  /*5730*/  LOP3.LUT R34, R35, 0xffff0000, RZ, 0xc0, !PT ;  /* 0xffff000023227812 */ /* 0x000fe200078ec0ff */
[----:B------:R-:W-:Y:S01]  /*5740*/  FMUL.FTZ R65, R45, R59 ;  /* 0x0000003b2d417220 */ /* 0x000fe20000410000 */
[----:B------:R-:W-:Y:S01]  /*5750*/  FFMA.FTZ R61, R61, R64, R63 ;  /* 0x000000403d3d7223 */ /* 0x000fe2000001003f */
[----:B------:R-:W-:-:S02]  /*5760*/  IMAD.U32 R33, R32, 0x10000, RZ ;  /* 0x0001000020217824 */ /* 0x000fc400078e00ff */
[-C--:B------:R-:W-:Y:S01]  /*5770*/  FMUL.FTZ R63, R45, R62.reuse ;  /* 0x0000003e2d3f7220 */ /* 0x080fe20000410000 */
[----:B------:R-:W-:Y:S01]  /*5780*/  LOP3.LUT R156, R156, 0xffff0000, RZ, 0xc0, !PT ;  /* 0xffff00009c9c7812 */ /* 0x000fe200078ec0ff */
[----:B------:R-:W-:Y:S01]  /*5790*/  FFMA.FTZ R45, R44, R62, -R65 ;  /* 0x0000003e2c2d7223 */ /* 0x000fe20000010841 */
[----:B------:R-:W-:Y:S01]  /*57a0*/  LOP3.LUT R154, R154, 0xffff0000, RZ, 0xc0, !PT ;  /* 0xffff00009a9a7812 */ /* 0x000fe200078ec0ff */
[----:B------:R-:W-:Y:S01]  /*57b0*/  IMAD.U32 R58, R58, 0x10000, RZ ;  /* 0x000100003a3a7824 */ /* 0x000fe200078e00ff */
[----:B------:R-:W-:Y:S01]  /*57c0*/  LOP3.LUT R32, R32, 0xffff0000, RZ, 0xc0, !PT ;  /* 0xffff000020207812 */ /* 0x000fe200078ec0ff */
[----:B------:R-:W-:Y:S01]  /*57d0*/  FFMA.FTZ R44, R44, R59, R63 ;  /* 0x0000003b2c2c7223 */ /* 0x000fe2000001003f */
[C---:B------:R-:W-:Y:S01]  /*57e0*/  FMUL.FTZ R62, R34.reuse, R156 ;  /* 0x0000009c223e7220 */ /* 0x040fe20000410000 */
[----:B------:R-:W-:Y:S01]  /*57f0*/  FMUL.FTZ R59, R34, R154 ;  /* 0x0000009a223b7220 */ /* 0x000fe20000410000 */
[----:B------:R-:W-:Y:S02]  /*5800*/  IMAD.U32 R35, R35, 0x10000, RZ ;  /* 0x0001000023237824 */ /* 0x000fe400078e00ff */
[CC--:B------:R-:W-:Y:S01]  /*5810*/  FMUL.FTZ R34, R32.reuse, R155.reuse ;  /* 0x0000009b20227220 */ /* 0x0c0fe20000410000 */
        /* <DEDUP_REMOVED lines=9> */
[----:B------:R-:W-:Y:S01]  /*58b0*/  F2FP.BF16.F32.PACK_AB R35, R59, R62 ;  /* 0x0000003e3b23723e */ /* 0x000fe200000010ff */
[----:B------:R-:W-:-:S07]  /*58c0*/  IMAD.MOV.U32 R34, RZ, RZ, R44 ;  /* 0x000000ffff227224 */ /* 0x000fce00078e002c */
.L_x_2528:
[----:B------:R-:W-:Y:S05]  /*58d0*/  BSYNC B2 ;  /* 0x0000000000027941 */ /* 0x000fea0003800000 */
.L_x_2527:
[----:B--2---:R1:W-:Y:S02]  /*58e0*/  STG.E.128 desc[UR60][R40.64+0x40], R32 ;  /* 0x0000402028007986 */ /* 0x0043e4000c101d3c */
.L_x_2526:
[----:B------:R-:W-:Y:S05]  /*58f0*/  BSYNC B1 ;  /* 0x0000000000017941 */ /* 0x000fea0003800000 */
.L_x_2525:
        /* <DEDUP_REMOVED lines=25> */
[----:B------:R-:W-:Y:S01]  /*5a90*/  FMUL.FTZ R63, R54, R57 ;  /* 0x00000039363f7220 */ /* 0x000fe20000410000 */
[C---:B------:R-:W-:Y:S01]  /*5aa0*/  IMAD.U32 R33, R32.reuse, 0x10000, RZ ;  /* 0x0001000020217824 */ /* 0x040fe200078e00ff */
[----:B------:R-:W-:Y:S01]  /*5ab0*/  LOP3.LUT R54, R32, 0xffff0000, RZ, 0xc0, !PT ;  /* 0xffff000020367812 */ /* 0x000fe200078ec0ff */
[C---:B------:R-:W-:Y:S01]  /*5ac0*/  FMUL.FTZ R65, R56.reuse, R61 ;  /* 0x0000003d38417220 */ /* 0x040fe20000410000 */
[----:B------:R-:W-:Y:S01]  /*5ad0*/  FFMA.FTZ R32, R55, R57, -R62 ;  /* 0x0000003937207223 */ /* 0x000fe2000001083e */
[----:B------:R-:W-:Y:S01]  /*5ae0*/  LOP3.LUT R153, R153, 0xffff0000, RZ, 0xc0, !PT ;  /* 0xffff000099997812 */ /* 0x000fe200078ec0ff */
[----:B------:R-:W-:Y:S01]  /*5af0*/  FMUL.FTZ R57, R56, R59 ;  /* 0x0000003b38397220 */ /* 0x000fe20000410000 */
[----:B------:R-:W-:Y:S01]  /*5b00*/  LOP3.LUT R152, R152, 0xffff0000, RZ, 0xc0, !PT ;  /* 0xffff000098987812 */ /* 0x000fe200078ec0ff */
[----:B------:R-:W-:-:S02]  /*5b10*/  IMAD.U32 R58, R58, 0x10000, RZ ;  /* 0x000100003a3a7824 */ /* 0x000fc400078e00ff */
[----:B------:R-:W-:Y:S01]  /*5b20*/  FFMA.FTZ R55, R55, R60, R63 ;  /* 0x0000003c37377223 */ /* 0x000fe2000001003f */
[----:B------:R-:W-:Y:S02]  /*5b30*/  IMAD.U32 R45, R45, 0x10000, RZ ;  /* 0x000100002d2d7824 */ /* 0x000fe400078e00ff */
        /* <DEDUP_REMOVED lines=16> */
.L_x_2532:
[----:B------:R-:W-:Y:S05]  /*5c40*/  BSYNC B2 ;  /* 0x0000000000027941 */ /* 0x000fea0003800000 */
.L_x_2531:
[----:B--2---:R1:W-:Y:S02]  /*5c50*/  STG.E.128 desc[UR60][R40.64+0x80], R32 ;  /* 0x0000802028007986 */ /* 0x0043e4000c101d3c */
.L_x_2530:
[----:B------:R-:W-:Y:S05]  /*5c60*/  BSYNC B1 ;  /* 0x0000000000017941 */ /* 0x000fea0003800000 */
.L_x_2529:
        /* <DEDUP_REMOVED lines=23> */
[C---:B------:R-:W-:Y:S01]  /*5de0*/  IMAD.U32 R34, R35.reuse, 0x10000, RZ ;  /* 0x0001000023227824 */ /* 0x040fe200078e00ff */
[----:B------:R-:W-:Y:S01]  /*5df0*/  LOP3.LUT R44, R35, 0xffff0000, RZ, 0xc0, !PT ;  /* 0xffff0000232c7812 */ /* 0x000fe200078ec0ff */
[----:B------:R-:W-:-:S02]  /*5e00*/  IMAD.U32 R35, R33, 0x10000, RZ ;  /* 0x0001000021237824 */ /* 0x000fc400078e00ff */
[C---:B------:R-:W-:Y:S01]  /*5e10*/  FMUL.FTZ R60, R50.reuse, R56 ;  /* 0x00000038323c7220 */ /* 0x040fe20000410000 */
[-C--:B------:R-:W-:Y:S01]  /*5e20*/  FMUL.FTZ R57, R50, R53.reuse ;  /* 0x0000003532397220 */ /* 0x080fe20000410000 */
[----:B------:R-:W-:Y:S02]  /*5e30*/  IMAD.U32 R33, R32, 0x10000, RZ ;  /* 0x0001000020217824 */ /* 0x000fe400078e00ff */
[----:B------:R-:W-:Y:S01]  /*5e40*/  FMUL.FTZ R50, R51, R58 ;  /* 0x0000003a33327220 */ /* 0x000fe20000410000 */
[----:B------:R-:W-:Y:S01]  /*5e50*/  LOP3.LUT R151, R151, 0xffff0000, RZ, 0xc0, !PT ;  /* 0xffff000097977812 */ /* 0x000fe200078ec0ff */
[----:B------:R-:W-:Y:S01]  /*5e60*/  FFMA.FTZ R57, R35, R56, R57 ;  /* 0x0000003823397223 */ /* 0x000fe20000010039 */
[----:B------:R-:W-:Y:S01]  /*5e70*/  LOP3.LUT R149, R149, 0xffff0000, RZ, 0xc0, !PT ;  /* 0xffff000095957812 */ /* 0x000fe200078ec0ff */
[----:B------:R-:W-:Y:S01]  /*5e80*/  IMAD.U32 R52, R52, 0x10000, RZ ;  /* 0x0001000034347824 */ /* 0x000fe200078e00ff */
[----:B------:R-:W-:Y:S01]  /*5e90*/  LOP3.LUT R32, R32, 0xffff0000, RZ, 0xc0, !PT ;  /* 0xffff000020207812 */ /* 0x000fe200078ec0ff */
[----:B------:R-:W-:Y:S01]  /*5ea0*/  FFMA.FTZ R60, R35, R53, -R60 ;  /* 0x00000035233c7223 */ /* 0x000fe2000001083c */
[-C--:B------:R-:W-:Y:S01]  /*5eb0*/  FMUL.FTZ R56, R51, R54.reuse ;  /* 0x0000003633387220 */ /* 0x080fe20000410000 */
[C---:B------:R-:W-:Y:S01]  /*5ec0*/  FFMA.FTZ R50, R45.reuse, R54, -R50 ;  /* 0x000000362d327223 */ /* 0x040fe20000010832 */
[C---:B------:R-:W-:Y:S01]  /*5ed0*/  FMUL.FTZ R35, R44.reuse, R151 ;  /* 0x000000972c237220 */ /* 0x040fe20000410000 */
[----:B------:R-:W-:Y:S01]  /*5ee0*/  FMUL.FTZ R54, R44, R149 ;  /* 0x000000952c367220 */ /* 0x000fe20000410000 */
[C---:B------:R-:W-:Y:S01]  /*5ef0*/  FMUL.FTZ R44, R32.reuse, R55 ;  /* 0x00000037202c7220 */ /* 0x040fe20000410000 */
[----:B------:R-:W-:Y:S01]  /*5f00*/  FMUL.FTZ R32, R32, R52 ;  /* 0x0000003420207220 */ /* 0x000fe20000410000 */
[----:B------:R-:W-:Y:S01]  /*5f10*/  FFMA.FTZ R45, R45, R58, R56 ;  /* 0x0000003a2d2d7223 */ /* 0x000fe20000010038 */
[C---:B------:R-:W-:Y:S01]  /*5f20*/  FFMA.FTZ R35, R34.reuse, R149, -R35 ;  /* 0x0000009522237223 */ /* 0x040fe20000010823 */
        /* <DEDUP_REMOVED lines=8> */
.L_x_2536:
[----:B------:R-:W-:Y:S05]  /*5fb0*/  BSYNC B2 ;  /* 0x0000000000027941 */ /* 0x000fea0003800000 */
.L_x_2535:
[----:B--2---:R1:W-:Y:S02]  /*5fc0*/  STG.E.128 desc[UR60][R40.64+0xc0], R32 ;  /* 0x0000c02028007986 */ /* 0x0043e4000c101d3c */
.L_x_2534:
[----:B------:R-:W-:Y:S05]  /*5fd0*/  BSYNC B1 ;  /* 0x0000000000017941 */ /* 0x000fea0003800000 */
.L_x_2533:
        /* <DEDUP_REMOVED lines=22> */
[----:B------:R-:W-:Y:S01]  /*6140*/  FMUL.FTZ R56, R44, R52 ;  /* 0x000000342c387220 */ /* 0x000fe20000410000 */
[----:B------:R-:W-:Y:S01]  /*6150*/  LOP3.LUT R51, R50, 0xffff0000, RZ, 0xc0, !PT ;  /* 0xffff000032337812 */ /* 0x000fe200078ec0ff */
[-C--:B------:R-:W-:Y:S01]  /*6160*/  FMUL.FTZ R44, R44, R49.reuse ;  /* 0x000000312c2c7220 */ /* 0x080fe20000410000 */
[----:B------:R-:W-:Y:S01]  /*6170*/  LOP3.LUT R48, R47, 0xffff0000, RZ, 0xc0, !PT ;  /* 0xffff00002f307812 */ /* 0x000fe200078ec0ff */
[----:B------:R-:W-:Y:S01]  /*6180*/  IMAD.U32 R34, R33, 0x10000, RZ ;  /* 0x0001000021227824 */ /* 0x000fe200078e00ff */
[----:B------:R-:W-:Y:S01]  /*6190*/  LOP3.LUT R83, R83, 0xffff0000, RZ, 0xc0, !PT ;  /* 0xffff000053537812 */ /* 0x000fe200078ec0ff */
[----:B------:R-:W-:Y:S01]  /*61a0*/  FFMA.FTZ R56, R43, R49, -R56 ;  /* 0x000000312b387223 */ /* 0x000fe20000010838 */
[----:B------:R-:W-:Y:S01]  /*61b0*/  LOP3.LUT R82, R82, 0xffff0000, RZ, 0xc0, !PT ;  /* 0xffff000052527812 */ /* 0x000fe200078ec0ff */
[----:B------:R-:W-:-:S02]  /*61c0*/  IMAD.U32 R33, R32, 0x10000, RZ ;  /* 0x0001000020217824 */ /* 0x000fc400078e00ff */
[----:B------:R-:W-:Y:S01]  /*61d0*/  FFMA.FTZ R43, R43, R52, R44 ;  /* 0x000000342b2b7223 */ /* 0x000fe2000001002c */
[C---:B------:R-:W-:Y:S01]  /*61e0*/  FMUL.FTZ R53, R35.reuse, R51 ;  /* 0x0000003323357220 */ /* 0x040fe20000410000 */
[----:B------:R-:W-:Y:S01]  /*61f0*/  FMUL.FTZ R54, R35, R48 ;  /* 0x0000003023367220 */ /* 0x000fe20000410000 */
[----:B------:R-:W-:Y:S01]  /*6200*/  LOP3.LUT R32, R32, 0xffff0000, RZ, 0xc0, !PT ;  /* 0xffff000020207812 */ /* 0x000fe200078ec0ff */
[----:B------:R-:W-:Y:S01]  /*6210*/  FMUL.FTZ R44, R46, R83 ;  /* 0x000000532e2c7220 */ /* 0x000fe20000410000 */
[----:B------:R-:W-:Y:S02]  /*6220*/  IMAD.U32 R50, R50, 0x10000, RZ ;  /* 0x0001000032327824 */ /* 0x000fe400078e00ff */
[----:B------:R-:W-:Y:S01]  /*6230*/  FMUL.FTZ R46, R46, R82 ;  /* 0x000000522e2e7220 */ /* 0x000fe20000410000 */
[----:B------:R-:W-:Y:S02]  /*6240*/  IMAD.U32 R47, R47, 0x10000, RZ ;  /* 0x000100002f2f7824 */ /* 0x000fe400078e00ff */
[C---:B------:R-:W-:Y:S01]  /*6250*/  FFMA.FTZ R53, R34.reuse, R48, -R53 ;  /* 0x0000003022357223 */ /* 0x040fe20000010835 */
[----:B------:R-:W-:Y:S01]  /*6260*/  FFMA.FTZ R54, R34, R51, R54 ;  /* 0x0000003322367223 */ /* 0x000fe20000010036 */
[C---:B------:R-:W-:Y:S01]  /*6270*/  FFMA.FTZ R44, R45.reuse, R82, -R44 ;  /* 0x000000522d2c7223 */ /* 0x040fe2000001082c */
[C---:B------:R-:W-:Y:S01]  /*6280*/  FMUL.FTZ R34, R32.reuse, R50 ;  /* 0x0000003220227220 */ /* 0x040fe20000410000 */
[----:B------:R-:W-:Y:S01]  /*6290*/  FMUL.FTZ R35, R32, R47 ;  /* 0x0000002f20237220 */ /* 0x000fe20000410000 */
[----:B------:R-:W-:Y:S01]  /*62a0*/  FFMA.FTZ R45, R45, R83, R46 ;  /* 0x000000532d2d7223 */ /* 0x000fe2000001002e */
[----:B------:R-:W-:Y:S01]  /*62b0*/  F2FP.BF16.F32.PACK_AB R43, R43, R56 ;  /* 0x000000382b2b723e */ /* 0x000fe200000010ff */
[C---:B------:R-:W-:Y:S01]  /*62c0*/  FFMA.FTZ R34, R33.reuse, R47, -R34 ;  /* 0x0000002f21227223 */ /* 0x040fe20000010822 */
[----:B------:R-:W-:Y:S01]  /*62d0*/  FFMA.FTZ R35, R33, R50, R35 ;  /* 0x0000003221237223 */ /* 0x000fe20000010023 */
[----:B------:R-:W-:-:S02]  /*62e0*/  F2FP.BF16.F32.PACK_AB R33, R54, R53 ;  /* 0x000000353621723e */ /* 0x000fc400000010ff */
[----:B------:R-:W-:Y:S02]  /*62f0*/  F2FP.BF16.F32.PACK_AB R44, R45, R44 ;  /* 0x0000002c2d2c723e */ /* 0x000fe400000010ff */
[----:B------:R-:W-:Y:S01]  /*6300*/  F2FP.BF16.F32.PACK_AB R32, R35, R34 ;  /* 0x000000222320723e */ /* 0x000fe200000010ff */
[----:B------:R-:W-:Y:S02]  /*6310*/  IMAD.MOV.U32 R34, RZ, RZ, R43 ;  /* 0x000000ffff227224 */ /* 0x000fe400078e002b */
[----:B------:R-:W-:-:S07]  /*6320*/  IMAD.MOV.U32 R35, RZ, RZ, R44 ;  /* 0x000000ffff237224 */ /* 0x000fce00078e002c */
.L_x_2540:
[----:B------:R-:W-:Y:S05]  /*6330*/  BSYNC B2 ;  /* 0x0000000000027941 */ /* 0x000fea0003800000 */
.L_x_2539:
[----:B--2---:R1:W-:Y:S02]  /*6340*/  STG.E.128 desc[UR60][R40.64+0x100], R32 ;  /* 0x0001002028007986 */ /* 0x0043e4000c101d3c */
.L_x_2538:
[----:B------:R-:W-:Y:S05]  /*6350*/  BSYNC B1 ;  /* 0x0000000000017941 */ /* 0x000fea0003800000 */
.L_x_2537:
        /* <DEDUP_REMOVED lines=52> */
.L_x_2542:
[----:B------:R-:W-:Y:S05]  /*66a0*/  BSYNC B1 ;  /* 0x0000000000017941 */ /* 0x000fea0003800000 */
.L_x_2541:
[----:B--2---:R1:W-:Y:S01]  /*66b0*/  STG.E.128 desc[UR60][R40.64+0x140], R32 ;  /* 0x0001402028007986 */ /* 0x0043e2000c101d3c */
[----:B------:R-:W-:Y:S05]  /*66c0*/  BRA `(.L_x_2520) ;  /* 0x00000040004c7947 */ /* 0x000fea0003800000 */
.L_x_2488:
        /* <DEDUP_REMOVED lines=47> */
.L_x_2544:
[----:B------:R-:W-:Y:S05]  /*69c0*/  BSYNC B1 ;  /* 0x0000000000017941 */ /* 0x000fea0003800000 */
.L_x_2543:
        /* <DEDUP_REMOVED lines=14> */
[----:B------:R-:W-:Y:S01]  /*6ab0*/  IMAD.MOV.U32 R85, RZ, RZ, R35 ;  /* 0x000000ffff557224 */ /* 0x000fe200078e0023 */
        /* <DEDUP_REMOVED lines=32> */
.L_x_2546:
[----:B------:R-:W-:Y:S05]  /*6cc0*/  BSYNC B1 ;  /* 0x0000000000017941 */ /* 0x000fea0003800000 */
.L_x_2545:
[----:B------:R-:W2:Y:S01]  /*6cd0*/  LDL R0, [R1+0x18] ;  /* 0x0000180001007983 */ /* 0x000ea20000100800 */
[----:B0-----:R-:W-:Y:S01]  /*6ce0*/  IMAD.MOV.U32 R81, RZ, RZ, R32 ;  /* 0x000000ffff517224 */ /* 0x001fe200078e0020 */
[----:B------:R-:W-:Y:S01]  /*6cf0*/  PRMT R168, R86, 0x5410, R85 ;  /* 0x0000541056a87816 */ /* 0x000fe20000000055 */
[----:B------:R-:W-:Y:S02]  /*6d00*/  IMAD.MOV.U32 R80, RZ, RZ, R33 ;  /* 0x000000ffff507224 */ /* 0x000fe400078e0021 */
[----:B------:R-:W-:-:S03]  /*6d10*/  IMAD.MOV.U32 R3, RZ, RZ, R38 ;  /* 0x000000ffff037224 */ /* 0x000fc600078e0026 */
[----:B------:R-:W-:Y:S01]  /*6d20*/  PRMT R169, R81, 0x5410, R80 ;  /* 0x0000541051a97816 */ /* 0x000fe20000000050 */
[----:B------:R-:W-:Y:S02]  /*6d30*/  IMAD.MOV.U32 R80, RZ, RZ, R42 ;  /* 0x000000ffff507224 */ /* 0x000fe400078e002a */
[----:B------:R-:W-:-:S05]  /*6d40*/  IMAD.MOV.U32 R81, RZ, RZ, R43 ;  /* 0x000000ffff517224 */ /* 0x000fca00078e002b */
[----:B------:R-:W-:Y:S01]  /*6d50*/  PRMT R160, R81, 0x5410, R80 ;  /* 0x0000541051a07816 */ /* 0x000fe20000000050 */
[----:B------:R-:W-:Y:S02]  /*6d60*/  IMAD.MOV.U32 R80, RZ, RZ, R41 ;  /* 0x000000ffff507224 */ /* 0x000fe400078e0029 */
[----:B------:R-:W-:Y:S01]  /*6d70*/  IMAD.MOV.U32 R81, RZ, RZ, R46 ;  /* 0x000000ffff517224 */ /* 0x000fe200078e002e */
[----:B--2---:R-:W-:Y:S01]  /*6d80*/  R2UR UR4, R0 ;  /* 0x00000000000472ca */ /* 0x004fe200000e0000 */
[----:B------:R-:W-:-:S05]  /*6d90*/  IMAD.MOV.U32 R0, RZ, RZ, R39 ;  /* 0x000000ffff007224 */ /* 0x000fca00078e0027 */
[----:B------:R-:W-:Y:S01]  /*6da0*/  PRMT R172, R0, 0x5410, R3 ;  /* 0x0000541000ac7816 */ /* 0x000fe20000000003 */
[----:B------:R-:W-:Y:S02]  /*6db0*/  IMAD.MOV.U32 R0, RZ, RZ, R36 ;  /* 0x000000ffff007224 */ /* 0x000fe400078e0024 */
[----:B------:R-:W-:-:S03]  /*6dc0*/  IMAD.MOV.U32 R3, RZ, RZ, R37 ;  /* 0x000000ffff037224 */ /* 0x000fc600078e0025 */
[----:B------:R-:W-:Y:S01]  /*6dd0*/  PRMT R173, R173, 0x5410, R0 ;  /* 0x00005410adad7816 */ /* 0x000fe20000000000 */
[----:B------:R-:W-:Y:S01]  /*6de0*/  IMAD.MOV.U32 R0, RZ, RZ, R47 ;  /* 0x000000ffff007224 */ /* 0x000fe200078e002f */
[----:B------:R-:W-:Y:S01]  /*6df0*/  PRMT R175, R3, 0x7610, R175 ;  /* 0x0000761003af7816 */ /* 0x000fe200000000af */
[----:B------:R-:W-:Y:S01]  /*6e00*/  IMAD.MOV.U32 R3, RZ, RZ, R40 ;  /* 0x000000ffff037224 */ /* 0x000fe200078e0028 */
[----:B------:R-:W-:Y:S02]  /*6e10*/  UISETP.NE.AND UP0, UPT, UR4, 0x3, UPT ;  /* 0x000000030400788c */ /* 0x000fe4000bf05270 */
[----:B------:R-:W-:Y:S01]  /*6e20*/  PRMT R170, R81, 0x5410, R0 ;  /* 0x0000541051aa7816 */ /* 0x000fe20000000000 */
[----:B------:R-:W-:Y:S01]  /*6e30*/  IMAD.MOV.U32 R0, RZ, RZ, R45 ;  /* 0x000000ffff007224 */ /* 0x000fe200078e002d */
        /* <DEDUP_REMOVED lines=60> */
.L_x_2547:
[----:B------:R-:W-:Y:S01]  /*7200*/  IMAD R3, R16, 0x8, R2 ;  /* 0x0000000810037824 */ /* 0x000fe200078e0202 */
[----:B------:R-:W-:Y:S01]  /*7210*/  SHF.L.U32 R0, R188, 0x1f, RZ ;  /* 0x0000001fbc007819 */ /* 0x000fe200000006ff */
[----:B------:R-:W0:Y:S01]  /*7220*/  LDC R142, c[0x0][0x2f4] ;  /* 0x0000bd00ff8e7b82 */ /* 0x000e220000000800 */
[----:B------:R-:W-:Y:S01]  /*7230*/  BSSY B1, `(.L_x_2548) ;  /* 0x0000004000017945 */ /* 0x000fe20003800000 */
[----:B------:R-:W-:Y:S01]  /*7240*/  IMAD.MOV.U32 R125, RZ, RZ, R84 ;  /* 0x000000ffff7d7224 */ /* 0x000fe200078e0054 */
[----:B------:R-:W1:Y:S02]  /*7250*/  SYNCS.PHASECHK.TRANS64.TRYWAIT P5, [R3+URZ+0x34890], R0 ;  /* 0x03489000030075a7 */ /* 0x000e6400080a017f */
[----:B-1----:R-:W-:Y:S05]  /*7260*/  @!P5 BRA `(.L_x_2549) ;  /* 0x000002140000d947 */ /* 0x002fea0003800000 */
.L_x_2872:
[----:B------:R-:W-:Y:S05]  /*7270*/  BSYNC B1 ;  /* 0x0000000000017941 */ /* 0x000fea0003800000 */
.L_x_2548:
        /* <DEDUP_REMOVED lines=126> */
.L_x_2555:
[----:B------:R-:W-:Y:S05]  /*7a60*/  BSYNC B3 ;  /* 0x0000000000037941 */ /* 0x000fea0003800000 */
.L_x_2554:
        /* <DEDUP_REMOVED lines=12> */
.L_x_2553:
[----:B------:R-:W-:Y:S05]  /*7b30*/  BSYNC B2 ;  /* 0x0000000000027941 */ /* 0x000fea0003800000 */
.L_x_2552:
        /* <DEDUP_REMOVED lines=117> */
.L_x_2559:
[----:B------:R-:W-:Y:S05]  /*8290*/  BSYNC B3 ;  /* 0x0000000000037941 */ /* 0x000fea0003800000 */
.L_x_2558:
        /* <DEDUP_REMOVED lines=12> */
.L_x_2557:
[----:B------:R-:W-:Y:S05]  /*8360*/  BSYNC B2 ;  /* 0x0000000000027941 */ /* 0x000fea0003800000 */
.L_x_2556:
[----:B------:R-:W-:-:S13]  /*8370*/  ISETP.NE.AND P4, PT, R9, RZ, PT ;  /* 0x000000ff0900720c */ /* 0x000fda0003f85270 */
[----:B------:R-:W-:Y:S05]  /*8380*/  @!P4 BRA `(.L_x_2551) ;  /* 0x000000080004c947 */ /* 0x000fea0003800000 */
[----:B---3--:R-:W3:Y:S01]  /*8390*/  LDL R36, [R1+0x1c] ;  /* 0x00001c0001247983 */ /* 0x008ee20000100800 */
[----:B------:R-:W-:Y:S01]  /*83a0*/  BSSY B2, `(.L_x_2560) ;  /* 0x000007d000027945 */ /* 0x000fe20003800000 */
[----:B---3--:R-:W-:-:S04]  /*83b0*/  LOP3.LUT P5, RZ, R36, 0x1, RZ, 0xc0, !PT ;  /* 0x0000000124ff7812 */ /* 0x008fc800078ac0ff */
[----:B------:R-:W-:-:S04]  /*83c0*/  SEL R36, R120, R144, !P5 ;  /* 0x0000009078247207 */ /* 0x000fc80006800000 */
        /* <DEDUP_REMOVED lines=18> */
[----:B------:R-:W-:-:S05]  /*84f0*/  LEA.HI R36, R38, R36, RZ, 0x3 ;  /* 0x0000002426247211 */ /* 0x000fca00078f18ff */
[----:B------:R-:W-:-:S05]  /*8500*/  IMAD.SHL.U32 R36, R36, 0x400, RZ ;  /* 0x0000040024247824 */ /* 0x000fca00078e00ff */
[----:B------:R-:W-:-:S05]  /*8510*/  LOP3.LUT R36, R36, 0x7fffe000, RZ, 0xc0, !PT ;  /* 0x7fffe00024247812 */ /* 0x000fca00078ec0ff */
        /* <DEDUP_REMOVED lines=9> */
[----:B------:R-:W-:Y:S01]  /*85b0*/  SHF.R.U32.HI R53, RZ, 0x10, R45 ;  /* 0x00000010ff357819 */ /* 0x000fe2000001162d */
[----:B0-----:R-:W-:Y:S01]  /*85c0*/  IMAD.U32 R82, R41, 0x10000, RZ ;  /* 0x0001000029527824 */ /* 0x001fe200078e00ff */
[----:B------:R-:W-:Y:S01]  /*85d0*/  SHF.R.U32.HI R52, RZ, 0x10, R33 ;  /* 0x00000010ff347819 */ /* 0x000fe20000011621 */
[----:B--2---:R-:W-:Y:S01]  /*85e0*/  IMAD.U32 R80, R37, 0x10000, RZ ;  /* 0x0001000025507824 */ /* 0x004fe200078e00ff */
[----:B------:R-:W-:Y:S02]  /*85f0*/  PRMT R53, R171, 0x5432, R53 ;  /* 0x00005432ab357816 */ /* 0x000fe40000000035 */
[----:B------:R-:W-:Y:S02]  /*8600*/  PRMT R52, R169, 0x5432, R52 ;  /* 0x00005432a9347816 */ /* 0x000fe40000000034 */
[----:B------:R-:W-:Y:S01]  /*8610*/  SHF.R.U64 R44, R44, 0x10, R45 ;  /* 0x000000102c2c7819 */ /* 0x000fe2000000122d */
[C---:B------:R-:W-:Y:S01]  /*8620*/  IMAD.U32 R54, R53.reuse, 0x10000, RZ ;  /* 0x0001000035367824 */ /* 0x040fe200078e00ff */
[----:B------:R-:W-:Y:S01]  /*8630*/  LOP3.LUT R53, R53, 0xffff0000, RZ, 0xc0, !PT ;  /* 0xffff000035357812 */ /* 0x000fe200078ec0ff */
[----:B------:R-:W-:Y:S01]  /*8640*/  IMAD.U32 R55, R52, 0x10000, RZ ;  /* 0x0001000034377824 */ /* 0x000fe200078e00ff */
[----:B------:R-:W-:Y:S01]  /*8650*/  LOP3.LUT R45, R41, 0xffff0000, RZ, 0xc0, !PT ;  /* 0xffff0000292d7812 */ /* 0x000fe200078ec0ff */
[CC--:B------:R-:W-:Y:S01]  /*8660*/  FMUL.FTZ R81, R82.reuse, R54.reuse ;  /* 0x0000003652517220 */ /* 0x0c0fe20000410000 */
[----:B------:R-:W-:Y:S01]  /*8670*/  PRMT R171, R171, 0x5410, R44 ;  /* 0x00005410abab7816 */ /* 0x000fe2000000002c */
[----:B------:R-:W-:Y:S01]  /*8680*/  FMUL.FTZ R82, R82, R55 ;  /* 0x0000003752527220 */ /* 0x000fe20000410000 */
[----:B------:R-:W-:Y:S01]  /*8690*/  SHF.R.U64 R46, R46, 0x10, R47 ;  /* 0x000000102e2e7819 */ /* 0x000fe2000000122f */
[----:B------:R-:W-:Y:S01]  /*86a0*/  FMUL.FTZ R41, R45, R53 ;  /* 0x000000352d297220 */ /* 0x000fe20000410000 */
[----:B------:R-:W-:Y:S01]  /*86b0*/  SHF.R.U64 R34, R34, 0x10, R35 ;  /* 0x0000001022227819 */ /* 0x000fe20000001223 */
[----:B------:R-:W-:Y:S01]  /*86c0*/  FFMA.FTZ R82, R80, R54, R82 ;  /* 0x0000003650527223 */ /* 0x000fe20000010052 */
[----:B------:R-:W-:Y:S01]  /*86d0*/  SHF.R.U64 R54, R32, 0x10, R33 ;  /* 0x0000001020367819 */ /* 0x000fe20000001221 */
[----:B------:R-:W-:Y:S01]  /*86e0*/  FFMA.FTZ R81, R80, R55, -R81 ;  /* 0x0000003750517223 */ /* 0x000fe20000010851 */
[----:B------:R-:W-:-:S02]  /*86f0*/  LOP3.LUT R33, R52, 0xffff0000, RZ, 0xc0, !PT ;  /* 0xffff000034217812 */ /* 0x000fc400078ec0ff */
[----:B------:R-:W-:Y:S02]  /*8700*/  LOP3.LUT R32, R37, 0xffff0000, RZ, 0xc0, !PT ;  /* 0xffff000025207812 */ /* 0x000fe400078ec0ff */
[----:B------:R-:W-:Y:S01]  /*8710*/  SHF.R.U32.HI R52, RZ, 0x10, R35 ;  /* 0x00000010ff347819 */ /* 0x000fe20000011623 */
[-C--:B------:R-:W-:Y:S01]  /*8720*/  FMUL.FTZ R37, R45, R33.reuse ;  /* 0x000000212d257220 */ /* 0x080fe20000410000 */
[----:B------:R-:W-:Y:S01]  /*8730*/  SHF.R.U32.HI R45, RZ, 0x10, R47 ;  /* 0x00000010ff2d7819 */ /* 0x000fe2000001162f */
[----:B------:R-:W-:Y:S01]  /*8740*/  FFMA.FTZ R33, R32, R33, -R41 ;  /* 0x0000002120217223 */ /* 0x000fe20000010829 */
[----:B------:R-:W-:Y:S01]  /*8750*/  PRMT R52, R168, 0x5432, R52 ;  /* 0x00005432a8347816 */ /* 0x000fe20000000034 */
[----:B------:R-:W-:Y:S01]  /*8760*/  FFMA.FTZ R32, R32, R53, R37 ;  /* 0x0000003520207223 */ /* 0x000fe20000010025 */
[----:B------:R-:W-:Y:S01]  /*8770*/  PRMT R45, R170, 0x5432, R45 ;  /* 0x00005432aa2d7816 */ /* 0x000fe2000000002d */
[----:B------:R-:W-:Y:S01]  /*8780*/  IMAD.U32 R53, R43, 0x10000, RZ ;  /* 0x000100002b357824 */ /* 0x000fe200078e00ff */
[----:B------:R-:W-:Y:S01]  /*8790*/  PRMT R169, R169, 0x5410, R54 ;  /* 0x00005410a9a97816 */ /* 0x000fe20000000036 */
[C---:B------:R-:W-:Y:S01]  /*87a0*/  IMAD.U32 R44, R52.reuse, 0x10000, RZ ;  /* 0x00010000342c7824 */ /* 0x040fe200078e00ff */
[----:B------:R-:W-:Y:S01]  /*87b0*/  LOP3.LUT R43, R43, 0xffff0000, RZ, 0xc0, !PT ;  /* 0xffff00002b2b7812 */ /* 0x000fe200078ec0ff */
[C---:B------:R-:W-:Y:S01]  /*87c0*/  IMAD.U32 R37, R45.reuse, 0x10000, RZ ;  /* 0x000100002d257824 */ /* 0x040fe200078e00ff */
[----:B------:R-:W-:Y:S01]  /*87d0*/  LOP3.LUT R45, R45, 0xffff0000, RZ, 0xc0, !PT ;  /* 0xffff00002d2d7812 */ /* 0x000fe200078ec0ff */
[----:B------:R-:W-:Y:S01]  /*87e0*/  IMAD.U32 R41, R39, 0x10000, RZ ;  /* 0x0001000027297824 */ /* 0x000fe200078e00ff */
[----:B------:R-:W-:Y:S01]  /*87f0*/  LOP3.LUT R52, R52, 0xffff0000, RZ, 0xc0, !PT ;  /* 0xffff000034347812 */ /* 0x000fe200078ec0ff */
[C---:B------:R-:W-:Y:S01]  /*8800*/  FMUL.FTZ R54, R53.reuse, R37 ;  /* 0x0000002535367220 */ /* 0x040fe20000410000 */
[----:B------:R-:W-:Y:S01]  /*8810*/  FMUL.FTZ R53, R53, R44 ;  /* 0x0000002c35357220 */ /* 0x000fe20000410000 */
[----:B------:R-:W-:-:S02]  /*8820*/  PRMT R46, R170, 0x5410, R46 ;  /* 0x00005410aa2e7816 */ /* 0x000fc4000000002e */
[C---:B------:R-:W-:Y:S01]  /*8830*/  FFMA.FTZ R44, R41.reuse, R44, -R54 ;  /* 0x0000002c292c7223 */ /* 0x040fe20000010836 */
[----:B------:R-:W-:Y:S01]  /*8840*/  FFMA.FTZ R41, R41, R37, R53 ;  /* 0x0000002529297223 */ /* 0x000fe20000010035 */
[----:B------:R-:W-:Y:S01]  /*8850*/  LOP3.LUT R37, R39, 0xffff0000, RZ, 0xc0, !PT ;  /* 0xffff000027257812 */ /* 0x000fe200078ec0ff */
[CC--:B------:R-:W-:Y:S01]  /*8860*/  FMUL.FTZ R39, R43.reuse, R45.reuse ;  /* 0x0000002d2b277220 */ /* 0x0c0fe20000410000 */
        /* <DEDUP_REMOVED lines=9> */
[----:B------:R-:W-:Y:S01]  /*8900*/  IMAD.U32 R43, R36, 0x10000, RZ ;  /* 0x00010000242b7824 */ /* 0x000fe200078e00ff */
[----:B------:R-:W-:Y:S01]  /*8910*/  PRMT R34, R168, 0x5410, R34 ;  /* 0x00005410a8227816 */ /* 0x000fe20000000022 */
[C---:B------:R-:W-:Y:S01]  /*8920*/  FMUL.FTZ R54, R52.reuse, R45 ;  /* 0x0000002d34367220 */ /* 0x040fe20000410000 */
[----:B------:R-:W-:Y:S01]  /*8930*/  FMUL.FTZ R52, R52, R53 ;  /* 0x0000003534347220 */ /* 0x000fe20000410000 */
[----:B------:R-:W-:Y:S01]  /*8940*/  LOP3.LUT R36, R36, 0xffff0000, RZ, 0xc0, !PT ;  /* 0xffff000024247812 */ /* 0x000fe200078ec0ff */
[C---:B------:R-:W-:Y:S01]  /*8950*/  FMUL.FTZ R35, R40.reuse, R171 ;  /* 0x000000ab28237220 */ /* 0x040fe20000410000 */
[C---:B------:R-:W-:Y:S01]  /*8960*/  FFMA.FTZ R54, R43.reuse, R53, -R54 ;  /* 0x000000352b367223 */ /* 0x040fe20000010836 */
[----:B------:R-:W-:Y:S01]  /*8970*/  FFMA.FTZ R52, R43, R45, R52 ;  /* 0x0000002d2b347223 */ /* 0x000fe20000010034 */
[----:B------:R-:W-:Y:S01]  /*8980*/  FMUL.FTZ R40, R40, R169 ;  /* 0x000000a928287220 */ /* 0x000fe20000410000 */
[----:B------:R-:W-:-:S02]  /*8990*/  IMAD.U32 R53, R42, 0x10000, RZ ;  /* 0x000100002a357824 */ /* 0x000fc400078e00ff */
[----:B------:R-:W-:Y:S01]  /*89a0*/  FFMA.FTZ R35, R36, R169, -R35 ;  /* 0x000000a924237223 */ /* 0x000fe20000010823 */
[----:B------:R-:W-:Y:S02]  /*89b0*/  IMAD.U32 R43, R46, 0x10000, RZ ;  /* 0x000100002e2b7824 */ /* 0x000fe400078e00ff */
[----:B------:R-:W-:Y:S01]  /*89c0*/  FFMA.FTZ R40, R36, R171, R40 ;  /* 0x000000ab24287223 */ /* 0x000fe20000010028 */
        /* <DEDUP_REMOVED lines=9> */
[----:B------:R-:W-:Y:S01]  /*8a60*/  FMUL.FTZ R36, R42, R46 ;  /* 0x0000002e2a247220 */ /* 0x000fe20000410000 */
[----:B------:R-:W-:Y:S02]  /*8a70*/  LOP3.LUT R38, R38, 0xffff0000, RZ, 0xc0, !PT ;  /* 0xffff000026267812 */ /* 0x000fe400078ec0ff */
[----:B------:R-:W-:Y:S01]  /*8a80*/  F2FP.BF16.F32.PACK_AB R33, R33, R81 ;  /* 0x000000512121723e */ /* 0x000fe200000010ff */
[----:B------:R-:W-:Y:S01]  /*8a90*/  FMUL.FTZ R42, R42, R34 ;  /* 0x000000222a2a7220 */ /* 0x000fe20000410000 */
[----:B------:R-:W-:Y:S01]  /*8aa0*/  F2FP.BF16.F32.PACK_AB R32, R32, R82 ;  /* 0x000000522020723e */ /* 0x000fe200000010ff */
[C---:B------:R-:W-:Y:S01]  /*8ab0*/  FFMA.FTZ R36, R38.reuse, R34, -R36 ;  /* 0x0000002226247223 */ /* 0x040fe20000010824 */
[----:B------:R-:W-:Y:S01]  /*8ac0*/  F2FP.BF16.F32.PACK_AB R35, R35, R54 ;  /* 0x000000362323723e */ /* 0x000fe200000010ff */
[----:B------:R-:W-:Y:S01]  /*8ad0*/  FFMA.FTZ R42, R38, R46, R42 ;  /* 0x0000002e262a7223 */ /* 0x000fe2000001002a */
[----:B------:R-:W-:Y:S01]  /*8ae0*/  F2FP.BF16.F32.PACK_AB R43, R37, R41 ;  /* 0x00000029252b723e */ /* 0x000fe200000010ff */
[----:B------:R-:W-:Y:S01]  /*8af0*/  IMAD.MOV.U32 R37, RZ, RZ, R33 ;  /* 0x000000ffff257224 */ /* 0x000fe200078e0021 */
[----:B------:R-:W-:Y:S01]  /*8b00*/  F2FP.BF16.F32.PACK_AB R47, R36, R47 ;  /* 0x0000002f242f723e */ /* 0x000fe200000010ff */
[----:B------:R-:W-:Y:S01]  /*8b10*/  IMAD.MOV.U32 R36, RZ, RZ, R35 ;  /* 0x000000ffff247224 */ /* 0x000fe200078e0023 */
[----:B------:R-:W-:Y:S01]  /*8b20*/  F2FP.BF16.F32.PACK_AB R39, R39, R44 ;  /* 0x0000002c2727723e */ /* 0x000fe200000010ff */
[----:B------:R-:W-:Y:S01]  /*8b30*/  IMAD.MOV.U32 R41, RZ, RZ, R32 ;  /* 0x000000ffff297224 */ /* 0x000fe200078e0020 */
[----:B------:R-:W-:Y:S01]  /*8b40*/  F2FP.BF16.F32.PACK_AB R40, R40, R52 ;  /* 0x000000342828723e */ /* 0x000fe200000010ff */
[----:B------:R-:W-:Y:S01]  /*8b50*/  IMAD.MOV.U32 R38, RZ, RZ, R47 ;  /* 0x000000ffff267224 */ /* 0x000fe200078e002f */
[----:B------:R-:W-:-:S07]  /*8b60*/  F2FP.BF16.F32.PACK_AB R42, R42, R53 ;  /* 0x000000352a2a723e */ /* 0x000fce00000010ff */
.L_x_2561:
[----:B------:R-:W-:Y:S05]  /*8b70*/  BSYNC B2 ;  /* 0x0000000000027941 */ /* 0x000fea0003800000 */
.L_x_2560:
[----:B--2---:R4:W-:Y:S04]  /*8b80*/  STG.E.128 desc[UR60][R48.64], R36 ;  /* 0x0000002430007986 */ /* 0x0049e8000c101d3c */
[----:B0-----:R4:W-:Y:S02]  /*8b90*/  @!P4 STG.E.128 desc[UR60][R50.64], R40 ;  /* 0x000000283200c986 */ /* 0x0019e4000c101d3c */
.L_x_2551:
[----:B------:R-:W-:Y:S05]  /*8ba0*/  BSYNC B1 ;  /* 0x0000000000017941 */ /* 0x000fea0003800000 */
.L_x_2550:
        /* <DEDUP_REMOVED lines=18> */
[----:B------:R-:W-:Y:S01]  /*8cd0*/  LEA.HI R38, R38, R34, RZ, 0x3 ;  /* 0x0000002226267211 */ /* 0x000fe200078f18ff */
[----:B------:R-:W-:Y:S01]  /*8ce0*/  IMAD R34, R16, 0x6000, R138 ;  /* 0x0000600010227824 */ /* 0x000fe200078e028a */
[----:B------:R-:W-:-:S03]  /*8cf0*/  ISETP.GE.AND P3, PT, R36, R142, PT ;  /* 0x0000008e2400720c */ /* 0x000fc60003f66270 */
[----:B------:R-:W-:Y:S02]  /*8d00*/  IMAD.SHL.U32 R38, R38, 0x400, RZ ;  /* 0x0000040026267824 */ /* 0x000fe400078e00ff */
[----:B------:R-:W-:-:S03]  /*8d10*/  IMAD R34, R34, 0x2, R2 ;  /* 0x0000000222227824 */ /* 0x000fc600078e0202 */
[----:B------:R-:W-:-:S05]  /*8d20*/  LOP3.LUT R38, R38, 0x7fffe000, RZ, 0xc0, !PT ;  /* 0x7fffe00026267812 */ /* 0x000fca00078ec0ff */
[--C-:B------:R-:W-:Y:S02]  /*8d30*/  @!P3 SHF.R.S32.HI R32, RZ, 0x1f, R36.reuse ;  /* 0x0000001fff20b819 */ /* 0x100fe40000011424 */
[--C-:B------:R-:W-:Y:S02]  /*8d40*/  @!P3 IADD3 R33, P4, P5, R92, R124, R36.reuse ;  /* 0x0000007c5c21b210 */ /* 0x100fe40007d9e024 */
[----:B------:R-:W-:Y:S02]  /*8d50*/  LOP3.LUT R36, R194, 0x38, R36, 0xf8, !PT ;  /* 0x00000038c2247812 */ /* 0x000fe400078ef824 */
[----:B------:R-:W-:Y:S02]  /*8d60*/  @!P3 IADD3.X R32, R89, R44, R32, P4, P5 ;  /* 0x0000002c5920b210 */ /* 0x000fe400027ea420 */
[----:B------:R-:W-:Y:S02]  /*8d70*/  LOP3.LUT R36, R36, R39, RZ, 0x3c, !PT ;  /* 0x0000002724247212 */ /* 0x000fe400078e3cff */
[----:B------:R-:W-:-:S02]  /*8d80*/  LEA R40, P4, R35, R114, 0x1 ;  /* 0x0000007223287211 */ /* 0x000fc400078808ff */
[----:B------:R-:W-:Y:S02]  /*8d90*/  IADD3 R36, R36, R38, R198 ;  /* 0x0000002624247210 */ /* 0x000fe40007ffe0c6 */
[----:B------:R-:W-:Y:S02]  /*8da0*/  LEA.HI.X R41, R35, R115, R37, 0x1, P4 ;  /* 0x0000007323297211 */ /* 0x000fe400020f0c25 */
[----:B------:R-:W-:Y:S01]  /*8db0*/  @!P3 LEA R42, P4, R33, R114, 0x1 ;  /* 0x00000072212ab211 */ /* 0x000fe200078808ff */
[----:B------:R-:W-:-:S03]  /*8dc0*/  IMAD R36, R16, 0x6000, R36 ;  /* 0x0000600010247824 */ /* 0x000fc600078e0224 */
[----:B------:R-:W-:Y:S01]  /*8dd0*/  @!P3 LEA.HI.X R43, R33, R115, R32, 0x1, P4 ;  /* 0x00000073212bb211 */ /* 0x000fe200020f0c20 */
[----:B------:R-:W-:Y:S01]  /*8de0*/  IMAD R36, R36, 0x2, R2 ;  /* 0x0000000224247824 */ /* 0x000fe200078e0202 */
[----:B------:R-:W0:Y:S01]  /*8df0*/  LDS.128 R32, [R34+0x1c400] ;  /* 0x01c4000022207984 */ /* 0x000e220000000c00 */
[----:B------:R-:W-:-:S04]  /*8e00*/  ISETP.GE.AND P4, PT, R18, R117, PT ;  /* 0x000000751200720c */ /* 0x000fc80003f86270 */
[----:B------:R-:W2:Y:S09]  /*8e10*/  LDS.128 R36, [R36+0x1c400] ;  /* 0x01c4000024247984 */ /* 0x000eb20000000c00 */
[----:B------:R-:W-:Y:S05]  /*8e20*/  @P4 BRA `(.L_x_2565) ;  /* 0x00000004006c4947 */ /* 0x000fea0003800000 */
[----:B------:R-:W-:Y:S01]  /*8e30*/  SHF.R.U32.HI R49, RZ, 0x10, R77 ;  /* 0x00000010ff317819 */ /* 0x000fe2000001164d */
[----:B--2---:R-:W-:Y:S01]  /*8e40*/  IMAD.U32 R47, R37, 0x10000, RZ ;  /* 0x00010000252f7824 */ /* 0x004fe200078e00ff */
[----:B------:R-:W-:Y:S01]  /*8e50*/  SHF.R.U32.HI R45, RZ, 0x10, R65 ;  /* 0x00000010ff2d7819 */ /* 0x000fe20000011641 */
[----:B0-----:R-:W-:Y:S01]  /*8e60*/  IMAD.U32 R52, R33, 0x10000, RZ ;  /* 0x0001000021347824 */ /* 0x001fe200078e00ff */
[----:B------:R-:W-:Y:S01]  /*8e70*/  PRMT R49, R167, 0x5432, R49 ;  /* 0x00005432a7317816 */ /* 0x000fe20000000031 */
[----:B------:R-:W-:Y:S01]  /*8e80*/  IMAD.U32 R54, R35, 0x10000, RZ ;  /* 0x0001000023367824 */ /* 0x000fe200078e00ff */
[----:B------:R-:W-:Y:S02]  /*8e90*/  PRMT R45, R165, 0x5432, R45 ;  /* 0x00005432a52d7816 */ /* 0x000fe4000000002d */
[----:B------:R-:W-:Y:S01]  /*8ea0*/  LOP3.LUT R37, R37, 0xffff0000, RZ, 0xc0, !PT ;  /* 0xffff000025257812 */ /* 0x000fe200078ec0ff */
[C---:B------:R-:W-:Y:S01]  /*8eb0*/  IMAD.U32 R50, R49.reuse, 0x10000, RZ ;  /* 0x0001000031327824 */ /* 0x040fe200078e00ff */
[----:B------:R-:W-:Y:S01]  /*8ec0*/  LOP3.LUT R49, R49, 0xffff0000, RZ, 0xc0, !PT ;  /* 0xffff000031317812 */ /* 0x000fe200078ec0ff */
[----:B------:R-:W-:Y:S01]  /*8ed0*/  IMAD.U32 R48, R45, 0x10000, RZ ;  /* 0x000100002d307824 */ /* 0x000fe200078e00ff */
[----:B------:R-:W-:Y:S01]  /*8ee0*/  SHF.R.U64 R53, R78, 0x10, R79 ;  /* 0x000000104e357819 */ /* 0x000fe2000000124f */
[C---:B------:R-:W-:Y:S01]  /*8ef0*/  FMUL.FTZ R51, R47.reuse, R50 ;  /* 0x000000322f337220 */ /* 0x040fe20000410000 */
[----:B------:R-:W-:Y:S01]  /*8f00*/  SHF.R.U64 R46, R66, 0x10, R67 ;  /* 0x00000010422e7819 */ /* 0x000fe20000001243 */
[-C--:B------:R-:W-:Y:S01]  /*8f10*/  FMUL.FTZ R47, R47, R48.reuse ;  /* 0x000000302f2f7220 */ /* 0x080fe20000410000 */
[----:B------:R-:W-:Y:S01]  /*8f20*/  SHF.R.U32.HI R78, RZ, 0x10, R79 ;  /* 0x00000010ff4e7819 */ /* 0x000fe2000001164f */
[C---:B------:R-:W-:Y:S01]  /*8f30*/  FFMA.FTZ R51, R52.reuse, R48, -R51 ;  /* 0x0000003034337223 */ /* 0x040fe20000010833 */
[----:B------:R-:W-:Y:S01]  /*8f40*/  LOP3.LUT R48, R45, 0xffff0000, RZ, 0xc0, !PT ;  /* 0xffff00002d307812 */ /* 0x000fe200078ec0ff */
[----:B------:R-:W-:Y:S01]  /*8f50*/  FFMA.FTZ R47, R52, R50, R47 ;  /* 0x00000032342f7223 */ /* 0x000fe2000001002f */
[----:B------:R-:W-:Y:S01]  /*8f60*/  SHF.R.U32.HI R66, RZ, 0x10, R67 ;  /* 0x00000010ff427819 */ /* 0x000fe20000011643 */
[-C--:B------:R-:W-:Y:S01]  /*8f70*/  FMUL.FTZ R50, R37, R49.reuse ;  /* 0x0000003125327220 */ /* 0x080fe20000410000 */
[----:B------:R-:W-:Y:S01]  /*8f80*/  LOP3.LUT R45, R33, 0xffff0000, RZ, 0xc0, !PT ;  /* 0xffff0000212d7812 */ /* 0x000fe200078ec0ff */
[-C--:B------:R-:W-:Y:S01]  /*8f90*/  FMUL.FTZ R37, R37, R48.reuse ;  /* 0x0000003025257220 */ /* 0x080fe20000410000 */
[----:B------:R-:W-:Y:S01]  /*8fa0*/  PRMT R78, R166, 0x5432, R78 ;  /* 0x00005432a64e7816 */ /* 0x000fe2000000004e */
[----:B------:R-:W-:Y:S01]  /*8fb0*/  IMAD.U32 R33, R32, 0x10000, RZ ;  /* 0x0001000020217824 */ /* 0x000fe200078e00ff */
[----:B------:R-:W-:Y:S01]  /*8fc0*/  PRMT R66, R164, 0x5432, R66 ;  /* 0x00005432a4427816 */ /* 0x000fe20000000042 */
[C---:B------:R-:W-:Y:S01]  /*8fd0*/  FFMA.FTZ R50, R45.reuse, R48, -R50 ;  /* 0x000000302d327223 */ /* 0x040fe20000010832 */
[----:B------:R-:W-:Y:S01]  /*8fe0*/  FFMA.FTZ R37, R45, R49, R37 ;  /* 0x000000312d257223 */ /* 0x000fe20000010025 */
[C---:B------:R-:W-:Y:S01]  /*8ff0*/  IMAD.U32 R45, R39.reuse, 0x10000, RZ ;  /* 0x00010000272d7824 */ /* 0x040fe200078e00ff */
[----:B------:R-:W-:Y:S01]  /*9000*/  LOP3.LUT R39, R39, 0xffff0000, RZ, 0xc0, !PT ;  /* 0xffff000027277812 */ /* 0x000fe200078ec0ff */
[C---:B------:R-:W-:Y:S01]  /*9010*/  IMAD.U32 R49, R78.reuse, 0x10000, RZ ;  /* 0x000100004e317824 */ /* 0x040fe200078e00ff */
[----:B------:R-:W-:Y:S01]  /*9020*/  LOP3.LUT R78, R78, 0xffff0000, RZ, 0xc0, !PT ;  /* 0xffff00004e4e7812 */ /* 0x000fe200078ec0ff */
[----:B------:R-:W-:Y:S01]  /*9030*/  IMAD.U32 R52, R66, 0x10000, RZ ;  /* 0x0001000042347824 */ /* 0x000fe200078e00ff */
[----:B------:R-:W-:Y:S01]  /*9040*/  SHF.R.U64 R76, R76, 0x10, R77 ;  /* 0x000000104c4c7819 */ /* 0x000fe2000000124d */
[CC--:B------:R-:W-:Y:S01]  /*9050*/  FMUL.FTZ R55, R45.reuse, R49.reuse ;  /* 0x000000312d377220 */ /* 0x0c0fe20000410000 */
[----:B------:R-:W-:Y:S01]  /*9060*/  LOP3.LUT R66, R66, 0xffff0000, RZ, 0xc0, !PT ;  /* 0xffff000042427812 */ /* 0x000fe200078ec0ff */
[-C--:B------:R-:W-:Y:S01]  /*9070*/  FMUL.FTZ R45, R45, R52.reuse ;  /* 0x000000342d2d7220 */ /* 0x080fe20000410000 */
[----:B------:R-:W-:Y:S01]  /*9080*/  SHF.R.U64 R64, R64, 0x10, R65 ;  /* 0x0000001040407819 */ /* 0x000fe20000001241 */
[C---:B------:R-:W-:Y:S01]  /*9090*/  FFMA.FTZ R55, R54.reuse, R52, -R55 ;  /* 0x0000003436377223 */ /* 0x040fe20000010837 */
[----:B------:R-:W-:Y:S01]  /*90a0*/  PRMT R76, R167, 0x5410, R76 ;  /* 0x00005410a74c7816 */ /* 0x000fe2000000004c */
[----:B------:R-:W-:Y:S01]  /*90b0*/  FFMA.FTZ R45, R54, R49, R45 ;  /* 0x00000031362d7223 */ /* 0x000fe2000001002d */
[----:B------:R-:W-:Y:S01]  /*90c0*/  LOP3.LUT R49, R35, 0xffff0000, RZ, 0xc0, !PT ;  /* 0xffff000023317812 */ /* 0x000fe200078ec0ff */
[C---:B------:R-:W-:Y:S01]  /*90d0*/  FMUL.FTZ R54, R39.reuse, R78 ;  /* 0x0000004e27367220 */ /* 0x040fe20000410000 */
[----:B------:R-:W-:Y:S01]  /*90e0*/  FMUL.FTZ R39, R39, R66 ;  /* 0x0000004227277220 */ /* 0x000fe20000410000 */
[----:B------:R-:W-:Y:S01]  /*90f0*/  PRMT R64, R165, 0x5410, R64 ;  /* 0x00005410a5407816 */ /* 0x000fe20000000040 */
[----:B------:R-:W-:-:S02]  /*9100*/  IMAD.U32 R48, R36, 0x10000, RZ ;  /* 0x0001000024307824 */ /* 0x000fc400078e00ff */
[C---:B------:R-:W-:Y:S01]  /*9110*/  FFMA.FTZ R54, R49.reuse, R66, -R54 ;  /* 0x0000004231367223 */ /* 0x040fe20000010836 */
[----:B------:R-:W-:Y:S01]  /*9120*/  FFMA.FTZ R39, R49, R78, R39 ;  /* 0x0000004e31277223 */ /* 0x000fe20000010027 */
[----:B------:R-:W-:Y:S01]  /*9130*/  IMAD.U32 R65, R76, 0x10000, RZ ;  /* 0x000100004c417824 */ /* 0x000fe200078e00ff */
[C---:B------:R-:W-:Y:S01]  /*9140*/  LOP3.LUT R66, R64.reuse, 0xffff0000, RZ, 0xc0, !PT ;  /* 0xffff000040427812 */ /* 0x040fe200078ec0ff */
[----:B------:R-:W-:Y:S01]  /*9150*/  IMAD.U32 R49, R64, 0x10000, RZ ;  /* 0x0001000040317824 */ /* 0x000fe200078e00ff */
[----:B------:R-:W-:Y:S01]  /*9160*/  LOP3.LUT R36, R36, 0xffff0000, RZ, 0xc0, !PT ;  /* 0xffff000024247812 */ /* 0x000fe200078ec0ff */
[----:B------:R-:W-:Y:S01]  /*9170*/  FMUL.FTZ R64, R48, R65 ;  /* 0x0000004130407220 */ /* 0x000fe20000410000 */
[----:B------:R-:W-:Y:S01]  /*9180*/  LOP3.LUT R76, R76, 0xffff0000, RZ, 0xc0, !PT ;  /* 0xffff00004c4c7812 */ /* 0x000fe200078ec0ff */
[-C--:B------:R-:W-:Y:S01]  /*9190*/  FMUL.FTZ R48, R48, R49.reuse ;  /* 0x0000003130307220 */ /* 0x080fe20000410000 */
[----:B------:R-:W-:Y:S01]  /*91a0*/  PRMT R53, R166, 0x5410, R53 ;  /* 0x00005410a6357816 */ /* 0x000fe20000000035 */
[C---:B------:R-:W-:Y:S01]  /*91b0*/  FFMA.FTZ R64, R33.reuse, R49, -R64 ;  /* 0x0000003121407223 */ /* 0x040fe20000010840 */
[----:B------:R-:W-:Y:S01]  /*91c0*/  PRMT R46, R164, 0x5410, R46 ;  /* 0x00005410a42e7816 */ /* 0x000fe2000000002e */
[----:B------:R-:W-:Y:S01]  /*91d0*/  FMUL.FTZ R67, R36, R76 ;  /* 0x0000004c24437220 */ /* 0x000fe20000410000 */
[----:B------:R-:W-:Y:S01]  /*91e0*/  LOP3.LUT R32, R32, 0xffff0000, RZ, 0xc0, !PT ;  /* 0xffff000020207812 */ /* 0x000fe200078ec0ff */
[----:B------:R-:W-:Y:S01]  /*91f0*/  FFMA.FTZ R48, R33, R65, R48 ;  /* 0x0000004121307223 */ /* 0x000fe20000010030 */
[----:B------:R-:W-:-:S02]  /*9200*/  IMAD.U32 R52, R38, 0x10000, RZ ;  /* 0x0001000026347824 */ /* 0x000fc400078e00ff */
[-C--:B------:R-:W-:Y:S01]  /*9210*/  FMUL.FTZ R36, R36, R66.reuse ;  /* 0x0000004224247220 */ /* 0x080fe20000410000 */
[C---:B------:R-:W-:Y:S01]  /*9220*/  IMAD.U32 R33, R53.reuse, 0x10000, RZ ;  /* 0x0001000035217824 */ /* 0x040fe200078e00ff */
[----:B------:R-:W-:Y:S01]  /*9230*/  LOP3.LUT R38, R38, 0xffff0000, RZ, 0xc0, !PT ;  /* 0xffff000026267812 */ /* 0x000fe200078ec0ff */
[----:B------:R-:W-:Y:S01]  /*9240*/  IMAD.U32 R49, R46, 0x10000, RZ ;  /* 0x000100002e317824 */ /* 0x000fe200078e00ff */
[----:B------:R-:W-:Y:S01]  /*9250*/  LOP3.LUT R53, R53, 0xffff0000, RZ, 0xc0, !PT ;  /* 0xffff000035357812 */ /* 0x000fe200078ec0ff */
[----:B------:R-:W-:Y:S01]  /*9260*/  IMAD.U32 R35, R34, 0x10000, RZ ;  /* 0x0001000022237824 */ /* 0x000fe200078e00ff */
[----:B------:R-:W-:Y:S01]  /*9270*/  LOP3.LUT R46, R46, 0xffff0000, RZ, 0xc0, !PT ;  /* 0xffff00002e2e7812 */ /* 0x000fe200078ec0ff */
[C---:B------:R-:W-:Y:S01]  /*9280*/  FFMA.FTZ R67, R32.reuse, R66, -R67 ;  /* 0x0000004220437223 */ /* 0x040fe20000010843 */
[----:B------:R-:W-:Y:S01]  /*9290*/  FFMA.FTZ R36, R32, R76, R36 ;  /* 0x0000004c20247223 */ /* 0x000fe20000010024 */
[----:B------:R-:W-:Y:S01]  /*92a0*/  LOP3.LUT R34, R34, 0xffff0000, RZ, 0xc0, !PT ;  /* 0xffff000022227812 */ /* 0x000fe200078ec0ff */
[C---:B------:R-:W-:Y:S01]  /*92b0*/  FMUL.FTZ R32, R52.reuse, R33 ;  /* 0x0000002134207220 */ /* 0x040fe20000410000 */
[----:B------:R-:W-:Y:S01]  /*92c0*/  FMUL.FTZ R65, R52, R49 ;  /* 0x0000003134417220 */ /* 0x000fe20000410000 */
        /* <DEDUP_REMOVED lines=16> */
[----:B------:R-:W-:-:S07]  /*93d0*/  F2FP.BF16.F32.PACK_AB R38, R38, R65 ;  /* 0x000000412626723e */ /* 0x000fce00000010ff */
.L_x_2565:
[----:B------:R-:W-:Y:S05]  /*93e0*/  BSYNC B2 ;  /* 0x0000000000027941 */ /* 0x000fea0003800000 */
.L_x_2564:
[----:B0-----:R0:W-:Y:S04]  /*93f0*/  STG.E.128 desc[UR60][R40.64], R32 ;  /* 0x0000002028007986 */ /* 0x0011e8000c101d3c */
[----:B--2---:R0:W-:Y:S02]  /*9400*/  @!P3 STG.E.128 desc[UR60][R42.64], R36 ;  /* 0x000000242a00b986 */ /* 0x0041e4000c101d3c */
.L_x_2563:
[----:B------:R-:W-:Y:S05]  /*9410*/  BSYNC B1 ;  /* 0x0000000000017941 */ /* 0x000fea0003800000 */
.L_x_2562:
[----:B------:R-:W-:Y:S01]  /*9420*/  ISETP.NE.AND P3, PT, R10, RZ, PT ;  /* 0x000000ff0a00720c */ /* 0x000fe20003f65270 */
[----:B------:R-:W-:-:S12]  /*9430*/  BSSY B1, `(.L_x_2566) ;  /* 0x0000081000017945 */ /* 0x000fd80003800000 */
[----:B------:R-:W-:Y:S05]  /*9440*/  @!P3 BRA `(.L_x_2567) ;  /* 0x0000000400fcb947 */ /* 0x000fea0003800000 */
[----:B0-----:R-:W-:Y:S01]  /*9450*/  SEL R32, R120, R144, !P1 ;  /* 0x0000009078207207 */ /* 0x001fe20004800000 */
[----:B------:R-:W-:Y:S01]  /*9460*/  BSSY B2, `(.L_x_2568) ;  /* 0x000007b000027945 */ /* 0x000fe20003800000 */
[----:B---34-:R-:W-:Y:S02]  /*9470*/  IADD3 R36, P3, P4, R92, R124, R13 ;  /* 0x0000007c5c247210 */ /* 0x018fe40007c7e00d */
[----:B------:R-:W-:Y:S02]  /*9480*/  SHF.R.S32.HI R33, RZ, 0x1f, R32 ;  /* 0x0000001fff217819 */ /* 0x000fe40000011420 */
[----:B------:R-:W-:Y:S02]  /*9490*/  IADD3.X R38, R89, R44, R108, P3, P4 ;  /* 0x0000002c59267210 */ /* 0x000fe40001fe846c */
[----:B------:R-:W-:Y:S02]  /*94a0*/  LEA.HI R32, R33, R32, RZ, 0x4 ;  /* 0x0000002021207211 */ /* 0x000fe400078f20ff */
[----:B------:R-:W-:-:S02]  /*94b0*/  SHF.R.U32.HI R39, RZ, 0x3, R194 ;  /* 0x00000003ff277819 */ /* 0x000fc400000116c2 */
[----:B------:R-:W-:-:S04]  /*94c0*/  LEA.HI.SX32 R34, R32, R111, 0x1c ;  /* 0x0000006f20227211 */ /* 0x000fc800078fe2ff */
[----:B------:R-:W-:Y:S01]  /*94d0*/  SHF.R.S32.HI R37, RZ, 0x1f, R34 ;  /* 0x0000001fff257819 */ /* 0x000fe20000011422 */
[----:B------:R-:W-:-:S03]  /*94e0*/  IMAD.SHL.U32 R35, R34, 0x8, RZ ;  /* 0x0000000822237824 */ /* 0x000fc600078e00ff */
[----:B------:R-:W-:Y:S02]  /*94f0*/  LEA.HI R37, R37, R34, RZ, 0x3 ;  /* 0x0000002225257211 */ /* 0x000fe400078f18ff */
[----:B------:R-:W-:Y:S02]  /*9500*/  ISETP.GE.AND P3, PT, R35, R142, PT ;  /* 0x0000008e2300720c */ /* 0x000fe40003f66270 */
[----:B------:R-:W-:Y:S01]  /*9510*/  LOP3.LUT R34, R194, 0x38, R35, 0xf8, !PT ;  /* 0x00000038c2227812 */ /* 0x000fe200078ef823 */
[----:B------:R-:W-:-:S05]  /*9520*/  IMAD.SHL.U32 R37, R37, 0x400, RZ ;  /* 0x0000040025257824 */ /* 0x000fca00078e00ff */
[----:B------:R-:W-:-:S05]  /*9530*/  LOP3.LUT R37, R37, 0x7fffe000, RZ, 0xc0, !PT ;  /* 0x7fffe00025257812 */ /* 0x000fca00078ec0ff */
[--C-:B------:R-:W-:Y:S02]  /*9540*/  @!P3 SHF.R.S32.HI R33, RZ, 0x1f, R35.reuse ;  /* 0x0000001fff21b819 */ /* 0x100fe40000011423 */
[----:B------:R-:W-:Y:S02]  /*9550*/  @!P3 IADD3 R32, P4, P5, R92, R124, R35 ;  /* 0x0000007c5c20b210 */ /* 0x000fe40007d9e023 */
[----:B------:R-:W-:Y:S02]  /*9560*/  LOP3.LUT R35, R34, R39, RZ, 0x3c, !PT ;  /* 0x0000002722237212 */ /* 0x000fe400078e3cff */
[----:B------:R-:W-:Y:S02]  /*9570*/  @!P3 IADD3.X R33, R89, R44, R33, P4, P5 ;  /* 0x0000002c5921b210 */ /* 0x000fe400027ea421 */
[----:B------:R-:W-:Y:S01]  /*9580*/  IADD3 R37, R35, R37, R198 ;  /* 0x0000002523257210 */ /* 0x000fe20007ffe0c6 */
[----:B------:R-:W-:Y:S01]  /*9590*/  IMAD R35, R16, 0x6000, R136 ;  /* 0x0000600010237824 */ /* 0x000fe200078e0288 */
[----:B------:R-:W-:-:S03]  /*95a0*/  LEA R40, P4, R36, R114, 0x1 ;  /* 0x0000007224287211 */ /* 0x000fc600078808ff */
        /* <DEDUP_REMOVED lines=22> */
[----:B------:R-:W-:Y:S01]  /*9710*/  SHF.R.U64 R48, R74, 0x10, R75 ;  /* 0x000000104a307819 */ /* 0x000fe2000000124b */
[----:B------:R-:W-:Y:S01]  /*9720*/  IMAD.U32 R66, R60, 0x10000, RZ ;  /* 0x000100003c427824 */ /* 0x000fe200078e00ff */
[----:B------:R-:W-:Y:S01]  /*9730*/  SHF.R.U64 R46, R62, 0x10, R63 ;  /* 0x000000103e2e7819 */ /* 0x000fe2000000123f */
[----:B------:R-:W-:Y:S01]  /*9740*/  IMAD.U32 R64, R72, 0x10000, RZ ;  /* 0x0001000048407824 */ /* 0x000fe200078e00ff */
[----:B------:R-:W-:-:S02]  /*9750*/  SHF.R.U32.HI R74, RZ, 0x10, R75 ;  /* 0x00000010ff4a7819 */ /* 0x000fc4000001164b */
[----:B------:R-:W-:Y:S01]  /*9760*/  SHF.R.U32.HI R62, RZ, 0x10, R63 ;  /* 0x00000010ff3e7819 */ /* 0x000fe2000001163f */
[----:B------:R-:W-:Y:S01]  /*9770*/  FMUL.FTZ R76, R51, R64 ;  /* 0x00000040334c7220 */ /* 0x000fe20000410000 */
[----:B------:R-:W-:Y:S02]  /*9780*/  PRMT R157, R157, 0x5410, R47 ;  /* 0x000054109d9d7816 */ /* 0x000fe4000000002f */
[----:B------:R-:W-:Y:S01]  /*9790*/  LOP3.LUT R52, R37, 0xffff0000, RZ, 0xc0, !PT ;  /* 0xffff000025347812 */ /* 0x000fe200078ec0ff */
[-C--:B------:R-:W-:Y:S01]  /*97a0*/  FFMA.FTZ R76, R49, R66.reuse, -R76 ;  /* 0x00000042314c7223 */ /* 0x080fe2000001084c */
[----:B------:R-:W-:Y:S01]  /*97b0*/  LOP3.LUT R47, R72, 0xffff0000, RZ, 0xc0, !PT ;  /* 0xffff0000482f7812 */ /* 0x000fe200078ec0ff */
[----:B------:R-:W-:Y:S01]  /*97c0*/  FMUL.FTZ R72, R51, R66 ;  /* 0x0000004233487220 */ /* 0x000fe20000410000 */
[----:B------:R-:W-:Y:S01]  /*97d0*/  PRMT R74, R156, 0x5432, R74 ;  /* 0x000054329c4a7816 */ /* 0x000fe2000000004a */
[----:B------:R-:W-:Y:S01]  /*97e0*/  IMAD.U32 R37, R36, 0x10000, RZ ;  /* 0x0001000024257824 */ /* 0x000fe200078e00ff */
[----:B------:R-:W-:Y:S01]  /*97f0*/  PRMT R62, R154, 0x5432, R62 ;  /* 0x000054329a3e7816 */ /* 0x000fe2000000003e */
[----:B------:R-:W-:Y:S01]  /*9800*/  FMUL.FTZ R65, R52, R47 ;  /* 0x0000002f34417220 */ /* 0x000fe20000410000 */
[----:B------:R-:W-:Y:S01]  /*9810*/  LOP3.LUT R50, R33, 0xffff0000, RZ, 0xc0, !PT ;  /* 0xffff000021327812 */ /* 0x000fe200078ec0ff */
[----:B------:R-:W-:Y:S01]  /*9820*/  IMAD.U32 R51, R74, 0x10000, RZ ;  /* 0x000100004a337824 */ /* 0x000fe200078e00ff */
[----:B------:R-:W-:Y:S01]  /*9830*/  LOP3.LUT R63, R60, 0xffff0000, RZ, 0xc0, !PT ;  /* 0xffff00003c3f7812 */ /* 0x000fe200078ec0ff */
[----:B------:R-:W-:-:S02]  /*9840*/  IMAD.U32 R60, R62, 0x10000, RZ ;  /* 0x000100003e3c7824 */ /* 0x000fc400078e00ff */
[----:B------:R-:W-:Y:S01]  /*9850*/  FFMA.FTZ R72, R49, R64, R72 ;  /* 0x0000004031487223 */ /* 0x000fe20000010048 */
[----:B------:R-:W-:Y:S01]  /*9860*/  LOP3.LUT R39, R39, 0xffff0000, RZ, 0xc0, !PT ;  /* 0xffff000027277812 */ /* 0x000fe200078ec0ff */
[----:B------:R-:W-:Y:S02]  /*9870*/  IMAD.U32 R33, R32, 0x10000, RZ ;  /* 0x0001000020217824 */ /* 0x000fe400078e00ff */
[-C--:B------:R-:W-:Y:S01]  /*9880*/  FMUL.FTZ R67, R52, R63.reuse ;  /* 0x0000003f34437220 */ /* 0x080fe20000410000 */
[----:B------:R-:W-:Y:S01]  /*9890*/  FFMA.FTZ R49, R50, R63, -R65 ;  /* 0x0000003f32317223 */ /* 0x000fe20000010841 */
[C---:B------:R-:W-:Y:S01]  /*98a0*/  FMUL.FTZ R63, R55.reuse, R51 ;  /* 0x00000033373f7220 */ /* 0x040fe20000410000 */
[----:B------:R-:W-:Y:S01]  /*98b0*/  LOP3.LUT R74, R74, 0xffff0000, RZ, 0xc0, !PT ;  /* 0xffff00004a4a7812 */ /* 0x000fe200078ec0ff */
[-C--:B------:R-:W-:Y:S01]  /*98c0*/  FMUL.FTZ R52, R55, R60.reuse ;  /* 0x0000003c37347220 */ /* 0x080fe20000410000 */
[----:B------:R-:W-:Y:S01]  /*98d0*/  PRMT R45, R155, 0x5410, R45 ;  /* 0x000054109b2d7816 */ /* 0x000fe2000000002d */
[----:B------:R-:W-:Y:S01]  /*98e0*/  FFMA.FTZ R47, R50, R47, R67 ;  /* 0x0000002f322f7223 */ /* 0x000fe20000010043 */
[----:B------:R-:W-:Y:S01]  /*98f0*/  LOP3.LUT R62, R62, 0xffff0000, RZ, 0xc0, !PT ;  /* 0xffff00003e3e7812 */ /* 0x000fe200078ec0ff */
[C---:B------:R-:W-:Y:S01]  /*9900*/  FFMA.FTZ R50, R54.reuse, R60, -R63 ;  /* 0x0000003c36327223 */ /* 0x040fe2000001083f */
[----:B------:R-:W-:Y:S01]  /*9910*/  LOP3.LUT R35, R35, 0xffff0000, RZ, 0xc0, !PT ;  /* 0xffff000023237812 */ /* 0x000fe200078ec0ff */
[----:B------:R-:W-:Y:S01]  /*9920*/  FFMA.FTZ R51, R54, R51, R52 ;  /* 0x0000003336337223 */ /* 0x000fe20000010034 */
[----:B------:R-:W-:Y:S01]  /*9930*/  FMUL.FTZ R60, R39, R74 ;  /* 0x0000004a273c7220 */ /* 0x000fe20000410000 */
[----:B------:R-:W-:Y:S01]  /*9940*/  IMAD.U32 R52, R157, 0x10000, RZ ;  /* 0x000100009d347824 */ /* 0x000fe200078e00ff */
[----:B------:R-:W-:Y:S01]  /*9950*/  LOP3.LUT R36, R36, 0xffff0000, RZ, 0xc0, !PT ;  /* 0xffff000024247812 */ /* 0x000fe200078ec0ff */
[----:B------:R-:W-:-:S02]  /*9960*/  IMAD.U32 R54, R45, 0x10000, RZ ;  /* 0x000100002d367824 */ /* 0x000fc400078e00ff */
[-C--:B------:R-:W-:Y:S01]  /*9970*/  FMUL.FTZ R64, R39, R62.reuse ;  /* 0x0000003e27407220 */ /* 0x080fe20000410000 */
[----:B------:R-:W-:Y:S01]  /*9980*/  LOP3.LUT R157, R157, 0xffff0000, RZ, 0xc0, !PT ;  /* 0xffff00009d9d7812 */ /* 0x000fe200078ec0ff */
[----:B------:R-:W-:Y:S01]  /*9990*/  FFMA.FTZ R39, R35, R62, -R60 ;  /* 0x0000003e23277223 */ /* 0x000fe2000001083c */
[C---:B------:R-:W-:Y:S01]  /*99a0*/  FMUL.FTZ R60, R37.reuse, R52 ;  /* 0x00000034253c7220 */ /* 0x040fe20000410000 */
[----:B------:R-:W-:Y:S01]  /*99b0*/  LOP3.LUT R32, R32, 0xffff0000, RZ, 0xc0, !PT ;  /* 0xffff000020207812 */ /* 0x000fe200078ec0ff */
[----:B------:R-:W-:Y:S01]  /*99c0*/  FMUL.FTZ R37, R37, R54 ;  /* 0x0000003625257220 */ /* 0x000fe20000410000 */
[----:B------:R-:W-:Y:S01]  /*99d0*/  LOP3.LUT R45, R45, 0xffff0000, RZ, 0xc0, !PT ;  /* 0xffff00002d2d7812 */ /* 0x000fe200078ec0ff */
[----:B------:R-:W-:Y:S01]  /*99e0*/  FFMA.FTZ R74, R35, R74, R64 ;  /* 0x0000004a234a7223 */ /* 0x000fe20000010040 */
[----:B------:R-:W-:Y:S01]  /*99f0*/  PRMT R48, R156, 0x5410, R48 ;  /* 0x000054109c307816 */ /* 0x000fe20000000030 */
[----:B------:R-:W-:Y:S01]  /*9a00*/  FMUL.FTZ R35, R36, R157 ;  /* 0x0000009d24237220 */ /* 0x000fe20000410000 */
[----:B------:R-:W-:Y:S01]  /*9a10*/  PRMT R46, R154, 0x5410, R46 ;  /* 0x000054109a2e7816 */ /* 0x000fe2000000002e */
[C---:B------:R-:W-:Y:S01]  /*9a20*/  FFMA.FTZ R54, R33.reuse, R54, -R60 ;  /* 0x0000003621367223 */ /* 0x040fe2000001083c */
[----:B------:R-:W-:Y:S01]  /*9a30*/  FFMA.FTZ R33, R33, R52, R37 ;  /* 0x0000003421217223 */ /* 0x000fe20000010025 */
[----:B------:R-:W-:Y:S01]  /*9a40*/  LOP3.LUT R38, R38, 0xffff0000, RZ, 0xc0, !PT ;  /* 0xffff000026267812 */ /* 0x000fe200078ec0ff */
[-C--:B------:R-:W-:Y:S01]  /*9a50*/  FMUL.FTZ R55, R36, R45.reuse ;  /* 0x0000002d24377220 */ /* 0x080fe20000410000 */
[----:B------:R-:W-:Y:S01]  /*9a60*/  FFMA.FTZ R35, R32, R45, -R35 ;  /* 0x0000002d20237223 */ /* 0x000fe20000010823 */
[C---:B------:R-:W-:Y:S01]  /*9a70*/  LOP3.LUT R37, R48.reuse, 0xffff0000, RZ, 0xc0, !PT ;  /* 0xffff000030257812 */ /* 0x040fe200078ec0ff */
[----:B------:R-:W-:Y:S01]  /*9a80*/  IMAD.U32 R52, R48, 0x10000, RZ ;  /* 0x0001000030347824 */ /* 0x000fe200078e00ff */
[C---:B------:R-:W-:Y:S01]  /*9a90*/  LOP3.LUT R45, R46.reuse, 0xffff0000, RZ, 0xc0, !PT ;  /* 0xffff00002e2d7812 */ /* 0x040fe200078ec0ff */
[----:B------:R-:W-:-:S02]  /*9aa0*/  IMAD.U32 R36, R46, 0x10000, RZ ;  /* 0x000100002e247824 */ /* 0x000fc400078e00ff */
[----:B------:R-:W-:Y:S01]  /*9ab0*/  FFMA.FTZ R32, R32, R157, R55 ;  /* 0x0000009d20207223 */ /* 0x000fe20000010037 */
[----:B------:R-:W-:Y:S01]  /*9ac0*/  LOP3.LUT R34, R34, 0xffff0000, RZ, 0xc0, !PT ;  /* 0xffff000022227812 */ /* 0x000fe200078ec0ff */
[C---:B------:R-:W-:Y:S01]  /*9ad0*/  FMUL.FTZ R46, R61.reuse, R52 ;  /* 0x000000343d2e7220 */ /* 0x040fe20000410000 */
[C---:B------:R-:W-:Y:S01]  /*9ae0*/  FMUL.FTZ R55, R38.reuse, R37 ;  /* 0x0000002526377220 */ /* 0x040fe20000410000 */
[----:B------:R-:W-:Y:S01]  /*9af0*/  FMUL.FTZ R61, R61, R36 ;  /* 0x000000243d3d7220 */ /* 0x000fe20000410000 */
[-C--:B------:R-:W-:Y:S01]  /*9b00*/  FMUL.FTZ R38, R38, R45.reuse ;  /* 0x0000002d26267220 */ /* 0x080fe20000410000 */
        /* <DEDUP_REMOVED lines=16> */
.L_x_2569:
[----:B------:R-:W-:Y:S05]  /*9c10*/  BSYNC B2 ;  /* 0x0000000000027941 */ /* 0x000fea0003800000 */
.L_x_2568:
[----:B0-----:R0:W-:Y:S04]  /*9c20*/  STG.E.128 desc[UR60][R40.64], R32 ;  /* 0x0000002028007986 */ /* 0x0011e8000c101d3c */
[----:B--2---:R0:W-:Y:S02]  /*9c30*/  @!P3 STG.E.128 desc[UR60][R42.64], R36 ;  /* 0x000000242a00b986 */ /* 0x0041e4000c101d3c */
.L_x_2567:
[----:B------:R-:W-:Y:S05]  /*9c40*/  BSYNC B1 ;  /* 0x0000000000017941 */ /* 0x000fea0003800000 */
.L_x_2566:
[----:B------:R-:W-:-:S13]  /*9c50*/  ISETP.NE.AND P3, PT, R9, RZ, PT ;  /* 0x000000ff0900720c */ /* 0x000fda0003f65270 */
[----:B------:R-:W-:Y:S05]  /*9c60*/  @!P3 BRA `(.L_x_2520) ;  /* 0x0000000800e4b947 */ /* 0x000fea0003800000 */
[----:B0-----:R-:W2:Y:S01]  /*9c70*/  LDL R32, [R1+0x1c] ;  /* 0x00001c0001207983 */ /* 0x001ea20000100800 */
[----:B------:R-:W-:Y:S01]  /*9c80*/  SHF.R.U32.HI R35, RZ, 0x3, R194 ;  /* 0x00000003ff237819 */ /* 0x000fe200000116c2 */
[----:B------:R-:W-:Y:S01]  /*9c90*/  BSSY B1, `(.L_x_2570) ;  /* 0x0000074000017945 */ /* 0x000fe20003800000 */
[----:B--2---:R-:W-:-:S04]  /*9ca0*/  LOP3.LUT P4, RZ, R32, 0x1, RZ, 0xc0, !PT ;  /* 0x0000000120ff7812 */ /* 0x004fc8000788c0ff */
[----:B------:R-:W-:Y:S02]  /*9cb0*/  SEL R144, R120, R144, !P4 ;  /* 0x0000009078907207 */ /* 0x000fe40006000000 */
[----:B---34-:R-:W-:Y:S02]  /*9cc0*/  IADD3 R41, P3, P4, R92, R124, R12 ;  /* 0x0000007c5c297210 */ /* 0x018fe40007c7e00c */
[----:B------:R-:W-:Y:S02]  /*9cd0*/  SHF.R.S32.HI R33, RZ, 0x1f, R144 ;  /* 0x0000001fff217819 */ /* 0x000fe40000011490 */
[----:B------:R-:W-:Y:S02]  /*9ce0*/  IADD3.X R42, R89, R44, R107, P3, P4 ;  /* 0x0000002c592a7210 */ /* 0x000fe40001fe846b */
[----:B------:R-:W-:Y:S02]  /*9cf0*/  LEA.HI R33, R33, R144, RZ, 0x4 ;  /* 0x0000009021217211 */ /* 0x000fe400078f20ff */
[----:B------:R-:W-:-:S02]  /*9d00*/  ISETP.GE.AND P4, PT, R186, R117, PT ;  /* 0x00000075ba00720c */ /* 0x000fc40003f86270 */
[----:B------:R-:W-:Y:S02]  /*9d10*/  LEA.HI.SX32 R33, R33, R110, 0x1c ;  /* 0x0000006e21217211 */ /* 0x000fe400078fe2ff */
[----:B------:R-:W-:Y:S02]  /*9d20*/  LEA R40, P3, R41, R114, 0x1 ;  /* 0x0000007229287211 */ /* 0x000fe400078608ff */
[----:B------:R-:W-:Y:S01]  /*9d30*/  SHF.R.S32.HI R32, RZ, 0x1f, R33 ;  /* 0x0000001fff207819 */ /* 0x000fe20000011421 */
[----:B------:R-:W-:Y:S01]  /*9d40*/  IMAD.SHL.U32 R43, R33, 0x8, RZ ;  /* 0x00000008212b7824 */ /* 0x000fe200078e00ff */
[----:B------:R-:W-:Y:S02]  /*9d50*/  LEA.HI.X R41, R41, R115, R42, 0x1, P3 ;  /* 0x0000007329297211 */ /* 0x000fe400018f0c2a */
        /* <DEDUP_REMOVED lines=17> */
[--C-:B------:R-:W-:Y:S01]  /*9e70*/  SHF.R.U64 R51, R68, 0x10, R69.reuse ;  /* 0x0000001044337819 */ /* 0x100fe20000001245 */
[----:B------:R-:W-:Y:S01]  /*9e80*/  IMAD.U32 R54, R39, 0x10000, RZ ;  /* 0x0001000027367824 */ /* 0x000fe200078e00ff */
[----:B------:R-:W-:Y:S01]  /*9e90*/  SHF.R.U32.HI R69, RZ, 0x10, R69 ;  /* 0x00000010ff457819 */ /* 0x000fe20000011645 */
[----:B------:R-:W-:Y:S01]  /*9ea0*/  IMAD.U32 R48, R35, 0x10000, RZ ;  /* 0x0001000023307824 */ /* 0x000fe200078e00ff */
[----:B------:R-:W-:Y:S02]  /*9eb0*/  SHF.R.U32.HI R57, RZ, 0x10, R57 ;  /* 0x00000010ff397819 */ /* 0x000fe40000011639 */
[----:B------:R-:W-:-:S02]  /*9ec0*/  PRMT R47, R149, 0x5410, R56 ;  /* 0x00005410952f7816 */ /* 0x000fc40000000038 */
[----:B------:R-:W-:Y:S02]  /*9ed0*/  PRMT R49, R150, 0x5410, R49 ;  /* 0x0000541096317816 */ /* 0x000fe40000000031 */
[----:B------:R-:W-:Y:S02]  /*9ee0*/  PRMT R56, R152, 0x5432, R69 ;  /* 0x0000543298387816 */ /* 0x000fe40000000045 */
[----:B------:R-:W-:Y:S02]  /*9ef0*/  PRMT R150, R150, 0x5432, R57 ;  /* 0x0000543296967816 */ /* 0x000fe40000000039 */
[----:B------:R-:W-:Y:S01]  /*9f00*/  SHF.R.U64 R50, R70, 0x10, R71 ;  /* 0x0000001046327819 */ /* 0x000fe20000001247 */
[----:B------:R-:W-:Y:S01]  /*9f10*/  IMAD.U32 R57, R56, 0x10000, RZ ;  /* 0x0001000038397824 */ /* 0x000fe200078e00ff */
[----:B------:R-:W-:Y:S02]  /*9f20*/  SHF.R.U32.HI R58, RZ, 0x10, R59 ;  /* 0x00000010ff3a7819 */ /* 0x000fe4000001163b */
[----:B------:R-:W-:Y:S01]  /*9f30*/  SHF.R.U32.HI R70, RZ, 0x10, R71 ;  /* 0x00000010ff467819 */ /* 0x000fe20000011647 */
[----:B------:R-:W-:Y:S01]  /*9f40*/  FMUL.FTZ R59, R55, R57 ;  /* 0x00000039373b7220 */ /* 0x000fe20000410000 */
[----:B------:R-:W-:Y:S01]  /*9f50*/  PRMT R152, R152, 0x5410, R51 ;  /* 0x0000541098987816 */ /* 0x000fe20000000033 */
[----:B------:R-:W-:Y:S01]  /*9f60*/  IMAD.U32 R51, R150, 0x10000, RZ ;  /* 0x0001000096337824 */ /* 0x000fe200078e00ff */
[----:B------:R-:W-:-:S02]  /*9f70*/  PRMT R149, R149, 0x5432, R58 ;  /* 0x0000543295957816 */ /* 0x000fc4000000003a */
[----:B------:R-:W-:Y:S01]  /*9f80*/  PRMT R70, R151, 0x5432, R70 ;  /* 0x0000543297467816 */ /* 0x000fe20000000046 */
[-C--:B------:R-:W-:Y:S01]  /*9f90*/  FMUL.FTZ R55, R55, R51.reuse ;  /* 0x0000003337377220 */ /* 0x080fe20000410000 */
[----:B------:R-:W-:Y:S01]  /*9fa0*/  LOP3.LUT R53, R37, 0xffff0000, RZ, 0xc0, !PT ;  /* 0xffff000025357812 */ /* 0x000fe200078ec0ff */
[----:B------:R-:W-:Y:S01]  /*9fb0*/  FFMA.FTZ R51, R52, R51, -R59 ;  /* 0x0000003334337223 */ /* 0x000fe2000001083b */
[----:B------:R-:W-:Y:S01]  /*9fc0*/  LOP3.LUT R58, R56, 0xffff0000, RZ, 0xc0, !PT ;  /* 0xffff0000383a7812 */ /* 0x000fe200078ec0ff */
[----:B------:R-:W-:Y:S01]  /*9fd0*/  IMAD.U32 R59, R70, 0x10000, RZ ;  /* 0x00010000463b7824 */ /* 0x000fe200078e00ff */
[----:B------:R-:W-:Y:S01]  /*9fe0*/  LOP3.LUT R56, R150, 0xffff0000, RZ, 0xc0, !PT ;  /* 0xffff000096387812 */ /* 0x000fe200078ec0ff */
[----:B------:R-:W-:Y:S01]  /*9ff0*/  FFMA.FTZ R52, R52, R57, R55 ;  /* 0x0000003934347223 */ /* 0x000fe20000010037 */
[----:B------:R-:W-:Y:S01]  /*a000*/  LOP3.LUT R46, R33, 0xffff0000, RZ, 0xc0, !PT ;  /* 0xffff0000212e7812 */ /* 0x000fe200078ec0ff */
[----:B------:R-:W-:Y:S01]  /*a010*/  FMUL.FTZ R61, R53, R58 ;  /* 0x0000003a353d7220 */ /* 0x000fe20000410000 */
[----:B------:R-:W-:-:S02]  /*a020*/  IMAD.U32 R55, R149, 0x10000, RZ ;  /* 0x0001000095377824 */ /* 0x000fc400078e00ff */
[----:B------:R-:W-:Y:S01]  /*a030*/  FMUL.FTZ R53, R53, R56 ;  /* 0x0000003835357220 */ /* 0x000fe20000410000 */
[----:B------:R-:W-:Y:S01]  /*a040*/  LOP3.LUT R39, R39, 0xffff0000, RZ, 0xc0, !PT ;  /* 0xffff000027277812 */ /* 0x000fe200078ec0ff */
[----:B------:R-:W-:Y:S01]  /*a050*/  FMUL.FTZ R57, R54, R59 ;  /* 0x0000003b36397220 */ /* 0x000fe20000410000 */
[----:B------:R-:W-:Y:S01]  /*a060*/  LOP3.LUT R70, R70, 0xffff0000, RZ, 0xc0, !PT ;  /* 0xffff000046467812 */ /* 0x000fe200078ec0ff */
[-C--:B------:R-:W-:Y:S01]  /*a070*/  FMUL.FTZ R54, R54, R55.reuse ;  /* 0x0000003736367220 */ /* 0x080fe20000410000 */
[C---:B------:R-:W-:Y:S01]  /*a080*/  FFMA.FTZ R53, R46.reuse, R58, R53 ;  /* 0x0000003a2e357223 */ /* 0x040fe20000010035 */
[----:B------:R-:W-:Y:S01]  /*a090*/  LOP3.LUT R45, R35, 0xffff0000, RZ, 0xc0, !PT ;  /* 0xffff0000232d7812 */ /* 0x000fe200078ec0ff */
[----:B------:R-:W-:Y:S01]  /*a0a0*/  FFMA.FTZ R56, R46, R56, -R61 ;  /* 0x000000382e387223 */ /* 0x000fe2000001083d */
[----:B------:R-:W-:Y:S01]  /*a0b0*/  LOP3.LUT R58, R149, 0xffff0000, RZ, 0xc0, !PT ;  /* 0xffff0000953a7812 */ /* 0x000fe200078ec0ff */
[----:B------:R-:W-:Y:S01]  /*a0c0*/  FFMA.FTZ R46, R48, R55, -R57 ;  /* 0x00000037302e7223 */ /* 0x000fe20000010839 */
[----:B------:R-:W-:Y:S01]  /*a0d0*/  FMUL.FTZ R62, R39, R70 ;  /* 0x00000046273e7220 */ /* 0x000fe20000410000 */
[----:B------:R-:W-:-:S02]  /*a0e0*/  IMAD.U32 R37, R36, 0x10000, RZ ;  /* 0x0001000024257824 */ /* 0x000fc400078e00ff */
[----:B------:R-:W-:Y:S01]  /*a0f0*/  FFMA.FTZ R48, R48, R59, R54 ;  /* 0x0000003b30307223 */ /* 0x000fe20000010036 */
[----:B------:R-:W-:Y:S02]  /*a100*/  IMAD.U32 R60, R152, 0x10000, RZ ;  /* 0x00010000983c7824 */ /* 0x000fe400078e00ff */
[-C--:B------:R-:W-:Y:S01]  /*a110*/  FMUL.FTZ R64, R39, R58.reuse ;  /* 0x0000003a27407220 */ /* 0x080fe20000410000 */
[----:B------:R-:W-:Y:S02]  /*a120*/  IMAD.U32 R54, R49, 0x10000, RZ ;  /* 0x0001000031367824 */ /* 0x000fe400078e00ff */
[----:B------:R-:W-:Y:S01]  /*a130*/  FFMA.FTZ R57, R45, R58, -R62 ;  /* 0x0000003a2d397223 */ /* 0x000fe2000001083e */
[C---:B------:R-:W-:Y:S01]  /*a140*/  FMUL.FTZ R58, R37.reuse, R60 ;  /* 0x0000003c253a7220 */ /* 0x040fe20000410000 */
[----:B------:R-:W-:Y:S01]  /*a150*/  IMAD.U32 R33, R32, 0x10000, RZ ;  /* 0x0001000020217824 */ /* 0x000fe200078e00ff */
[----:B------:R-:W-:Y:S01]  /*a160*/  LOP3.LUT R36, R36, 0xffff0000, RZ, 0xc0, !PT ;  /* 0xffff000024247812 */ /* 0x000fe200078ec0ff */
[----:B------:R-:W-:Y:S01]  /*a170*/  FMUL.FTZ R37, R37, R54 ;  /* 0x0000003625257220 */ /* 0x000fe20000410000 */
[----:B------:R-:W-:Y:S01]  /*a180*/  LOP3.LUT R39, R152, 0xffff0000, RZ, 0xc0, !PT ;  /* 0xffff000098277812 */ /* 0x000fe200078ec0ff */
[C---:B------:R-:W-:Y:S01]  /*a190*/  IMAD.U32 R35, R34.reuse, 0x10000, RZ ;  /* 0x0001000022237824 */ /* 0x040fe200078e00ff */
[----:B------:R-:W-:Y:S01]  /*a1a0*/  PRMT R50, R151, 0x5410, R50 ;  /* 0x0000541097327816 */ /* 0x000fe20000000032 */
[----:B------:R-:W-:Y:S01]  /*a1b0*/  FFMA.FTZ R59, R45, R70, R64 ;  /* 0x000000462d3b7223 */ /* 0x000fe20000010040 */
[----:B------:R-:W-:Y:S01]  /*a1c0*/  LOP3.LUT R49, R49, 0xffff0000, RZ, 0xc0, !PT ;  /* 0xffff000031317812 */ /* 0x000fe200078ec0ff */
[C---:B------:R-:W-:Y:S01]  /*a1d0*/  FFMA.FTZ R58, R33.reuse, R54, -R58 ;  /* 0x00000036213a7223 */ /* 0x040fe2000001083a */
[----:B------:R-:W-:Y:S01]  /*a1e0*/  LOP3.LUT R42, R34, 0xffff0000, RZ, 0xc0, !PT ;  /* 0xffff0000222a7812 */ /* 0x000fe200078ec0ff */
[----:B------:R-:W-:Y:S01]  /*a1f0*/  IMAD.U32 R34, R38, 0x10000, RZ ;  /* 0x0001000026227824 */ /* 0x000fe200078e00ff */
[----:B------:R-:W-:Y:S01]  /*a200*/  LOP3.LUT R32, R32, 0xffff0000, RZ, 0xc0, !PT ;  /* 0xffff000020207812 */ /* 0x000fe200078ec0ff */
[----:B------:R-:W-:Y:S01]  /*a210*/  FFMA.FTZ R60, R33, R60, R37 ;  /* 0x0000003c213c7223 */ /* 0x000fe20000010025 */
[----:B------:R-:W-:Y:S01]  /*a220*/  LOP3.LUT R38, R38, 0xffff0000, RZ, 0xc0, !PT ;  /* 0xffff000026267812 */ /* 0x000fe200078ec0ff */
[----:B------:R-:W-:Y:S01]  /*a230*/  FMUL.FTZ R45, R36, R39 ;  /* 0x00000027242d7220 */ /* 0x000fe20000410000 */
[C---:B------:R-:W-:Y:S01]  /*a240*/  IMAD.U32 R33, R47.reuse, 0x10000, RZ ;  /* 0x000100002f217824 */ /* 0x040fe200078e00ff */
[----:B------:R-:W-:Y:S01]  /*a250*/  LOP3.LUT R37, R50, 0xffff0000, RZ, 0xc0, !PT ;  /* 0xffff000032257812 */ /* 0x000fe200078ec0ff */
[----:B------:R-:W-:Y:S01]  /*a260*/  FMUL.FTZ R55, R36, R49 ;  /* 0x0000003124377220 */ /* 0x000fe20000410000 */
[----:B------:R-:W-:Y:S01]  /*a270*/  LOP3.LUT R47, R47, 0xffff0000, RZ, 0xc0, !PT ;  /* 0xffff00002f2f7812 */ /* 0x000fe200078ec0ff */
[----:B------:R-:W-:-:S02]  /*a280*/  IMAD.U32 R36, R50, 0x10000, RZ ;  /* 0x0001000032247824 */ /* 0x000fc400078e00ff */
[C---:B------:R-:W-:Y:S01]  /*a290*/  FFMA.FTZ R45, R32.reuse, R49, -R45 ;  /* 0x00000031202d7223 */ /* 0x040fe2000001082d */
[----:B------:R-:W-:Y:S01]  /*a2a0*/  FFMA.FTZ R55, R32, R39, R55 ;  /* 0x0000002720377223 */ /* 0x000fe20000010037 */
[----:B------:R-:W-:Y:S01]  /*a2b0*/  FMUL.FTZ R49, R38, R37 ;  /* 0x0000002526317220 */ /* 0x000fe20000410000 */
[CC--:B------:R-:W-:Y:S01]  /*a2c0*/  FMUL.FTZ R32, R34.reuse, R36.reuse ;  /* 0x0000002422207220 */ /* 0x0c0fe20000410000 */
[----:B------:R-:W-:Y:S01]  /*a2d0*/  FMUL.FTZ R39, R34, R33 ;  /* 0x0000002122277220 */ /* 0x000fe20000410000 */
        /* <DEDUP_REMOVED lines=12> */
[----:B------:R-:W-:Y:S02]  /*a3a0*/  F2FP.BF16.F32.PACK_AB R35, R57, R46 ;  /* 0x0000002e3923723e */ /* 0x000fe400000010ff */
[----:B------:R-:W-:-:S02]  /*a3b0*/  F2FP.BF16.F32.PACK_AB R37, R53, R52 ;  /* 0x000000343525723e */ /* 0x000fc400000010ff */
[----:B------:R-:W-:-:S07]  /*a3c0*/  F2FP.BF16.F32.PACK_AB R36, R55, R60 ;  /* 0x0000003c3724723e */ /* 0x000fce00000010ff */
.L_x_2571:
[----:B------:R-:W-:Y:S05]  /*a3d0*/  BSYNC B1 ;  /* 0x0000000000017941 */ /* 0x000fea0003800000 */
.L_x_2570:
        /* <DEDUP_REMOVED lines=10> */
.L_x_2487:
[----:B------:R-:W2:Y:S02]  /*a480*/  LDL R32, [R1+0x18] ;  /* 0x0000180001207983 */ /* 0x000ea40000100800 */
[----:B--2---:R-:W-:-:S13]  /*a490*/  R2UR UR4, R32 ;  /* 0x00000000200472ca */ /* 0x004fda00000e0000 */
[----:B------:R-:W-:-:S06]  /*a4a0*/  UISETP.NE.AND UP0, UPT, UR4, 0x3, UPT ;  /* 0x000000030400788c */ /* 0x000fcc000bf05270 */
[----:B------:R-:W-:-:S13]  /*a4b0*/  PLOP3.LUT P2, PT, PT, PT, UP0, 0x80, 0x0 ;  /* 0x000000000000781c */ /* 0x000fda0003f4f008 */
[----:B------:R-:W-:Y:S05]  /*a4c0*/  @!P2 BRA `(.L_x_2572) ;  /* 0x000000000004a947 */ /* 0x000fea0003800000 */
[----:B------:R-:W-:Y:S01]  /*a4d0*/  BPT.TRAP 0x1 ;  /* 0x000000040000795c */ /* 0x000fe20000300000 */
.L_x_2572:
[----:B------:R-:W-:Y:S01]  /*a4e0*/  IMAD R3, R16, 0x8, R2 ;  /* 0x0000000810037824 */ /* 0x000fe200078e0202 */
[----:B------:R-:W-:Y:S01]  /*a4f0*/  SHF.L.U32 R0, R188, 0x1f, RZ ;  /* 0x0000001fbc007819 */ /* 0x000fe200000006ff */
[----:B------:R-:W-:Y:S01]  /*a500*/  IMAD R4, R24, -0x80, R25 ;  /* 0xffffff8018047824 */ /* 0x000fe200078e0219 */
[----:B------:R-:W-:Y:S02]  /*a510*/  BSSY B1, `(.L_x_2573) ;  /* 0x0000005000017945 */ /* 0x000fe40003800000 */
[----:B------:R-:W1:Y:S02]  /*a520*/  SYNCS.PHASECHK.TRANS64.TRYWAIT P4, [R3+URZ+0x34890], R0 ;  /* 0x03489000030075a7 */ /* 0x000e64000808017f */
[----:B------:R-:W-:-:S04]  /*a530*/  VIMNMX R4, R4, 0x80, PT ;  /* 0x0000008004047848 */ /* 0x000fc80003fe0100 */
[----:B------:R-:W-:Y:S01]  /*a540*/  ISETP.GE.AND P3, PT, R17, R4, PT ;  /* 0x000000041100720c */ /* 0x000fe20003f66270 */
[----:B-1----:R-:W-:-:S12]  /*a550*/  @!P4 BRA `(.L_x_2574) ;  /* 0x000001e00058c947 */ /* 0x002fd80003800000 */
.L_x_2873:
[----:B------:R-:W-:Y:S05]  /*a560*/  BSYNC B1 ;  /* 0x0000000000017941 */ /* 0x000fea0003800000 */
.L_x_2573:
[----:B------:R-:W-:Y:S04]  /*a570*/  BSSY B1, `(.L_x_2575) ;  /* 0x0000014000017945 */ /* 0x000fe80003800000 */
[----:B------:R-:W-:Y:S05]  /*a580*/  @P3 BRA `(.L_x_2576) ;  /* 0x0000000000483947 */ /* 0x000fea0003800000 */
[----:B------:R-:W-:Y:S02]  /*a590*/  ISETP.NE.AND P4, PT, R11, RZ, PT ;  /* 0x000000ff0b00720c */ /* 0x000fe40003f85270 */
[----:B------:R-:W-:-:S11]  /*a5a0*/  ISETP.NE.AND P3, PT, R10, RZ, PT ;  /* 0x000000ff0a00720c */ /* 0x000fd60003f65270 */
[----:B0-----:R-:W0:Y:S04]  /*a5b0*/  @P4 LDS.128 R32, [R43] ;  /* 0x000000002b204984 */ /* 0x001e280000000c00 */
[----:B------:R-:W2:Y:S04]  /*a5c0*/  @P3 LDS.128 R36, [R42] ;  /* 0x000000002a243984 */ /* 0x000ea80000000c00 */
[----:B0-----:R-:W-:Y:S01]  /*a5d0*/  @P4 STG.E.128 desc[UR60][R44.64], R32 ;  /* 0x000000202c004986 */ /* 0x001fe2000c101d3c */
[----:B------:R-:W-:-:S03]  /*a5e0*/  ISETP.NE.AND P4, PT, R9, RZ, PT ;  /* 0x000000ff0900720c */ /* 0x000fc60003f85270 */
[----:B--2---:R-:W-:Y:S01]  /*a5f0*/  @P3 STG.E.128 desc[UR60][R44.64+0x40], R36 ;  /* 0x000040242c003986 */ /* 0x004fe2000c101d3c */
[----:B------:R-:W-:-:S09]  /*a600*/  ISETP.NE.AND P3, PT, R8, RZ, PT ;  /* 0x000000ff0800720c */ /* 0x000fd20003f65270 */
[----:B------:R-:W0:Y:S04]  /*a610*/  @P4 LDS.128 R32, [R43+0x4000] ;  /* 0x004000002b204984 */ /* 0x000e280000000c00 */
[----:B------:R-:W2:Y:S04]  /*a620*/  @P3 LDS.128 R36, [R42+0x4000] ;  /* 0x004000002a243984 */ /* 0x000ea80000000c00 */
[----:B0-----:R-:W-:Y:S01]  /*a630*/  @P4 STG.E.128 desc[UR60][R44.64+0x80], R32 ;  /* 0x000080202c004986 */ /* 0x001fe2000c101d3c */
[----:B------:R-:W-:-:S03]  /*a640*/  ISETP.NE.AND P4, PT, R6, RZ, PT ;  /* 0x000000ff0600720c */ /* 0x000fc60003f85270 */
[----:B--2---:R-:W-:Y:S01]  /*a650*/  @P3 STG.E.128 desc[UR60][R44.64+0xc0], R36 ;  /* 0x0000c0242c003986 */ /* 0x004fe2000c101d3c */
[----:B------:R-:W-:-:S09]  /*a660*/  ISETP.NE.AND P3, PT, R7, RZ, PT ;  /* 0x000000ff0700720c */ /* 0x000fd20003f65270 */
[----:B------:R-:W0:Y:S04]  /*a670*/  @P4 LDS.128 R36, [R42+0x8000] ;  /* 0x008000002a244984 */ /* 0x000e280000000c00 */
[----:B------:R-:W2:Y:S04]  /*a680*/  @P3 LDS.128 R32, [R43+0x8000] ;  /* 0x008000002b203984 */ /* 0x000ea80000000c00 */
[----:B0-----:R3:W-:Y:S04]  /*a690*/  @P4 STG.E.128 desc[UR60][R44.64+0x140], R36 ;  /* 0x000140242c004986 */ /* 0x0017e8000c101d3c */
[----:B--2---:R3:W-:Y:S02]  /*a6a0*/  @P3 STG.E.128 desc[UR60][R44.64+0x100], R32 ;  /* 0x000100202c003986 */ /* 0x0047e4000c101d3c */
.L_x_2576:
[----:B------:R-:W-:Y:S05]  /*a6b0*/  BSYNC B1 ;  /* 0x0000000000017941 */ /* 0x000fea0003800000 */
.L_x_2575:
[----:B------:R-:W-:-:S13]  /*a6c0*/  ISETP.GE.AND P3, PT, R214, R4, PT ;  /* 0x00000004d600720c */ /* 0x000fda0003f66270 */
[----:B------:R-:W-:Y:S05]  /*a6d0*/  @P3 BRA `(.L_x_2520) ;  /* 0x0000000000483947 */ /* 0x000fea0003800000 */
[----:B------:R-:W-:Y:S02]  /*a6e0*/  ISETP.NE.AND P4, PT, R11, RZ, PT ;  /* 0x000000ff0b00720c */ /* 0x000fe40003f85270 */
[----:B------:R-:W-:-:S11]  /*a6f0*/  ISETP.NE.AND P3, PT, R9, RZ, PT ;  /* 0x000000ff0900720c */ /* 0x000fd60003f65270 */
[----:B0--3--:R-:W0:Y:S04]  /*a700*/  @P4 LDS.128 R32, [R43+0x2000] ;  /* 0x002000002b204984 */ /* 0x009e280000000c00 */
[----:B------:R-:W2:Y:S04]  /*a710*/  @P3 LDS.128 R36, [R43+0x6000] ;  /* 0x006000002b243984 */ /* 0x000ea80000000c00 */
        /* <DEDUP_REMOVED lines=14> */
.L_x_2520:
[----:B------:R-:W-:Y:S05]  /*a800*/  BSYNC B0 ;  /* 0x0000000000007941 */ /* 0x000fea0003800000 */
.L_x_2486:
        /* <DEDUP_REMOVED lines=17> */
.L_x_2578:
[----:B------:R-:W-:Y:S05]  /*a920*/  BSYNC B0 ;  /* 0x0000000000007941 */ /* 0x000fea0003800000 */
.L_x_2577:
        /* <DEDUP_REMOVED lines=8> */
.L_x_2874:
[----:B------:R-:W-:Y:S05]  /*a9b0*/  BSYNC B0 ;  /* 0x0000000000007941 */ /* 0x000fea0003800000 */
.L_x_2579:
        /* <DEDUP_REMOVED lines=26> */
.L_x_2582:
[----:B------:R-:W-:Y:S05]  /*ab60*/  BSYNC B0 ;  /* 0x0000000000007941 */ /* 0x000fea0003800000 */
.L_x_2581:
        /* <DEDUP_REMOVED lines=25> */
.L_x_2584:
[----:B------:R-:W-:Y:S05]  /*ad00*/  BSYNC B0 ;  /* 0x0000000000007941 */ /* 0x000fea0003800000 */
.L_x_2583:
[----:B------:R-:W3:Y:S01]  /*ad10*/  LDL R0, [R1+0x1c] ;  /* 0x00001c0001007983 */ /* 0x000ee20000100800 */
[----:B------:R-:W-:Y:S01]  /*ad20*/  @!P3 VIADD R3, R3, 0x348c0 ;  /* 0x000348c00303b836 */ /* 0x000fe20000000000 */
[----:B------:R-:W-:Y:S01]  /*ad30*/  PLOP3.LUT P2, PT, PT, PT, PT, 0x8, 0x0 ;  /* 0x000000000000781c */ /* 0x000fe20003f4e170 */
[----:B------:R-:W-:Y:S01]  /*ad40*/  VIADD R16, R16, 0x1 ;  /* 0x0000000110107836 */ /* 0x000fe20000000000 */
[----:B------:R-:W-:Y:S01]  /*ad50*/  @!PT LDS RZ, [RZ] ;  /* 0x00000000fffff984 */ /* 0x000fe20000000800 */
[----:B------:R-:W-:Y:S01]  /*ad60*/  @!PT LDS RZ, [RZ] ;  /* 0x00000000fffff984 */ /* 0x000fe20000000800 */
[----:B------:R-:W-:Y:S01]  /*ad70*/  @!PT LDS RZ, [RZ] ;  /* 0x00000000fffff984 */ /* 0x000fe20000000800 */
[----:B------:R-:W-:Y:S01]  /*ad80*/  @!PT LDS RZ, [RZ] ;  /* 0x00000000fffff984 */ /* 0x000fe20000000800 */
[----:B------:R1:W-:Y:S06]  /*ad90*/  MEMBAR.ALL.CTA ;  /* 0x0000000000007992 */ /* 0x0003ec0000008000 */
[----:B-1----:R-:W1:Y:S01]  /*ada0*/  FENCE.VIEW.ASYNC.S ;  /* 0x00000000000073c6 */ /* 0x002e620000000000 */
[----:B------:R-:W-:Y:S01]  /*adb0*/  @!P3 PRMT R3, RZ, 0x654, R3 ;  /* 0x00000654ff03b816 */ /* 0x000fe20000000003 */
[----:B-1----:R1:W-:Y:S06]  /*adc0*/  BAR.SYNC.DEFER_BLOCKING R148, 0x80 ;  /* 0x000200940000751d */ /* 0x0023ec0000010000 */
[----:B------:R4:W-:Y:S01]  /*add0*/  @!P3 SYNCS.ARRIVE.TRANS64.RED.A1T0 RZ, [R3+URZ], RZ ;  /* 0x000000ff03ffb9a7 */ /* 0x0009e2000810043f */
[----:B------:R-:W-:-:S04]  /*ade0*/  ISETP.NE.AND P3, PT, R16, 0x2, PT ;  /* 0x000000021000780c */ /* 0x000fc80003f65270 */
[----:B------:R-:W-:Y:S02]  /*adf0*/  SEL R16, R16, RZ, P3 ;  /* 0x000000ff10107207 */ /* 0x000fe40001800000 */
[----:B----4-:R-:W-:-:S04]  /*ae00*/  SEL R3, RZ, 0x1, P3 ;  /* 0x00000001ff037807 */ /* 0x010fc80001800000 */
[----:B------:R-:W-:Y:S02]  /*ae10*/  LOP3.LUT R188, R188, R3, RZ, 0x3c, !PT ;  /* 0x00000003bcbc7212 */ /* 0x000fe400078e3cff */
[----:B---3--:R-:W-:-:S13]  /*ae20*/  LOP3.LUT P4, RZ, R0, 0x2, RZ, 0xc0, !PT ;  /* 0x0000000200ff7812 */ /* 0x008fda000788c0ff */
[----:B-1----:R-:W-:Y:S05]  /*ae30*/  @P4 BRA `(.L_x_2585) ;  /* 0xffffff7c00a04947 */ /* 0x002fea000383ffff */
.L_x_2481:
[----:B------:R-:W1:Y:S01]  /*ae40*/  LDC R0, c[0x0][0x448] ;  /* 0x00011200ff007b82 */ /* 0x000e620000000800 */
[----:B------:R-:W-:Y:S01]  /*ae50*/  VIADD R3, R200, 0x7f ;  /* 0x0000007fc8037836 */ /* 0x000fe20000000000 */
[----:B------:R-:W-:Y:S01]  /*ae60*/  BSSY B0, `(.L_x_2586) ;  /* 0x0000010000007945 */ /* 0x000fe20003800000 */
[----:B------:R-:W-:Y:S01]  /*ae70*/  IMAD.MOV.U32 R88, RZ, RZ, RZ ;  /* 0x000000ffff587224 */ /* 0x000fe200078e00ff */
[----:B-1----:R-:W-:-:S13]  /*ae80*/  ISETP.NE.AND P0, PT, R0, 0x1, PT ;  /* 0x000000010000780c */ /* 0x002fda0003f05270 */
[----:B------:R-:W1:Y:S08]  /*ae90*/  @P0 LDC R0, c[0x0][0x44c] ;  /* 0x00011300ff000b82 */ /* 0x000e700000000800 */
[----:B------:R-:W3:Y:S01]  /*aea0*/  @P0 LDC R5, c[0x0][0x450] ;  /* 0x00011400ff050b82 */ /* 0x000ee20000000800 */
[----:B-1----:R-:W-:-:S05]  /*aeb0*/  @P0 IMAD.HI.U32 R0, R3, R0, RZ ;  /* 0x0000000003000227 */ /* 0x002fca00078e00ff */
[----:B---3--:R-:W-:-:S05]  /*aec0*/  @P0 SHF.R.U32.HI R3, RZ, R5, R0 ;  /* 0x00000005ff030219 */ /* 0x008fca0000011600 */
[----:B------:R-:W-:-:S05]  /*aed0*/  IMAD.IADD R3, R146, 0x1, R3 ;  /* 0x0000000192037824 */ /* 0x000fca00078e0203 */
[----:B------:R-:W-:-:S04]  /*aee0*/  SHF.R.S32.HI R0, RZ, 0x1f, R3 ;  /* 0x0000001fff007819 */ /* 0x000fc80000011403 */
[----:B------:R-:W-:-:S04]  /*aef0*/  LEA.HI R0, R0, R3, RZ, 0x7 ;  /* 0x0000000300007211 */ /* 0x000fc800078f38ff */
[----:B------:R-:W-:-:S04]  /*af00*/  SHF.R.S32.HI R0, RZ, 0x7, R0 ;  /* 0x00000007ff007819 */ /* 0x000fc80000011400 */
[----:B------:R-:W-:-:S04]  /*af10*/  VIMNMX R147, R147, R0, PT ;  /* 0x0000000093937248 */ /* 0x000fc80003fe0100 */
[----:B------:R-:W-:Y:S01]  /*af20*/  ISETP.GE.AND P0, PT, R147, 0x1, PT ;  /* 0x000000019300780c */ /* 0x000fe20003f06270 */
[----:B------:R-:W-:-:S12]  /*af30*/  @P2 BRA `(.L_x_2587) ;  /* 0x0000000000082947 */ /* 0x000fd80003800000 */
[----:B------:R-:W1:Y:S02]  /*af40*/  FENCE.VIEW.ASYNC.G ;  /* 0x00000000000073c6 */ /* 0x000e640000000100 */
[----:B-1----:R-:W-:Y:S06]  /*af50*/  BAR.ARV 0xc, 0x180 ;  /* 0x0306000000007b1d */ /* 0x002fec0000002000 */
.L_x_2587:
[----:B------:R-:W-:Y:S05]  /*af60*/  BSYNC B0 ;  /* 0x0000000000007941 */ /* 0x000fea0003800000 */
.L_x_2586:
[----:B------:R-:W-:Y:S04]  /*af70*/  BSSY B0, `(.L_x_2588) ;  /* 0x000001f000007945 */ /* 0x000fe80003800000 */
[----:B------:R-:W-:Y:S05]  /*af80*/  @!P0 BRA `(.L_x_2589) ;  /* 0x0000000000748947 */ /* 0x000fea0003800000 */
[----:B------:R-:W-:Y:S01]  /*af90*/  ISETP.NE.AND P0, PT, R209, RZ, PT ;  /* 0x000000ffd100720c */ /* 0x000fe20003f05270 */
[----:B------:R-:W-:-:S03]  /*afa0*/  ULDC UR4, c[0x0][0x9f0] ;  /* 0x00027c0000047ab9 */ /* 0x000fc60000000800 */
[----:B------:R-:W-:-:S04]  /*afb0*/  SEL R9, R209, UR4, P0 ;  /* 0x00000004d1097c07 */ /* 0x000fc80008000000 */
[-C--:B------:R-:W-:Y:S02]  /*afc0*/  IABS R6, R9.reuse ;  /* 0x0000000900067213 */ /* 0x080fe40000000000 */
[----:B------:R-:W-:Y:S02]  /*afd0*/  IADD3 R0, R9, -0x1, R147 ;  /* 0xffffffff09007810 */ /* 0x000fe40007ffe093 */
[----:B------:R-:W1:Y:S01]  /*afe0*/  I2F.RP R3, R6 ;  /* 0x0000000600037306 */ /* 0x000e620000209400 */
[-C--:B------:R-:W-:Y:S02]  /*aff0*/  IABS R10, R9.reuse ;  /* 0x00000009000a7213 */ /* 0x080fe40000000000 */
        /* <DEDUP_REMOVED lines=22> */
.L_x_2589:
[----:B------:R-:W-:Y:S05]  /*b160*/  BSYNC B0 ;  /* 0x0000000000007941 */ /* 0x000fea0003800000 */
.L_x_2588:
        /* <DEDUP_REMOVED lines=28> */
[----:B0-----:R-:W-:Y:S02]  /*b330*/  CS2R R42, SRZ ;  /* 0x00000000002a7805 */ /* 0x001fe4000001ff00 */
[----:B--2---:R-:W-:Y:S02]  /*b340*/  CS2R R40, SRZ ;  /* 0x0000000000287805 */ /* 0x004fe4000001ff00 */
        /* <DEDUP_REMOVED lines=12> */
[----:B---3--:R-:W-:Y:S02]  /*b410*/  R2UR UR4, R5 ;  /* 0x00000000050472ca */ /* 0x008fe400000e0000 */
[----:B0-----:R-:W-:-:S04]  /*b420*/  LEA.HI R3, R0, R0, RZ, 0x1 ;  /* 0x0000000000037211 */ /* 0x001fc800078f08ff */
[----:B------:R-:W-:-:S05]  /*b430*/  LOP3.LUT R3, R3, 0x1e, RZ, 0xc0, !PT ;  /* 0x0000001e03037812 */ /* 0x000fca00078ec0ff */
[----:B------:R-:W-:Y:S02]  /*b440*/  IMAD.IADD R3, R0, 0x1, -R3 ;  /* 0x0000000100037824 */ /* 0x000fe400078e0a03 */
        /* <DEDUP_REMOVED lines=23> */
.L_x_2591:
        /* <DEDUP_REMOVED lines=12> */
.L_x_2595:
[----:B-1----:R1:W2:Y:S02]  /*b680*/  SYNCS.PHASECHK.TRANS64.TRYWAIT P0, [R2+URZ+0x34800], R3 ;  /* 0x03480003020075a7 */ /* 0x0022a4000800017f */
[----:B--2---:R-:W-:Y:S05]  /*b690*/  @!P0 NANOSLEEP.SYNCS 0x989680 ;  /* 0x009896800000895d */ /* 0x004fea0003900000 */
[----:B------:R-:W2:Y:S02]  /*b6a0*/  @!P0 SYNCS.PHASECHK.TRANS64 P0, [R2+URZ+0x34800], R3 ;  /* 0x03480003020085a7 */ /* 0x000ea4000800007f */
[----:B--2---:R-:W-:Y:S05]  /*b6b0*/  @!P0 BRA `(.L_x_2595) ;  /* 0xfffffffc00f08947 */ /* 0x004fea000383ffff */
.L_x_2594:
[----:B------:R-:W-:Y:S05]  /*b6c0*/  BSYNC B0 ;  /* 0x0000000000007941 */ /* 0x000fea0003800000 */
.L_x_2593:
[----:B------:R-:W-:Y:S05]  /*b6d0*/  BRA `(.L_x_2596) ;  /* 0x0000007400207947 */ /* 0x000fea0003800000 */
.L_x_2592:
[----:B------:R-:W-:Y:S01]  /*b6e0*/  ISETP.NE.AND P0, PT, R24, RZ, PT ;  /* 0x000000ff1800720c */ /* 0x000fe20003f05270 */
[----:B------:R-:W-:Y:S01]  /*b6f0*/  ULDC.64 UR4, c[0x0][0x3f8] ;  /* 0x0000fe0000047ab9 */ /* 0x000fe20000000a00 */
[----:B-----5:R-:W-:Y:S01]  /*b700*/  SHF.R.S32.HI R0, RZ, 0x1f, R141 ;  /* 0x0000001fff007819 */ /* 0x020fe2000001148d */
[----:B------:R-:W-:Y:S01]  /*b710*/  ULDC.64 UR6, c[0x0][0x408] ;  /* 0x0001020000067ab9 */ /* 0x000fe20000000a00 */
[----:B------:R-:W-:-:S04]  /*b720*/  IMAD.WIDE.U32 R24, R141, UR4, RZ ;  /* 0x000000048d187c25 */ /* 0x000fc8000f8e00ff */
[C---:B------:R-:W-:Y:S02]  /*b730*/  IMAD R4, R0.reuse, UR4, RZ ;  /* 0x0000000400047c24 */ /* 0x040fe4000f8e02ff */
[----:B------:R-:W-:Y:S02]  /*b740*/  IMAD R0, R0, UR6, RZ ;  /* 0x0000000600007c24 */ /* 0x000fe4000f8e02ff */
[C---:B------:R-:W-:Y:S02]  /*b750*/  IMAD R29, R141.reuse, UR5, R4 ;  /* 0x000000058d1d7c24 */ /* 0x040fe4000f8e0204 */
[C---:B------:R-:W-:Y:S02]  /*b760*/  IMAD R31, R141.reuse, UR7, R0 ;  /* 0x000000078d1f7c24 */ /* 0x040fe4000f8e0200 */
[----:B------:R-:W-:-:S04]  /*b770*/  IMAD.WIDE.U32 R26, R141, UR6, RZ ;  /* 0x000000068d1a7c25 */ /* 0x000fc8000f8e00ff */
[----:B------:R-:W-:Y:S02]  /*b780*/  IMAD.IADD R29, R29, 0x1, R25 ;  /* 0x000000011d1d7824 */ /* 0x000fe400078e0219 */
[----:B------:R-:W-:Y:S01]  /*b790*/  IMAD.IADD R31, R31, 0x1, R27 ;  /* 0x000000011f1f7824 */ /* 0x000fe200078e021b */
        /* <DEDUP_REMOVED lines=17> */
.L_x_2597:
        /* <DEDUP_REMOVED lines=9> */
[----:B------:R-:W-:Y:S01]  /*b940*/  IMAD.MOV.U32 R6, RZ, RZ, R24 ;  /* 0x000000ffff067224 */ /* 0x000fe200078e0018 */
[----:B------:R-:W-:Y:S01]  /*b950*/  SHF.R.S32.HI R73, RZ, 0x1f, R192 ;  /* 0x0000001fff497819 */ /* 0x000fe200000114c0 */
[----:B------:R-:W-:Y:S01]  /*b960*/  IMAD.MOV.U32 R7, RZ, RZ, R29 ;  /* 0x000000ffff077224 */ /* 0x000fe200078e001d */
[----:B------:R-:W-:Y:S01]  /*b970*/  SHF.R.S32.HI R75, RZ, 0x1f, R190 ;  /* 0x0000001fff4b7819 */ /* 0x000fe200000114be */
[----:B------:R-:W-:Y:S01]  /*b980*/  IMAD.MOV.U32 R8, RZ, RZ, R26 ;  /* 0x000000ffff087224 */ /* 0x000fe200078e001a */
[----:B------:R-:W-:Y:S01]  /*b990*/  SHF.R.S32.HI R72, RZ, 0x1f, R189 ;  /* 0x0000001fff487819 */ /* 0x000fe200000114bd */
[----:B------:R-:W-:Y:S01]  /*b9a0*/  IMAD.MOV.U32 R9, RZ, RZ, R31 ;  /* 0x000000ffff097224 */ /* 0x000fe200078e001f */
[----:B------:R-:W-:-:S02]  /*b9b0*/  SHF.R.S32.HI R74, RZ, 0x1f, R191 ;  /* 0x0000001fff4a7819 */ /* 0x000fc400000114bf */
[----:B0-----:R-:W-:-:S13]  /*b9c0*/  ISETP.NE.AND P0, PT, R10, 0x1, PT ;  /* 0x000000010a00780c */ /* 0x001fda0003f05270 */
[----:B------:R-:W0:Y:S08]  /*b9d0*/  @P0 LDC R0, c[0x0][0x44c] ;  /* 0x00011300ff000b82 */ /* 0x000e300000000800 */
[----:B------:R-:W1:Y:S01]  /*b9e0*/  @P0 LDC R5, c[0x0][0x450] ;  /* 0x00011400ff050b82 */ /* 0x000e620000000800 */
[----:B0-----:R-:W-:-:S05]  /*b9f0*/  @P0 IMAD.HI.U32 R0, R3, R0, RZ ;  /* 0x0000000003000227 */ /* 0x001fca00078e00ff */
[----:B-1----:R-:W-:-:S04]  /*ba00*/  @P0 SHF.R.U32.HI R3, RZ, R5, R0 ;  /* 0x00000005ff030219 */ /* 0x002fc80000011600 */
        /* <DEDUP_REMOVED lines=21> */
.L_x_2880:
        /* <DEDUP_REMOVED lines=32> */
[----:B-1----:R-:W-:Y:S02]  /*bd60*/  @!P4 IMAD.MOV.U32 R9, RZ, RZ, R5 ;  /* 0x000000ffff09c224 */ /* 0x002fe400078e0005 */
[--C-:B------:R-:W-:Y:S01]  /*bd70*/  @!P3 IMAD.X R31, R5, 0x1, R6.reuse, P6 ;  /* 0x00000001051fb824 */ /* 0x100fe200030e0606 */
[-C--:B------:R-:W-:Y:S01]  /*bd80*/  @!P2 IADD3 R26, P6, R8, R25.reuse, RZ ;  /* 0x00000019081aa210 */ /* 0x080fe20007fde0ff */
[----:B---3--:R-:W-:Y:S01]  /*bd90*/  @!P3 IMAD.X R29, R33, 0x1, R6, P5 ;  /* 0x00000001211db824 */ /* 0x008fe200028e0606 */
[----:B------:R-:W-:Y:S01]  /*bda0*/  @!P2 IADD3 R24, P5, R32, R25, RZ ;  /* 0x000000192018a210 */ /* 0x000fe20007fbe0ff */
[----:B------:R-:W-:Y:S01]  /*bdb0*/  @!P4 IMAD.WIDE R36, R22, 0x2, R8 ;  /* 0x000000021624c825 */ /* 0x000fe200078e0208 */
[----:B------:R-:W-:-:S03]  /*bdc0*/  @!P1 SHF.L.U64.HI R6, R191, 0x1, R74 ;  /* 0x00000001bf069819 */ /* 0x000fc6000001024a */
[--C-:B------:R-:W-:Y:S01]  /*bdd0*/  @!P2 IMAD.X R27, R5, 0x1, R10.reuse, P6 ;  /* 0x00000001051ba824 */ /* 0x100fe200030e060a */
[-C--:B------:R-:W-:Y:S01]  /*bde0*/  @!P1 IADD3 R20, P6, R8, R15.reuse, RZ ;  /* 0x0000000f08149210 */ /* 0x080fe20007fde0ff */
[----:B------:R-:W-:Y:S01]  /*bdf0*/  @!P2 IMAD.X R25, R33, 0x1, R10, P5 ;  /* 0x000000012119a824 */ /* 0x000fe200028e060a */
[----:B------:R-:W-:Y:S01]  /*be00*/  ISETP.GE.AND P5, PT, R193, UR4, PT ;  /* 0x00000004c1007c0c */ /* 0x000fe2000bfa6270 */
[----:B------:R-:W-:Y:S01]  /*be10*/  @!P4 IMAD.WIDE R34, R22, 0x2, R32 ;  /* 0x000000021622c825 */ /* 0x000fe200078e0220 */
[----:B------:R-:W-:Y:S01]  /*be20*/  @!P0 SHF.L.U64.HI R10, R189, 0x1, R72 ;  /* 0x00000001bd0a8819 */ /* 0x000fe20000010248 */
[----:B------:R1:W5:Y:S02]  /*be30*/  @!P4 LD.E.64 R60, desc[UR60][R36.64] ;  /* 0x0000003c243cc980 */ /* 0x000364000c101b00 */
[--C-:B------:R-:W-:Y:S01]  /*be40*/  @!P1 IMAD.X R21, R5, 0x1, R6.reuse, P6 ;  /* 0x0000000105159824 */ /* 0x100fe200030e0606 */
[----:B------:R-:W-:Y:S01]  /*be50*/  @!P1 IADD3 R14, P6, R32, R15, RZ ;  /* 0x0000000f200e9210 */ /* 0x000fe20007fde0ff */
[----:B------:R2:W5:Y:S04]  /*be60*/  @!P4 LD.E.64 R58, desc[UR60][R34.64] ;  /* 0x0000003c223ac980 */ /* 0x000568000c101b00 */
[----:B------:R-:W-:Y:S01]  /*be70*/  @!P1 IMAD.X R15, R33, 0x1, R6, P6 ;  /* 0x00000001210f9824 */ /* 0x000fe200030e0606 */
[----:B------:R-:W-:Y:S01]  /*be80*/  @!P0 IADD3 R12, P6, R8, R7, RZ ;  /* 0x00000007080c8210 */ /* 0x000fe20007fde0ff */
[----:B------:R-:W-:-:S04]  /*be90*/  @!P5 IMAD.SHL.U32 R11, R193, 0x2, RZ ;  /* 0x00000002c10bd824 */ /* 0x000fc800078e00ff */
[----:B------:R-:W-:Y:S01]  /*bea0*/  @!P0 IMAD.X R13, R5, 0x1, R10, P6 ;  /* 0x00000001050d8824 */ /* 0x000fe200030e060a */
[----:B------:R-:W-:Y:S02]  /*beb0*/  @!P0 IADD3 R6, P6, R32, R7, RZ ;  /* 0x0000000720068210 */ /* 0x000fe40007fde0ff */
[----:B------:R-:W-:Y:S02]  /*bec0*/  @!P5 SHF.L.U64.HI R38, R193, 0x1, R236 ;  /* 0x00000001c126d819 */ /* 0x000fe400000102ec */
[-C--:B------:R-:W-:Y:S01]  /*bed0*/  @!P5 IADD3 R8, P4, R8, R11.reuse, RZ ;  /* 0x0000000b0808d210 */ /* 0x080fe20007f9e0ff */
[----:B------:R-:W-:Y:S01]  /*bee0*/  @!P0 IMAD.X R7, R33, 0x1, R10, P6 ;  /* 0x0000000121078824 */ /* 0x000fe200030e060a */
[----:B------:R-:W-:Y:S02]  /*bef0*/  @!P5 IADD3 R10, P6, R32, R11, RZ ;  /* 0x0000000b200ad210 */ /* 0x000fe40007fde0ff */
[----:B------:R-:W-:Y:S02]  /*bf00*/  CS2R R56, SRZ ;  /* 0x0000000000387805 */ /* 0x000fe4000001ff00 */
[----:B------:R-:W-:Y:S01]  /*bf10*/  CS2R R54, SRZ ;  /* 0x0000000000367805 */ /* 0x000fe2000001ff00 */
[--C-:B------:R-:W-:Y:S01]  /*bf20*/  @!P5 IMAD.X R9, R5, 0x1, R38.reuse, P4 ;  /* 0x000000010509d824 */ /* 0x100fe200020e0626 */
[----:B------:R-:W-:Y:S01]  /*bf30*/  CS2R R52, SRZ ;  /* 0x0000000000347805 */ /* 0x000fe2000001ff00 */
[----:B------:R-:W-:Y:S01]  /*bf40*/  @!P5 IMAD.X R11, R33, 0x1, R38, P6 ;  /* 0x00000001210bd824 */ /* 0x000fe200030e0626 */
[----:B------:R-:W-:-:S02]  /*bf50*/  CS2R R50, SRZ ;  /* 0x0000000000327805 */ /* 0x000fc4000001ff00 */
[----:B------:R-:W-:Y:S02]  /*bf60*/  CS2R R48, SRZ ;  /* 0x0000000000307805 */ /* 0x000fe4000001ff00 */
[----:B------:R-:W-:Y:S02]  /*bf70*/  CS2R R46, SRZ ;  /* 0x00000000002e7805 */ /* 0x000fe4000001ff00 */
[----:B------:R-:W-:Y:S02]  /*bf80*/  CS2R R44, SRZ ;  /* 0x00000000002c7805 */ /* 0x000fe4000001ff00 */
[----:B------:R-:W-:Y:S02]  /*bf90*/  CS2R R42, SRZ ;  /* 0x00000000002a7805 */ /* 0x000fe4000001ff00 */
[----:B-1----:R-:W-:Y:S02]  /*bfa0*/  CS2R R36, SRZ ;  /* 0x0000000000247805 */ /* 0x002fe4000001ff00 */
        /* <DEDUP_REMOVED lines=11> */
.L_x_2602:
[----:B------:R-:W-:Y:S05]  /*c060*/  BSYNC B1 ;  /* 0x0000000000017941 */ /* 0x000fea0003800000 */
.L_x_2601:
[----:B-1---5:R-:W-:Y:S01]  /*c070*/  IMAD.MOV.U32 R5, RZ, RZ, R58 ;  /* 0x000000ffff057224 */ /* 0x022fe200078e003a */
[----:B------:R-:W-:Y:S01]  /*c080*/  UMOV UR4, 0xffffffff ;  /* 0xffffffff00047882 */ /* 0x000fe20000000000 */
[----:B--2---:R-:W-:Y:S01]  /*c090*/  IMAD.MOV.U32 R6, RZ, RZ, R59 ;  /* 0x000000ffff067224 */ /* 0x004fe200078e003b */
[----:B------:R-:W-:Y:S01]  /*c0a0*/  CS2R R30, SRZ ;  /* 0x00000000001e7805 */ /* 0x000fe2000001ff00 */
        /* <DEDUP_REMOVED lines=45> */
[----:B------:R-:W-:Y:S01]  /*c380*/  PRMT R66, R8, 0x7610, R66 ;  /* 0x0000761008427816 */ /* 0x000fe20000000042 */
[----:B------:R-:W-:Y:S06]  /*c390*/  BRA.DIV UR4, `(.L_x_2603) ;  /* 0x000001c604647947 */ /* 0x000fec000b800000 */
[----:B0-----:R-:W0:Y:S04]  /*c3a0*/  SHFL.IDX PT, R0, R0, 0x1, 0x1c1f ;  /* 0x003c1f0000007f89 */ /* 0x001e2800000e0000 */
[----:B------:R1:W2:Y:S04]  /*c3b0*/  SHFL.IDX PT, R65, R4, 0x1, 0x1c1f ;  /* 0x003c1f0004417f89 */ /* 0x0002a800000e0000 */
[----:B------:R-:W0:Y:S04]  /*c3c0*/  SHFL.IDX PT, R63, R63, 0x1, 0x1c1f ;  /* 0x003c1f003f3f7f89 */ /* 0x000e2800000e0000 */
[----:B------:R1:W0:Y:S02]  /*c3d0*/  SHFL.IDX PT, R62, R3, 0x1, 0x1c1f ;  /* 0x003c1f00033e7f89 */ /* 0x00022400000e0000 */
.L_x_2886:
[----:B------:R-:W-:Y:S01]  /*c3e0*/  VIADD R64, R64, 0x40 ;  /* 0x0000004040407836 */ /* 0x000fe20000000000 */
[----:B-1----:R-:W-:Y:S01]  /*c3f0*/  LOP3.LUT R4, R195, 0x18, R18, 0xf8, !PT ;  /* 0x00000018c3047812 */ /* 0x002fe200078ef812 */
[----:B------:R-:W-:Y:S01]  /*c400*/  BSSY B1, `(.L_x_2604) ;  /* 0x0000055000017945 */ /* 0x000fe20003800000 */
[----:B------:R-:W-:Y:S02]  /*c410*/  LOP3.LUT P0, RZ, R237, 0x4, RZ, 0xc0, !PT ;  /* 0x00000004edff7812 */ /* 0x000fe4000780c0ff */
[----:B---34-:R-:W-:Y:S02]  /*c420*/  CS2R R32, SRZ ;  /* 0x0000000000207805 */ /* 0x018fe4000001ff00 */
[----:B------:R-:W-:Y:S02]  /*c430*/  ISETP.GE.AND P1, PT, R64, R67, PT ;  /* 0x000000434000720c */ /* 0x000fe40003f26270 */
[----:B------:R-:W-:Y:S02]  /*c440*/  CS2R R26, SRZ ;  /* 0x00000000001a7805 */ /* 0x000fe4000001ff00 */
[----:B------:R-:W-:-:S02]  /*c450*/  LOP3.LUT R3, R4, R197, RZ, 0x3c, !PT ;  /* 0x000000c504037212 */ /* 0x000fc400078e3cff */
[----:B------:R-:W-:Y:S02]  /*c460*/  CS2R R20, SRZ ;  /* 0x0000000000147805 */ /* 0x000fe4000001ff00 */
[----:B------:R-:W-:Y:S02]  /*c470*/  CS2R R12, SRZ ;  /* 0x00000000000c7805 */ /* 0x000fe4000001ff00 */
[----:B------:R-:W-:Y:S02]  /*c480*/  CS2R R8, SRZ ;  /* 0x0000000000087805 */ /* 0x000fe4000001ff00 */
[----:B------:R-:W-:Y:S01]  /*c490*/  CS2R R40, SRZ ;  /* 0x0000000000287805 */ /* 0x000fe2000001ff00 */
[----:B------:R-:W-:Y:S01]  /*c4a0*/  IMAD R3, R196, 0x200, R3 ;  /* 0x00000200c4037824 */ /* 0x000fe200078e0203 */
        /* <DEDUP_REMOVED lines=19> */
[-C--:B--2---:R-:W-:Y:S01]  /*c5e0*/  @!P4 IADD3 R26, P5, R65, R24.reuse, RZ ;  /* 0x00000018411ac210 */ /* 0x084fe20007fbe0ff */
[----:B------:R-:W-:Y:S01]  /*c5f0*/  @!P1 IMAD.SHL.U32 R4, R189, 0x2, RZ ;  /* 0x00000002bd049824 */ /* 0x000fe200078e00ff */
[----:B0-----:R-:W-:Y:S02]  /*c600*/  @!P4 IADD3 R24, P6, R62, R24, RZ ;  /* 0x000000183e18c210 */ /* 0x001fe40007fde0ff */
[----:B------:R-:W-:Y:S01]  /*c610*/  @!P2 SHF.L.U64.HI R74, R191, 0x1, R74 ;  /* 0x00000001bf4aa819 */ /* 0x000fe2000001024a */
[--C-:B------:R-:W-:Y:S01]  /*c620*/  @!P4 IMAD.X R27, R0, 0x1, R73.reuse, P5 ;  /* 0x00000001001bc824 */ /* 0x100fe200028e0649 */
[-C--:B------:R-:W-:Y:S01]  /*c630*/  @!P3 IADD3 R20, P5, R65, R14.reuse, RZ ;  /* 0x0000000e4114b210 */ /* 0x080fe20007fbe0ff */
[----:B------:R-:W-:Y:S01]  /*c640*/  @!P4 IMAD.X R25, R63, 0x1, R73, P6 ;  /* 0x000000013f19c824 */ /* 0x000fe200030e0649 */
[----:B------:R-:W-:-:S02]  /*c650*/  @!P3 IADD3 R14, P6, R62, R14, RZ ;  /* 0x0000000e3e0eb210 */ /* 0x000fc40007fde0ff */
        /* <DEDUP_REMOVED lines=47> */
.L_x_2605:
[----:B------:R-:W-:Y:S05]  /*c950*/  BSYNC B1 ;  /* 0x0000000000017941 */ /* 0x000fea0003800000 */
.L_x_2604:
[----:B---3--:R-:W-:Y:S01]  /*c960*/  LEA.HI R4, R213, R213, RZ, 0x1 ;  /* 0x000000d5d5047211 */ /* 0x008fe200078f08ff */
[----:B-----5:R-:W-:Y:S01]  /*c970*/  IMAD.MOV.U32 R5, RZ, RZ, R30 ;  /* 0x000000ffff057224 */ /* 0x020fe200078e001e */
[----:B------:R-:W-:Y:S01]  /*c980*/  VIADDMNMX R67, R67, -R200, 0x80, PT ;  /* 0x0000008043437446 */ /* 0x000fe200038009c8 */
[C---:B------:R-:W-:Y:S01]  /*c990*/  VIADD R6, R3.reuse, 0x10400 ;  /* 0x0001040003067836 */ /* 0x040fe20000000000 */
[----:B------:R-:W-:Y:S01]  /*c9a0*/  LOP3.LUT R4, R4, 0xfffffffe, RZ, 0xc0, !PT ;  /* 0xfffffffe04047812 */ /* 0x000fe200078ec0ff */
[----:B0-----:R-:W-:Y:S01]  /*c9b0*/  VIADD R0, R3, 0x10440 ;  /* 0x0001044003007836 */ /* 0x001fe20000000000 */
[----:B------:R-:W-:Y:S01]  /*c9c0*/  PRMT R105, R5, 0x7610, R105 ;  /* 0x0000761005697816 */ /* 0x000fe20000000069 */
[----:B------:R-:W-:Y:S01]  /*c9d0*/  IMAD.MOV.U32 R5, RZ, RZ, R31 ;  /* 0x000000ffff057224 */ /* 0x000fe200078e001f */
[----:B------:R-:W-:Y:S01]  /*c9e0*/  BSSY B1, `(.L_x_2606) ;  /* 0x0000031000017945 */ /* 0x000fe20003800000 */
[----:B------:R-:W-:Y:S01]  /*c9f0*/  IMAD.IADD R4, R213, 0x1, -R4 ;  /* 0x00000001d5047824 */ /* 0x000fe200078e0a04 */
[----:B------:R-:W-:Y:S01]  /*ca00*/  ISETP.GE.AND P1, PT, R17, R67, PT ;  /* 0x000000431100720c */ /* 0x000fe20003f26270 */
[----:B------:R-:W-:Y:S01]  /*ca10*/  @P0 VIADD R0, R6, 0xffffffc0 ;  /* 0xffffffc006000836 */ /* 0x000fe20000000000 */
[----:B------:R-:W-:Y:S01]  /*ca20*/  PRMT R106, R5, 0x7610, R106 ;  /* 0x00007610056a7816 */ /* 0x000fe2000000006a */
[----:B------:R-:W-:Y:S01]  /*ca30*/  IMAD.MOV.U32 R6, RZ, RZ, R32 ;  /* 0x000000ffff067224 */ /* 0x000fe200078e0020 */
[----:B------:R-:W-:Y:S01]  /*ca40*/  SHF.L.U32 R5, R4, 0x1f, RZ ;  /* 0x0000001f04057819 */ /* 0x000fe200000006ff */
[----:B------:R-:W-:-:S02]  /*ca50*/  IMAD.MOV.U32 R7, RZ, RZ, R33 ;  /* 0x000000ffff077224 */ /* 0x000fc400078e0021 */
        /* <DEDUP_REMOVED lines=41> */
.L_x_2887:
[----:B------:R-:W-:Y:S05]  /*ccf0*/  BSYNC B1 ;  /* 0x0000000000017941 */ /* 0x000fea0003800000 */
.L_x_2606:
[----:B------:R-:W-:Y:S01]  /*cd00*/  BSSY B1, `(.L_x_2608) ;  /* 0x000012f000017945 */ /* 0x000fe20003800000 */
[----:B------:R-:W-:Y:S02]  /*cd10*/  PRMT R64, R4, 0x7610, R64 ;  /* 0x0000761004407816 */ /* 0x000fe40000000040 */
[----:B--2---:R-:W-:Y:S01]  /*cd20*/  PRMT R65, R6, 0x7610, R65 ;  /* 0x0000761006417816 */ /* 0x004fe20000000041 */
[----:B------:R-:W-:Y:S06]  /*cd30*/  @P1 BRA `(.L_x_2609) ;  /* 0x0000001000ac1947 */ /* 0x000fec0003800000 */
[----:B------:R-:W1:Y:S01]  /*cd40*/  LDC R4, c[0x0][0x3f4] ;  /* 0x0000fd00ff047b82 */ /* 0x000e620000000800 */
[----:B------:R-:W-:Y:S01]  /*cd50*/  BSSY B2, `(.L_x_2610) ;  /* 0x0000036000027945 */ /* 0x000fe20003800000 */
[-C--:B-1----:R-:W-:Y:S02]  /*cd60*/  ISETP.GE.AND P0, PT, R22, R4.reuse, PT ;  /* 0x000000041600720c */ /* 0x082fe40003f06270 */
[-C--:B------:R-:W-:Y:S02]  /*cd70*/  ISETP.GE.AND P1, PT, R192, R4.reuse, PT ;  /* 0x00000004c000720c */ /* 0x080fe40003f26270 */
[-C--:B------:R-:W-:Y:S02]  /*cd80*/  ISETP.GE.AND P2, PT, R190, R4.reuse, PT ;  /* 0x00000004be00720c */ /* 0x080fe40003f46270 */
[-C--:B------:R-:W-:Y:S02]  /*cd90*/  ISETP.GE.AND P3, PT, R191, R4.reuse, PT ;  /* 0x00000004bf00720c */ /* 0x080fe40003f66270 */
[----:B------:R-:W-:-:S02]  /*cda0*/  ISETP.GE.AND P4, PT, R189, R4, PT ;  /* 0x00000004bd00720c */ /* 0x000fc40003f86270 */
[----:B------:R-:W-:-:S03]  /*cdb0*/  ISETP.GE.AND P5, PT, R193, R4, PT ;  /* 0x00000004c100720c */ /* 0x000fc60003fa6270 */
[----:B------:R-:W-:Y:S10]  /*cdc0*/  @P0 BRA `(.L_x_2611) ;  /* 0x0000000000b80947 */ /* 0x000ff40003800000 */
[----:B0-----:R-:W0:Y:S01]  /*cdd0*/  LDS.128 R4, [R3+0x10400] ;  /* 0x0104000003047984 */ /* 0x001e220000000c00 */
        /* <DEDUP_REMOVED lines=8> */
[C---:B------:R-:W-:Y:S01]  /*ce60*/  IMAD.U32 R114, R113.reuse, 0x10000, RZ ;  /* 0x0001000071727824 */ /* 0x040fe200078e00ff */
[----:B------:R-:W-:Y:S01]  /*ce70*/  LOP3.LUT R113, R113, 0xffff0000, RZ, 0xc0, !PT ;  /* 0xffff000071717812 */ /* 0x000fe200078ec0ff */
[C---:B------:R-:W-:Y:S01]  /*ce80*/  IMAD.U32 R109, R111.reuse, 0x10000, RZ ;  /* 0x000100006f6d7824 */ /* 0x040fe200078e00ff */
[----:B------:R-:W-:Y:S02]  /*ce90*/  LOP3.LUT R111, R111, 0xffff0000, RZ, 0xc0, !PT ;  /* 0xffff00006f6f7812 */ /* 0x000fe400078ec0ff */
[C---:B0-----:R-:W-:Y:S01]  /*cea0*/  LOP3.LUT R59, R6.reuse, 0xffff0000, RZ, 0xc0, !PT ;  /* 0xffff0000063b7812 */ /* 0x041fe200078ec0ff */
[----:B------:R-:W-:Y:S01]  /*ceb0*/  IMAD.U32 R58, R6, 0x10000, RZ ;  /* 0x00010000063a7824 */ /* 0x000fe200078e00ff */
[C---:B------:R-:W-:Y:S01]  /*cec0*/  LOP3.LUT R61, R7.reuse, 0xffff0000, RZ, 0xc0, !PT ;  /* 0xffff0000073d7812 */ /* 0x040fe200078ec0ff */
        /* <DEDUP_REMOVED lines=30> */
.L_x_2611:
[----:B------:R-:W-:Y:S05]  /*d0b0*/  BSYNC B2 ;  /* 0x0000000000027941 */ /* 0x000fea0003800000 */
.L_x_2610:
[----:B------:R-:W-:Y:S04]  /*d0c0*/  BSSY B2, `(.L_x_2612) ;  /* 0x0000030000027945 */ /* 0x000fe80003800000 */
[----:B------:R-:W-:Y:S05]  /*d0d0*/  @P1 BRA `(.L_x_2613) ;  /* 0x0000000000b81947 */ /* 0x000fea0003800000 */
[----:B01----:R-:W0:Y:S01]  /*d0e0*/  LDS.128 R4, [R0] ;  /* 0x0000000000047984 */ /* 0x003e220000000c00 */
[--C-:B------:R-:W-:Y:S02]  /*d0f0*/  SHF.R.U64 R59, R56, 0x10, R57.reuse ;  /* 0x00000010383b7819 */ /* 0x100fe40000001239 */
[----:B------:R-:W-:Y:S02]  /*d100*/  SHF.R.U32.HI R56, RZ, 0x10, R57 ;  /* 0x00000010ff387819 */ /* 0x000fe40000011639 */
[--C-:B------:R-:W-:Y:S02]  /*d110*/  SHF.R.U64 R57, R54, 0x10, R55.reuse ;  /* 0x0000001036397819 */ /* 0x100fe40000001237 */
        /* <DEDUP_REMOVED lines=17> */
[----:B------:R-:W-:Y:S01]  /*d230*/  FFMA.FTZ R109, R54, R59, R60 ;  /* 0x0000003b366d7223 */ /* 0x000fe2000001003c */
[-C--:B------:R-:W-:Y:S01]  /*d240*/  FMUL.FTZ R59, R57, R103.reuse ;  /* 0x00000067393b7220 */ /* 0x080fe20000410000 */
[----:B------:R-:W-:Y:S01]  /*d250*/  FFMA.FTZ R103, R56, R103, -R55 ;  /* 0x0000006738677223 */ /* 0x000fe20000010837 */
        /* <DEDUP_REMOVED lines=22> */
.L_x_2613:
[----:B------:R-:W-:Y:S05]  /*d3c0*/  BSYNC B2 ;  /* 0x0000000000027941 */ /* 0x000fea0003800000 */
.L_x_2612:
        /* <DEDUP_REMOVED lines=48> */
.L_x_2615:
[----:B------:R-:W-:Y:S05]  /*d6d0*/  BSYNC B2 ;  /* 0x0000000000027941 */ /* 0x000fea0003800000 */
.L_x_2614:
        /* <DEDUP_REMOVED lines=48> */
.L_x_2617:
[----:B------:R-:W-:Y:S05]  /*d9e0*/  BSYNC B2 ;  /* 0x0000000000027941 */ /* 0x000fea0003800000 */
.L_x_2616:
[----:B------:R-:W-:Y:S04]  /*d9f0*/  BSSY B2, `(.L_x_2618) ;  /* 0x0000030000027945 */ /* 0x000fe80003800000 */
        /* <DEDUP_REMOVED lines=47> */
.L_x_2619:
[----:B------:R-:W-:Y:S05]  /*dcf0*/  BSYNC B2 ;  /* 0x0000000000027941 */ /* 0x000fea0003800000 */
.L_x_2618:
        /* <DEDUP_REMOVED lines=47> */
.L_x_2609:
[----:B------:R-:W-:Y:S05]  /*dff0*/  BSYNC B1 ;  /* 0x0000000000017941 */ /* 0x000fea0003800000 */
.L_x_2608:
        /* <DEDUP_REMOVED lines=57> */
.L_x_2622:
[----:B------:R-:W-:Y:S05]  /*e390*/  BSYNC B1 ;  /* 0x0000000000017941 */ /* 0x000fea0003800000 */
.L_x_2621:
        /* <DEDUP_REMOVED lines=48> */
.L_x_2624:
[----:B------:R-:W-:Y:S05]  /*e6a0*/  BSYNC B1 ;  /* 0x0000000000017941 */ /* 0x000fea0003800000 */
.L_x_2623:
        /* <DEDUP_REMOVED lines=48> */
.L_x_2626:
[----:B------:R-:W-:Y:S05]  /*e9b0*/  BSYNC B1 ;  /* 0x0000000000017941 */ /* 0x000fea0003800000 */
.L_x_2625:
        /* <DEDUP_REMOVED lines=48> */
.L_x_2628:
[----:B------:R-:W-:Y:S05]  /*ecc0*/  BSYNC B1 ;  /* 0x0000000000017941 */ /* 0x000fea0003800000 */
.L_x_2627:
        /* <DEDUP_REMOVED lines=48> */
.L_x_2630:
[----:B------:R-:W-:Y:S05]  /*efd0*/  BSYNC B1 ;  /* 0x0000000000017941 */ /* 0x000fea0003800000 */
.L_x_2629:
        /* <DEDUP_REMOVED lines=48> */
.L_x_2599:
        /* <DEDUP_REMOVED lines=30> */
[----:B------:R-:W0:Y:S04]  /*f4c0*/  SHFL.IDX PT, R3, R61, RZ, 0x1c1f ;  /* 0x001c1fff3d037589 */ /* 0x000e2800000e0000 */
[----:B------:R-:W1:Y:S04]  /*f4d0*/  SHFL.IDX PT, R0, R60, RZ, 0x1c1f ;  /* 0x001c1fff3c007589 */ /* 0x000e6800000e0000 */
[----:B------:R2:W3:Y:S04]  /*f4e0*/  SHFL.IDX PT, R5, R67, RZ, 0x1c1f ;  /* 0x001c1fff43057589 */ /* 0x0004e800000e0000 */
[----:B------:R2:W4:Y:S01]  /*f4f0*/  SHFL.IDX PT, R14, R66, RZ, 0x1c1f ;  /* 0x001c1fff420e7589 */ /* 0x00052200000e0000 */
[----:B0-----:R-:W-:-:S02]  /*f500*/  IMAD.MOV.U32 R7, RZ, RZ, R3 ;  /* 0x000000ffff077224 */ /* 0x001fc400078e0003 */
[----:B-12---:R-:W-:-:S07]  /*f510*/  IMAD.MOV.U32 R6, RZ, RZ, R0 ;  /* 0x000000ffff067224 */ /* 0x006fce00078e0000 */
.L_x_2893:
[----:B------:R-:W-:Y:S01]  /*f520*/  IMAD R71, R201, R10, RZ ;  /* 0x0000000ac9477224 */ /* 0x000fe200078e02ff */
[----:B------:R-:W-:Y:S01]  /*f530*/  BSSY B1, `(.L_x_2632) ;  /* 0x000002e000017945 */ /* 0x000fe20003800000 */
[----:B---3--:R-:W-:Y:S01]  /*f540*/  IMAD.MOV.U32 R15, RZ, RZ, R5 ;  /* 0x000000ffff0f7224 */ /* 0x008fe200078e0005 */
[----:B------:R-:W-:Y:S02]  /*f550*/  CS2R R44, SRZ ;  /* 0x00000000002c7805 */ /* 0x000fe4000001ff00 */
[----:B------:R-:W-:Y:S02]  /*f560*/  CS2R R46, SRZ ;  /* 0x00000000002e7805 */ /* 0x000fe4000001ff00 */
[----:B------:R-:W-:Y:S02]  /*f570*/  ISETP.GE.AND P0, PT, R64, R71, PT ;  /* 0x000000474000720c */ /* 0x000fe40003f06270 */
        /* <DEDUP_REMOVED lines=20> */
[----:B------:R-:W-:-:S04]  /*f6c0*/  @!P0 IMAD.WIDE R8, R18, 0x2, R6 ;  /* 0x0000000212088825 */ /* 0x000fc800078e0206 */
        /* <DEDUP_REMOVED lines=11> */
[----:B------:R-:W-:Y:S01]  /*f780*/  CS2R R38, SRZ ;  /* 0x0000000000267805 */ /* 0x000fe2000001ff00 */
[--C-:B----4-:R-:W-:Y:S01]  /*f790*/  @!P1 IMAD.WIDE R8, R3, 0x2, R14.reuse ;  /* 0x0000000203089825 */ /* 0x110fe200078e020e */
[----:B------:R0:W5:Y:S03]  /*f7a0*/  @!P1 LD.E.128 R28, desc[UR60][R4.64] ;  /* 0x0000003c041c9980 */ /* 0x000166000c101d00 */
[--C-:B------:R-:W-:Y:S01]  /*f7b0*/  @!P2 IMAD.WIDE R10, R11, 0x2, R14.reuse ;  /* 0x000000020b0aa825 */ /* 0x100fe200078e020e */
[----:B------:R0:W5:Y:S03]  /*f7c0*/  @!P1 LD.E.128 R40, desc[UR60][R8.64] ;  /* 0x0000003c08289980 */ /* 0x000166000c101d00 */
[----:B------:R-:W-:Y:S01]  /*f7d0*/  @!P0 IMAD.WIDE R14, R18, 0x2, R14 ;  /* 0x00000002120e8825 */ /* 0x000fe200078e020e */
[----:B------:R0:W5:Y:S04]  /*f7e0*/  @!P2 LD.E.128 R24, desc[UR60][R6.64] ;  /* 0x0000003c0618a980 */ /* 0x000168000c101d00 */
[----:B------:R0:W5:Y:S04]  /*f7f0*/  @!P0 LD.E.128 R44, desc[UR60][R14.64] ;  /* 0x0000003c0e2c8980 */ /* 0x000168000c101d00 */
[----:B------:R0:W5:Y:S02]  /*f800*/  @!P2 LD.E.128 R36, desc[UR60][R10.64] ;  /* 0x0000003c0a24a980 */ /* 0x000164000c101d00 */
.L_x_2633:
[----:B------:R-:W-:Y:S05]  /*f810*/  BSYNC B1 ;  /* 0x0000000000017941 */ /* 0x000fea0003800000 */
.L_x_2632:
[----:B-----5:R-:W-:Y:S01]  /*f820*/  IMAD.MOV.U32 R3, RZ, RZ, R45 ;  /* 0x000000ffff037224 */ /* 0x020fe200078e002d */
[----:B------:R-:W-:Y:S01]  /*f830*/  UMOV UR4, 0xffffffff ;  /* 0xffffffff00047882 */ /* 0x000fe20000000000 */
[----:B0-----:R-:W-:Y:S02]  /*f840*/  IMAD.MOV.U32 R4, RZ, RZ, R46 ;  /* 0x000000ffff047224 */ /* 0x001fe400078e002e */
        /* <DEDUP_REMOVED lines=48> */
[----:B------:R-:W0:Y:S04]  /*fb50*/  SHFL.IDX PT, R61, R61, 0x1, 0x1c1f ;  /* 0x003c1f003d3d7f89 */ /* 0x000e2800000e0000 */
[----:B------:R-:W1:Y:S04]  /*fb60*/  SHFL.IDX PT, R60, R60, 0x1, 0x1c1f ;  /* 0x003c1f003c3c7f89 */ /* 0x000e6800000e0000 */
[----:B------:R-:W2:Y:S04]  /*fb70*/  SHFL.IDX PT, R67, R67, 0x1, 0x1c1f ;  /* 0x003c1f0043437f89 */ /* 0x000ea800000e0000 */
[----:B------:R-:W3:Y:S02]  /*fb80*/  SHFL.IDX PT, R66, R66, 0x1, 0x1c1f ;  /* 0x003c1f0042427f89 */ /* 0x000ee400000e0000 */
.L_x_2899:
[----:B------:R-:W-:Y:S01]  /*fb90*/  VIADD R64, R64, 0x40 ;  /* 0x0000004040407836 */ /* 0x000fe20000000000 */
[----:B------:R-:W-:Y:S01]  /*fba0*/  BSSY B1, `(.L_x_2635) ;  /* 0x000002c000017945 */ /* 0x000fe20003800000 */
[----:B------:R-:W-:Y:S02]  /*fbb0*/  CS2R R6, SRZ ;  /* 0x0000000000067805 */ /* 0x000fe4000001ff00 */
[----:B------:R-:W-:Y:S02]  /*fbc0*/  CS2R R8, SRZ ;  /* 0x0000000000087805 */ /* 0x000fe4000001ff00 */
[----:B------:R-:W-:Y:S02]  /*fbd0*/  CS2R R10, SRZ ;  /* 0x00000000000a7805 */ /* 0x000fe4000001ff00 */
[----:B------:R-:W-:Y:S02]  /*fbe0*/  ISETP.GE.AND P0, PT, R64, R71, PT ;  /* 0x000000474000720c */ /* 0x000fe40003f06270 */
[----:B------:R-:W-:-:S02]  /*fbf0*/  CS2R R12, SRZ ;  /* 0x00000000000c7805 */ /* 0x000fc4000001ff00 */
[----:B----4-:R-:W-:Y:S02]  /*fc00*/  CS2R R14, SRZ ;  /* 0x00000000000e7805 */ /* 0x010fe4000001ff00 */
        /* <DEDUP_REMOVED lines=16> */
[----:B01----:R-:W-:-:S04]  /*fd10*/  @!P0 IMAD.WIDE R12, R18, 0x2, R60 ;  /* 0x00000002120c8825 */ /* 0x003fc800078e023c */
        /* <DEDUP_REMOVED lines=12> */
[--C-:B--23--:R-:W-:Y:S01]  /*fde0*/  @!P1 IMAD.WIDE R62, R63, 0x2, R66.reuse ;  /* 0x000000023f3e9825 */ /* 0x10cfe200078e0242 */
[----:B------:R4:W5:Y:S03]  /*fdf0*/  @!P1 LD.E.128 R52, desc[UR60][R20.64] ;  /* 0x0000003c14349980 */ /* 0x000966000c101d00 */
[--C-:B------:R-:W-:Y:S01]  /*fe00*/  @!P2 IMAD.WIDE R64, R65, 0x2, R66.reuse ;  /* 0x000000024140a825 */ /* 0x100fe200078e0242 */
[----:B------:R4:W5:Y:S03]  /*fe10*/  @!P1 LD.E.128 R8, desc[UR60][R62.64] ;  /* 0x0000003c3e089980 */ /* 0x000966000c101d00 */
[----:B------:R-:W-:Y:S01]  /*fe20*/  @!P0 IMAD.WIDE R66, R18, 0x2, R66 ;  /* 0x0000000212428825 */ /* 0x000fe200078e0242 */
[----:B------:R4:W5:Y:S04]  /*fe30*/  @!P2 LD.E.128 R56, desc[UR60][R60.64] ;  /* 0x0000003c3c38a980 */ /* 0x000968000c101d00 */
[----:B------:R4:W5:Y:S04]  /*fe40*/  @!P0 LD.E.128 R4, desc[UR60][R66.64] ;  /* 0x0000003c42048980 */ /* 0x000968000c101d00 */
[----:B------:R4:W5:Y:S02]  /*fe50*/  @!P2 LD.E.128 R12, desc[UR60][R64.64] ;  /* 0x0000003c400ca980 */ /* 0x000964000c101d00 */
.L_x_2636:
[----:B------:R-:W-:Y:S05]  /*fe60*/  BSYNC B1 ;  /* 0x0000000000017941 */ /* 0x000fea0003800000 */
.L_x_2635:
[----:B------:R-:W-:Y:S01]  /*fe70*/  LEA.HI R0, R213, R213, RZ, 0x1 ;  /* 0x000000d5d5007211 */ /* 0x000fe200078f08ff */
[----:B----45:R-:W-:Y:S01]  /*fe80*/  IMAD.MOV.U32 R20, RZ, RZ, R4 ;  /* 0x000000ffff147224 */ /* 0x030fe200078e0004 */
[----:B------:R-:W-:Y:S01]  /*fe90*/  BSSY B1, `(.L_x_2637) ;  /* 0x0000035000017945 */ /* 0x000fe20003800000 */
[----:B------:R-:W-:Y:S01]  /*fea0*/  IMAD.MOV.U32 R21, RZ, RZ, R5 ;  /* 0x000000ffff157224 */ /* 0x000fe200078e0005 */
[----:B------:R-:W-:Y:S01]  /*feb0*/  LOP3.LUT R0, R0, 0xfffffffe, RZ, 0xc0, !PT ;  /* 0xfffffffe00007812 */ /* 0x000fe200078ec0ff */
[----:B-1----:R-:W-:Y:S01]  /*fec0*/  IMAD.MOV.U32 R60, RZ, RZ, R7 ;  /* 0x000000ffff3c7224 */ /* 0x002fe200078e0007 */
        /* <DEDUP_REMOVED lines=8> */
[----:B0-----:R-:W-:Y:S01]  /*ff50*/  SHF.L.U32 R61, R0, 0x1f, RZ ;  /* 0x0000001f003d7819 */ /* 0x001fe200000006ff */
[----:B------:R-:W-:Y:S01]  /*ff60*/  IMAD.MOV.U32 R60, RZ, RZ, R10 ;  /* 0x000000ffff3c7224 */ /* 0x000fe200078e000a */
[----:B------:R-:W-:Y:S01]  /*ff70*/  PRMT R75, R21, 0x7610, R75 ;  /* 0x00007610154b7816 */ /* 0x000fe2000000004b */
[----:B------:R-:W-:Y:S01]  /*ff80*/  IMAD.MOV.U32 R21, RZ, RZ, R13 ;  /* 0x000000ffff157224 */ /* 0x000fe200078e000d */
[----:B------:R-:W0:Y:S01]  /*ff90*/  SYNCS.PHASECHK.TRANS64.TRYWAIT P0, [R2+URZ+0x34800], R61 ;  /* 0x0348003d020075a7 */ /* 0x000e22000800017f */
        /* <DEDUP_REMOVED lines=36> */
.L_x_2900:
[----:B------:R-:W-:Y:S05]  /*101e0*/  BSYNC B1 ;  /* 0x0000000000017941 */ /* 0x000fea0003800000 */
.L_x_2637:
        /* <DEDUP_REMOVED lines=10> */
[----:B0-----:R-:W-:Y:S02]  /*10290*/  LEA.HI R61, R78, R217, RZ, 0x1d ;  /* 0x000000d94e3d7211 */ /* 0x001fe400078fe8ff */
[----:B------:R-:W-:Y:S02]  /*102a0*/  LOP3.LUT R60, R195, 0x38, R18, 0xf8, !PT ;  /* 0x00000038c33c7812 */ /* 0x000fe400078ef812 */
[----:B------:R-:W-:Y:S02]  /*102b0*/  SHF.R.S32.HI R62, RZ, 0x1f, R61 ;  /* 0x0000001fff3e7819 */ /* 0x000fe4000001143d */
[----:B------:R-:W-:Y:S02]  /*102c0*/  SHF.R.U64 R111, R44, 0x10, R45 ;  /* 0x000000102c6f7819 */ /* 0x000fe4000000122d */
[----:B------:R-:W-:Y:S01]  /*102d0*/  LEA.HI R63, R62, R61, RZ, 0x3 ;  /* 0x0000003d3e3f7211 */ /* 0x000fe200078f18ff */
[----:B------:R-:W-:Y:S01]  /*102e0*/  IMAD.SHL.U32 R62, R61, 0x8, RZ ;  /* 0x000000083d3e7824 */ /* 0x000fe200078e00ff */
[----:B------:R-:W-:-:S02]  /*102f0*/  LOP3.LUT R61, R60, R197, RZ, 0x3c, !PT ;  /* 0x000000c53c3d7212 */ /* 0x000fc400078e3cff */
[----:B------:R-:W-:Y:S01]  /*10300*/  SHF.R.U64 R113, R32, 0x10, R33 ;  /* 0x0000001020717819 */ /* 0x000fe20000001221 */
[----:B------:R-:W-:Y:S01]  /*10310*/  IMAD.SHL.U32 R63, R63, 0x400, RZ ;  /* 0x000004003f3f7824 */ /* 0x000fe200078e00ff */
[----:B------:R-:W-:Y:S01]  /*10320*/  LOP3.LUT R62, R195, 0x38, R62, 0xf8, !PT ;  /* 0x00000038c33e7812 */ /* 0x000fe200078ef83e */
[----:B------:R-:W-:Y:S01]  /*10330*/  IMAD R61, R196, 0x200, R61 ;  /* 0x00000200c43d7824 */ /* 0x000fe200078e023d */
[----:B------:R-:W-:Y:S02]  /*10340*/  SHF.R.U32.HI R114, RZ, 0x10, R35 ;  /* 0x00000010ff727819 */ /* 0x000fe40000011623 */
[----:B------:R-:W-:Y:S01]  /*10350*/  LOP3.LUT R63, R63, 0x7fffe000, RZ, 0xc0, !PT ;  /* 0x7fffe0003f3f7812 */ /* 0x000fe200078ec0ff */
[----:B------:R-:W-:Y:S01]  /*10360*/  IMAD R99, R61, 0x2, R2 ;  /* 0x000000023d637824 */ /* 0x000fe200078e0202 */
[----:B------:R-:W-:Y:S02]  /*10370*/  LOP3.LUT R62, R62, R197, RZ, 0x3c, !PT ;  /* 0x000000c53e3e7212 */ /* 0x000fe400078e3cff */
[----:B------:R-:W-:Y:S01]  /*10380*/  PRMT R112, R112, 0x5410, R111 ;  /* 0x0000541070707816 */ /* 0x000fe2000000006f */
[----:B------:R-:W-:Y:S01]  /*10390*/  IMAD R63, R196, 0x200, R63 ;  /* 0x00000200c43f7824 */ /* 0x000fe200078e023f */
[----:B------:R-:W-:-:S02]  /*103a0*/  SHF.R.U32.HI R32, RZ, 0x10, R33 ;  /* 0x00000010ff207819 */ /* 0x000fc40000011621 */
[----:B------:R-:W-:Y:S01]  /*103b0*/  SHF.R.U64 R33, R34, 0x10, R35 ;  /* 0x0000001022217819 */ /* 0x000fe20000001223 */
[----:B------:R-:W-:Y:S01]  /*103c0*/  IMAD.IADD R65, R63, 0x1, R62 ;  /* 0x000000013f417824 */ /* 0x000fe200078e023e */
[----:B------:R-:W-:Y:S01]  /*103d0*/  SHF.R.U32.HI R45, RZ, 0x10, R45 ;  /* 0x00000010ff2d7819 */ /* 0x000fe2000001162d */
[----:B------:R-:W0:Y:S01]  /*103e0*/  LDS.128 R60, [R99+0x10400] ;  /* 0x01040000633c7984 */ /* 0x000e220000000c00 */
[----:B------:R-:W-:Y:S01]  /*103f0*/  SHF.R.U64 R110, R46, 0x10, R47 ;  /* 0x000000102e6e7819 */ /* 0x000fe2000000122f */
[----:B------:R-:W-:Y:S01]  /*10400*/  IMAD R100, R65, 0x2, R2 ;  /* 0x0000000241647824 */ /* 0x000fe200078e0202 */
[----:B------:R-:W-:Y:S01]  /*10410*/  PRMT R34, R72, 0x5432, R113 ;  /* 0x0000543248227816 */ /* 0x000fe20000000071 */
[----:B------:R-:W-:Y:S01]  /*10420*/  IMAD.U32 R120, R112, 0x10000, RZ ;  /* 0x0001000070787824 */ /* 0x000fe200078e00ff */
[----:B------:R-:W-:Y:S02]  /*10430*/  PRMT R35, R75, 0x5432, R114 ;  /* 0x000054324b237816 */ /* 0x000fe40000000072 */
[----:B--23--:R-:W1:Y:S01]  /*10440*/  LDS.128 R64, [R100+0x10400] ;  /* 0x0104000064407984 */ /* 0x00ce620000000c00 */
[----:B------:R-:W-:Y:S01]  /*10450*/  SHF.R.U32.HI R44, RZ, 0x10, R47 ;  /* 0x00000010ff2c7819 */ /* 0x000fe2000001162f */
[----:B------:R-:W-:Y:S01]  /*10460*/  IMAD.U32 R119, R34, 0x10000, RZ ;  /* 0x0001000022777824 */ /* 0x000fe200078e00ff */
[----:B------:R-:W-:-:S02]  /*10470*/  PRMT R46, R70, 0x5432, R45 ;  /* 0x00005432462e7816 */ /* 0x000fc4000000002d */
[----:B------:R-:W-:Y:S02]  /*10480*/  PRMT R45, R69, 0x5432, R110 ;  /* 0x00005432452d7816 */ /* 0x000fe4000000006e */
[----:B------:R-:W-:Y:S01]  /*10490*/  PRMT R32, R73, 0x5432, R32 ;  /* 0x0000543249207816 */ /* 0x000fe20000000020 */
[----:B------:R-:W-:Y:S01]  /*104a0*/  IMAD.U32 R121, R46, 0x10000, RZ ;  /* 0x000100002e797824 */ /* 0x000fe200078e00ff */
[----:B------:R-:W-:Y:S02]  /*104b0*/  PRMT R44, R3, 0x5432, R44 ;  /* 0x00005432032c7816 */ /* 0x000fe4000000002c */
[----:B------:R-:W-:Y:S02]  /*104c0*/  LOP3.LUT R34, R34, 0xffff0000, RZ, 0xc0, !PT ;  /* 0xffff000022227812 */ /* 0x000fe400078ec0ff */
[----:B------:R-:W-:Y:S02]  /*104d0*/  LOP3.LUT R46, R46, 0xffff0000, RZ, 0xc0, !PT ;  /* 0xffff00002e2e7812 */ /* 0x000fe400078ec0ff */
[----:B------:R-:W-:Y:S01]  /*104e0*/  PRMT R33, R74, 0x5432, R33 ;  /* 0x000054324a217816 */ /* 0x000fe20000000021 */
[C---:B0-----:R-:W-:Y:S01]  /*104f0*/  IMAD.U32 R113, R60.reuse, 0x10000, RZ ;  /* 0x000100003c717824 */ /* 0x041fe200078e00ff */
[----:B------:R-:W-:Y:S01]  /*10500*/  LOP3.LUT R110, R60, 0xffff0000, RZ, 0xc0, !PT ;  /* 0xffff00003c6e7812 */ /* 0x000fe200078ec0ff */
[C---:B------:R-:W-:Y:S01]  /*10510*/  IMAD.U32 R60, R62.reuse, 0x10000, RZ ;  /* 0x000100003e3c7824 */ /* 0x040fe200078e00ff */
[----:B------:R-:W-:Y:S01]  /*10520*/  LOP3.LUT R47, R62, 0xffff0000, RZ, 0xc0, !PT ;  /* 0xffff00003e2f7812 */ /* 0x000fe200078ec0ff */
[C---:B------:R-:W-:Y:S01]  /*10530*/  IMAD.U32 R115, R63.reuse, 0x10000, RZ ;  /* 0x000100003f737824 */ /* 0x040fe200078e00ff */
[----:B------:R-:W-:Y:S01]  /*10540*/  LOP3.LUT R62, R63, 0xffff0000, RZ, 0xc0, !PT ;  /* 0xffff00003f3e7812 */ /* 0x000fe200078ec0ff */
[----:B------:R-:W-:Y:S01]  /*10550*/  IMAD.U32 R116, R61, 0x10000, RZ ;  /* 0x000100003d747824 */ /* 0x000fe200078e00ff */
[C---:B-1----:R-:W-:Y:S01]  /*10560*/  LOP3.LUT R111, R64.reuse, 0xffff0000, RZ, 0xc0, !PT ;  /* 0xffff0000406f7812 */ /* 0x042fe200078ec0ff */
[----:B------:R-:W-:Y:S01]  /*10570*/  IMAD.U32 R114, R64, 0x10000, RZ ;  /* 0x0001000040727824 */ /* 0x000fe200078e00ff */
[C---:B------:R-:W-:Y:S01]  /*10580*/  LOP3.LUT R63, R66.reuse, 0xffff0000, RZ, 0xc0, !PT ;  /* 0xffff0000423f7812 */ /* 0x040fe200078ec0ff */
[----:B------:R-:W-:Y:S01]  /*10590*/  IMAD.U32 R64, R66, 0x10000, RZ ;  /* 0x0001000042407824 */ /* 0x000fe200078e00ff */
[C---:B------:R-:W-:Y:S01]  /*105a0*/  LOP3.LUT R66, R67.reuse, 0xffff0000, RZ, 0xc0, !PT ;  /* 0xffff000043427812 */ /* 0x040fe200078ec0ff */
[----:B------:R-:W-:Y:S01]  /*105b0*/  FMUL.FTZ R122, R114, R120 ;  /* 0x00000078727a7220 */ /* 0x000fe20000410000 */
[----:B------:R-:W-:-:S02]  /*105c0*/  IMAD.U32 R118, R67, 0x10000, RZ ;  /* 0x0001000043767824 */ /* 0x000fc400078e00ff */
[-C--:B------:R-:W-:Y:S01]  /*105d0*/  FMUL.FTZ R124, R114, R119.reuse ;  /* 0x00000077727c7220 */ /* 0x080fe20000410000 */
[----:B------:R-:W-:Y:S02]  /*105e0*/  IMAD.U32 R117, R65, 0x10000, RZ ;  /* 0x0001000041757824 */ /* 0x000fe400078e00ff */
[C---:B------:R-:W-:Y:S01]  /*105f0*/  FFMA.FTZ R67, R113.reuse, R119, -R122 ;  /* 0x0000007771437223 */ /* 0x040fe2000001087a */
[----:B------:R-:W-:Y:S02]  /*10600*/  IMAD.U32 R114, R32, 0x10000, RZ ;  /* 0x0001000020727824 */ /* 0x000fe400078e00ff */
[----:B------:R-:W-:Y:S01]  /*10610*/  FFMA.FTZ R113, R113, R120, R124 ;  /* 0x0000007871717223 */ /* 0x000fe2000001007c */
[----:B------:R-:W-:Y:S02]  /*10620*/  IMAD.U32 R122, R44, 0x10000, RZ ;  /* 0x000100002c7a7824 */ /* 0x000fe400078e00ff */
[C---:B------:R-:W-:Y:S01]  /*10630*/  FMUL.FTZ R123, R117.reuse, R121 ;  /* 0x00000079757b7220 */ /* 0x040fe20000410000 */
[----:B------:R-:W-:Y:S01]  /*10640*/  FMUL.FTZ R125, R117, R114 ;  /* 0x00000072757d7220 */ /* 0x000fe20000410000 */
[----:B------:R-:W-:-:S02]  /*10650*/  IMAD.U32 R119, R35, 0x10000, RZ ;  /* 0x0001000023777824 */ /* 0x000fc400078e00ff */
[----:B------:R-:W-:Y:S01]  /*10660*/  FMUL.FTZ R120, R118, R122 ;  /* 0x0000007a76787220 */ /* 0x000fe20000410000 */
[----:B------:R-:W-:Y:S01]  /*10670*/  LOP3.LUT R117, R112, 0xffff0000, RZ, 0xc0, !PT ;  /* 0xffff000070757812 */ /* 0x000fe200078ec0ff */
[----:B------:R-:W-:Y:S01]  /*10680*/  FFMA.FTZ R114, R116, R114, -R123 ;  /* 0x0000007274727223 */ /* 0x000fe2000001087b */
[-C--:B------:R-:W-:Y:S01]  /*10690*/  FMUL.FTZ R123, R118, R119.reuse ;  /* 0x00000077767b7220 */ /* 0x080fe20000410000 */
[----:B------:R-:W-:Y:S01]  /*106a0*/  FFMA.FTZ R112, R115, R119, -R120 ;  /* 0x0000007773707223 */ /* 0x000fe20000010878 */
[----:B------:R-:W-:Y:S01]  /*106b0*/  LOP3.LUT R65, R65, 0xffff0000, RZ, 0xc0, !PT ;  /* 0xffff000041417812 */ /* 0x000fe200078ec0ff */
[----:B------:R-:W-:Y:S01]  /*106c0*/  FMUL.FTZ R119, R111, R117 ;  /* 0x000000756f777220 */ /* 0x000fe20000410000 */
[----:B------:R-:W-:Y:S01]  /*106d0*/  LOP3.LUT R118, R32, 0xffff0000, RZ, 0xc0, !PT ;  /* 0xffff000020767812 */ /* 0x000fe200078ec0ff */
[----:B------:R-:W-:Y:S01]  /*106e0*/  FFMA.FTZ R116, R116, R121, R125 ;  /* 0x0000007974747223 */ /* 0x000fe2000001007d */
[----:B------:R-:W-:Y:S01]  /*106f0*/  LOP3.LUT R61, R61, 0xffff0000, RZ, 0xc0, !PT ;  /* 0xffff00003d3d7812 */ /* 0x000fe200078ec0ff */
[-C--:B------:R-:W-:Y:S01]  /*10700*/  FMUL.FTZ R121, R111, R34.reuse ;  /* 0x000000226f797220 */ /* 0x080fe20000410000 */
[C---:B------:R-:W-:Y:S01]  /*10710*/  FFMA.FTZ R32, R110.reuse, R34, -R119 ;  /* 0x000000226e207223 */ /* 0x040fe20000010877 */
[----:B------:R-:W-:Y:S01]  /*10720*/  FFMA.FTZ R115, R115, R122, R123 ;  /* 0x0000007a73737223 */ /* 0x000fe2000001007b */
[C---:B------:R-:W-:Y:S01]  /*10730*/  FMUL.FTZ R34, R65.reuse, R46 ;  /* 0x0000002e41227220 */ /* 0x040fe20000410000 */
[-C--:B------:R-:W-:Y:S01]  /*10740*/  FMUL.FTZ R123, R65, R118.reuse ;  /* 0x00000076417b7220 */ /* 0x080fe20000410000 */
[----:B------:R-:W-:Y:S01]  /*10750*/  IMAD.U32 R111, R33, 0x10000, RZ ;  /* 0x00010000216f7824 */ /* 0x000fe200078e00ff */
[----:B------:R-:W-:Y:S01]  /*10760*/  LOP3.LUT R35, R35, 0xffff0000, RZ, 0xc0, !PT ;  /* 0xffff000023237812 */ /* 0x000fe200078ec0ff */
[C---:B------:R-:W-:Y:S01]  /*10770*/  FFMA.FTZ R65, R61.reuse, R118, -R34 ;  /* 0x000000763d417223 */ /* 0x040fe20000010822 */
[----:B------:R-:W-:Y:S01]  /*10780*/  FFMA.FTZ R123, R61, R46, R123 ;  /* 0x0000002e3d7b7223 */ /* 0x000fe2000001007b */
[----:B------:R-:W-:Y:S01]  /*10790*/  LOP3.LUT R34, R33, 0xffff0000, RZ, 0xc0, !PT ;  /* 0xffff000021227812 */ /* 0x000fe200078ec0ff */
[C---:B------:R-:W-:Y:S01]  /*107a0*/  IMAD.U32 R119, R45.reuse, 0x10000, RZ ;  /* 0x000100002d777824 */ /* 0x040fe200078e00ff */
[----:B------:R-:W-:Y:S01]  /*107b0*/  LOP3.LUT R46, R45, 0xffff0000, RZ, 0xc0, !PT ;  /* 0xffff00002d2e7812 */ /* 0x000fe200078ec0ff */
[----:B------:R-:W-:Y:S01]  /*107c0*/  FFMA.FTZ R110, R110, R117, R121 ;  /* 0x000000756e6e7223 */ /* 0x000fe20000010079 */
[----:B------:R-:W-:Y:S01]  /*107d0*/  LOP3.LUT R33, R44, 0xffff0000, RZ, 0xc0, !PT ;  /* 0xffff00002c217812 */ /* 0x000fe200078ec0ff */
[C---:B------:R-:W-:Y:S01]  /*107e0*/  FMUL.FTZ R117, R64.reuse, R119 ;  /* 0x0000007740757220 */ /* 0x040fe20000410000 */
[----:B------:R-:W-:Y:S01]  /*107f0*/  FMUL.FTZ R61, R64, R111 ;  /* 0x0000006f403d7220 */ /* 0x000fe20000410000 */
[C---:B------:R-:W-:Y:S01]  /*10800*/  FMUL.FTZ R44, R63.reuse, R46 ;  /* 0x0000002e3f2c7220 */ /* 0x040fe20000410000 */
[-C--:B------:R-:W-:Y:S01]  /*10810*/  FMUL.FTZ R63, R63, R34.reuse ;  /* 0x000000223f3f7220 */ /* 0x080fe20000410000 */
[C---:B------:R-:W-:Y:S01]  /*10820*/  FMUL.FTZ R45, R66.reuse, R33 ;  /* 0x00000021422d7220 */ /* 0x040fe20000410000 */
[----:B------:R-:W-:Y:S01]  /*10830*/  FMUL.FTZ R66, R66, R35 ;  /* 0x0000002342427220 */ /* 0x000fe20000410000 */
[----:B------:R-:W-:Y:S01]  /*10840*/  FFMA.FTZ R117, R60, R111, -R117 ;  /* 0x0000006f3c757223 */ /* 0x000fe20000010875 */
        /* <DEDUP_REMOVED lines=15> */
.L_x_2642:
[----:B------:R-:W-:Y:S05]  /*10940*/  BSYNC B2 ;  /* 0x0000000000027941 */ /* 0x000fea0003800000 */
.L_x_2641:
[----:B------:R-:W-:Y:S04]  /*10950*/  BSSY B2, `(.L_x_2643) ;  /* 0x000006a000027945 */ /* 0x000fe80003800000 */
[----:B------:R-:W-:Y:S05]  /*10960*/  @P1 BRA `(.L_x_2644) ;  /* 0x0000000400a01947 */ /* 0x000fea0003800000 */
[----:B-1----:R-:W4:Y:S01]  /*10970*/  LDL R100, [R1+0x78] ;  /* 0x0000780001647983 */ /* 0x002f220000100800 */
[----:B------:R-:W-:Y:S02]  /*10980*/  LEA.HI R32, R78, R234, RZ, 0x1d ;  /* 0x000000ea4e207211 */ /* 0x000fe400078fe8ff */
[--C-:B0-----:R-:W-:Y:S02]  /*10990*/  SHF.R.U64 R61, R30, 0x10, R31.reuse ;  /* 0x000000101e3d7819 */ /* 0x101fe4000000121f */
[----:B------:R-:W-:Y:S02]  /*109a0*/  SHF.R.S32.HI R33, RZ, 0x1f, R32 ;  /* 0x0000001fff217819 */ /* 0x000fe40000011420 */
[----:B------:R-:W-:Y:S02]  /*109b0*/  SHF.R.U32.HI R30, RZ, 0x10, R31 ;  /* 0x00000010ff1e7819 */ /* 0x000fe4000001161f */
[----:B------:R-:W-:Y:S01]  /*109c0*/  LEA.HI R33, R33, R32, RZ, 0x3 ;  /* 0x0000002021217211 */ /* 0x000fe200078f18ff */
[----:B------:R-:W-:Y:S01]  /*109d0*/  IMAD.SHL.U32 R32, R32, 0x8, RZ ;  /* 0x0000000820207824 */ /* 0x000fe200078e00ff */
[----:B------:R-:W-:-:S02]  /*109e0*/  SHF.R.U64 R31, R40, 0x10, R41 ;  /* 0x00000010281f7819 */ /* 0x000fc40000001229 */
[----:B------:R-:W-:Y:S01]  /*109f0*/  SHF.R.U64 R63, R28, 0x10, R29 ;  /* 0x000000101c3f7819 */ /* 0x000fe2000000121d */
[----:B------:R-:W-:Y:S01]  /*10a00*/  IMAD.SHL.U32 R33, R33, 0x400, RZ ;  /* 0x0000040021217824 */ /* 0x000fe200078e00ff */
[----:B------:R-:W-:Y:S02]  /*10a10*/  LOP3.LUT R32, R195, 0x38, R32, 0xf8, !PT ;  /* 0x00000038c3207812 */ /* 0x000fe400078ef820 */
[----:B------:R-:W-:Y:S02]  /*10a20*/  PRMT R102, R102, 0x5410, R31 ;  /* 0x0000541066667816 */ /* 0x000fe4000000001f */
[----:B------:R-:W-:Y:S02]  /*10a30*/  LOP3.LUT R33, R33, 0x7fffe000, RZ, 0xc0, !PT ;  /* 0x7fffe00021217812 */ /* 0x000fe400078ec0ff */
[----:B------:R-:W-:Y:S02]  /*10a40*/  LOP3.LUT R32, R32, R197, RZ, 0x3c, !PT ;  /* 0x000000c520207212 */ /* 0x000fe400078e3cff */
[----:B------:R-:W-:Y:S01]  /*10a50*/  SHF.R.U32.HI R40, RZ, 0x10, R41 ;  /* 0x00000010ff287819 */ /* 0x000fe20000011629 */
[----:B------:R-:W-:Y:S01]  /*10a60*/  IMAD R33, R196, 0x200, R33 ;  /* 0x00000200c4217824 */ /* 0x000fe200078e0221 */
[----:B------:R-:W-:-:S02]  /*10a70*/  SHF.R.U32.HI R28, RZ, 0x10, R29 ;  /* 0x00000010ff1c7819 */ /* 0x000fc4000001161d */
[----:B------:R-:W-:Y:S01]  /*10a80*/  PRMT R106, R106, 0x5410, R63 ;  /* 0x000054106a6a7816 */ /* 0x000fe2000000003f */
[----:B------:R-:W-:Y:S01]  /*10a90*/  IMAD.IADD R45, R33, 0x1, R32 ;  /* 0x00000001212d7824 */ /* 0x000fe200078e0220 */
[--C-:B------:R-:W-:Y:S01]  /*10aa0*/  SHF.R.U64 R29, R42, 0x10, R43.reuse ;  /* 0x000000102a1d7819 */ /* 0x100fe2000000122b */
[----:B------:R-:W-:Y:S01]  /*10ab0*/  IMAD.U32 R63, R102, 0x10000, RZ ;  /* 0x00010000663f7824 */ /* 0x000fe200078e00ff */
[----:B------:R-:W-:Y:S01]  /*10ac0*/  SHF.R.U32.HI R42, RZ, 0x10, R43 ;  /* 0x00000010ff2a7819 */ /* 0x000fe2000001162b */
[----:B------:R-:W-:Y:S01]  /*10ad0*/  IMAD R60, R45, 0x2, R2 ;  /* 0x000000022d3c7824 */ /* 0x000fe200078e0202 */
[----:B------:R-:W-:Y:S02]  /*10ae0*/  PRMT R103, R103, 0x5410, R40 ;  /* 0x0000541067677816 */ /* 0x000fe40000000028 */
[----:B------:R-:W-:Y:S02]  /*10af0*/  PRMT R105, R105, 0x5410, R42 ;  /* 0x0000541069697816 */ /* 0x000fe4000000002a */
[----:B------:R-:W0:Y:S01]  /*10b00*/  LDS.128 R44, [R60+0x10400] ;  /* 0x010400003c2c7984 */ /* 0x000e220000000c00 */
[----:B------:R-:W-:Y:S01]  /*10b10*/  PRMT R107, R107, 0x5410, R28 ;  /* 0x000054106b6b7816 */ /* 0x000fe2000000001c */
[----:B------:R-:W-:Y:S01]  /*10b20*/  IMAD.U32 R64, R103, 0x10000, RZ ;  /* 0x0001000067407824 */ /* 0x000fe200078e00ff */
[----:B------:R-:W-:-:S02]  /*10b30*/  PRMT R109, R109, 0x5410, R30 ;  /* 0x000054106d6d7816 */ /* 0x000fc4000000001e */
[----:B------:R-:W-:Y:S02]  /*10b40*/  PRMT R104, R104, 0x5410, R29 ;  /* 0x0000541068687816 */ /* 0x000fe4000000001d */
[----:B------:R-:W-:Y:S02]  /*10b50*/  PRMT R108, R108, 0x5410, R61 ;  /* 0x000054106c6c7816 */ /* 0x000fe4000000003d */
[----:B------:R-:W-:Y:S02]  /*10b60*/  LOP3.LUT R102, R102, 0xffff0000, RZ, 0xc0, !PT ;  /* 0xffff000066667812 */ /* 0x000fe400078ec0ff */
[----:B------:R-:W-:Y:S01]  /*10b70*/  LOP3.LUT R103, R103, 0xffff0000, RZ, 0xc0, !PT ;  /* 0xffff000067677812 */ /* 0x000fe200078ec0ff */
[----:B0-----:R-:W-:Y:S01]  /*10b80*/  IMAD.U32 R31, R44, 0x10000, RZ ;  /* 0x000100002c1f7824 */ /* 0x001fe200078e00ff */
[----:B------:R-:W-:Y:S01]  /*10b90*/  LOP3.LUT R30, R46, 0xffff0000, RZ, 0xc0, !PT ;  /* 0xffff00002e1e7812 */ /* 0x000fe200078ec0ff */
[----:B------:R-:W-:Y:S02]  /*10ba0*/  IMAD.U32 R62, R47, 0x10000, RZ ;  /* 0x000100002f3e7824 */ /* 0x000fe400078e00ff */
[----:B------:R-:W-:Y:S01]  /*10bb0*/  FMUL.FTZ R65, R31, R63 ;  /* 0x0000003f1f417220 */ /* 0x000fe20000410000 */
[----:B----4-:R-:W0:Y:S02]  /*10bc0*/  LDS.128 R32, [R100] ;  /* 0x0000000064207984 */ /* 0x010e240000000c00 */
[C---:B0-----:R-:W-:Y:S01]  /*10bd0*/  IMAD.U32 R40, R32.reuse, 0x10000, RZ ;  /* 0x0001000020287824 */ /* 0x041fe200078e00ff */
[----:B------:R-:W-:Y:S01]  /*10be0*/  LOP3.LUT R41, R32, 0xffff0000, RZ, 0xc0, !PT ;  /* 0xffff000020297812 */ /* 0x000fe200078ec0ff */
[----:B------:R-:W-:Y:S01]  /*10bf0*/  IMAD.U32 R32, R106, 0x10000, RZ ;  /* 0x000100006a207824 */ /* 0x000fe200078e00ff */
[C---:B------:R-:W-:Y:S01]  /*10c00*/  LOP3.LUT R28, R34.reuse, 0xffff0000, RZ, 0xc0, !PT ;  /* 0xffff0000221c7812 */ /* 0x040fe200078ec0ff */
[----:B------:R-:W-:Y:S01]  /*10c10*/  IMAD.U32 R29, R34, 0x10000, RZ ;  /* 0x00010000221d7824 */ /* 0x000fe200078e00ff */
[----:B------:R-:W-:Y:S01]  /*10c20*/  LOP3.LUT R34, R35, 0xffff0000, RZ, 0xc0, !PT ;  /* 0xffff000023227812 */ /* 0x000fe200078ec0ff */
[-C--:B--2---:R-:W-:Y:S01]  /*10c30*/  FMUL.FTZ R67, R31, R32.reuse ;  /* 0x000000201f437220 */ /* 0x084fe20000410000 */
[----:B------:R-:W-:Y:S01]  /*10c40*/  FFMA.FTZ R31, R40, R32, -R65 ;  /* 0x00000020281f7223 */ /* 0x000fe20000010841 */
[----:B------:R-:W-:Y:S01]  /*10c50*/  IMAD.U32 R61, R35, 0x10000, RZ ;  /* 0x00010000233d7824 */ /* 0x000fe200078e00ff */
[----:B------:R-:W-:Y:S01]  /*10c60*/  LOP3.LUT R43, R33, 0xffff0000, RZ, 0xc0, !PT ;  /* 0xffff0000212b7812 */ /* 0x000fe200078ec0ff */
[----:B------:R-:W-:Y:S01]  /*10c70*/  IMAD.U32 R65, R105, 0x10000, RZ ;  /* 0x0001000069417824 */ /* 0x000fe200078e00ff */
[----:B------:R-:W-:Y:S01]  /*10c80*/  LOP3.LUT R35, R44, 0xffff0000, RZ, 0xc0, !PT ;  /* 0xffff00002c237812 */ /* 0x000fe200078ec0ff */
[----:B------:R-:W-:Y:S01]  /*10c90*/  IMAD.U32 R42, R33, 0x10000, RZ ;  /* 0x00010000212a7824 */ /* 0x000fe200078e00ff */
[C---:B------:R-:W-:Y:S01]  /*10ca0*/  LOP3.LUT R44, R45.reuse, 0xffff0000, RZ, 0xc0, !PT ;  /* 0xffff00002d2c7812 */ /* 0x040fe200078ec0ff */
[----:B------:R-:W-:-:S02]  /*10cb0*/  IMAD.U32 R33, R45, 0x10000, RZ ;  /* 0x000100002d217824 */ /* 0x000fc400078e00ff */
[----:B------:R-:W-:Y:S01]  /*10cc0*/  FFMA.FTZ R32, R40, R63, R67 ;  /* 0x0000003f28207223 */ /* 0x000fe20000010043 */
[----:B------:R-:W-:Y:S01]  /*10cd0*/  IMAD.U32 R45, R46, 0x10000, RZ ;  /* 0x000100002e2d7824 */ /* 0x000fe200078e00ff */
[----:B------:R-:W-:Y:S01]  /*10ce0*/  LOP3.LUT R46, R47, 0xffff0000, RZ, 0xc0, !PT ;  /* 0xffff00002f2e7812 */ /* 0x000fe200078ec0ff */
[----:B------:R-:W-:Y:S02]  /*10cf0*/  IMAD.U32 R40, R109, 0x10000, RZ ;  /* 0x000100006d287824 */ /* 0x000fe400078e00ff */
[----:B---3--:R-:W-:Y:S01]  /*10d00*/  FMUL.FTZ R66, R62, R65 ;  /* 0x000000413e427220 */ /* 0x008fe20000410000 */
[----:B------:R-:W-:Y:S01]  /*10d10*/  IMAD.U32 R47, R107, 0x10000, RZ ;  /* 0x000100006b2f7824 */ /* 0x000fe200078e00ff */
[----:B------:R-:W-:Y:S01]  /*10d20*/  LOP3.LUT R106, R106, 0xffff0000, RZ, 0xc0, !PT ;  /* 0xffff00006a6a7812 */ /* 0x000fe200078ec0ff */
[-C--:B------:R-:W-:Y:S01]  /*10d30*/  FMUL.FTZ R62, R62, R40.reuse ;  /* 0x000000283e3e7220 */ /* 0x080fe20000410000 */
[----:B------:R-:W-:Y:S01]  /*10d40*/  FFMA.FTZ R67, R61, R40, -R66 ;  /* 0x000000283d437223 */ /* 0x000fe20000010842 */
[C---:B------:R-:W-:Y:S01]  /*10d50*/  FMUL.FTZ R99, R33.reuse, R64 ;  /* 0x0000004021637220 */ /* 0x040fe20000410000 */
[----:B------:R-:W-:Y:S01]  /*10d60*/  FMUL.FTZ R63, R33, R47 ;  /* 0x0000002f213f7220 */ /* 0x000fe20000410000 */
[----:B------:R-:W-:Y:S01]  /*10d70*/  FMUL.FTZ R40, R35, R102 ;  /* 0x0000006623287220 */ /* 0x000fe20000410000 */
[----:B------:R-:W-:Y:S01]  /*10d80*/  FFMA.FTZ R61, R61, R65, R62 ;  /* 0x000000413d3d7223 */ /* 0x000fe2000001003e */
[----:B------:R-:W-:Y:S01]  /*10d90*/  FMUL.FTZ R62, R35, R106 ;  /* 0x0000006a233e7220 */ /* 0x000fe20000410000 */
[C---:B------:R-:W-:Y:S01]  /*10da0*/  FFMA.FTZ R33, R42.reuse, R47, -R99 ;  /* 0x0000002f2a217223 */ /* 0x040fe20000010863 */
[----:B------:R-:W-:Y:S01]  /*10db0*/  FFMA.FTZ R63, R42, R64, R63 ;  /* 0x000000402a3f7223 */ /* 0x000fe2000001003f */
[----:B------:R-:W-:Y:S01]  /*10dc0*/  LOP3.LUT R107, R107, 0xffff0000, RZ, 0xc0, !PT ;  /* 0xffff00006b6b7812 */ /* 0x000fe200078ec0ff */
[----:B------:R-:W-:Y:S01]  /*10dd0*/  FFMA.FTZ R106, R41, R106, -R40 ;  /* 0x0000006a296a7223 */ /* 0x000fe20000010828 */
[----:B------:R-:W-:-:S02]  /*10de0*/  IMAD.U32 R42, R104, 0x10000, RZ ;  /* 0x00010000682a7824 */ /* 0x000fc400078e00ff */
[----:B------:R-:W-:Y:S01]  /*10df0*/  FMUL.FTZ R64, R44, R103 ;  /* 0x000000672c407220 */ /* 0x000fe20000410000 */
[----:B------:R-:W-:Y:S02]  /*10e00*/  IMAD.U32 R40, R108, 0x10000, RZ ;  /* 0x000100006c287824 */ /* 0x000fe400078e00ff */
[----:B------:R-:W-:Y:S01]  /*10e10*/  FFMA.FTZ R47, R41, R102, R62 ;  /* 0x00000066292f7223 */ /* 0x000fe2000001003e */
[-C--:B------:R-:W-:Y:S01]  /*10e20*/  FMUL.FTZ R44, R44, R107.reuse ;  /* 0x0000006b2c2c7220 */ /* 0x080fe20000410000 */
[C---:B------:R-:W-:Y:S01]  /*10e30*/  FMUL.FTZ R62, R45.reuse, R42 ;  /* 0x0000002a2d3e7220 */ /* 0x040fe20000410000 */
[-C--:B------:R-:W-:Y:S01]  /*10e40*/  FMUL.FTZ R66, R45, R40.reuse ;  /* 0x000000282d427220 */ /* 0x080fe20000410000 */
[----:B------:R-:W-:Y:S01]  /*10e50*/  LOP3.LUT R41, R104, 0xffff0000, RZ, 0xc0, !PT ;  /* 0xffff000068297812 */ /* 0x000fe200078ec0ff */
[----:B------:R-:W-:Y:S01]  /*10e60*/  FFMA.FTZ R64, R43, R107, -R64 ;  /* 0x0000006b2b407223 */ /* 0x000fe20000010840 */
[----:B------:R-:W-:Y:S01]  /*10e70*/  LOP3.LUT R105, R105, 0xffff0000, RZ, 0xc0, !PT ;  /* 0xffff000069697812 */ /* 0x000fe200078ec0ff */
[----:B------:R-:W-:Y:S01]  /*10e80*/  FFMA.FTZ R44, R43, R103, R44 ;  /* 0x000000672b2c7223 */ /* 0x000fe2000001002c */
[----:B------:R-:W-:Y:S01]  /*10e90*/  LOP3.LUT R35, R108, 0xffff0000, RZ, 0xc0, !PT ;  /* 0xffff00006c237812 */ /* 0x000fe200078ec0ff */
[----:B------:R-:W-:Y:S01]  /*10ea0*/  FFMA.FTZ R62, R29, R40, -R62 ;  /* 0x000000281d3e7223 */ /* 0x000fe2000001083e */
[----:B------:R-:W-:Y:S01]  /*10eb0*/  LOP3.LUT R109, R109, 0xffff0000, RZ, 0xc0, !PT ;  /* 0xffff00006d6d7812 */ /* 0x000fe200078ec0ff */
        /* <DEDUP_REMOVED lines=19> */
.L_x_2644:
[----:B------:R-:W-:Y:S05]  /*10ff0*/  BSYNC B2 ;  /* 0x0000000000027941 */ /* 0x000fea0003800000 */
.L_x_2643:
[----:B------:R-:W-:Y:S05]  /*11000*/  @P2 BRA `(.L_x_2640) ;  /* 0x0000000400a02947 */ /* 0x000fea0003800000 */
[----:B----4-:R-:W4:Y:S01]  /*11010*/  LDL R60, [R1+0x70] ;  /* 0x00007000013c7983 */ /* 0x010f220000100800 */
[----:B------:R-:W-:Y:S02]  /*11020*/  LEA.HI R78, R78, R235, RZ, 0x1d ;  /* 0x000000eb4e4e7211 */ /* 0x000fe400078fe8ff */
[--C-:B-1----:R-:W-:Y:S02]  /*11030*/  SHF.R.U64 R46, R24, 0x10, R25.reuse ;  /* 0x00000010182e7819 */ /* 0x102fe40000001219 */
        /* <DEDUP_REMOVED lines=8> */
[----:B------:R-:W-:Y:S02]  /*110c0*/  SHF.R.U64 R24, R38, 0x10, R39 ;  /* 0x0000001026187819 */ /* 0x000fe40000001227 */
[----:B------:R-:W-:Y:S02]  /*110d0*/  LOP3.LUT R29, R29, 0x7fffe000, RZ, 0xc0, !PT ;  /* 0x7fffe0001d1d7812 */ /* 0x000fe400078ec0ff */
[----:B------:R-:W-:Y:S02]  /*110e0*/  LOP3.LUT R78, R78, R197, RZ, 0x3c, !PT ;  /* 0x000000c54e4e7212 */ /* 0x000fe400078e3cff */
[----:B------:R-:W-:Y:S01]  /*110f0*/  SHF.R.U32.HI R42, RZ, 0x10, R27 ;  /* 0x00000010ff2a7819 */ /* 0x000fe2000001161b */
[----:B------:R-:W-:Y:S01]  /*11100*/  IMAD R29, R196, 0x200, R29 ;  /* 0x00000200c41d7824 */ /* 0x000fe200078e021d */
[----:B------:R-:W-:-:S02]  /*11110*/  SHF.R.U32.HI R37, RZ, 0x10, R37 ;  /* 0x00000010ff257819 */ /* 0x000fc40000011625 */
[----:B------:R-:W-:Y:S01]  /*11120*/  PRMT R90, R90, 0x5410, R25 ;  /* 0x000054105a5a7816 */ /* 0x000fe20000000019 */
[----:B------:R-:W-:Y:S01]  /*11130*/  IMAD.IADD R33, R29, 0x1, R78 ;  /* 0x000000011d217824 */ /* 0x000fe200078e024e */
[----:B------:R-:W-:Y:S02]  /*11140*/  PRMT R83, R83, 0x5410, R26 ;  /* 0x0000541053537816 */ /* 0x000fe4000000001a */
[----:B------:R-:W-:Y:S01]  /*11150*/  PRMT R85, R85, 0x5410, R24 ;  /* 0x0000541055557816 */ /* 0x000fe20000000018 */
[----:B------:R-:W-:Y:S01]  /*11160*/  IMAD R40, R33, 0x2, R2 ;  /* 0x0000000221287824 */ /* 0x000fe200078e0202 */
[----:B------:R-:W-:Y:S02]  /*11170*/  PRMT R87, R87, 0x5410, R46 ;  /* 0x0000541057577816 */ /* 0x000fe4000000002e */
[----:B------:R-:W-:Y:S01]  /*11180*/  PRMT R91, R91, 0x5410, R42 ;  /* 0x000054105b5b7816 */ /* 0x000fe2000000002a */
[----:B------:R-:W-:Y:S01]  /*11190*/  IMAD.U32 R42, R83, 0x10000, RZ ;  /* 0x00010000532a7824 */ /* 0x000fe200078e00ff */
[----:B------:R-:W1:Y:S01]  /*111a0*/  LDS.128 R32, [R40+0x10400] ;  /* 0x0104000028207984 */ /* 0x000e620000000c00 */
[----:B------:R-:W-:Y:S01]  /*111b0*/  PRMT R84, R84, 0x5410, R37 ;  /* 0x0000541054547816 */ /* 0x000fe20000000025 */
[----:B------:R-:W-:Y:S01]  /*111c0*/  IMAD.U32 R41, R87, 0x10000, RZ ;  /* 0x0001000057297824 */ /* 0x000fe200078e00ff */
[----:B------:R-:W-:-:S02]  /*111d0*/  SHF.R.U32.HI R39, RZ, 0x10, R39 ;  /* 0x00000010ff277819 */ /* 0x000fc40000011627 */
[----:B------:R-:W-:Y:S01]  /*111e0*/  PRMT R89, R89, 0x5410, R44 ;  /* 0x0000541059597816 */ /* 0x000fe2000000002c */
[----:B------:R-:W-:Y:S01]  /*111f0*/  IMAD.U32 R43, R84, 0x10000, RZ ;  /* 0x00010000542b7824 */ /* 0x000fe200078e00ff */
[----:B------:R-:W-:Y:S02]  /*11200*/  PRMT R86, R86, 0x5410, R39 ;  /* 0x0000541056567816 */ /* 0x000fe40000000027 */
[----:B------:R-:W-:Y:S02]  /*11210*/  LOP3.LUT R83, R83, 0xffff0000, RZ, 0xc0, !PT ;  /* 0xffff000053537812 */ /* 0x000fe400078ec0ff */
[----:B------:R-:W-:Y:S02]  /*11220*/  LOP3.LUT R87, R87, 0xffff0000, RZ, 0xc0, !PT ;  /* 0xffff000057577812 */ /* 0x000fe400078ec0ff */
        /* <DEDUP_REMOVED lines=8> */
[----:B----4-:R-:W0:Y:S02]  /*112b0*/  LDS.128 R28, [R60] ;  /* 0x000000003c1c7984 */ /* 0x010e240000000c00 */
        /* <DEDUP_REMOVED lines=14> */
[----:B------:R-:W-:Y:S01]  /*113a0*/  FFMA.FTZ R45, R24, R41, -R45 ;  /* 0x00000029182d7223 */ /* 0x000fe2000001082d */
        /* <DEDUP_REMOVED lines=10> */
[----:B------:R-:W-:Y:S01]  /*11450*/  FMUL.FTZ R24, R32, R83 ;  /* 0x0000005320187220 */ /* 0x000fe20000410000 */
[----:B------:R-:W-:Y:S01]  /*11460*/  FFMA.FTZ R41, R36, R41, R42 ;  /* 0x0000002924297223 */ /* 0x000fe2000001002a */
[-C--:B------:R-:W-:Y:S01]  /*11470*/  FMUL.FTZ R36, R32, R87.reuse ;  /* 0x0000005720247220 */ /* 0x080fe20000410000 */
[----:B------:R-:W-:Y:S01]  /*11480*/  FMUL.FTZ R44, R38, R26 ;  /* 0x0000001a262c7220 */ /* 0x000fe20000410000 */
        /* <DEDUP_REMOVED lines=8> */
[----:B------:R-:W-:Y:S01]  /*11510*/  LOP3.LUT R91, R91, 0xffff0000, RZ, 0xc0, !PT ;  /* 0xffff00005b5b7812 */ /* 0x000fe200078ec0ff */
[C---:B------:R-:W-:Y:S01]  /*11520*/  FMUL.FTZ R24, R34.reuse, R85 ;  /* 0x0000005522187220 */ /* 0x040fe20000410000 */
[----:B------:R-:W-:Y:S01]  /*11530*/  FMUL.FTZ R34, R34, R90 ;  /* 0x0000005a22227220 */ /* 0x000fe20000410000 */
[----:B------:R-:W-:Y:S01]  /*11540*/  FMUL.FTZ R31, R33, R84 ;  /* 0x00000054211f7220 */ /* 0x000fe20000410000 */
[----:B------:R-:W-:Y:S01]  /*11550*/  FMUL.FTZ R25, R35, R86 ;  /* 0x0000005623197220 */ /* 0x000fe20000410000 */
[----:B------:R-:W-:Y:S01]  /*11560*/  FMUL.FTZ R33, R33, R89 ;  /* 0x0000005921217220 */ /* 0x000fe20000410000 */
[----:B------:R-:W-:Y:S01]  /*11570*/  FMUL.FTZ R35, R35, R91 ;  /* 0x0000005b23237220 */ /* 0x000fe20000410000 */
[----:B------:R-:W-:Y:S01]  /*11580*/  FFMA.FTZ R38, R27, R26, R38 ;  /* 0x0000001a1b267223 */ /* 0x000fe20000010026 */
[C---:B------:R-:W-:Y:S01]  /*11590*/  FFMA.FTZ R27, R29.reuse, R90, -R24 ;  /* 0x0000005a1d1b7223 */ /* 0x040fe20000010818 */
[----:B------:R-:W-:Y:S01]  /*115a0*/  FFMA.FTZ R85, R29, R85, R34 ;  /* 0x000000551d557223 */ /* 0x000fe20000010022 */
        /* <DEDUP_REMOVED lines=14> */
.L_x_2640:
[----:B------:R-:W-:Y:S05]  /*11690*/  BSYNC B1 ;  /* 0x0000000000017941 */ /* 0x000fea0003800000 */
.L_x_2639:
[----:B------:R-:W-:-:S13]  /*116a0*/  ISETP.GE.AND P0, PT, R214, R0, PT ;  /* 0x00000000d600720c */ /* 0x000fda0003f06270 */
[----:B------:R-:W-:Y:S05]  /*116b0*/  @P0 BRA `(.L_x_2620) ;  /* 0x0000001400040947 */ /* 0x000fea0003800000 */
[----:B------:R-:W5:Y:S01]  /*116c0*/  LDC R0, c[0x0][0x3f4] ;  /* 0x0000fd00ff007b82 */ /* 0x000f620000000800 */
[----:B------:R-:W-:Y:S01]  /*116d0*/  BSSY B1, `(.L_x_2645) ;  /* 0x000006d000017945 */ /* 0x000fe20003800000 */
[----:B------:R-:W-:Y:S02]  /*116e0*/  SHF.R.U32.HI R42, RZ, 0x3, R194 ;  /* 0x00000003ff2a7819 */ /* 0x000fe400000116c2 */
[-C--:B-----5:R-:W-:Y:S02]  /*116f0*/  ISETP.GE.AND P0, PT, R18, R0.reuse, PT ;  /* 0x000000001200720c */ /* 0x0a0fe40003f06270 */
[-C--:B------:R-:W-:Y:S02]  /*11700*/  ISETP.GE.AND P1, PT, R185, R0.reuse, PT ;  /* 0x00000000b900720c */ /* 0x080fe40003f26270 */
[----:B------:R-:W-:-:S09]  /*11710*/  ISETP.GE.AND P2, PT, R186, R0, PT ;  /* 0x00000000ba00720c */ /* 0x000fd20003f46270 */
[----:B------:R-:W-:Y:S05]  /*11720*/  @P0 BRA `(.L_x_2646) ;  /* 0x00000004009c0947 */ /* 0x000fea0003800000 */
[----:B-1----:R-:W5:Y:S01]  /*11730*/  LDL R44, [R1+0x74] ;  /* 0x00007400012c7983 */ /* 0x002f620000100800 */
[----:B0-----:R-:W-:Y:S02]  /*11740*/  LEA.HI R24, R0, R217, RZ, 0x1d ;  /* 0x000000d900187211 */ /* 0x001fe400078fe8ff */
[--C-:B----4-:R-:W-:Y:S02]  /*11750*/  SHF.R.U64 R33, R4, 0x10, R5.reuse ;  /* 0x0000001004217819 */ /* 0x110fe40000001205 */
        /* <DEDUP_REMOVED lines=100> */
.L_x_2646:
[----:B------:R-:W-:Y:S05]  /*11da0*/  BSYNC B1 ;  /* 0x0000000000017941 */ /* 0x000fea0003800000 */
.L_x_2645:
[----:B------:R-:W-:Y:S04]  /*11db0*/  BSSY B1, `(.L_x_2647) ;  /* 0x0000069000017945 */ /* 0x000fe80003800000 */
[----:B------:R-:W-:Y:S05]  /*11dc0*/  @P1 BRA `(.L_x_2648) ;  /* 0x00000004009c1947 */ /* 0x000fea0003800000 */
[----:B0-----:R-:W5:Y:S01]  /*11dd0*/  LDL R40, [R1+0x6c] ;  /* 0x00006c0001287983 */ /* 0x001f620000100800 */
[----:B------:R-:W-:Y:S02]  /*11de0*/  LEA.HI R4, R0, R234, RZ, 0x1d ;  /* 0x000000ea00047211 */ /* 0x000fe400078fe8ff */
[----:B----4-:R-:W-:Y:S02]  /*11df0*/  SHF.R.U64 R29, R8, 0x10, R9 ;  /* 0x00000010081d7819 */ /* 0x010fe40000001209 */
[----:B------:R-:W-:Y:S01]  /*11e00*/  SHF.R.S32.HI R7, RZ, 0x1f, R4 ;  /* 0x0000001fff077819 */ /* 0x000fe20000011404 */
[----:B------:R-:W-:Y:S01]  /*11e10*/  IMAD.SHL.U32 R5, R4, 0x8, RZ ;  /* 0x0000000804057824 */ /* 0x000fe200078e00ff */
[----:B-1----:R-:W-:Y:S02]  /*11e20*/  SHF.R.U64 R32, R52, 0x10, R53 ;  /* 0x0000001034207819 */ /* 0x002fe40000001235 */
[----:B------:R-:W-:Y:S02]  /*11e30*/  LEA.HI R7, R7, R4, RZ, 0x3 ;  /* 0x0000000407077211 */ /* 0x000fe400078f18ff */
[----:B------:R-:W-:-:S02]  /*11e40*/  LOP3.LUT R4, R194, 0x38, R5, 0xf8, !PT ;  /* 0x00000038c2047812 */ /* 0x000fc400078ef805 */
[----:B------:R-:W-:Y:S01]  /*11e50*/  SHF.R.U32.HI R8, RZ, 0x10, R9 ;  /* 0x00000010ff087819 */ /* 0x000fe20000011609 */
        /* <DEDUP_REMOVED lines=9> */
[----:B------:R-:W-:Y:S01]  /*11ef0*/  SHF.R.U64 R30, R54, 0x10, R55 ;  /* 0x00000010361e7819 */ /* 0x000fe20000001237 */
[----:B------:R-:W-:Y:S01]  /*11f00*/  IMAD R28, R25, 0x2, R2 ;  /* 0x00000002191c7824 */ /* 0x000fe200078e0202 */
[----:B------:R-:W-:Y:S02]  /*11f10*/  PRMT R75, R75, 0x5410, R8 ;  /* 0x000054104b4b7816 */ /* 0x000fe40000000008 */
[--C-:B------:R-:W-:Y:S02]  /*11f20*/  SHF.R.U64 R9, R10, 0x10, R11.reuse ;  /* 0x000000100a097819 */ /* 0x100fe4000000120b */
[----:B------:R-:W0:Y:S01]  /*11f30*/  LDS.128 R24, [R28+0x10400] ;  /* 0x010400001c187984 */ /* 0x000e220000000c00 */
[----:B------:R-:W-:Y:S01]  /*11f40*/  SHF.R.U32.HI R10, RZ, 0x10, R11 ;  /* 0x00000010ff0a7819 */ /* 0x000fe2000001160b */
[----:B------:R-:W-:Y:S01]  /*11f50*/  IMAD.U32 R35, R75, 0x10000, RZ ;  /* 0x000100004b237824 */ /* 0x000fe200078e00ff */
[----:B------:R-:W-:-:S02]  /*11f60*/  SHF.R.U32.HI R55, RZ, 0x10, R55 ;  /* 0x00000010ff377819 */ /* 0x000fc40000011637 */
[----:B------:R-:W-:Y:S02]  /*11f70*/  PRMT R80, R80, 0x5410, R53 ;  /* 0x0000541050507816 */ /* 0x000fe40000000035 */
[----:B------:R-:W-:Y:S02]  /*11f80*/  PRMT R81, R81, 0x5410, R30 ;  /* 0x0000541051517816 */ /* 0x000fe4000000001e */
[----:B------:R-:W-:Y:S02]  /*11f90*/  PRMT R77, R77, 0x5410, R10 ;  /* 0x000054104d4d7816 */ /* 0x000fe4000000000a */
        /* <DEDUP_REMOVED lines=10> */
[----:B------:R-:W-:Y:S01]  /*12040*/  FMUL.FTZ R36, R30, R35 ;  /* 0x000000231e247220 */ /* 0x000fe20000410000 */
[C---:B------:R-:W-:Y:S01]  /*12050*/  IMAD.U32 R32, R27.reuse, 0x10000, RZ ;  /* 0x000100001b207824 */ /* 0x040fe200078e00ff */
[----:B------:R-:W-:Y:S01]  /*12060*/  LOP3.LUT R80, R80, 0xffff0000, RZ, 0xc0, !PT ;  /* 0xffff000050507812 */ /* 0x000fe200078ec0ff */
[----:B------:R-:W-:Y:S01]  /*12070*/  FMUL.FTZ R30, R30, R29 ;  /* 0x0000001d1e1e7220 */ /* 0x000fe20000410000 */
[C---:B------:R-:W-:Y:S01]  /*12080*/  IMAD.U32 R31, R26.reuse, 0x10000, RZ ;  /* 0x000100001a1f7824 */ /* 0x040fe200078e00ff */
[----:B------:R-:W-:Y:S02]  /*12090*/  LOP3.LUT R26, R26, 0xffff0000, RZ, 0xc0, !PT ;  /* 0xffff00001a1a7812 */ /* 0x000fe400078ec0ff */
        /* <DEDUP_REMOVED lines=11> */
[----:B------:R-:W-:Y:S01]  /*12150*/  LOP3.LUT R29, R74, 0xffff0000, RZ, 0xc0, !PT ;  /* 0xffff00004a1d7812 */ /* 0x000fe200078ec0ff */
[C---:B------:R-:W-:Y:S01]  /*12160*/  FMUL.FTZ R34, R32.reuse, R33 ;  /* 0x0000002120227220 */ /* 0x040fe20000410000 */
[----:B------:R-:W-:Y:S02]  /*12170*/  IMAD.U32 R11, R7, 0x10000, RZ ;  /* 0x00010000070b7824 */ /* 0x000fe400078e00ff */
[-C--:B------:R-:W-:Y:S01]  /*12180*/  FMUL.FTZ R32, R32, R8.reuse ;  /* 0x0000000820207220 */ /* 0x080fe20000410000 */
[----:B------:R-:W-:Y:S01]  /*12190*/  FFMA.FTZ R35, R9, R35, R30 ;  /* 0x0000002309237223 */ /* 0x000fe2000001001e */
[----:B------:R-:W-:Y:S01]  /*121a0*/  LOP3.LUT R30, R75, 0xffff0000, RZ, 0xc0, !PT ;  /* 0xffff00004b1e7812 */ /* 0x000fe200078ec0ff */
[C---:B------:R-:W-:Y:S01]  /*121b0*/  FMUL.FTZ R9, R24.reuse, R29 ;  /* 0x0000001d18097220 */ /* 0x040fe20000410000 */
[C---:B------:R-:W-:Y:S01]  /*121c0*/  FFMA.FTZ R38, R11.reuse, R8, -R34 ;  /* 0x000000080b267223 */ /* 0x040fe20000010822 */
[----:B------:R-:W-:Y:S01]  /*121d0*/  FFMA.FTZ R33, R11, R33, R32 ;  /* 0x000000210b217223 */ /* 0x000fe20000010020 */
[-C--:B------:R-:W-:Y:S01]  /*121e0*/  FMUL.FTZ R11, R24, R79.reuse ;  /* 0x0000004f180b7220 */ /* 0x080fe20000410000 */
[----:B------:R-:W-:Y:S01]  /*121f0*/  FFMA.FTZ R24, R4, R79, -R9 ;  /* 0x0000004f04187223 */ /* 0x000fe20000010809 */
[----:B------:R-:W-:Y:S01]  /*12200*/  FMUL.FTZ R34, R25, R30 ;  /* 0x0000001e19227220 */ /* 0x000fe20000410000 */
[----:B------:R-:W-:-:S02]  /*12210*/  IMAD.U32 R9, R76, 0x10000, RZ ;  /* 0x000100004c097824 */ /* 0x000fc400078e00ff */
[-C--:B------:R-:W-:Y:S01]  /*12220*/  FMUL.FTZ R25, R25, R80.reuse ;  /* 0x0000005019197220 */ /* 0x080fe20000410000 */
[----:B------:R-:W-:Y:S02]  /*12230*/  IMAD.U32 R8, R81, 0x10000, RZ ;  /* 0x0001000051087824 */ /* 0x000fe400078e00ff */
[----:B------:R-:W-:Y:S01]  /*12240*/  FFMA.FTZ R32, R4, R29, R11 ;  /* 0x0000001d04207223 */ /* 0x000fe2000001000b */
[----:B------:R-:W-:Y:S02]  /*12250*/  IMAD.U32 R10, R6, 0x10000, RZ ;  /* 0x00010000060a7824 */ /* 0x000fe400078e00ff */
[-C--:B------:R-:W-:Y:S01]  /*12260*/  FMUL.FTZ R29, R31, R9.reuse ;  /* 0x000000091f1d7220 */ /* 0x080fe20000410000 */
[C---:B------:R-:W-:Y:S01]  /*12270*/  FFMA.FTZ R11, R5.reuse, R80, -R34 ;  /* 0x00000050050b7223 */ /* 0x040fe20000010822 */
[----:B------:R-:W-:Y:S01]  /*12280*/  FFMA.FTZ R30, R5, R30, R25 ;  /* 0x0000001e051e7223 */ /* 0x000fe20000010019 */
        /* <DEDUP_REMOVED lines=9> */
[----:B------:R-:W-:Y:S01]  /*12320*/  LOP3.LUT R6, R6, 0xffff0000, RZ, 0xc0, !PT ;  /* 0xffff000006067812 */ /* 0x000fe200078ec0ff */
[----:B------:R-:W-:Y:S01]  /*12330*/  FMUL.FTZ R8, R26, R81 ;  /* 0x000000511a087220 */ /* 0x000fe20000410000 */
[----:B------:R-:W-:Y:S01]  /*12340*/  LOP3.LUT R7, R7, 0xffff0000, RZ, 0xc0, !PT ;  /* 0xffff000007077812 */ /* 0x000fe200078ec0ff */
[----:B------:R-:W-:-:S02]  /*12350*/  FMUL.FTZ R31, R27, R82 ;  /* 0x000000521b1f7220 */ /* 0x000fc40000410000 */
[C---:B------:R-:W-:Y:S01]  /*12360*/  FFMA.FTZ R26, R6.reuse, R81, -R9 ;  /* 0x00000051061a7223 */ /* 0x040fe20000010809 */
[----:B------:R-:W-:Y:S01]  /*12370*/  FFMA.FTZ R25, R6, R5, R8 ;  /* 0x0000000506197223 */ /* 0x000fe20000010008 */
[C---:B------:R-:W-:Y:S01]  /*12380*/  FFMA.FTZ R27, R7.reuse, R82, -R34 ;  /* 0x00000052071b7223 */ /* 0x040fe20000010822 */
[----:B------:R-:W-:Y:S01]  /*12390*/  FFMA.FTZ R34, R7, R4, R31 ;  /* 0x0000000407227223 */ /* 0x000fe2000001001f */
[----:B------:R-:W-:Y:S02]  /*123a0*/  F2FP.BF16.F32.PACK_AB R4, R24, R37 ;  /* 0x000000251804723e */ /* 0x000fe400000010ff */
[----:B------:R-:W-:Y:S02]  /*123b0*/  F2FP.BF16.F32.PACK_AB R5, R11, R36 ;  /* 0x000000240b05723e */ /* 0x000fe400000010ff */
[----:B------:R-:W-:Y:S02]  /*123c0*/  F2FP.BF16.F32.PACK_AB R6, R26, R29 ;  /* 0x0000001d1a06723e */ /* 0x000fe400000010ff */
[----:B------:R-:W-:-:S02]  /*123d0*/  F2FP.BF16.F32.PACK_AB R7, R27, R38 ;  /* 0x000000261b07723e */ /* 0x000fc400000010ff */
[----:B------:R-:W-:Y:S02]  /*123e0*/  F2FP.BF16.F32.PACK_AB R8, R32, R39 ;  /* 0x000000272008723e */ /* 0x000fe400000010ff */
[----:B------:R-:W-:Y:S01]  /*123f0*/  F2FP.BF16.F32.PACK_AB R9, R30, R35 ;  /* 0x000000231e09723e */ /* 0x000fe200000010ff */
[----:B------:R0:W-:Y:S01]  /*12400*/  STS.128 [R40], R4 ;  /* 0x0000000428007388 */ /* 0x0001e20000000c00 */
[----:B------:R-:W-:Y:S02]  /*12410*/  F2FP.BF16.F32.PACK_AB R10, R25, R10 ;  /* 0x0000000a190a723e */ /* 0x000fe400000010ff */
[----:B------:R-:W-:-:S05]  /*12420*/  F2FP.BF16.F32.PACK_AB R11, R34, R33 ;  /* 0x00000021220b723e */ /* 0x000fca00000010ff */
[----:B------:R0:W-:Y:S02]  /*12430*/  STS.128 [R28+0x10400], R8 ;  /* 0x010400081c007388 */ /* 0x0001e40000000c00 */
.L_x_2648:
[----:B------:R-:W-:Y:S05]  /*12440*/  BSYNC B1 ;  /* 0x0000000000017941 */ /* 0x000fea0003800000 */
.L_x_2647:
[----:B------:R-:W-:Y:S05]  /*12450*/  @P2 BRA `(.L_x_2620) ;  /* 0x00000004009c2947 */ /* 0x000fea0003800000 */
[----:B------:R-:W5:Y:S01]  /*12460*/  LDL R36, [R1+0x68] ;  /* 0x0000680001247983 */ /* 0x000f620000100800 */
[----:B------:R-:W-:Y:S02]  /*12470*/  LEA.HI R0, R0, R235, RZ, 0x1d ;  /* 0x000000eb00007211 */ /* 0x000fe400078fe8ff */
[----:B0-----:R-:W-:Y:S02]  /*12480*/  SHF.R.U64 R25, R58, 0x10, R59 ;  /* 0x000000103a197819 */ /* 0x001fe4000000123b */
[----:B------:R-:W-:Y:S01]  /*12490*/  SHF.R.S32.HI R7, RZ, 0x1f, R0 ;  /* 0x0000001fff077819 */ /* 0x000fe20000011400 */
[----:B------:R-:W-:Y:S01]  /*124a0*/  IMAD.SHL.U32 R5, R0, 0x8, RZ ;  /* 0x0000000800057824 */ /* 0x000fe200078e00ff */
[----:B----4-:R-:W-:Y:S02]  /*124b0*/  SHF.R.U64 R29, R56, 0x10, R57 ;  /* 0x00000010381d7819 */ /* 0x010fe40000001239 */
[----:B------:R-:W-:Y:S02]  /*124c0*/  LEA.HI R7, R7, R0, RZ, 0x3 ;  /* 0x0000000007077211 */ /* 0x000fe400078f18ff */
[----:B------:R-:W-:-:S02]  /*124d0*/  LOP3.LUT R0, R194, 0x38, R5, 0xf8, !PT ;  /* 0x00000038c2007812 */ /* 0x000fc400078ef805 */
[--C-:B------:R-:W-:Y:S01]  /*124e0*/  SHF.R.U64 R12, R12, 0x10, R13.reuse ;  /* 0x000000100c0c7819 */ /* 0x100fe2000000120d */
[----:B------:R-:W-:Y:S01]  /*124f0*/  IMAD.SHL.U32 R7, R7, 0x400, RZ ;  /* 0x0000040007077824 */ /* 0x000fe200078e00ff */
[----:B------:R-:W-:Y:S02]  /*12500*/  LOP3.LUT R5, R0, R42, RZ, 0x3c, !PT ;  /* 0x0000002a00057212 */ /* 0x000fe400078e3cff */
[----:B------:R-:W-:Y:S02]  /*12510*/  SHF.R.U32.HI R27, RZ, 0x10, R13 ;  /* 0x00000010ff1b7819 */ /* 0x000fe4000001160d */
[----:B------:R-:W-:Y:S02]  /*12520*/  LOP3.LUT R7, R7, 0x7fffe000, RZ, 0xc0, !PT ;  /* 0x7fffe00007077812 */ /* 0x000fe400078ec0ff */
[----:B------:R-:W-:Y:S02]  /*12530*/  PRMT R72, R72, 0x5410, R25 ;  /* 0x0000541048487816 */ /* 0x000fe40000000019 */
[----:B------:R-:W-:-:S02]  /*12540*/  IADD3 R9, R5, R7, R198 ;  /* 0x0000000705097210 */ /* 0x000fc40007ffe0c6 */
[----:B------:R-:W-:Y:S02]  /*12550*/  PRMT R70, R70, 0x5410, R29 ;  /* 0x0000541046467816 */ /* 0x000fe4000000001d */
[----:B------:R-:W-:Y:S01]  /*12560*/  PRMT R25, R3, 0x5410, R12 ;  /* 0x0000541003197816 */ /* 0x000fe2000000000c */
[----:B------:R-:W-:Y:S01]  /*12570*/  IMAD R0, R9, 0x2, R2 ;  /* 0x0000000209007824 */ /* 0x000fe200078e0202 */
[----:B------:R-:W-:Y:S01]  /*12580*/  SHF.R.U32.HI R56, RZ, 0x10, R57 ;  /* 0x00000010ff387819 */ /* 0x000fe20000011639 */
[----:B------:R-:W-:Y:S01]  /*12590*/  IMAD.U32 R26, R70, 0x10000, RZ ;  /* 0x00010000461a7824 */ /* 0x000fe200078e00ff */
[----:B------:R-:W-:Y:S01]  /*125a0*/  SHF.R.U64 R30, R14, 0x10, R15 ;  /* 0x000000100e1e7819 */ /* 0x000fe2000000120f */
[----:B------:R-:W-:Y:S01]  /*125b0*/  IMAD.U32 R28, R25, 0x10000, RZ ;  /* 0x00010000191c7824 */ /* 0x000fe200078e00ff */
[----:B------:R-:W0:Y:S01]  /*125c0*/  LDS.128 R8, [R0+0x10400] ;  /* 0x0104000000087984 */ /* 0x000e220000000c00 */
[----:B------:R-:W-:Y:S02]  /*125d0*/  PRMT R27, R20, 0x5410, R27 ;  /* 0x00005410141b7816 */ /* 0x000fe4000000001b */
[----:B------:R-:W-:-:S02]  /*125e0*/  SHF.R.U32.HI R14, RZ, 0x10, R15 ;  /* 0x00000010ff0e7819 */ /* 0x000fc4000001160f */
[----:B------:R-:W-:Y:S01]  /*125f0*/  SHF.R.U32.HI R58, RZ, 0x10, R59 ;  /* 0x00000010ff3a7819 */ /* 0x000fe2000001163b */
[----:B------:R-:W-:Y:S01]  /*12600*/  IMAD.U32 R29, R27, 0x10000, RZ ;  /* 0x000100001b1d7824 */ /* 0x000fe200078e00ff */
[----:B------:R-:W-:Y:S02]  /*12610*/  PRMT R71, R71, 0x5410, R56 ;  /* 0x0000541047477816 */ /* 0x000fe40000000038 */
[----:B------:R-:W-:Y:S02]  /*12620*/  PRMT R69, R69, 0x5410, R14 ;  /* 0x0000541045457816 */ /* 0x000fe4000000000e */
[----:B------:R-:W-:Y:S02]  /*12630*/  PRMT R73, R73, 0x5410, R58 ;  /* 0x0000541049497816 */ /* 0x000fe4000000003a */
[----:B------:R-:W-:Y:S01]  /*12640*/  LOP3.LUT R25, R25, 0xffff0000, RZ, 0xc0, !PT ;  /* 0xffff000019197812 */ /* 0x000fe200078ec0ff */
[----:B------:R-:W-:Y:S01]  /*12650*/  IMAD.U32 R31, R69, 0x10000, RZ ;  /* 0x00010000451f7824 */ /* 0x000fe200078e00ff */
[----:B------:R-:W-:Y:S01]  /*12660*/  PRMT R30, R21, 0x5410, R30 ;  /* 0x00005410151e7816 */ /* 0x000fe2000000001e */
[C---:B0-----:R-:W-:Y:S01]  /*12670*/  IMAD.U32 R15, R8.reuse, 0x10000, RZ ;  /* 0x00010000080f7824 */ /* 0x041fe200078e00ff */
[----:B------:R-:W-:Y:S01]  /*12680*/  LOP3.LUT R8, R8, 0xffff0000, RZ, 0xc0, !PT ;  /* 0xffff000008087812 */ /* 0x000fe200078ec0ff */
[C---:B------:R-:W-:Y:S01]  /*12690*/  IMAD.U32 R20, R9.reuse, 0x10000, RZ ;  /* 0x0001000009147824 */ /* 0x040fe200078e00ff */
[----:B------:R-:W-:Y:S01]  /*126a0*/  LOP3.LUT R9, R9, 0xffff0000, RZ, 0xc0, !PT ;  /* 0xffff000009097812 */ /* 0x000fe200078ec0ff */
[C---:B-1----:R-:W-:Y:S01]  /*126b0*/  FMUL.FTZ R32, R15.reuse, R28 ;  /* 0x0000001c0f207220 */ /* 0x042fe20000410000 */
        /* <DEDUP_REMOVED lines=8> */
[----:B------:R-:W-:Y:S01]  /*12740*/  IMAD.U32 R20, R30, 0x10000, RZ ;  /* 0x000100001e147824 */ /* 0x000fe200078e00ff */
[----:B-----5:R-:W0:Y:S02]  /*12750*/  LDS.128 R4, [R36] ;  /* 0x0000000024047984 */ /* 0x020e240000000c00 */
        /* <DEDUP_REMOVED lines=8> */
[----:B------:R-:W-:Y:S02]  /*127e0*/  IMAD.U32 R14, R7, 0x10000, RZ ;  /* 0x00010000070e7824 */ /* 0x000fe400078e00ff */
[C---:B------:R-:W-:Y:S01]  /*127f0*/  FMUL.FTZ R15, R24.reuse, R31 ;  /* 0x0000001f180f7220 */ /* 0x040fe20000410000 */
[----:B------:R-:W-:Y:S01]  /*12800*/  FMUL.FTZ R24, R24, R3 ;  /* 0x0000000318187220 */ /* 0x000fe20000410000 */
[----:B------:R-:W-:Y:S01]  /*12810*/  FFMA.FTZ R35, R12, R29, R35 ;  /* 0x0000001d0c237223 */ /* 0x000fe20000010023 */
[----:B------:R-:W-:Y:S01]  /*12820*/  LOP3.LUT R12, R71, 0xffff0000, RZ, 0xc0, !PT ;  /* 0xffff0000470c7812 */ /* 0x000fe200078ec0ff */
[----:B------:R-:W-:Y:S01]  /*12830*/  FFMA.FTZ R28, R14, R3, -R15 ;  /* 0x000000030e1c7223 */ /* 0x000fe2000001080f */
[----:B------:R-:W-:Y:S01]  /*12840*/  LOP3.LUT R3, R70, 0xffff0000, RZ, 0xc0, !PT ;  /* 0xffff000046037812 */ /* 0x000fe200078ec0ff */
[----:B------:R-:W-:Y:S01]  /*12850*/  FFMA.FTZ R31, R14, R31, R24 ;  /* 0x0000001f0e1f7223 */ /* 0x000fe20000010018 */
[----:B------:R-:W-:Y:S01]  /*12860*/  LOP3.LUT R14, R27, 0xffff0000, RZ, 0xc0, !PT ;  /* 0xffff00001b0e7812 */ /* 0x000fe200078ec0ff */
[----:B------:R-:W-:Y:S01]  /*12870*/  FMUL.FTZ R15, R8, R25 ;  /* 0x00000019080f7220 */ /* 0x000fe20000410000 */
[----:B------:R-:W-:-:S02]  /*12880*/  IMAD.U32 R13, R6, 0x10000, RZ ;  /* 0x00010000060d7824 */ /* 0x000fc400078e00ff */
[-C--:B------:R-:W-:Y:S01]  /*12890*/  FMUL.FTZ R27, R8, R3.reuse ;  /* 0x00000003081b7220 */ /* 0x080fe20000410000 */
[----:B------:R-:W-:Y:S02]  /*128a0*/  IMAD.U32 R8, R72, 0x10000, RZ ;  /* 0x0001000048087824 */ /* 0x000fe400078e00ff */
[C---:B------:R-:W-:Y:S01]  /*128b0*/  FMUL.FTZ R24, R9.reuse, R14 ;  /* 0x0000000e09187220 */ /* 0x040fe20000410000 */
[C---:B------:R-:W-:Y:S01]  /*128c0*/  FFMA.FTZ R15, R4.reuse, R3, -R15 ;  /* 0x00000003040f7223 */ /* 0x040fe2000001080f */
[----:B------:R-:W-:Y:S01]  /*128d0*/  FMUL.FTZ R9, R9, R12 ;  /* 0x0000000c09097220 */ /* 0x000fe20000410000 */
[----:B------:R-:W-:Y:S01]  /*128e0*/  FFMA.FTZ R27, R4, R25, R27 ;  /* 0x00000019041b7223 */ /* 0x000fe2000001001b */
[----:B------:R-:W-:Y:S01]  /*128f0*/  FMUL.FTZ R4, R21, R20 ;  /* 0x0000001415047220 */ /* 0x000fe20000410000 */
[C---:B------:R-:W-:Y:S01]  /*12900*/  FFMA.FTZ R24, R5.reuse, R12, -R24 ;  /* 0x0000000c05187223 */ /* 0x040fe20000010818 */
[----:B------:R-:W-:Y:S01]  /*12910*/  FFMA.FTZ R14, R5, R14, R9 ;  /* 0x0000000e050e7223 */ /* 0x000fe20000010009 */
[-C--:B------:R-:W-:Y:S01]  /*12920*/  FMUL.FTZ R26, R21, R8.reuse ;  /* 0x00000008151a7220 */ /* 0x080fe20000410000 */
[----:B------:R-:W-:Y:S01]  /*12930*/  FFMA.FTZ R12, R13, R8, -R4 ;  /* 0x000000080d0c7223 */ /* 0x000fe20000010804 */
[----:B------:R-:W-:-:S02]  /*12940*/  LOP3.LUT R5, R30, 0xffff0000, RZ, 0xc0, !PT ;  /* 0xffff00001e057812 */ /* 0x000fc400078ec0ff */
[----:B------:R-:W-:Y:S01]  /*12950*/  LOP3.LUT R3, R72, 0xffff0000, RZ, 0xc0, !PT ;  /* 0xffff000048037812 */ /* 0x000fe200078ec0ff */
[----:B------:R-:W-:Y:S01]  /*12960*/  FFMA.FTZ R26, R13, R20, R26 ;  /* 0x000000140d1a7223 */ /* 0x000fe2000001001a */
        /* <DEDUP_REMOVED lines=22> */
.L_x_2620:
[----:B------:R-:W-:Y:S05]  /*12ad0*/  BSYNC B0 ;  /* 0x0000000000007941 */ /* 0x000fea0003800000 */
.L_x_2598:
        /* <DEDUP_REMOVED lines=8> */
.L_x_2596:
[----:B01234-:R-:W2:Y:S02]  /*12b60*/  LDL R0, [R1+0x18] ;  /* 0x0000180001007983 */ /* 0x01fea40000100800 */
[----:B--2---:R-:W-:-:S13]  /*12b70*/  R2UR UR4, R0 ;  /* 0x00000000000472ca */ /* 0x004fda00000e0000 */
[----:B------:R-:W-:-:S05]  /*12b80*/  IMAD.U32 R0, RZ, RZ, UR4 ;  /* 0x00000004ff007e24 */ /* 0x000fca000f8e00ff */
[----:B------:R-:W-:-:S13]  /*12b90*/  ISETP.NE.AND P0, PT, R0, 0x3, PT ;  /* 0x000000030000780c */ /* 0x000fda0003f05270 */
[----:B------:R-:W-:Y:S05]  /*12ba0*/  @!P0 BRA `(.L_x_2649) ;  /* 0x0000000000048947 */ /* 0x000fea0003800000 */
[----:B------:R-:W-:Y:S01]  /*12bb0*/  BPT.TRAP 0x1 ;  /* 0x000000040000795c */ /* 0x000fe20000300000 */
.L_x_2649:
[----:B------:R-:W-:Y:S01]  /*12bc0*/  IMAD R0, R184, 0x8, R2 ;  /* 0x00000008b8007824 */ /* 0x000fe200078e0202 */
[----:B------:R-:W-:-:S04]  /*12bd0*/  SHF.L.U32 R3, R187, 0x1f, RZ ;  /* 0x0000001fbb037819 */ /* 0x000fc800000006ff */
[----:B------:R0:W1:Y:S01]  /*12be0*/  SYNCS.PHASECHK.TRANS64.TRYWAIT P2, [R0+URZ+0x34830], R3 ;  /* 0x03483003000075a7 */ /* 0x000062000804017f */
[----:B------:R-:W-:Y:S05]  /*12bf0*/  @!P0 BRA `(.L_x_2650) ;  /* 0x0000000000048947 */ /* 0x000fea0003800000 */
[----:B------:R-:W-:Y:S01]  /*12c00*/  BPT.TRAP 0x1 ;  /* 0x000000040000795c */ /* 0x000fe20000300000 */
.L_x_2650:
[----:B------:R-:W2:Y:S02]  /*12c10*/  S2R R4, SR_TID.X ;  /* 0x0000000000047919 */ /* 0x000ea40000002100 */
[----:B--2---:R-:W-:-:S04]  /*12c20*/  LOP3.LUT R4, R4, 0x7f, RZ, 0xc0, !PT ;  /* 0x0000007f04047812 */ /* 0x004fc800078ec0ff */
[----:B------:R-:W-:Y:S01]  /*12c30*/  ISETP.NE.AND P1, PT, R4, RZ, PT ;  /* 0x000000ff0400720c */ /* 0x000fe20003f25270 */
[----:B-1----:R-:W-:-:S12]  /*12c40*/  @P2 BRA `(.L_x_2651) ;  /* 0x0000000000082947 */ /* 0x002fd80003800000 */
[----:B------:R-:W1:Y:S02]  /*12c50*/  SYNCS.PHASECHK.TRANS64.TRYWAIT P2, [R0+URZ+0x34830], R3 ;  /* 0x03483003000075a7 */ /* 0x000e64000804017f */
[----:B-1----:R-:W-:Y:S05]  /*12c60*/  @!P2 BRA `(.L_x_2652) ;  /* 0x0000016000b8a947 */ /* 0x002fea0003800000 */
.L_x_2651:
        /* <DEDUP_REMOVED lines=16> */
[----:B------:R-:W-:Y:S01]  /*12d70*/  IMAD.MOV.U32 R7, RZ, RZ, 0x40000040 ;  /* 0x40000040ff077424 */ /* 0x000fe200078e00ff */
        /* <DEDUP_REMOVED lines=9> */
[----:B------:R-:W-:Y:S01]  /*12e10*/  R2UR UR11, R9 ;  /* 0x00000000090b72ca */ /* 0x000fe200000e0000 */
[----:B------:R-:W-:Y:S01]  /*12e20*/  IMAD.MOV.U32 R9, RZ, RZ, 0x40000040 ;  /* 0x40000040ff097424 */ /* 0x000fe200078e00ff */
[----:B------:R-:W-:Y:S01]  /*12e30*/  R2UR UR50, R8 ;  /* 0x00000000083272ca */ /* 0x000fe200000e0000 */
[----:B------:R-:W-:Y:S01]  /*12e40*/  VIADD R8, R6, 0x4 ;  /* 0x0000000406087836 */ /* 0x000fe20000000000 */
[----:B------:R-:W-:Y:S01]  /*12e50*/  UIADD3 UR56, UR52, 0x804, URZ ;  /* 0x0000080434387890 */ /* 0x000fe2000fffe03f */
[----:B------:R-:W-:Y:S01]  /*12e60*/  IMAD.U32 R11, RZ, RZ, UR9 ;  /* 0x00000009ff0b7e24 */ /* 0x000fe2000f8e00ff */
[----:B------:R-:W-:Y:S01]  /*12e70*/  UMOV UR8, UR4 ;  /* 0x0000000400087c82 */ /* 0x000fe20008000000 */
[----:B------:R-:W-:Y:S01]  /*12e80*/  UIADD3 UR4, UR52, 0x400, URZ ;  /* 0x0000040034047890 */ /* 0x000fe2000fffe03f */
[----:B------:R-:W-:Y:S01]  /*12e90*/  R2UR UR46, R8 ;  /* 0x00000000082e72ca */ /* 0x000fe200000e0000 */
[----:B------:R-:W-:Y:S01]  /*12ea0*/  VIADD R8, R6, 0x6 ;  /* 0x0000000606087836 */ /* 0x000fe20000000000 */
[----:B------:R-:W-:Y:S01]  /*12eb0*/  UMOV UR57, 0x40000040 ;  /* 0x4000004000397882 */ /* 0x000fe20000000000 */
[----:B------:R-:W-:Y:S01]  /*12ec0*/  HGMMA.64x128x16.F32.BF16 R24, gdesc[UR52], RZ, !UPT, gsb0 ;  /* 0x01e00000341879f0 */ /* 0x000fe2000c0018ff */
[----:B------:R-:W-:Y:S01]  /*12ed0*/  IMAD.U32 R10, RZ, RZ, UR8 ;  /* 0x00000008ff0a7e24 */ /* 0x000fe2000f8e00ff */
[----:B------:R-:W-:Y:S01]  /*12ee0*/  R2UR UR39, R7 ;  /* 0x00000000072772ca */ /* 0x000fe200000e0000 */
[----:B------:R-:W-:Y:S01]  /*12ef0*/  UIADD3 UR36, UR52, 0x806, URZ ;  /* 0x0000080634247890 */ /* 0x000fe2000fffe03f */
[----:B------:R-:W-:Y:S01]  /*12f00*/  R2UR UR10, R8 ;  /* 0x00000000080a72ca */ /* 0x000fe200000e0000 */
[----:B------:R-:W-:Y:S01]  /*12f10*/  VIADD R8, R6, 0x400 ;  /* 0x0000040006087836 */ /* 0x000fe20000000000 */
[----:B------:R0:W-:Y:S01]  /*12f20*/  STL.64 [R1+0x38], R10 ;  /* 0x0000380a01007387 */ /* 0x0001e20000100a00 */
[----:B------:R-:W-:Y:S01]  /*12f30*/  UMOV UR37, 0x40000040 ;  /* 0x4000004000257882 */ /* 0x000fe20000000000 */
[----:B------:R-:W1:Y:S01]  /*12f40*/  LDC R7, c[0x0][0x448] ;  /* 0x00011200ff077b82 */ /* 0x000e620000000800 */
[----:B------:R-:W-:Y:S01]  /*12f50*/  ULDC UR5, c[0x0][0x988] ;  /* 0x0002620000057ab9 */ /* 0x000fe20000000800 */
[----:B------:R-:W-:Y:S01]  /*12f60*/  @!P1 VIADD R0, R0, 0x34840 ;  /* 0x0003484000009836 */ /* 0x000fe20000000000 */
[----:B------:R-:W-:Y:S01]  /*12f70*/  BSSY B0, `(.L_x_2653) ;  /* 0x000062f000007945 */ /* 0x000fe20003800000 */
[----:B------:R-:W-:-:S02]  /*12f80*/  CS2R R150, SRZ ;  /* 0x0000000000967805 */ /* 0x000fc4000001ff00 */
[----:B------:R-:W-:Y:S02]  /*12f90*/  CS2R R148, SRZ ;  /* 0x0000000000947805 */ /* 0x000fe4000001ff00 */
[----:B------:R-:W-:Y:S02]  /*12fa0*/  CS2R R146, SRZ ;  /* 0x0000000000927805 */ /* 0x000fe4000001ff00 */
[----:B------:R-:W-:Y:S02]  /*12fb0*/  @!P1 PRMT R0, RZ, 0x654, R0 ;  /* 0x00000654ff009816 */ /* 0x000fe40000000000 */
[----:B------:R-:W-:Y:S02]  /*12fc0*/  CS2R R144, SRZ ;  /* 0x0000000000907805 */ /* 0x000fe4000001ff00 */
[----:B------:R-:W-:Y:S02]  /*12fd0*/  CS2R R142, SRZ ;  /* 0x00000000008e7805 */ /* 0x000fe4000001ff00 */
[----:B-----5:R-:W-:-:S02]  /*12fe0*/  CS2R R140, SRZ ;  /* 0x00000000008c7805 */ /* 0x020fc4000001ff00 */
[----:B------:R-:W-:Y:S02]  /*12ff0*/  CS2R R138, SRZ ;  /* 0x00000000008a7805 */ /* 0x000fe4000001ff00 */
[----:B------:R-:W-:Y:S02]  /*13000*/  CS2R R136, SRZ ;  /* 0x0000000000887805 */ /* 0x000fe4000001ff00 */
[----:B------:R-:W-:Y:S02]  /*13010*/  CS2R R134, SRZ ;  /* 0x0000000000867805 */ /* 0x000fe4000001ff00 */
[----:B------:R-:W-:Y:S02]  /*13020*/  CS2R R132, SRZ ;  /* 0x0000000000847805 */ /* 0x000fe4000001ff00 */
[----:B------:R-:W-:Y:S02]  /*13030*/  CS2R R130, SRZ ;  /* 0x0000000000827805 */ /* 0x000fe4000001ff00 */
[----:B------:R-:W-:-:S02]  /*13040*/  CS2R R128, SRZ ;  /* 0x0000000000807805 */ /* 0x000fc4000001ff00 */
[----:B-1----:R-:W-:Y:S01]  /*13050*/  ISETP.NE.AND P2, PT, R7, 0x1, PT ;  /* 0x000000010700780c */ /* 0x002fe20003f45270 */
        /* <DEDUP_REMOVED lines=78> */
[C---:B------:R-:W-:Y:S01]  /*13540*/  VIADD R8, R6.reuse, 0x804 ;  /* 0x0000080406087836 */ /* 0x040fe20000000000 */
[----:B------:R-:W-:Y:S01]  /*13550*/  ULDC UR4, c[0x0][0x9d8] ;  /* 0x0002760000047ab9 */ /* 0x000fe20000000800 */
[----:B------:R-:W-:Y:S02]  /*13560*/  IMAD.MOV.U32 R9, RZ, RZ, 0x40000040 ;  /* 0x40000040ff097424 */ /* 0x000fe400078e00ff */
[----:B------:R-:W-:Y:S01]  /*13570*/  VIADD R6, R6, 0x806 ;  /* 0x0000080606067836 */ /* 0x000fe20000000000 */
[----:B------:R-:W-:Y:S01]  /*13580*/  R2UR UR58, R8 ;  /* 0x00000000083a72ca */ /* 0x000fe200000e0000 */
[----:B0-----:R-:W-:Y:S01]  /*13590*/  IMAD.U32 R10, RZ, RZ, UR8 ;  /* 0x00000008ff0a7e24 */ /* 0x001fe2000f8e00ff */
[----:B------:R-:W-:Y:S01]  /*135a0*/  R2UR UR59, R9 ;  /* 0x00000000093b72ca */ /* 0x000fe200000e0000 */
[----:B------:R-:W0:Y:S01]  /*135b0*/  @P2 LDC R8, c[0x0][0x44c] ;  /* 0x00011300ff082b82 */ /* 0x000e220000000800 */
[----:B------:R-:W-:Y:S01]  /*135c0*/  R2UR UR38, R6 ;  /* 0x00000000062672ca */ /* 0x000fe200000e0000 */
[----:B------:R-:W-:-:S05]  /*135d0*/  IMAD.U32 R11, RZ, RZ, UR9 ;  /* 0x00000009ff0b7e24 */ /* 0x000fca000f8e00ff */
[----:B------:R1:W-:Y:S01]  /*135e0*/  STL.64 [R1], R10 ;  /* 0x0000000a01007387 */ /* 0x0003e20000100a00 */
[----:B------:R-:W-:Y:S02]  /*135f0*/  WARPGROUP.DEPBAR.LE gsb0, 0x0 ;  /* 0x00008000000079c5 */ /* 0x000fe40000010000 */
[----:B------:R-:W-:-:S06]  /*13600*/  WARPGROUP.ARRIVE ;  /* 0x00000000000079c5 */ /* 0x000fcc0000000000 */
[----:B------:R-:W-:Y:S03]  /*13610*/  HGMMA.64x128x16.F32.BF16 R24, gdesc[UR8], R24, gsb0 ;  /* 0x01e00000081879f0 */ /* 0x000fe60008001818 */
[----:B------:R-:W-:Y:S02]  /*13620*/  WARPGROUP.DEPBAR.LE gsb0, 0x0 ;  /* 0x00008000000079c5 */ /* 0x000fe40000010000 */
[----:B------:R-:W-:-:S07]  /*13630*/  WARPGROUP.ARRIVE ;  /* 0x00000000000079c5 */ /* 0x000fce0000000000 */
[----:B------:R-:W-:Y:S01]  /*13640*/  HGMMA.64x128x16.F32.BF16 R24, gdesc[UR56], R24, gsb0 ;  /* 0x01e00000381879f0 */ /* 0x000fe20008001818 */
[----:B------:R-:W-:Y:S01]  /*13650*/  ULDC UR58, c[0x0][0x9d8] ;  /* 0x00027600003a7ab9 */ /* 0x000fe20000000800 */
[----:B------:R-:W-:Y:S01]  /*13660*/  ULDC UR59, c[0x0][0x9d8] ;  /* 0x00027600003b7ab9 */ /* 0x000fe20000000800 */
[----:B------:R-:W-:Y:S02]  /*13670*/  WARPGROUP.DEPBAR.LE gsb0, 0x0 ;  /* 0x00008000000079c5 */ /* 0x000fe40000010000 */
[----:B------:R-:W-:-:S07]  /*13680*/  WARPGROUP.ARRIVE ;  /* 0x00000000000079c5 */ /* 0x000fce0000000000 */
[----:B------:R-:W-:Y:S03]  /*13690*/  HGMMA.64x128x16.F32.BF16 R24, gdesc[UR36], R24, gsb0 ;  /* 0x01e00000241879f0 */ /* 0x000fe60008001818 */
[----:B------:R-:W-:Y:S02]  /*136a0*/  WARPGROUP.DEPBAR.LE gsb0, 0x0 ;  /* 0x00008000000079c5 */ /* 0x000fe40000010000 */
[----:B------:R-:W-:Y:S01]  /*136b0*/  FMUL.FTZ R3, R36, UR4 ;  /* 0x0000000424037c20 */ /* 0x000fe20008410000 */
[----:B------:R-:W-:Y:S01]  /*136c0*/  FMUL.FTZ R35, R35, UR4 ;  /* 0x0000000423237c20 */ /* 0x000fe20008410000 */
[----:B------:R-:W2:Y:S01]  /*136d0*/  @P2 LDC R36, c[0x0][0x450] ;  /* 0x00011400ff242b82 */ /* 0x000ea20000000800 */
        /* <DEDUP_REMOVED lines=11> */
[----:B---3--:R-:W-:-:S02]  /*13790*/  IMAD.IADD R35, R205, 0x1, R200 ;  /* 0x00000001cd237824 */ /* 0x008fc400078e02c8 */
[----:B------:R-:W-:Y:S01]  /*137a0*/  FMUL.FTZ R46, R46, UR4 ;  /* 0x000000042e2e7c20 */ /* 0x000fe20008410000 */
[----:B------:R-:W-:Y:S01]  /*137b0*/  FMUL.FTZ R47, R47, UR4 ;  /* 0x000000042f2f7c20 */ /* 0x000fe20008410000 */
[----:B------:R-:W-:Y:S01]  /*137c0*/  FMUL.FTZ R50, R50, UR4 ;  /* 0x0000000432327c20 */ /* 0x000fe20008410000 */
[----:B0-----:R-:W-:-:S04]  /*137d0*/  @P2 IMAD.HI.U32 R7, R35, R8, RZ ;  /* 0x0000000823072227 */ /* 0x001fc800078e00ff */
[----:B------:R-:W-:Y:S01]  /*137e0*/  FMUL.FTZ R51, R51, UR4 ;  /* 0x0000000433337c20 */ /* 0x000fe20008410000 */
[----:B------:R-:W-:Y:S01]  /*137f0*/  FMUL.FTZ R54, R54, UR4 ;  /* 0x0000000436367c20 */ /* 0x000fe20008410000 */
[----:B------:R-:W0:Y:S01]  /*13800*/  MUFU.TANH R26, R26 ;  /* 0x0000001a001a7308 */ /* 0x000e220000002400 */
[----:B----4-:R-:W-:Y:S02]  /*13810*/  IMAD.MOV.U32 R31, RZ, RZ, -0x80 ;  /* 0xffffff80ff1f7424 */ /* 0x010fe400078e00ff */
[----:B------:R-:W-:Y:S01]  /*13820*/  FMUL.FTZ R55, R55, UR4 ;  /* 0x0000000437377c20 */ /* 0x000fe20008410000 */
[----:B------:R-:W-:Y:S01]  /*13830*/  FMUL.FTZ R58, R58, UR4 ;  /* 0x000000043a3a7c20 */ /* 0x000fe20008410000 */
[----:B------:R-:W-:Y:S01]  /*13840*/  FMUL.FTZ R59, R59, UR4 ;  /* 0x000000043b3b7c20 */ /* 0x000fe20008410000 */
[----:B--2---:R-:W-:Y:S01]  /*13850*/  @P2 SHF.R.U32.HI R35, RZ, R36, R7 ;  /* 0x00000024ff232219 */ /* 0x004fe20000011607 */
[----:B------:R-:W-:Y:S02]  /*13860*/  IMAD R31, R88, R31, 0x80 ;  /* 0x00000080581f7424 */ /* 0x000fe400078e021f */
[----:B------:R-:W-:Y:S01]  /*13870*/  FMUL.FTZ R62, R62, UR4 ;  /* 0x000000043e3e7c20 */ /* 0x000fe20008410000 */
[----:B------:R-:W2:Y:S01]  /*13880*/  MUFU.TANH R27, R27 ;  /* 0x0000001b001b7308 */ /* 0x000ea20000002400 */
[----:B------:R-:W-:Y:S01]  /*13890*/  FMUL.FTZ R8, R74, UR4 ;  /* 0x000000044a087c20 */ /* 0x000fe20008410000 */
[----:B------:R-:W3:Y:S01]  /*138a0*/  SHFL.IDX PT, R7, R35, 0x1, 0x1c1f ;  /* 0x003c1f0023077f89 */ /* 0x000ee200000e0000 */
        /* <DEDUP_REMOVED lines=13> */
[----:B------:R-:W4:Y:S01]  /*13980*/  MUFU.TANH R34, R34 ;  /* 0x0000002200227308 */ /* 0x000f220000002400 */
[----:B------:R-:W-:Y:S01]  /*13990*/  FMUL.FTZ R78, R78, UR4 ;  /* 0x000000044e4e7c20 */ /* 0x000fe20008410000 */
[----:B------:R-:W-:Y:S01]  /*139a0*/  FMUL.FTZ R79, R79, UR4 ;  /* 0x000000044f4f7c20 */ /* 0x000fe20008410000 */
[----:B-1----:R-:W-:Y:S01]  /*139b0*/  FMUL.FTZ R10, R32, UR4 ;  /* 0x00000004200a7c20 */ /* 0x002fe20008410000 */
[----:B------:R-:W-:Y:S01]  /*139c0*/  FMUL.FTZ R32, R56, UR4 ;  /* 0x0000000438207c20 */ /* 0x000fe20008410000 */
[----:B------:R-:W-:Y:S01]  /*139d0*/  FMUL.FTZ R82, R82, UR4 ;  /* 0x0000000452527c20 */ /* 0x000fe20008410000 */
[----:B------:R-:W-:Y:S01]  /*139e0*/  FMUL.FTZ R21, R25, UR4 ;  /* 0x0000000419157c20 */ /* 0x000fe20008410000 */
[----:B------:R-:W-:Y:S01]  /*139f0*/  FMUL.FTZ R25, R52, UR4 ;  /* 0x0000000434197c20 */ /* 0x000fe20008410000 */
[----:B------:R-:W1:Y:S01]  /*13a00*/  MUFU.TANH R38, R38 ;  /* 0x0000002600267308 */ /* 0x000e620000002400 */
[----:B------:R-:W-:Y:S01]  /*13a10*/  FMUL.FTZ R83, R83, UR4 ;  /* 0x0000000453537c20 */ /* 0x000fe20008410000 */
[----:B---3--:R-:W-:Y:S01]  /*13a20*/  VIADDMNMX R7, R7, R110, R31, PT ;  /* 0x0000006e07077246 */ /* 0x008fe2000380011f */
[----:B------:R-:W-:Y:S01]  /*13a30*/  FMUL.FTZ R86, R86, UR4 ;  /* 0x0000000456567c20 */ /* 0x000fe20008410000 */
[----:B------:R-:W-:Y:S01]  /*13a40*/  FMUL.FTZ R87, R87, UR4 ;  /* 0x0000000457577c20 */ /* 0x000fe20008410000 */
[----:B------:R-:W-:Y:S01]  /*13a50*/  FMUL.FTZ R5, R37, UR4 ;  /* 0x0000000425057c20 */ /* 0x000fe20008410000 */
[C---:B------:R-:W-:Y:S01]  /*13a60*/  ISETP.GT.AND P3, PT, R7.reuse, RZ, PT ;  /* 0x000000ff0700720c */ /* 0x040fe20003f64270 */
[----:B------:R-:W-:Y:S01]  /*13a70*/  FMUL.FTZ R37, R60, UR4 ;  /* 0x000000043c257c20 */ /* 0x000fe20008410000 */
[C---:B------:R-:W-:Y:S01]  /*13a80*/  ISETP.GT.AND P4, PT, R7.reuse, 0x1, PT ;  /* 0x000000010700780c */ /* 0x040fe20003f84270 */
[----:B------:R-:W3:Y:S01]  /*13a90*/  MUFU.TANH R39, R39 ;  /* 0x0000002700277308 */ /* 0x000ee20000002400 */
[----:B------:R-:W-:Y:S01]  /*13aa0*/  ISETP.GT.AND P5, PT, R7, 0x8, PT ;  /* 0x000000080700780c */ /* 0x000fe20003fa4270 */
[----:B------:R-:W3:Y:S01]  /*13ab0*/  SHFL.IDX PT, R35, R35, RZ, 0x1c1f ;  /* 0x001c1fff23237589 */ /* 0x000ee200000e0000 */
[----:B0-----:R-:W-:Y:S01]  /*13ac0*/  FSEL R116, R26, -INF , P3 ;  /* 0xff8000001a747808 */ /* 0x001fe20001800000 */
[----:B------:R-:W-:Y:S01]  /*13ad0*/  FMUL.FTZ R24, R24, UR4 ;  /* 0x0000000418187c20 */ /* 0x000fe20008410000 */
[----:B--2---:R-:W-:Y:S01]  /*13ae0*/  FSEL R114, R27, -INF , P4 ;  /* 0xff8000001b727808 */ /* 0x004fe20002000000 */
[----:B------:R-:W-:Y:S01]  /*13af0*/  FMUL.FTZ R20, R28, UR4 ;  /* 0x000000041c147c20 */ /* 0x000fe20008410000 */
[----:B------:R-:W-:Y:S01]  /*13b00*/  ISETP.GT.AND P3, PT, R7, 0x9, PT ;  /* 0x000000090700780c */ /* 0x000fe20003f64270 */
[----:B------:R-:W0:Y:S01]  /*13b10*/  MUFU.TANH R42, R42 ;  /* 0x0000002a002a7308 */ /* 0x000e220000002400 */
[----:B----4-:R-:W-:Y:S01]  /*13b20*/  FSEL R112, R30, -INF , P5 ;  /* 0xff8000001e707808 */ /* 0x010fe20002800000 */
[----:B------:R-:W-:Y:S01]  /*13b30*/  FMUL.FTZ R13, R29, UR4 ;  /* 0x000000041d0d7c20 */ /* 0x000fe20008410000 */
[----:B------:R-:W-:Y:S01]  /*13b40*/  FMNMX.FTZ R27, R116, R114, !PT ;  /* 0x00000072741b7209 */ /* 0x000fe20007810000 */
[----:B------:R-:W-:Y:S01]  /*13b50*/  FMUL.FTZ R12, R33, UR4 ;  /* 0x00000004210c7c20 */ /* 0x000fe20008410000 */
[----:B------:R-:W-:Y:S01]  /*13b60*/  ISETP.GT.AND P4, PT, R7, 0x10, PT ;  /* 0x000000100700780c */ /* 0x000fe20003f84270 */
[----:B------:R-:W-:Y:S01]  /*13b70*/  FMUL.FTZ R11, R41, UR4 ;  /* 0x00000004290b7c20 */ /* 0x000fe20008410000 */
[----:B------:R-:W-:Y:S01]  /*13b80*/  FSEL R108, R108, -INF , P3 ;  /* 0xff8000006c6c7808 */ /* 0x000fe20001800000 */
[----:B------:R-:W2:Y:S01]  /*13b90*/  MUFU.TANH R43, R43 ;  /* 0x0000002b002b7308 */ /* 0x000ea20000002400 */
[----:B------:R-:W-:Y:S01]  /*13ba0*/  FMNMX.FTZ R27, R112, R27, !PT ;  /* 0x0000001b701b7209 */ /* 0x000fe20007810000 */
[----:B------:R-:W-:Y:S01]  /*13bb0*/  FMUL.FTZ R14, R45, UR4 ;  /* 0x000000042d0e7c20 */ /* 0x000fe20008410000 */
[----:B------:R-:W-:Y:S01]  /*13bc0*/  ISETP.GT.AND P3, PT, R7, 0x11, PT ;  /* 0x000000110700780c */ /* 0x000fe20003f64270 */
[----:B------:R-:W-:Y:S01]  /*13bd0*/  FMUL.FTZ R33, R57, UR4 ;  /* 0x0000000439217c20 */ /* 0x000fe20008410000 */
[----:B------:R-:W-:Y:S01]  /*13be0*/  FSEL R106, R34, -INF , P4 ;  /* 0xff800000226a7808 */ /* 0x000fe20002000000 */
[----:B------:R-:W-:Y:S01]  /*13bf0*/  FMUL.FTZ R57, R80, UR4 ;  /* 0x0000000450397c20 */ /* 0x000fe20008410000 */
[----:B------:R-:W-:Y:S01]  /*13c00*/  FMNMX.FTZ R27, R108, R27, !PT ;  /* 0x0000001b6c1b7209 */ /* 0x000fe20007810000 */
[----:B------:R-:W4:Y:S01]  /*13c10*/  MUFU.TANH R46, R46 ;  /* 0x0000002e002e7308 */ /* 0x000f220000002400 */
[----:B------:R-:W-:Y:S01]  /*13c20*/  ISETP.GT.AND P4, PT, R7, 0x18, PT ;  /* 0x000000180700780c */ /* 0x000fe20003f84270 */
[----:B------:R-:W-:Y:S01]  /*13c30*/  FMUL.FTZ R28, R49, UR4 ;  /* 0x00000004311c7c20 */ /* 0x000fe20008410000 */
[----:B------:R-:W-:Y:S01]  /*13c40*/  FSEL R104, R104, -INF , P3 ;  /* 0xff80000068687808 */ /* 0x000fe20001800000 */
[----:B------:R-:W-:Y:S01]  /*13c50*/  FMUL.FTZ R29, R53, UR4 ;  /* 0x00000004351d7c20 */ /* 0x000fe20008410000 */
[----:B------:R-:W-:Y:S01]  /*13c60*/  FMNMX.FTZ R27, R106, R27, !PT ;  /* 0x0000001b6a1b7209 */ /* 0x000fe20007810000 */
[----:B------:R-:W-:Y:S01]  /*13c70*/  FMUL.FTZ R41, R64, UR4 ;  /* 0x0000000440297c20 */ /* 0x000fe20008410000 */
[----:B------:R-:W-:Y:S01]  /*13c80*/  ISETP.GT.AND P3, PT, R7, 0x19, PT ;  /* 0x000000190700780c */ /* 0x000fe20003f64270 */
[----:B------:R-:W4:Y:S01]  /*13c90*/  MUFU.TANH R47, R47 ;  /* 0x0000002f002f7308 */ /* 0x000f220000002400 */
[----:B-1----:R-:W-:Y:S01]  /*13ca0*/  FSEL R102, R38, -INF , P4 ;  /* 0xff80000026667808 */ /* 0x002fe20002000000 */
[----:B------:R-:W-:Y:S01]  /*13cb0*/  FMUL.FTZ R45, R65, UR4 ;  /* 0x00000004412d7c20 */ /* 0x000fe20008410000 */
[----:B------:R-:W-:Y:S01]  /*13cc0*/  FMNMX.FTZ R27, R104, R27, !PT ;  /* 0x0000001b681b7209 */ /* 0x000fe20007810000 */
[----:B------:R-:W-:Y:S01]  /*13cd0*/  FMUL.FTZ R49, R69, UR4 ;  /* 0x0000000445317c20 */ /* 0x000fe20008410000 */
[----:B------:R-:W-:Y:S01]  /*13ce0*/  ISETP.GT.AND P4, PT, R7, 0x20, PT ;  /* 0x000000200700780c */ /* 0x000fe20003f84270 */
[----:B------:R-:W-:Y:S01]  /*13cf0*/  FMUL.FTZ R53, R73, UR4 ;  /* 0x0000000449357c20 */ /* 0x000fe20008410000 */
[----:B---3--:R-:W-:Y:S01]  /*13d00*/  FSEL R100, R39, -INF , P3 ;  /* 0xff80000027647808 */ /* 0x008fe20001800000 */
[----:B------:R-:W1:Y:S01]  /*13d10*/  MUFU.TANH R50, R50 ;  /* 0x0000003200327308 */ /* 0x000e620000002400 */
[----:B------:R-:W-:Y:S01]  /*13d20*/  FMNMX.FTZ R27, R102, R27, !PT ;  /* 0x0000001b661b7209 */ /* 0x000fe20007810000 */
[----:B------:R-:W-:Y:S01]  /*13d30*/  FMUL.FTZ R39, R61, UR4 ;  /* 0x000000043d277c20 */ /* 0x000fe20008410000 */
[C---:B------:R-:W-:Y:S01]  /*13d40*/  ISETP.GT.AND P3, PT, R7.reuse, 0x21, PT ;  /* 0x000000210700780c */ /* 0x040fe20003f64270 */
[----:B------:R-:W-:Y:S01]  /*13d50*/  FMUL.FTZ R61, R84, UR4 ;  /* 0x00000004543d7c20 */ /* 0x000fe20008410000 */
[----:B0-----:R-:W-:Y:S01]  /*13d60*/  FSEL R98, R42, -INF , P4 ;  /* 0xff8000002a627808 */ /* 0x001fe20002000000 */
[----:B------:R0:W-:Y:S01]  /*13d70*/  @!P1 SYNCS.ARRIVE.TRANS64.RED.A1T0 RZ, [R0+URZ], RZ ;  /* 0x000000ff00ff99a7 */ /* 0x0001e2000810043f */
[----:B------:R-:W-:Y:S01]  /*13d80*/  FMNMX.FTZ R27, R100, R27, !PT ;  /* 0x0000001b641b7209 */ /* 0x000fe20007810000 */
[----:B------:R-:W3:Y:S01]  /*13d90*/  MUFU.TANH R51, R51 ;  /* 0x0000003300337308 */ /* 0x000ee20000002400 */
[----:B------:R-:W-:-:S02]  /*13da0*/  ISETP.GT.AND P4, PT, R7, 0x28, PT ;  /* 0x000000280700780c */ /* 0x000fc40003f84270 */
[----:B--2---:R-:W-:Y:S01]  /*13db0*/  FSEL R96, R43, -INF , P3 ;  /* 0xff8000002b607808 */ /* 0x004fe20001800000 */
[----:B------:R-:W-:Y:S01]  /*13dc0*/  FMUL.FTZ R43, R68, UR4 ;  /* 0x00000004442b7c20 */ /* 0x000fe20008410000 */
[----:B------:R-:W-:Y:S02]  /*13dd0*/  FMNMX.FTZ R27, R98, R27, !PT ;  /* 0x0000001b621b7209 */ /* 0x000fe40007810000 */
[C---:B------:R-:W-:Y:S01]  /*13de0*/  ISETP.GT.AND P3, PT, R7.reuse, 0x29, PT ;  /* 0x000000290700780c */ /* 0x040fe20003f64270 */
[----:B------:R-:W2:Y:S01]  /*13df0*/  MUFU.TANH R54, R54 ;  /* 0x0000003600367308 */ /* 0x000ea20000002400 */
[----:B----4-:R-:W-:Y:S02]  /*13e00*/  FSEL R94, R46, -INF , P4 ;  /* 0xff8000002e5e7808 */ /* 0x010fe40002000000 */
[----:B------:R-:W-:Y:S02]  /*13e10*/  FMNMX.FTZ R27, R96, R27, !PT ;  /* 0x0000001b601b7209 */ /* 0x000fe40007810000 */
[----:B------:R-:W-:-:S02]  /*13e20*/  ISETP.GT.AND P4, PT, R7, 0x30, PT ;  /* 0x000000300700780c */ /* 0x000fc40003f84270 */
[----:B------:R-:W-:Y:S01]  /*13e30*/  FSEL R92, R47, -INF , P3 ;  /* 0xff8000002f5c7808 */ /* 0x000fe20001800000 */
[----:B------:R-:W4:Y:S01]  /*13e40*/  MUFU.TANH R55, R55 ;  /* 0x0000003700377308 */ /* 0x000f220000002400 */
[----:B------:R-:W-:Y:S01]  /*13e50*/  FMNMX.FTZ R27, R94, R27, !PT ;  /* 0x0000001b5e1b7209 */ /* 0x000fe20007810000 */
[----:B------:R-:W-:Y:S01]  /*13e60*/  FMUL.FTZ R47, R72, UR4 ;  /* 0x00000004482f7c20 */ /* 0x000fe20008410000 */
[C---:B------:R-:W-:Y:S02]  /*13e70*/  ISETP.GT.AND P3, PT, R7.reuse, 0x31, PT ;  /* 0x000000310700780c */ /* 0x040fe40003f64270 */
[----:B-1----:R-:W-:Y:S02]  /*13e80*/  FSEL R90, R50, -INF , P4 ;  /* 0xff800000325a7808 */ /* 0x002fe40002000000 */
[----:B------:R-:W-:Y:S01]  /*13e90*/  FMNMX.FTZ R27, R92, R27, !PT ;  /* 0x0000001b5c1b7209 */ /* 0x000fe20007810000 */
[----:B------:R-:W1:Y:S01]  /*13ea0*/  MUFU.TANH R58, R58 ;  /* 0x0000003a003a7308 */ /* 0x000e620000002400 */
[----:B------:R-:W-:-:S02]  /*13eb0*/  ISETP.GT.AND P4, PT, R7, 0x38, PT ;  /* 0x000000380700780c */ /* 0x000fc40003f84270 */
[----:B---3--:R-:W-:Y:S01]  /*13ec0*/  FSEL R74, R51, -INF , P3 ;  /* 0xff800000334a7808 */ /* 0x008fe20001800000 */
[----:B------:R-:W-:Y:S01]  /*13ed0*/  FMUL.FTZ R51, R76, UR4 ;  /* 0x000000044c337c20 */ /* 0x000fe20008410000 */
[----:B------:R-:W-:Y:S02]  /*13ee0*/  FMNMX.FTZ R27, R90, R27, !PT ;  /* 0x0000001b5a1b7209 */ /* 0x000fe40007810000 */
[C---:B------:R-:W-:Y:S01]  /*13ef0*/  ISETP.GT.AND P3, PT, R7.reuse, 0x39, PT ;  /* 0x000000390700780c */ /* 0x040fe20003f64270 */
[----:B------:R-:W3:Y:S01]  /*13f00*/  MUFU.TANH R59, R59 ;  /* 0x0000003b003b7308 */ /* 0x000ee20000002400 */
[----:B--2---:R-:W-:Y:S02]  /*13f10*/  FSEL R38, R54, -INF , P4 ;  /* 0xff80000036267808 */ /* 0x004fe40002000000 */
[----:B------:R-:W-:Y:S02]  /*13f20*/  FMNMX.FTZ R27, R74, R27, !PT ;  /* 0x0000001b4a1b7209 */ /* 0x000fe40007810000 */
[----:B------:R-:W-:-:S02]  /*13f30*/  ISETP.GT.AND P4, PT, R7, 0x40, PT ;  /* 0x000000400700780c */ /* 0x000fc40003f84270 */
[----:B----4-:R-:W-:Y:S01]  /*13f40*/  FSEL R26, R55, -INF , P3 ;  /* 0xff800000371a7808 */ /* 0x010fe20001800000 */
[----:B------:R-:W2:Y:S01]  /*13f50*/  MUFU.TANH R36, R62 ;  /* 0x0000003e00247308 */ /* 0x000ea20000002400 */
[----:B------:R-:W-:Y:S01]  /*13f60*/  FMNMX.FTZ R27, R38, R27, !PT ;  /* 0x0000001b261b7209 */ /* 0x000fe20007810000 */
[----:B------:R-:W-:Y:S01]  /*13f70*/  FMUL.FTZ R55, R77, UR4 ;  /* 0x000000044d377c20 */ /* 0x000fe20008410000 */
[C---:B------:R-:W-:Y:S02]  /*13f80*/  ISETP.GT.AND P3, PT, R7.reuse, 0x41, PT ;  /* 0x000000410700780c */ /* 0x040fe40003f64270 */
[----:B-1----:R-:W-:Y:S02]  /*13f90*/  FSEL R30, R58, -INF , P4 ;  /* 0xff8000003a1e7808 */ /* 0x002fe40002000000 */
[----:B------:R-:W-:Y:S01]  /*13fa0*/  FMNMX.FTZ R27, R26, R27, !PT ;  /* 0x0000001b1a1b7209 */ /* 0x000fe20007810000 */
[----:B------:R1:W4:Y:S01]  /*13fb0*/  MUFU.TANH R40, R63 ;  /* 0x0000003f00287308 */ /* 0x0003220000002400 */
[----:B------:R-:W-:-:S02]  /*13fc0*/  ISETP.GT.AND P4, PT, R7, 0x48, PT ;  /* 0x000000480700780c */ /* 0x000fc40003f84270 */
[----:B---3--:R-:W-:Y:S01]  /*13fd0*/  FSEL R34, R59, -INF , P3 ;  /* 0xff8000003b227808 */ /* 0x008fe20001800000 */
[----:B------:R-:W-:Y:S01]  /*13fe0*/  FMUL.FTZ R59, R81, UR4 ;  /* 0x00000004513b7c20 */ /* 0x000fe20008410000 */
[----:B------:R-:W-:Y:S02]  /*13ff0*/  FMNMX.FTZ R27, R30, R27, !PT ;  /* 0x0000001b1e1b7209 */ /* 0x000fe40007810000 */
[----:B------:R-:W-:Y:S01]  /*14000*/  ISETP.GT.AND P3, PT, R7, 0x49, PT ;  /* 0x000000490700780c */ /* 0x000fe20003f64270 */
[----:B------:R-:W3:Y:S01]  /*14010*/  MUFU.TANH R66, R66 ;  /* 0x0000004200427308 */ /* 0x000ee20000002400 */
[----:B--2---:R-:W-:Y:S01]  /*14020*/  FSEL R36, R36, -INF , P4 ;  /* 0xff80000024247808 */ /* 0x004fe20002000000 */
[----:B-1----:R-:W-:Y:S01]  /*14030*/  FMUL.FTZ R63, R85, UR4 ;  /* 0x00000004553f7c20 */ /* 0x002fe20008410000 */
[----:B------:R-:W-:Y:S02]  /*14040*/  FMNMX.FTZ R27, R34, R27, !PT ;  /* 0x0000001b221b7209 */ /* 0x000fe40007810000 */
[----:B------:R-:W-:-:S02]  /*14050*/  ISETP.GT.AND P4, PT, R7, 0x50, PT ;  /* 0x000000500700780c */ /* 0x000fc40003f84270 */
[----:B------:R-:W-:Y:S01]  /*14060*/  FMNMX.FTZ R27, R36, R27, !PT ;  /* 0x0000001b241b7209 */ /* 0x000fe20007810000 */
[----:B------:R-:W1:Y:S01]  /*14070*/  MUFU.TANH R44, R67 ;  /* 0x00000043002c7308 */ /* 0x000e620000002400 */
[----:B----4-:R-:W-:Y:S02]  /*14080*/  FSEL R40, R40, -INF , P3 ;  /* 0xff80000028287808 */ /* 0x010fe40001800000 */
[----:B------:R-:W-:Y:S02]  /*14090*/  ISETP.GT.AND P3, PT, R7, 0x51, PT ;  /* 0x000000510700780c */ /* 0x000fe40003f64270 */
[----:B------:R-:W-:Y:S02]  /*140a0*/  FMNMX.FTZ R27, R40, R27, !PT ;  /* 0x0000001b281b7209 */ /* 0x000fe40007810000 */
[----:B------:R-:W-:Y:S01]  /*140b0*/  VIADDMNMX R31, R35, R110, R31, PT ;  /* 0x0000006e231f7246 */ /* 0x000fe2000380011f */
[----:B------:R-:W2:Y:S01]  /*140c0*/  MUFU.TANH R70, R70 ;  /* 0x0000004600467308 */ /* 0x000ea20000002400 */
[----:B---3--:R-:W-:-:S02]  /*140d0*/  FSEL R42, R66, -INF , P4 ;  /* 0xff800000422a7808 */ /* 0x008fc40002000000 */
[----:B------:R-:W-:Y:S02]  /*140e0*/  ISETP.GT.AND P4, PT, R7, 0x58, PT ;  /* 0x000000580700780c */ /* 0x000fe40003f84270 */
[----:B------:R-:W-:Y:S02]  /*140f0*/  FMNMX.FTZ R27, R42, R27, !PT ;  /* 0x0000001b2a1b7209 */ /* 0x000fe40007810000 */
[----:B------:R-:W-:Y:S01]  /*14100*/  ISETP.GT.AND P5, PT, R31, 0x8, PT ;  /* 0x000000081f00780c */ /* 0x000fe20003fa4270 */
[----:B------:R-:W3:Y:S01]  /*14110*/  MUFU.TANH R48, R71 ;  /* 0x0000004700307308 */ /* 0x000ee20000002400 */
[----:B-1----:R-:W-:Y:S02]  /*14120*/  FSEL R44, R44, -INF , P3 ;  /* 0xff8000002c2c7808 */ /* 0x002fe40001800000 */
[----:B------:R-:W-:Y:S02]  /*14130*/  ISETP.GT.AND P3, PT, R7, 0x59, PT ;  /* 0x000000590700780c */ /* 0x000fe40003f64270 */
[----:B------:R-:W-:-:S03]  /*14140*/  FMNMX.FTZ R27, R44, R27, !PT ;  /* 0x0000001b2c1b7209 */ /* 0x000fc60007810000 */
[----:B------:R-:W1:Y:S01]  /*14150*/  MUFU.TANH R8, R8 ;  /* 0x0000000800087308 */ /* 0x000e620000002400 */
[----:B--2---:R-:W-:Y:S02]  /*14160*/  FSEL R46, R70, -INF , P4 ;  /* 0xff800000462e7808 */ /* 0x004fe40002000000 */
[----:B------:R-:W-:Y:S02]  /*14170*/  ISETP.GT.AND P4, PT, R7, 0x60, PT ;  /* 0x000000600700780c */ /* 0x000fe40003f84270 */
[----:B------:R-:W-:-:S03]  /*14180*/  FMNMX.FTZ R27, R46, R27, !PT ;  /* 0x0000001b2e1b7209 */ /* 0x000fc60007810000 */
[----:B------:R-:W2:Y:S01]  /*14190*/  MUFU.TANH R50, R75 ;  /* 0x0000004b00327308 */ /* 0x000ea20000002400 */
[----:B---3--:R-:W-:Y:S02]  /*141a0*/  FSEL R48, R48, -INF , P3 ;  /* 0xff80000030307808 */ /* 0x008fe40001800000 */
[----:B------:R-:W-:Y:S02]  /*141b0*/  ISETP.GT.AND P3, PT, R7, 0x61, PT ;  /* 0x000000610700780c */ /* 0x000fe40003f64270 */
[----:B------:R-:W-:-:S03]  /*141c0*/  FMNMX.FTZ R27, R48, R27, !PT ;  /* 0x0000001b301b7209 */ /* 0x000fc60007810000 */
        /* <DEDUP_REMOVED lines=24> */
[----:B------:R-:W-:Y:S01]  /*14350*/  MUFU.TANH R24, R24 ;  /* 0x0000001800187308 */ /* 0x000fe20000002400 */
[----:B-1----:R-:W-:Y:S02]  /*14360*/  FSEL R62, R62, -INF , P4 ;  /* 0xff8000003e3e7808 */ /* 0x002fe40002000000 */
[----:B------:R-:W-:Y:S02]  /*14370*/  ISETP.GT.AND P4, PT, R31, 0x1, PT ;  /* 0x000000011f00780c */ /* 0x000fe40003f84270 */
[----:B------:R-:W-:-:S03]  /*14380*/  FMNMX.FTZ R27, R62, R27, !PT ;  /* 0x0000001b3e1b7209 */ /* 0x000fc60007810000 */
[----:B------:R-:W1:Y:S01]  /*14390*/  MUFU.TANH R21, R21 ;  /* 0x0000001500157308 */ /* 0x000e620000002400 */
[----:B--2---:R-:W-:Y:S01]  /*143a0*/  FSEL R60, R87, -INF , P3 ;  /* 0xff800000573c7808 */ /* 0x004fe20001800000 */
[----:B------:R-:W-:-:S03]  /*143b0*/  IMAD.MOV.U32 R87, RZ, RZ, 0x3f800000 ;  /* 0x3f800000ff577424 */ /* 0x000fc600078e00ff */
[----:B------:R-:W-:-:S03]  /*143c0*/  FMNMX.FTZ R27, R60, R27, !PT ;  /* 0x0000001b3c1b7209 */ /* 0x000fc60007810000 */
[----:B------:R-:W2:Y:S02]  /*143d0*/  MUFU.TANH R20, R20 ;  /* 0x0000001400147308 */ /* 0x000ea40000002400 */
[----:B------:R-:W3:Y:S06]  /*143e0*/  SHFL.BFLY PT, R8, R27, 0x2, 0x1f ;  /* 0x0c401f001b087f89 */ /* 0x000eec00000e0000 */
[----:B------:R-:W-:Y:S01]  /*143f0*/  MUFU.TANH R13, R13 ;  /* 0x0000000d000d7308 */ /* 0x000fe20000002400 */
[----:B-1----:R-:W-:Y:S02]  /*14400*/  FSEL R21, R21, -INF , P4 ;  /* 0xff80000015157808 */ /* 0x002fe40002000000 */
[----:B------:R-:W-:-:S05]  /*14410*/  ISETP.GT.AND P4, PT, R31, 0x10, PT ;  /* 0x000000101f00780c */ /* 0x000fca0003f84270 */
[----:B------:R-:W1:Y:S01]  /*14420*/  MUFU.TANH R10, R10 ;  /* 0x0000000a000a7308 */ /* 0x000e620000002400 */
[----:B--2---:R-:W-:-:S07]  /*14430*/  FSEL R68, R20, -INF , P5 ;  /* 0xff80000014447808 */ /* 0x004fce0002800000 */
[----:B------:R-:W-:Y:S01]  /*14440*/  MUFU.TANH R12, R12 ;  /* 0x0000000c000c7308 */ /* 0x000fe20000002400 */
[----:B---3--:R-:W-:-:S05]  /*14450*/  FMNMX.FTZ R8, R27, R8, !PT ;  /* 0x000000081b087209 */ /* 0x008fca0007810000 */
[----:B------:R-:W2:Y:S02]  /*14460*/  SHFL.BFLY PT, R7, R8, 0x1, 0x1f ;  /* 0x0c201f0008077f89 */ /* 0x000ea400000e0000 */
[----:B------:R-:W3:Y:S01]  /*14470*/  MUFU.TANH R3, R3 ;  /* 0x0000000300037308 */ /* 0x000ee20000002400 */
[----:B-1----:R-:W-:Y:S02]  /*14480*/  FSEL R70, R10, -INF , P4 ;  /* 0xff8000000a467808 */ /* 0x002fe40002000000 */
[----:B------:R-:W-:-:S05]  /*14490*/  ISETP.GT.AND P4, PT, R31, 0x18, PT ;  /* 0x000000181f00780c */ /* 0x000fca0003f84270 */
[----:B------:R-:W-:Y:S08]  /*144a0*/  MUFU.TANH R5, R5 ;  /* 0x0000000500057308 */ /* 0x000ff00000002400 */
[----:B------:R-:W1:Y:S01]  /*144b0*/  MUFU.TANH R6, R6 ;  /* 0x0000000600067308 */ /* 0x000e620000002400 */
[----:B---3--:R-:W-:Y:S02]  /*144c0*/  FSEL R78, R3, -INF , P4 ;  /* 0xff800000034e7808 */ /* 0x008fe40002000000 */
[----:B------:R-:W-:-:S02]  /*144d0*/  ISETP.GT.AND P4, PT, R31, 0x20, PT ;  /* 0x000000201f00780c */ /* 0x000fc40003f84270 */
[----:B--2---:R-:W-:Y:S01]  /*144e0*/  FMNMX.FTZ R8, R8, R7, !PT ;  /* 0x0000000708087209 */ /* 0x004fe20007810000 */
[----:B------:R-:W-:Y:S02]  /*144f0*/  IMAD.U32 R7, RZ, RZ, UR5 ;  /* 0x00000005ff077e24 */ /* 0x000fe4000f8e00ff */
[----:B------:R-:W2:Y:S01]  /*14500*/  MUFU.TANH R11, R11 ;  /* 0x0000000b000b7308 */ /* 0x000ea20000002400 */
[C---:B------:R-:W-:Y:S01]  /*14510*/  FSETP.NEU.FTZ.AND P3, PT, R8.reuse, -INF , PT ;  /* 0xff8000000800780b */ /* 0x040fe20003f7d000 */
[----:B------:R-:W-:-:S05]  /*14520*/  FMUL.FTZ R27, R8, R7 ;  /* 0x00000007081b7220 */ /* 0x000fca0000410000 */
[----:B------:R-:W-:Y:S01]  /*14530*/  FSEL R27, R27, RZ, P3 ;  /* 0x000000ff1b1b7208 */ /* 0x000fe20001800000 */
[----:B------:R-:W3:Y:S01]  /*14540*/  MUFU.TANH R9, R9 ;  /* 0x0000000900097308 */ /* 0x000ee20000002400 */
[C---:B------:R-:W-:Y:S02]  /*14550*/  ISETP.GT.AND P3, PT, R31.reuse, RZ, PT ;  /* 0x000000ff1f00720c */ /* 0x040fe40003f64270 */
[----:B-1----:R-:W-:Y:S01]  /*14560*/  FSEL R82, R6, -INF , P4 ;  /* 0xff80000006527808 */ /* 0x002fe20002000000 */
[-CC-:B------:R-:W-:Y:S01]  /*14570*/  FFMA.FTZ R6, R100, R7.reuse, -R27.reuse ;  /* 0x0000000764067223 */ /* 0x180fe2000001081b */
[----:B------:R-:W-:Y:S01]  /*14580*/  FSEL R24, R24, -INF , P3 ;  /* 0xff80000018187808 */ /* 0x000fe20001800000 */
[--C-:B------:R-:W-:Y:S01]  /*14590*/  FFMA.FTZ R179, R102, R7, -R27.reuse ;  /* 0x0000000766b37223 */ /* 0x100fe2000001081b */
[----:B------:R-:W-:Y:S01]  /*145a0*/  ISETP.GT.AND P3, PT, R31, 0x9, PT ;  /* 0x000000091f00780c */ /* 0x000fe20003f64270 */
[----:B------:R-:W1:Y:S01]  /*145b0*/  MUFU.TANH R14, R14 ;  /* 0x0000000e000e7308 */ /* 0x000e620000002400 */
[----:B------:R-:W-:Y:S01]  /*145c0*/  FMNMX.FTZ R35, R24, R21, !PT ;  /* 0x0000001518237209 */ /* 0x000fe20007810000 */
[-CC-:B------:R-:W-:Y:S01]  /*145d0*/  FFMA.FTZ R173, R98, R7.reuse, -R27.reuse ;  /* 0x0000000762ad7223 */ /* 0x180fe2000001081b */
[----:B------:R-:W-:Y:S01]  /*145e0*/  FSEL R72, R13, -INF , P3 ;  /* 0xff8000000d487808 */ /* 0x000fe20001800000 */
[--C-:B------:R-:W-:Y:S01]  /*145f0*/  FFMA.FTZ R10, R104, R7, -R27.reuse ;  /* 0x00000007680a7223 */ /* 0x100fe2000001081b */
[----:B------:R-:W-:Y:S01]  /*14600*/  FMNMX.FTZ R35, R68, R35, !PT ;  /* 0x0000002344237209 */ /* 0x000fe20007810000 */
[--C-:B------:R-:W-:Y:S01]  /*14610*/  FFMA.FTZ R175, R94, R7, -R27.reuse ;  /* 0x000000075eaf7223 */ /* 0x100fe2000001081b */
[C---:B------:R-:W-:Y:S01]  /*14620*/  ISETP.GT.AND P3, PT, R31.reuse, 0x11, PT ;  /* 0x000000111f00780c */ /* 0x040fe20003f64270 */
[----:B------:R-:W4:Y:S01]  /*14630*/  MUFU.TANH R15, R15 ;  /* 0x0000000f000f7308 */ /* 0x000f220000002400 */
[----:B------:R-:W-:Y:S01]  /*14640*/  FMNMX.FTZ R35, R72, R35, !PT ;  /* 0x0000002348237209 */ /* 0x000fe20007810000 */
[-CC-:B------:R-:W-:Y:S01]  /*14650*/  FFMA.FTZ R177, R106, R7.reuse, -R27.reuse ;  /* 0x000000076ab17223 */ /* 0x180fe2000001081b */
[----:B------:R-:W-:Y:S01]  /*14660*/  FSEL R76, R12, -INF , P3 ;  /* 0xff8000000c4c7808 */ /* 0x000fe20001800000 */
[--C-:B------:R-:W-:Y:S01]  /*14670*/  FFMA.FTZ R12, R96, R7, -R27.reuse ;  /* 0x00000007600c7223 */ /* 0x100fe2000001081b */
[----:B------:R-:W-:Y:S01]  /*14680*/  FMNMX.FTZ R35, R70, R35, !PT ;  /* 0x0000002346237209 */ /* 0x000fe20007810000 */
[--C-:B------:R-:W-:Y:S01]  /*14690*/  FFMA.FTZ R20, R108, R7, -R27.reuse ;  /* 0x000000076c147223 */ /* 0x100fe2000001081b */
[----:B------:R-:W-:Y:S01]  /*146a0*/  ISETP.GT.AND P3, PT, R31, 0x19, PT ;  /* 0x000000191f00780c */ /* 0x000fe20003f64270 */
[----:B------:R-:W0:Y:S01]  /*146b0*/  MUFU.TANH R28, R28 ;  /* 0x0000001c001c7308 */ /* 0x000e220000002400 */
[----:B------:R-:W-:Y:S01]  /*146c0*/  FMNMX.FTZ R35, R76, R35, !PT ;  /* 0x000000234c237209 */ /* 0x000fe20007810000 */
[-CC-:B------:R-:W-:Y:S01]  /*146d0*/  FFMA.FTZ R169, R90, R7.reuse, -R27.reuse ;  /* 0x000000075aa97223 */ /* 0x180fe2000001081b */
[----:B------:R-:W-:Y:S01]  /*146e0*/  FSEL R80, R5, -INF , P3 ;  /* 0xff80000005507808 */ /* 0x000fe20001800000 */
[--C-:B------:R-:W-:Y:S01]  /*146f0*/  FFMA.FTZ R183, R112, R7, -R27.reuse ;  /* 0x0000000770b77223 */ /* 0x100fe2000001081b */
[----:B------:R-:W-:Y:S01]  /*14700*/  FMNMX.FTZ R35, R78, R35, !PT ;  /* 0x000000234e237209 */ /* 0x000fe20007810000 */
[--C-:B------:R-:W-:Y:S01]  /*14710*/  FFMA.FTZ R171, R38, R7, -R27.reuse ;  /* 0x0000000726ab7223 */ /* 0x100fe2000001081b */
[C---:B------:R-:W-:Y:S01]  /*14720*/  ISETP.GT.AND P3, PT, R31.reuse, 0x21, PT ;  /* 0x000000211f00780c */ /* 0x040fe20003f64270 */
[----:B------:R-:W0:Y:S01]  /*14730*/  MUFU.TANH R25, R25 ;  /* 0x0000001900197308 */ /* 0x000e220000002400 */
[----:B------:R-:W-:Y:S01]  /*14740*/  FMNMX.FTZ R35, R80, R35, !PT ;  /* 0x0000002350237209 */ /* 0x000fe20007810000 */
[-CC-:B------:R-:W-:Y:S01]  /*14750*/  FFMA.FTZ R64, R114, R7.reuse, -R27.reuse ;  /* 0x0000000772407223 */ /* 0x180fe2000001081b */
[----:B------:R-:W-:Y:S01]  /*14760*/  ISETP.GT.AND P4, PT, R31, 0x28, PT ;  /* 0x000000281f00780c */ /* 0x000fe20003f84270 */
[-CC-:B------:R-:W-:Y:S01]  /*14770*/  FFMA.FTZ R181, R116, R7.reuse, -R27.reuse ;  /* 0x0000000774b57223 */ /* 0x180fe2000001081b */
[----:B--2---:R-:W-:Y:S01]  /*14780*/  FSEL R84, R11, -INF , P3 ;  /* 0xff8000000b547808 */ /* 0x004fe20001800000 */
[--C-:B------:R-:W-:Y:S01]  /*14790*/  FFMA.FTZ R161, R42, R7, -R27.reuse ;  /* 0x000000072aa17223 */ /* 0x100fe2000001081b */
[----:B------:R-:W-:Y:S01]  /*147a0*/  FMNMX.FTZ R35, R82, R35, !PT ;  /* 0x0000002352237209 */ /* 0x000fe20007810000 */
[----:B------:R-:W2:Y:S01]  /*147b0*/  MUFU.TANH R29, R29 ;  /* 0x0000001d001d7308 */ /* 0x000ea20000002400 */
[----:B------:R-:W-:Y:S01]  /*147c0*/  ISETP.GT.AND P3, PT, R31, 0x29, PT ;  /* 0x000000291f00780c */ /* 0x000fe20003f64270 */
[--C-:B------:R-:W-:Y:S01]  /*147d0*/  FFMA.FTZ R42, R50, R7, -R27.reuse ;  /* 0x00000007322a7223 */ /* 0x100fe2000001081b */
[----:B---3--:R-:W-:Y:S01]  /*147e0*/  FSEL R86, R9, -INF , P4 ;  /* 0xff80000009567808 */ /* 0x008fe20002000000 */
[----:B------:R-:W3:Y:S01]  /*147f0*/  @P2 LDC R50, c[0x0][0x450] ;  /* 0x00011400ff322b82 */ /* 0x000ee20000000800 */
[----:B------:R-:W-:Y:S01]  /*14800*/  FMNMX.FTZ R35, R84, R35, !PT ;  /* 0x0000002354237209 */ /* 0x000fe20007810000 */
[-CC-:B------:R-:W-:Y:S01]  /*14810*/  FFMA.FTZ R26, R26, R7.reuse, -R27.reuse ;  /* 0x000000071a1a7223 */ /* 0x180fe2000001081b */
[C---:B------:R-:W-:Y:S01]  /*14820*/  ISETP.GT.AND P4, PT, R31.reuse, 0x30, PT ;  /* 0x000000301f00780c */ /* 0x040fe20003f84270 */
[----:B------:R-:W2:Y:S01]  /*14830*/  MUFU.TANH R32, R32 ;  /* 0x0000002000207308 */ /* 0x000ea20000002400 */
[----:B-1----:R-:W-:Y:S01]  /*14840*/  FSEL R100, R14, -INF , P3 ;  /* 0xff8000000e647808 */ /* 0x002fe20001800000 */
[--C-:B------:R-:W-:Y:S01]  /*14850*/  FFMA.FTZ R14, R92, R7, -R27.reuse ;  /* 0x000000075c0e7223 */ /* 0x100fe2000001081b */
[----:B------:R-:W-:Y:S01]  /*14860*/  FMNMX.FTZ R35, R86, R35, !PT ;  /* 0x0000002356237209 */ /* 0x000fe20007810000 */
[-CC-:B------:R-:W-:Y:S01]  /*14870*/  FFMA.FTZ R165, R30, R7.reuse, -R27.reuse ;  /* 0x000000071ea57223 */ /* 0x180fe2000001081b */
[----:B------:R-:W-:Y:S01]  /*14880*/  ISETP.GT.AND P3, PT, R31, 0x31, PT ;  /* 0x000000311f00780c */ /* 0x000fe20003f64270 */
[--C-:B------:R-:W-:Y:S01]  /*14890*/  FFMA.FTZ R30, R34, R7, -R27.reuse ;  /* 0x00000007221e7223 */ /* 0x100fe2000001081b */
[----:B----4-:R-:W-:Y:S01]  /*148a0*/  FSEL R102, R15, -INF , P4 ;  /* 0xff8000000f667808 */ /* 0x010fe20002000000 */
[----:B------:R-:W1:Y:S01]  /*148b0*/  MUFU.TANH R33, R33 ;  /* 0x0000002100217308 */ /* 0x000e620000002400 */
[----:B------:R-:W-:Y:S01]  /*148c0*/  FMNMX.FTZ R35, R100, R35, !PT ;  /* 0x0000002364237209 */ /* 0x000fe20007810000 */
[-CC-:B------:R-:W-:Y:S01]  /*148d0*/  FFMA.FTZ R167, R36, R7.reuse, -R27.reuse ;  /* 0x0000000724a77223 */ /* 0x180fe2000001081b */
[C---:B------:R-:W-:Y:S01]  /*148e0*/  ISETP.GT.AND P4, PT, R31.reuse, 0x38, PT ;  /* 0x000000381f00780c */ /* 0x040fe20003f84270 */
[-CC-:B------:R-:W-:Y:S01]  /*148f0*/  FFMA.FTZ R34, R40, R7.reuse, -R27.reuse ;  /* 0x0000000728227223 */ /* 0x180fe2000001081b */
[----:B0-----:R-:W-:Y:S01]  /*14900*/  FSEL R98, R28, -INF , P3 ;  /* 0xff8000001c627808 */ /* 0x001fe20001800000 */
[--C-:B------:R-:W-:Y:S01]  /*14910*/  FFMA.FTZ R28, R74, R7, -R27.reuse ;  /* 0x000000074a1c7223 */ /* 0x100fe2000001081b */
[----:B------:R-:W-:Y:S01]  /*14920*/  FMNMX.FTZ R35, R102, R35, !PT ;  /* 0x0000002366237209 */ /* 0x000fe20007810000 */
[----:B------:R-:W0:Y:S01]  /*14930*/  MUFU.TANH R37, R37 ;  /* 0x0000002500257308 */ /* 0x000e220000002400 */
[----:B------:R-:W-:Y:S01]  /*14940*/  ISETP.GT.AND P3, PT, R31, 0x39, PT ;  /* 0x000000391f00780c */ /* 0x000fe20003f64270 */
[-CC-:B------:R-:W-:Y:S01]  /*14950*/  FFMA.FTZ R36, R44, R7.reuse, -R27.reuse ;  /* 0x000000072c247223 */ /* 0x180fe2000001081b */
[----:B------:R-:W-:Y:S01]  /*14960*/  FSEL R104, R25, -INF , P4 ;  /* 0xff80000019687808 */ /* 0x000fe20002000000 */
[--C-:B------:R-:W-:Y:S01]  /*14970*/  FFMA.FTZ R163, R46, R7, -R27.reuse ;  /* 0x000000072ea37223 */ /* 0x100fe2000001081b */
[----:B------:R-:W-:Y:S01]  /*14980*/  FMNMX.FTZ R35, R98, R35, !PT ;  /* 0x0000002362237209 */ /* 0x000fe20007810000 */
[-CC-:B------:R-:W-:Y:S01]  /*14990*/  FFMA.FTZ R40, R48, R7.reuse, -R27.reuse ;  /* 0x0000000730287223 */ /* 0x180fe2000001081b */
[----:B------:R-:W-:Y:S01]  /*149a0*/  ISETP.GT.AND P4, PT, R31, 0x40, PT ;  /* 0x000000401f00780c */ /* 0x000fe20003f84270 */
[----:B------:R-:W4:Y:S01]  /*149b0*/  MUFU.TANH R39, R39 ;  /* 0x0000002700277308 */ /* 0x000f220000002400 */
[----:B--2---:R-:W-:Y:S01]  /*149c0*/  FSEL R96, R29, -INF , P3 ;  /* 0xff8000001d607808 */ /* 0x004fe20001800000 */
[--C-:B------:R-:W-:Y:S01]  /*149d0*/  FFMA.FTZ R157, R52, R7, -R27.reuse ;  /* 0x00000007349d7223 */ /* 0x100fe2000001081b */
[----:B------:R-:W-:Y:S01]  /*149e0*/  FMNMX.FTZ R35, R104, R35, !PT ;  /* 0x0000002368237209 */ /* 0x000fe20007810000 */
[-CC-:B------:R-:W-:Y:S01]  /*149f0*/  FFMA.FTZ R159, R54, R7.reuse, -R27.reuse ;  /* 0x00000007369f7223 */ /* 0x180fe2000001081b */
[C---:B------:R-:W-:Y:S01]  /*14a00*/  ISETP.GT.AND P3, PT, R31.reuse, 0x41, PT ;  /* 0x000000411f00780c */ /* 0x040fe20003f64270 */
[--C-:B------:R-:W-:Y:S01]  /*14a10*/  FFMA.FTZ R44, R56, R7, -R27.reuse ;  /* 0x00000007382c7223 */ /* 0x100fe2000001081b */
[----:B------:R-:W-:Y:S01]  /*14a20*/  FSEL R32, R32, -INF , P4 ;  /* 0xff80000020207808 */ /* 0x000fe20002000000 */
[----:B------:R-:W2:Y:S01]  /*14a30*/  MUFU.TANH R41, R41 ;  /* 0x0000002900297308 */ /* 0x000ea20000002400 */
[----:B------:R-:W-:Y:S01]  /*14a40*/  FMNMX.FTZ R35, R96, R35, !PT ;  /* 0x0000002360237209 */ /* 0x000fe20007810000 */
[-CC-:B------:R-:W-:Y:S01]  /*14a50*/  FFMA.FTZ R153, R58, R7.reuse, -R27.reuse ;  /* 0x000000073a997223 */ /* 0x180fe2000001081b */
[----:B------:R-:W-:Y:S01]  /*14a60*/  ISETP.GT.AND P4, PT, R31, 0x48, PT ;  /* 0x000000481f00780c */ /* 0x000fe20003f84270 */
[-CC-:B------:R-:W-:Y:S01]  /*14a70*/  FFMA.FTZ R46, R66, R7.reuse, -R27.reuse ;  /* 0x00000007422e7223 */ /* 0x180fe2000001081b */
[----:B-1----:R-:W-:Y:S01]  /*14a80*/  FSEL R94, R33, -INF , P3 ;  /* 0xff800000215e7808 */ /* 0x002fe20001800000 */
[--C-:B------:R-:W-:Y:S01]  /*14a90*/  FFMA.FTZ R155, R62, R7, -R27.reuse ;  /* 0x000000073e9b7223 */ /* 0x100fe2000001081b */
[----:B------:R-:W-:Y:S01]  /*14aa0*/  FMNMX.FTZ R35, R32, R35, !PT ;  /* 0x0000002320237209 */ /* 0x000fe20007810000 */
[----:B------:R-:W1:Y:S01]  /*14ab0*/  MUFU.TANH R45, R45 ;  /* 0x0000002d002d7308 */ /* 0x000e620000002400 */
[----:B------:R-:W-:Y:S01]  /*14ac0*/  ISETP.GT.AND P3, PT, R31, 0x49, PT ;  /* 0x000000491f00780c */ /* 0x000fe20003f64270 */
[----:B------:R-:W-:Y:S01]  /*14ad0*/  FFMA.FTZ R48, R60, R7, -R27 ;  /* 0x000000073c307223 */ /* 0x000fe2000001081b */
[----:B0-----:R-:W-:-:S02]  /*14ae0*/  FSEL R106, R37, -INF , P4 ;  /* 0xff800000256a7808 */ /* 0x001fc40002000000 */
[----:B------:R-:W-:Y:S02]  /*14af0*/  FMNMX.FTZ R35, R94, R35, !PT ;  /* 0x000000235e237209 */ /* 0x000fe40007810000 */
[----:B------:R-:W-:Y:S01]  /*14b00*/  ISETP.GT.AND P4, PT, R31, 0x50, PT ;  /* 0x000000501f00780c */ /* 0x000fe20003f84270 */
[----:B------:R-:W0:Y:S01]  /*14b10*/  MUFU.TANH R43, R43 ;  /* 0x0000002b002b7308 */ /* 0x000e220000002400 */
[----:B----4-:R-:W-:Y:S02]  /*14b20*/  FSEL R92, R39, -INF , P3 ;  /* 0xff800000275c7808 */ /* 0x010fe40001800000 */
[----:B------:R-:W-:Y:S01]  /*14b30*/  FMNMX.FTZ R35, R106, R35, !PT ;  /* 0x000000236a237209 */ /* 0x000fe20007810000 */
[----:B------:R-:W4:Y:S01]  /*14b40*/  @P2 LDC R39, c[0x0][0x44c] ;  /* 0x00011300ff272b82 */ /* 0x000f220000000800 */
[----:B------:R-:W-:Y:S02]  /*14b50*/  ISETP.GT.AND P3, PT, R31, 0x51, PT ;  /* 0x000000511f00780c */ /* 0x000fe40003f64270 */
[----:B--2---:R-:W-:Y:S01]  /*14b60*/  FSEL R108, R41, -INF , P4 ;  /* 0xff800000296c7808 */ /* 0x004fe20002000000 */
[----:B------:R-:W2:Y:S01]  /*14b70*/  MUFU.TANH R49, R49 ;  /* 0x0000003100317308 */ /* 0x000ea20000002400 */
[----:B------:R-:W-:-:S02]  /*14b80*/  FMNMX.FTZ R35, R92, R35, !PT ;  /* 0x000000235c237209 */ /* 0x000fc40007810000 */
[----:B------:R-:W-:Y:S02]  /*14b90*/  ISETP.GT.AND P4, PT, R31, 0x58, PT ;  /* 0x000000581f00780c */ /* 0x000fe40003f84270 */
[----:B-1----:R-:W-:Y:S02]  /*14ba0*/  FSEL R90, R45, -INF , P3 ;  /* 0xff8000002d5a7808 */ /* 0x002fe40001800000 */
[----:B------:R-:W-:Y:S01]  /*14bb0*/  FMNMX.FTZ R35, R108, R35, !PT ;  /* 0x000000236c237209 */ /* 0x000fe20007810000 */
[----:B------:R-:W1:Y:S01]  /*14bc0*/  MUFU.TANH R47, R47 ;  /* 0x0000002f002f7308 */ /* 0x000e620000002400 */
[----:B------:R-:W-:Y:S02]  /*14bd0*/  ISETP.GT.AND P3, PT, R31, 0x59, PT ;  /* 0x000000591f00780c */ /* 0x000fe40003f64270 */
[----:B0-----:R-:W-:Y:S02]  /*14be0*/  FSEL R110, R43, -INF , P4 ;  /* 0xff8000002b6e7808 */ /* 0x001fe40002000000 */
[----:B------:R-:W-:-:S02]  /*14bf0*/  FMNMX.FTZ R35, R90, R35, !PT ;  /* 0x000000235a237209 */ /* 0x000fc40007810000 */
[----:B------:R-:W-:Y:S01]  /*14c00*/  ISETP.GT.AND P4, PT, R31, 0x60, PT ;  /* 0x000000601f00780c */ /* 0x000fe20003f84270 */
[----:B------:R-:W0:Y:S01]  /*14c10*/  MUFU.TANH R53, R53 ;  /* 0x0000003500357308 */ /* 0x000e220000002400 */
[----:B--2---:R-:W-:Y:S02]  /*14c20*/  FSEL R74, R49, -INF , P3 ;  /* 0xff800000314a7808 */ /* 0x004fe40001800000 */
[----:B------:R-:W-:Y:S01]  /*14c30*/  FMNMX.FTZ R35, R110, R35, !PT ;  /* 0x000000236e237209 */ /* 0x000fe20007810000 */
[----:B----4-:R-:W-:Y:S01]  /*14c40*/  @P2 IMAD.HI.U32 R39, R200, R39, RZ ;  /* 0x00000027c8272227 */ /* 0x010fe200078e00ff */
[----:B------:R-:W-:Y:S02]  /*14c50*/  ISETP.GT.AND P3, PT, R31, 0x61, PT ;  /* 0x000000611f00780c */ /* 0x000fe40003f64270 */
[----:B------:R-:W-:Y:S01]  /*14c60*/  FMNMX.FTZ R35, R74, R35, !PT ;  /* 0x000000234a237209 */ /* 0x000fe20007810000 */
[----:B------:R-:W2:Y:S01]  /*14c70*/  MUFU.TANH R51, R51 ;  /* 0x0000003300337308 */ /* 0x000ea20000002400 */
[----:B-1----:R-:W-:-:S02]  /*14c80*/  FSEL R112, R47, -INF , P4 ;  /* 0xff8000002f707808 */ /* 0x002fc40002000000 */
[----:B------:R-:W-:Y:S02]  /*14c90*/  ISETP.GT.AND P4, PT, R31, 0x68, PT ;  /* 0x000000681f00780c */ /* 0x000fe40003f84270 */
[----:B------:R-:W-:-:S03]  /*14ca0*/  FMNMX.FTZ R35, R112, R35, !PT ;  /* 0x0000002370237209 */ /* 0x000fc60007810000 */
[----:B------:R-:W1:Y:S01]  /*14cb0*/  MUFU.TANH R55, R55 ;  /* 0x0000003700377308 */ /* 0x000e620000002400 */
[----:B0-----:R-:W-:Y:S02]  /*14cc0*/  FSEL R38, R53, -INF , P3 ;  /* 0xff80000035267808 */ /* 0x001fe40001800000 */
[----:B------:R-:W-:Y:S02]  /*14cd0*/  ISETP.GT.AND P3, PT, R31, 0x69, PT ;  /* 0x000000691f00780c */ /* 0x000fe40003f64270 */
[----:B------:R-:W-:-:S03]  /*14ce0*/  FMNMX.FTZ R35, R38, R35, !PT ;  /* 0x0000002326237209 */ /* 0x000fc60007810000 */
[----:B------:R-:W0:Y:S01]  /*14cf0*/  MUFU.TANH R57, R57 ;  /* 0x0000003900397308 */ /* 0x000e220000002400 */
[----:B--2---:R-:W-:Y:S02]  /*14d00*/  FSEL R114, R51, -INF , P4 ;  /* 0xff80000033727808 */ /* 0x004fe40002000000 */
[----:B------:R-:W-:Y:S02]  /*14d10*/  ISETP.GT.AND P4, PT, R31, 0x70, PT ;  /* 0x000000701f00780c */ /* 0x000fe40003f84270 */
[----:B------:R-:W-:-:S03]  /*14d20*/  FMNMX.FTZ R35, R114, R35, !PT ;  /* 0x0000002372237209 */ /* 0x000fc60007810000 */
[----:B------:R-:W2:Y:S01]  /*14d30*/  MUFU.TANH R59, R59 ;  /* 0x0000003b003b7308 */ /* 0x000ea20000002400 */
[----:B-1----:R-:W-:Y:S02]  /*14d40*/  FSEL R116, R55, -INF , P3 ;  /* 0xff80000037747808 */ /* 0x002fe40001800000 */
        /* <DEDUP_REMOVED lines=10> */
[----:B------:R-:W-:Y:S01]  /*14df0*/  MUFU.EX2 R181, R181 ;  /* 0x000000b500b57308 */ /* 0x000fe20000000800 */
[----:B-1----:R-:W-:-:S04]  /*14e00*/  FSEL R122, R61, -INF , P4 ;  /* 0xff8000003d7a7808 */ /* 0x002fc80002000000 */
[----:B------:R-:W-:-:S03]  /*14e10*/  FMNMX.FTZ R35, R122, R35, !PT ;  /* 0x000000237a237209 */ /* 0x000fc60007810000 */
[----:B------:R-:W1:Y:S01]  /*14e20*/  MUFU.EX2 R64, R64 ;  /* 0x0000004000407308 */ /* 0x000e620000000800 */
[----:B0-----:R-:W-:-:S04]  /*14e30*/  FSEL R124, R63, -INF , P3 ;  /* 0xff8000003f7c7808 */ /* 0x001fc80001800000 */
[----:B------:R-:W-:-:S03]  /*14e40*/  FMNMX.FTZ R35, R124, R35, !PT ;  /* 0x000000237c237209 */ /* 0x000fc60007810000 */
[----:B------:R-:W0:Y:S02]  /*14e50*/  MUFU.EX2 R183, R183 ;  /* 0x000000b700b77308 */ /* 0x000e240000000800 */
[----:B------:R-:W2:Y:S06]  /*14e60*/  SHFL.BFLY PT, R126, R35, 0x2, 0x1f ;  /* 0x0c401f00237e7f89 */ /* 0x000eac00000e0000 */
[----:B------:R-:W4:Y:S08]  /*14e70*/  MUFU.EX2 R20, R20 ;  /* 0x0000001400147308 */ /* 0x000f300000000800 */
[----:B------:R-:W3:Y:S08]  /*14e80*/  MUFU.EX2 R177, R177 ;  /* 0x000000b100b17308 */ /* 0x000ef00000000800 */
[----:B------:R-:W3:Y:S01]  /*14e90*/  MUFU.EX2 R10, R10 ;  /* 0x0000000a000a7308 */ /* 0x000ee20000000800 */
[----:B--2---:R-:W-:-:S05]  /*14ea0*/  FMNMX.FTZ R126, R35, R126, !PT ;  /* 0x0000007e237e7209 */ /* 0x004fca0007810000 */
[----:B------:R-:W2:Y:S02]  /*14eb0*/  SHFL.BFLY PT, R9, R126, 0x1, 0x1f ;  /* 0x0c201f007e097f89 */ /* 0x000ea400000e0000 */
[----:B------:R-:W3:Y:S08]  /*14ec0*/  MUFU.EX2 R179, R179 ;  /* 0x000000b300b37308 */ /* 0x000ef00000000800 */
[----:B------:R-:W3:Y:S08]  /*14ed0*/  MUFU.EX2 R6, R6 ;  /* 0x0000000600067308 */ /* 0x000ef00000000800 */
[----:B------:R-:W-:Y:S01]  /*14ee0*/  MUFU.EX2 R173, R173 ;  /* 0x000000ad00ad7308 */ /* 0x000fe20000000800 */
[----:B--2---:R-:W-:-:S07]  /*14ef0*/  FMNMX.FTZ R9, R126, R9, !PT ;  /* 0x000000097e097209 */ /* 0x004fce0007810000 */
[----:B------:R-:W-:Y:S01]  /*14f00*/  MUFU.EX2 R12, R12 ;  /* 0x0000000c000c7308 */ /* 0x000fe20000000800 */
[----:B------:R-:W-:Y:S02]  /*14f10*/  CS2R R126, SRZ ;  /* 0x00000000007e7805 */ /* 0x000fe4000001ff00 */
[C---:B------:R-:W-:Y:S01]  /*14f20*/  FSETP.NEU.FTZ.AND P3, PT, R9.reuse, -INF , PT ;  /* 0xff8000000900780b */ /* 0x040fe20003f7d000 */
[----:B------:R-:W-:-:S04]  /*14f30*/  FMUL.FTZ R5, R9, R7 ;  /* 0x0000000709057220 */ /* 0x000fc80000410000 */
[----:B------:R-:W-:Y:S01]  /*14f40*/  MUFU.EX2 R175, R175 ;  /* 0x000000af00af7308 */ /* 0x000fe20000000800 */
[----:B------:R-:W-:-:S05]  /*14f50*/  FSEL R5, R5, RZ, P3 ;  /* 0x000000ff05057208 */ /* 0x000fca0001800000 */
[-CC-:B------:R-:W-:Y:S01]  /*14f60*/  FFMA.FTZ R180, R24, R7.reuse, -R5.reuse ;  /* 0x0000000718b47223 */ /* 0x180fe20000010805 */
[-CC-:B------:R-:W-:Y:S01]  /*14f70*/  FFMA.FTZ R3, R21, R7.reuse, -R5.reuse ;  /* 0x0000000715037223 */ /* 0x180fe20000010805 */
[-CC-:B------:R-:W-:Y:S01]  /*14f80*/  FFMA.FTZ R182, R68, R7.reuse, -R5.reuse ;  /* 0x0000000744b67223 */ /* 0x180fe20000010805 */
[----:B-1----:R-:W-:Y:S01]  /*14f90*/  FADD.FTZ R24, R181, R64 ;  /* 0x00000040b5187221 */ /* 0x002fe20000010000 */
[-CC-:B------:R-:W-:Y:S01]  /*14fa0*/  FFMA.FTZ R11, R72, R7.reuse, -R5.reuse ;  /* 0x00000007480b7223 */ /* 0x180fe20000010805 */
[-CC-:B------:R-:W-:Y:S01]  /*14fb0*/  FFMA.FTZ R176, R70, R7.reuse, -R5.reuse ;  /* 0x0000000746b07223 */ /* 0x180fe20000010805 */
[----:B------:R-:W-:Y:S01]  /*14fc0*/  MUFU.EX2 R180, R180 ;  /* 0x000000b400b47308 */ /* 0x000fe20000000800 */
[----:B0-----:R-:W-:Y:S01]  /*14fd0*/  FADD.FTZ R31, R183, R24 ;  /* 0x00000018b71f7221 */ /* 0x001fe20000010000 */
[-CC-:B------:R-:W-:Y:S01]  /*14fe0*/  FFMA.FTZ R13, R76, R7.reuse, -R5.reuse ;  /* 0x000000074c0d7223 */ /* 0x180fe20000010805 */
[-CC-:B------:R-:W-:Y:S01]  /*14ff0*/  FFMA.FTZ R178, R78, R7.reuse, -R5.reuse ;  /* 0x000000074eb27223 */ /* 0x180fe20000010805 */
[-C--:B------:R-:W-:Y:S01]  /*15000*/  FFMA.FTZ R15, R80, R7.reuse, -R5 ;  /* 0x00000007500f7223 */ /* 0x080fe20000010805 */
[----:B----4-:R-:W-:Y:S01]  /*15010*/  FADD.FTZ R24, R20, R31 ;  /* 0x0000001f14187221 */ /* 0x010fe20000010000 */
[-CC-:B------:R-:W-:Y:S01]  /*15020*/  FFMA.FTZ R172, R82, R7.reuse, -R5.reuse ;  /* 0x0000000752ac7223 */ /* 0x180fe20000010805 */
[-CC-:B------:R-:W-:Y:S01]  /*15030*/  FFMA.FTZ R164, R32, R7.reuse, -R5.reuse ;  /* 0x0000000720a47223 */ /* 0x180fe20000010805 */
[----:B------:R-:W0:Y:S01]  /*15040*/  MUFU.EX2 R3, R3 ;  /* 0x0000000300037308 */ /* 0x000e220000000800 */
[----:B---3--:R-:W-:Y:S01]  /*15050*/  FADD.FTZ R33, R177, R24 ;  /* 0x00000018b1217221 */ /* 0x008fe20000010000 */
[-CC-:B------:R-:W-:Y:S01]  /*15060*/  FFMA.FTZ R21, R84, R7.reuse, -R5.reuse ;  /* 0x0000000754157223 */ /* 0x180fe20000010805 */
[-CC-:B------:R-:W-:Y:S01]  /*15070*/  FFMA.FTZ R174, R86, R7.reuse, -R5.reuse ;  /* 0x0000000756ae7223 */ /* 0x180fe20000010805 */
[-C--:B------:R-:W-:Y:S01]  /*15080*/  FFMA.FTZ R25, R100, R7.reuse, -R5 ;  /* 0x0000000764197223 */ /* 0x080fe20000010805 */
[----:B------:R-:W-:Y:S01]  /*15090*/  FADD.FTZ R24, R10, R33 ;  /* 0x000000210a187221 */ /* 0x000fe20000010000 */
        /* <DEDUP_REMOVED lines=13> */
[----:B------:R-:W-:Y:S01]  /*15170*/  IMAD.MOV.U32 R32, RZ, RZ, R200 ;  /* 0x000000ffff207224 */ /* 0x000fe200078e00c8 */
[----:B------:R-:W-:Y:S01]  /*15180*/  @P2 SHF.R.U32.HI R32, RZ, R50, R39 ;  /* 0x00000032ff202219 */ /* 0x000fe20000011627 */
[-CC-:B------:R-:W-:Y:S01]  /*15190*/  FFMA.FTZ R160, R108, R7.reuse, -R5.reuse ;  /* 0x000000076ca07223 */ /* 0x180fe20000010805 */
[-CC-:B------:R-:W-:Y:S01]  /*151a0*/  FFMA.FTZ R162, R110, R7.reuse, -R5.reuse ;  /* 0x000000076ea27223 */ /* 0x180fe20000010805 */
[-C--:B------:R-:W-:Y:S01]  /*151b0*/  FFMA.FTZ R156, R112, R7.reuse, -R5 ;  /* 0x00000007709c7223 */ /* 0x080fe20000010805 */
[----:B------:R-:W0:Y:S01]  /*151c0*/  MUFU.EX2 R176, R176 ;  /* 0x000000b000b07308 */ /* 0x000e220000000800 */
[----:B-1----:R-:W-:Y:S01]  /*151d0*/  FADD.FTZ R24, R182, R35 ;  /* 0x00000023b6187221 */ /* 0x002fe20000010000 */
[----:B------:R-:W-:Y:S01]  /*151e0*/  IADD3 R32, R32, R202, -R201 ;  /* 0x000000ca20207210 */ /* 0x000fe20007ffe8c9 */
[--C-:B------:R-:W-:Y:S01]  /*151f0*/  FFMA.FTZ R114, R114, R7, -R5.reuse ;  /* 0x0000000772727223 */ /* 0x100fe20000010805 */
[----:B------:R-:W-:Y:S01]  /*15200*/  F2FP.BF16.F32.PACK_AB R177, R10, R177 ;  /* 0x000000b10ab1723e */ /* 0x000fe200000010ff */
[-CC-:B------:R-:W-:Y:S01]  /*15210*/  FFMA.FTZ R116, R116, R7.reuse, -R5.reuse ;  /* 0x0000000774747223 */ /* 0x180fe20000010805 */
[----:B------:R-:W-:Y:S01]  /*15220*/  SHF.R.S32.HI R45, RZ, 0x1f, R32 ;  /* 0x0000001fff2d7819 */ /* 0x000fe20000011420 */
[-C--:B------:R-:W-:Y:S01]  /*15230*/  FFMA.FTZ R118, R118, R7.reuse, -R5 ;  /* 0x0000000776767223 */ /* 0x080fe20000010805 */
[----:B------:R-:W1:Y:S01]  /*15240*/  MUFU.EX2 R13, R13 ;  /* 0x0000000d000d7308 */ /* 0x000e620000000800 */
[----:B--2---:R-:W-:Y:S01]  /*15250*/  FADD.FTZ R35, R11, R24 ;  /* 0x000000180b237221 */ /* 0x004fe20000010000 */
[----:B------:R-:W-:Y:S01]  /*15260*/  FADD.FTZ R24, R12, R37 ;  /* 0x000000250c187221 */ /* 0x000fe20000010000 */
[-CC-:B------:R-:W-:Y:S01]  /*15270*/  FFMA.FTZ R120, R120, R7.reuse, -R5.reuse ;  /* 0x0000000778787223 */ /* 0x180fe20000010805 */
[-CC-:B------:R-:W-:Y:S01]  /*15280*/  FFMA.FTZ R122, R122, R7.reuse, -R5.reuse ;  /* 0x000000077a7a7223 */ /* 0x180fe20000010805 */
[----:B------:R-:W-:Y:S01]  /*15290*/  FFMA.FTZ R124, R124, R7, -R5 ;  /* 0x000000077c7c7223 */ /* 0x000fe20000010805 */
[----:B------:R-:W-:-:S02]  /*152a0*/  F2FP.BF16.F32.PACK_AB R179, R6, R179 ;  /* 0x000000b306b3723e */ /* 0x000fc400000010ff */
[----:B------:R-:W-:Y:S01]  /*152b0*/  CS2R R112, SRZ ;  /* 0x0000000000707805 */ /* 0x000fe2000001ff00 */
[----:B------:R-:W2:Y:S01]  /*152c0*/  MUFU.EX2 R178, R178 ;  /* 0x000000b200b27308 */ /* 0x000ea20000000800 */
[----:B0-----:R-:W-:Y:S01]  /*152d0*/  FADD.FTZ R0, R176, R35 ;  /* 0x00000023b0007221 */ /* 0x001fe20000010000 */
[----:B------:R-:W-:Y:S01]  /*152e0*/  FADD.FTZ R35, R175, R24 ;  /* 0x00000018af237221 */ /* 0x000fe20000010000 */
[----:B------:R-:W-:Y:S02]  /*152f0*/  F2FP.BF16.F32.PACK_AB R182, R11, R182 ;  /* 0x000000b60bb6723e */ /* 0x000fe400000010ff */
[----:B------:R-:W-:Y:S02]  /*15300*/  CS2R R110, SRZ ;  /* 0x00000000006e7805 */ /* 0x000fe4000001ff00 */
[----:B------:R-:W-:Y:S02]  /*15310*/  F2FP.BF16.F32.PACK_AB R180, R3, R180 ;  /* 0x000000b403b4723e */ /* 0x000fe400000010ff */
[----:B------:R-:W-:-:S02]  /*15320*/  CS2R R108, SRZ ;  /* 0x00000000006c7805 */ /* 0x000fc4000001ff00 */
[----:B------:R-:W-:Y:S01]  /*15330*/  F2FP.BF16.F32.PACK_AB R173, R12, R173 ;  /* 0x000000ad0cad723e */ /* 0x000fe200000010ff */
[----:B------:R-:W0:Y:S01]  /*15340*/  MUFU.EX2 R14, R14 ;  /* 0x0000000e000e7308 */ /* 0x000e220000000800 */
[----:B-1----:R-:W-:Y:S01]  /*15350*/  FADD.FTZ R37, R13, R0 ;  /* 0x000000000d257221 */ /* 0x002fe20000010000 */
[----:B------:R-:W-:Y:S01]  /*15360*/  VIADD R12, R88, 0xfffffffe ;  /* 0xfffffffe580c7836 */ /* 0x000fe20000000000 */
[----:B------:R-:W-:Y:S02]  /*15370*/  F2FP.BF16.F32.PACK_AB R181, R64, R181 ;  /* 0x000000b540b5723e */ /* 0x000fe400000010ff */
[----:B------:R-:W-:Y:S02]  /*15380*/  CS2R R106, SRZ ;  /* 0x00000000006a7805 */ /* 0x000fe4000001ff00 */
[----:B------:R-:W-:Y:S02]  /*15390*/  F2FP.BF16.F32.PACK_AB R183, R20, R183 ;  /* 0x000000b714b7723e */ /* 0x000fe400000010ff */
[----:B------:R-:W-:-:S02]  /*153a0*/  CS2R R104, SRZ ;  /* 0x0000000000687805 */ /* 0x000fc4000001ff00 */
[----:B------:R-:W-:Y:S01]  /*153b0*/  F2FP.BF16.F32.PACK_AB R176, R13, R176 ;  /* 0x000000b00db0723e */ /* 0x000fe200000010ff */
[----:B------:R-:W1:Y:S01]  /*153c0*/  MUFU.EX2 R15, R15 ;  /* 0x0000000f000f7308 */ /* 0x000e620000000800 */
[----:B--2---:R-:W-:Y:S01]  /*153d0*/  FADD.FTZ R0, R178, R37 ;  /* 0x00000025b2007221 */ /* 0x004fe20000010000 */
[----:B------:R-:W-:Y:S02]  /*153e0*/  CS2R R102, SRZ ;  /* 0x0000000000667805 */ /* 0x000fe4000001ff00 */
[----:B------:R-:W-:Y:S02]  /*153f0*/  CS2R R100, SRZ ;  /* 0x0000000000647805 */ /* 0x000fe4000001ff00 */
[----:B------:R-:W-:Y:S02]  /*15400*/  CS2R R98, SRZ ;  /* 0x0000000000627805 */ /* 0x000fe4000001ff00 */
[----:B------:R-:W-:Y:S02]  /*15410*/  CS2R R96, SRZ ;  /* 0x0000000000607805 */ /* 0x000fe4000001ff00 */
[----:B------:R-:W-:-:S02]  /*15420*/  CS2R R94, SRZ ;  /* 0x00000000005e7805 */ /* 0x000fc4000001ff00 */
[----:B------:R-:W-:Y:S01]  /*15430*/  CS2R R92, SRZ ;  /* 0x00000000005c7805 */ /* 0x000fe2000001ff00 */
[----:B------:R-:W2:Y:S01]  /*15440*/  MUFU.EX2 R169, R169 ;  /* 0x000000a900a97308 */ /* 0x000ea20000000800 */
[----:B0-----:R-:W-:Y:S01]  /*15450*/  FADD.FTZ R24, R14, R35 ;  /* 0x000000230e187221 */ /* 0x001fe20000010000 */
[----:B------:R-:W-:Y:S01]  /*15460*/  FFMA.FTZ R35, R90, R7, -R5 ;  /* 0x000000075a237223 */ /* 0x000fe20000010805 */
[----:B------:R-:W-:Y:S02]  /*15470*/  F2FP.BF16.F32.PACK_AB R175, R14, R175 ;  /* 0x000000af0eaf723e */ /* 0x000fe400000010ff */
[----:B------:R-:W-:Y:S02]  /*15480*/  CS2R R90, SRZ ;  /* 0x00000000005a7805 */ /* 0x000fe4000001ff00 */
[----:B------:R-:W-:Y:S01]  /*15490*/  CS2R R88, SRZ ;  /* 0x0000000000587805 */ /* 0x000fe2000001ff00 */
[----:B------:R-:W0:Y:S01]  /*154a0*/  MUFU.EX2 R172, R172 ;  /* 0x000000ac00ac7308 */ /* 0x000e220000000800 */
[C---:B-1----:R-:W-:Y:S01]  /*154b0*/  FADD.FTZ R37, R15.reuse, R0 ;  /* 0x000000000f257221 */ /* 0x042fe20000010000 */
[----:B------:R-:W-:-:S06]  /*154c0*/  F2FP.BF16.F32.PACK_AB R178, R15, R178 ;  /* 0x000000b20fb2723e */ /* 0x000fcc00000010ff */
[----:B------:R-:W1:Y:S01]  /*154d0*/  MUFU.EX2 R28, R28 ;  /* 0x0000001c001c7308 */ /* 0x000e620000000800 */
[----:B--2---:R-:W-:-:S07]  /*154e0*/  FADD.FTZ R39, R169, R24 ;  /* 0x00000018a9277221 */ /* 0x004fce0000010000 */
[----:B------:R-:W2:Y:S01]  /*154f0*/  MUFU.EX2 R21, R21 ;  /* 0x0000001500157308 */ /* 0x000ea20000000800 */
[----:B0-----:R-:W-:Y:S01]  /*15500*/  FADD.FTZ R0, R172, R37 ;  /* 0x00000025ac007221 */ /* 0x001fe20000010000 */
[----:B------:R-:W-:-:S06]  /*15510*/  FFMA.FTZ R37, R74, R7, -R5 ;  /* 0x000000074a257223 */ /* 0x000fcc0000010805 */
        /* <DEDUP_REMOVED lines=11> */
[----:B--2---:R-:W-:Y:S01]  /*155d0*/  FADD.FTZ R24, R26, R39 ;  /* 0x000000271a187221 */ /* 0x004fe20000010000 */
[----:B------:R-:W-:Y:S01]  /*155e0*/  FFMA.FTZ R39, R38, R7, -R5 ;  /* 0x0000000726277223 */ /* 0x000fe20000010805 */
[----:B------:R-:W-:Y:S02]  /*155f0*/  LEA.HI R5, R45, R32, RZ, 0x7 ;  /* 0x000000202d057211 */ /* 0x000fe400078f38ff */
[----:B------:R-:W-:Y:S01]  /*15600*/  F2FP.BF16.F32.PACK_AB R171, R26, R171 ;  /* 0x000000ab1aab723e */ /* 0x000fe200000010ff */
[----:B------:R-:W-:Y:S02]  /*15610*/  IMAD.MOV.U32 R26, RZ, RZ, 0x3f800000 ;  /* 0x3f800000ff1a7424 */ /* 0x000fe400078e00ff */
        /* <DEDUP_REMOVED lines=73> */
[----:B------:R1:W3:Y:S01]  /*15ab0*/  MUFU.EX2 R41, R116 ;  /* 0x0000007400297308 */ /* 0x0002e20000000800 */
[----:B--2---:R-:W-:-:S07]  /*15ac0*/  FADD.FTZ R47, R155, R6 ;  /* 0x000000069b2f7221 */ /* 0x004fce0000010000 */
[----:B------:R-:W2:Y:S01]  /*15ad0*/  MUFU.EX2 R118, R118 ;  /* 0x0000007600767308 */ /* 0x000ea20000000800 */
[----:B0-----:R-:W-:Y:S01]  /*15ae0*/  FADD.FTZ R6, R114, R45 ;  /* 0x0000002d72067221 */ /* 0x001fe20000010000 */
[----:B-1----:R-:W-:-:S06]  /*15af0*/  CS2R R116, SRZ ;  /* 0x0000000000747805 */ /* 0x002fcc000001ff00 */
[----:B------:R0:W1:Y:S01]  /*15b00*/  MUFU.EX2 R43, R120 ;  /* 0x00000078002b7308 */ /* 0x0000620000000800 */
[C---:B---3--:R-:W-:Y:S01]  /*15b10*/  FADD.FTZ R3, R41.reuse, R6 ;  /* 0x0000000629037221 */ /* 0x048fe20000010000 */
[----:B------:R-:W-:Y:S02]  /*15b20*/  F2FP.BF16.F32.PACK_AB R158, R41, R114 ;  /* 0x00000072299e723e */ /* 0x000fe400000010ff */
[----:B------:R-:W-:-:S04]  /*15b30*/  CS2R R114, SRZ ;  /* 0x0000000000727805 */ /* 0x000fc8000001ff00 */
[----:B------:R-:W3:Y:S01]  /*15b40*/  MUFU.EX2 R122, R122 ;  /* 0x0000007a007a7308 */ /* 0x000ee20000000800 */
[----:B--2---:R-:W-:Y:S01]  /*15b50*/  FADD.FTZ R6, R118, R3 ;  /* 0x0000000376067221 */ /* 0x004fe20000010000 */
[----:B0-----:R-:W-:-:S06]  /*15b60*/  CS2R R120, SRZ ;  /* 0x0000000000787805 */ /* 0x001fcc000001ff00 */
[----:B------:R0:W2:Y:S01]  /*15b70*/  MUFU.EX2 R11, R124 ;  /* 0x0000007c000b7308 */ /* 0x0000a20000000800 */
[C---:B-1----:R-:W-:Y:S01]  /*15b80*/  FADD.FTZ R3, R43.reuse, R6 ;  /* 0x000000062b037221 */ /* 0x042fe20000010000 */
[----:B------:R-:W-:Y:S02]  /*15b90*/  F2FP.BF16.F32.PACK_AB R152, R43, R118 ;  /* 0x000000762b98723e */ /* 0x000fe400000010ff */
[----:B------:R-:W-:-:S04]  /*15ba0*/  CS2R R118, SRZ ;  /* 0x0000000000767805 */ /* 0x000fc8000001ff00 */
[----:B------:R-:W1:Y:S01]  /*15bb0*/  MUFU.EX2 R48, R48 ;  /* 0x0000003000307308 */ /* 0x000e620000000800 */
[----:B---3--:R-:W-:Y:S01]  /*15bc0*/  FADD.FTZ R6, R122, R3 ;  /* 0x000000037a067221 */ /* 0x008fe20000010000 */
[----:B0-----:R-:W-:-:S03]  /*15bd0*/  CS2R R124, SRZ ;  /* 0x00000000007c7805 */ /* 0x001fc6000001ff00 */
[C---:B--2---:R-:W-:Y:S01]  /*15be0*/  FADD.FTZ R3, R11.reuse, R6 ;  /* 0x000000060b037221 */ /* 0x044fe20000010000 */
[----:B------:R-:W-:Y:S02]  /*15bf0*/  SHF.R.S32.HI R6, RZ, 0x7, R5 ;  /* 0x00000007ff067819 */ /* 0x000fe40000011405 */
[----:B------:R-:W-:Y:S02]  /*15c00*/  F2FP.BF16.F32.PACK_AB R154, R11, R122 ;  /* 0x0000007a0b9a723e */ /* 0x000fe400000010ff */
[----:B------:R-:W-:Y:S02]  /*15c10*/  CS2R R122, SRZ ;  /* 0x00000000007a7805 */ /* 0x000fe4000001ff00 */
[----:B------:R-:W-:Y:S01]  /*15c20*/  VIMNMX R5, R199, R6, !PT ;  /* 0x00000006c7057248 */ /* 0x000fe20007fe0100 */
[----:B-1----:R-:W-:-:S03]  /*15c30*/  FADD.FTZ R0, R48, R47 ;  /* 0x0000002f30007221 */ /* 0x002fc60000010000 */
[----:B------:R-:W-:Y:S02]  /*15c40*/  ISETP.GE.AND P3, PT, R12, R5, PT ;  /* 0x000000050c00720c */ /* 0x000fe40003f66270 */
[----:B------:R-:W-:-:S11]  /*15c50*/  F2FP.BF16.F32.PACK_AB R155, R48, R155 ;  /* 0x0000009b309b723e */ /* 0x000fd600000010ff */
[----:B------:R-:W-:Y:S05]  /*15c60*/  @!P3 BRA `(.L_x_2654) ;  /* 0x00000034007cb947 */ /* 0x000fea0003800000 */
[----:B------:R-:W-:Y:S01]  /*15c70*/  BSSY B1, `(.L_x_2654) ;  /* 0x000035e000017945 */ /* 0x000fe20003800000 */
[----:B------:R-:W-:Y:S02]  /*15c80*/  IMAD.MOV.U32 R10, RZ, RZ, R8 ;  /* 0x000000ffff0a7224 */ /* 0x000fe400078e0008 */
[----:B------:R-:W-:Y:S02]  /*15c90*/  IMAD.MOV.U32 R11, RZ, RZ, R9 ;  /* 0x000000ffff0b7224 */ /* 0x000fe400078e0009 */
[----:B------:R-:W-:Y:S02]  /*15ca0*/  IMAD.MOV.U32 R14, RZ, RZ, R187 ;  /* 0x000000ffff0e7224 */ /* 0x000fe400078e00bb */
[----:B------:R-:W-:Y:S02]  /*15cb0*/  IMAD.MOV.U32 R6, RZ, RZ, R184 ;  /* 0x000000ffff067224 */ /* 0x000fe400078e00b8 */
[----:B------:R-:W-:Y:S02]  /*15cc0*/  IMAD.MOV.U32 R87, RZ, RZ, 0x3f800000 ;  /* 0x3f800000ff577424 */ /* 0x000fe400078e00ff */
[----:B------:R-:W-:-:S07]  /*15cd0*/  IMAD.MOV.U32 R151, RZ, RZ, RZ ;  /* 0x000000ffff977224 */ /* 0x000fce00078e00ff */
.L_x_2665:
[----:B------:R-:W-:-:S05]  /*15ce0*/  VIADD R7, R6, 0x1 ;  /* 0x0000000106077836 */ /* 0x000fca0000000000 */
[----:B------:R-:W-:-:S04]  /*15cf0*/  ISETP.NE.AND P3, PT, R7, 0x2, PT ;  /* 0x000000020700780c */ /* 0x000fc80003f65270 */
[----:B------:R-:W-:Y:S02]  /*15d00*/  SEL R187, RZ, 0x1, P3 ;  /* 0x00000001ffbb7807 */ /* 0x000fe40001800000 */
[----:B------:R-:W-:Y:S02]  /*15d10*/  SEL R184, R7, RZ, P3 ;  /* 0x000000ff07b87207 */ /* 0x000fe40001800000 */
[----:B------:R-:W-:Y:S01]  /*15d20*/  LOP3.LUT R187, R14, R187, RZ, 0x3c, !PT ;  /* 0x000000bb0ebb7212 */ /* 0x000fe200078e3cff */
[----:B------:R-:W-:Y:S06]  /*15d30*/  @!P0 BRA `(.L_x_2655) ;  /* 0x0000000000048947 */ /* 0x000fec0003800000 */
[----:B------:R-:W-:Y:S01]  /*15d40*/  BPT.TRAP 0x1 ;  /* 0x000000040000795c */ /* 0x000fe20000300000 */
.L_x_2655:
[----:B------:R-:W-:Y:S01]  /*15d50*/  IMAD R13, R184, 0x8, R2 ;  /* 0x00000008b80d7824 */ /* 0x000fe200078e0202 */
[----:B------:R-:W-:-:S04]  /*15d60*/  SHF.L.U32 R8, R187, 0x1f, RZ ;  /* 0x0000001fbb087819 */ /* 0x000fc800000006ff */
[----:B------:R0:W1:Y:S01]  /*15d70*/  SYNCS.PHASECHK.TRANS64.TRYWAIT P3, [R13+URZ+0x34830], R8 ;  /* 0x034830080d0075a7 */ /* 0x000062000806017f */
[----:B------:R-:W-:Y:S05]  /*15d80*/  @!P0 BRA `(.L_x_2656) ;  /* 0x0000000000048947 */ /* 0x000fea0003800000 */
[----:B------:R-:W-:Y:S01]  /*15d90*/  BPT.TRAP 0x1 ;  /* 0x000000040000795c */ /* 0x000fe20000300000 */
.L_x_2656:
[----:B------:R-:W-:Y:S01]  /*15da0*/  IMAD R7, R184, 0xc00, R4 ;  /* 0x00000c00b8077824 */ /* 0x000fe200078e0204 */
[----:B------:R-:W-:Y:S03]  /*15db0*/  BSSY B2, `(.L_x_2657) ;  /* 0x0000006000027945 */ /* 0x000fe60003800000 */
[C---:B------:R-:W-:Y:S02]  /*15dc0*/  VIADD R20, R7.reuse, 0x2 ;  /* 0x0000000207147836 */ /* 0x040fe40000000000 */
[----:B------:R-:W-:Y:S01]  /*15dd0*/  VIADD R15, R7, 0x4 ;  /* 0x00000004070f7836 */ /* 0x000fe20000000000 */
[----:B-1----:R-:W-:Y:S06]  /*15de0*/  @P3 BRA `(.L_x_2658) ;  /* 0x0000000000083947 */ /* 0x002fec0003800000 */
[----:B------:R-:W1:Y:S02]  /*15df0*/  SYNCS.PHASECHK.TRANS64.TRYWAIT P3, [R13+URZ+0x34830], R8 ;  /* 0x034830080d0075a7 */ /* 0x000e64000806017f */
[----:B-1----:R-:W-:Y:S05]  /*15e00*/  @!P3 BRA `(.L_x_2659) ;  /* 0x000001300064b947 */ /* 0x002fea0003800000 */
.L_x_2658:
[----:B------:R-:W-:Y:S05]  /*15e10*/  BSYNC B2 ;  /* 0x0000000000027941 */ /* 0x000fea0003800000 */
.L_x_2657:
[----:B01----:R-:W-:Y:S01]  /*15e20*/  IMAD.MOV.U32 R8, RZ, RZ, R7 ;  /* 0x000000ffff087224 */ /* 0x003fe200078e0007 */
[----:B------:R0:W-:Y:S01]  /*15e30*/  STL.64 [R1+0xa8], R12 ;  /* 0x0000a80c01007387 */ /* 0x0001e20000100a00 */
[----:B------:R-:W-:Y:S02]  /*15e40*/  IMAD.MOV.U32 R9, RZ, RZ, 0x40000040 ;  /* 0x40000040ff097424 */ /* 0x000fe400078e00ff */
[----:B------:R-:W-:Y:S01]  /*15e50*/  VIADD R24, R7, 0x400 ;  /* 0x0000040007187836 */ /* 0x000fe20000000000 */
[----:B------:R-:W-:Y:S01]  /*15e60*/  R2UR UR54, R8 ;  /* 0x00000000083672ca */ /* 0x000fe200000e0000 */
[----:B------:R-:W-:Y:S01]  /*15e70*/  IMAD.MOV.U32 R25, RZ, RZ, 0x40000040 ;  /* 0x40000040ff197424 */ /* 0x000fe200078e00ff */
[----:B------:R-:W-:Y:S02]  /*15e80*/  R2UR UR55, R9 ;  /* 0x00000000093772ca */ /* 0x000fe400000e0000 */
        /* <DEDUP_REMOVED lines=69> */
[----:B0-----:R-:W2:Y:S01]  /*162e0*/  LDL.64 R12, [R1+0x30] ;  /* 0x00003000010c7983 */ /* 0x001ea20000100a00 */
[----:B------:R-:W-:Y:S01]  /*162f0*/  WARPGROUP.ARRIVE ;  /* 0x00000000000079c5 */ /* 0x000fe20000000000 */
[----:B------:R-:W-:-:S02]  /*16300*/  IMAD.MOV.U32 R8, RZ, RZ, R15 ;  /* 0x000000ffff087224 */ /* 0x000fc400078e000f */
[----:B------:R0:W-:Y:S03]  /*16310*/  STL.64 [R1+0xa0], R10 ;  /* 0x0000a00a01007387 */ /* 0x0001e60000100a00 */
[----:B------:R-:W-:Y:S01]  /*16320*/  HGMMA.64x128x16.F32.BF16 R24, gdesc[UR52], RZ, !UPT, gsb0 ;  /* 0x01e00000341879f0 */ /* 0x000fe2000c0018ff */
[----:B------:R-:W-:Y:S01]  /*16330*/  R2UR UR46, R8 ;  /* 0x00000000082e72ca */ /* 0x000fe200000e0000 */
[----:B------:R-:W-:-:S05]  /*16340*/  VIADD R8, R7, 0x402 ;  /* 0x0000040207087836 */ /* 0x000fca0000000000 */
[----:B------:R-:W-:Y:S01]  /*16350*/  R2UR UR26, R8 ;  /* 0x00000000081a72ca */ /* 0x000fe200000e0000 */
[C---:B------:R-:W-:Y:S01]  /*16360*/  VIADD R8, R7.reuse, 0x800 ;  /* 0x0000080007087836 */ /* 0x040fe20000000000 */
[----:B0-----:R-:W3:Y:S04]  /*16370*/  LDL.64 R10, [R1+0x28] ;  /* 0x00002800010a7983 */ /* 0x001ee80000100a00 */
[----:B------:R-:W-:Y:S01]  /*16380*/  R2UR UR14, R8 ;  /* 0x00000000080e72ca */ /* 0x000fe200000e0000 */
[----:B------:R-:W-:Y:S01]  /*16390*/  VIADD R8, R7, 0x804 ;  /* 0x0000080407087836 */ /* 0x000fe20000000000 */
[----:B------:R0:W-:Y:S01]  /*163a0*/  STL.64 [R1+0x98], R4 ;  /* 0x0000980401007387 */ /* 0x0001e20000100a00 */
[C---:B------:R-:W-:Y:S02]  /*163b0*/  R2UR UR47, R9.reuse ;  /* 0x00000000092f72ca */ /* 0x040fe400000e0000 */
[----:B------:R-:W-:-:S02]  /*163c0*/  R2UR UR27, R9 ;  /* 0x00000000091b72ca */ /* 0x000fc400000e0000 */
[C---:B------:R-:W-:Y:S02]  /*163d0*/  R2UR UR15, R9.reuse ;  /* 0x00000000090f72ca */ /* 0x040fe400000e0000 */
[----:B------:R-:W-:Y:S02]  /*163e0*/  R2UR UR6, R8 ;  /* 0x00000000080672ca */ /* 0x000fe400000e0000 */
[----:B------:R-:W-:Y:S01]  /*163f0*/  R2UR UR7, R9 ;  /* 0x00000000090772ca */ /* 0x000fe200000e0000 */
[----:B0-----:R-:W4:Y:S04]  /*16400*/  LDL.64 R4, [R1+0x20] ;  /* 0x0000200001047983 */ /* 0x001f280000100a00 */
[----:B------:R0:W-:Y:S04]  /*16410*/  STL.64 [R1+0x90], R2 ;  /* 0x0000900201007387 */ /* 0x0001e80000100a00 */
[----:B------:R-:W2:Y:S01]  /*16420*/  LDL.64 R8, [R1+0x38] ;  /* 0x0000380001087983 */ /* 0x000ea20000100a00 */
[----:B------:R-:W-:Y:S01]  /*16430*/  IMAD.MOV.U32 R21, RZ, RZ, 0x40000040 ;  /* 0x40000040ff157424 */ /* 0x000fe200078e00ff */
[----:B------:R-:W-:-:S04]  /*16440*/  R2UR UR50, R20 ;  /* 0x00000000143272ca */ /* 0x000fc800000e0000 */
[----:B------:R-:W-:Y:S01]  /*16450*/  R2UR UR51, R21 ;  /* 0x00000000153372ca */ /* 0x000fe200000e0000 */
[----:B------:R-:W-:Y:S02]  /*16460*/  WARPGROUP.DEPBAR.LE gsb0, 0x0 ;  /* 0x00008000000079c5 */ /* 0x000fe40000010000 */
[----:B------:R-:W-:Y:S01]  /*16470*/  WARPGROUP.ARRIVE ;  /* 0x00000000000079c5 */ /* 0x000fe20000000000 */
[----:B0-----:R-:W4:Y:S01]  /*16480*/  LDL.64 R2, [R1+0x10] ;  /* 0x0000100001027983 */ /* 0x001f220000100a00 */
[----:B------:R-:W-:Y:S01]  /*16490*/  VIADD R20, R7, 0x6 ;  /* 0x0000000607147836 */ /* 0x000fe20000000000 */
[C---:B------:R-:W-:Y:S02]  /*164a0*/  R2UR UR35, R21.reuse ;  /* 0x00000000152372ca */ /* 0x040fe400000e0000 */
[----:B------:R-:W-:-:S05]  /*164b0*/  R2UR UR23, R21 ;  /* 0x00000000151772ca */ /* 0x000fca00000e0000 */
[----:B------:R-:W-:Y:S01]  /*164c0*/  HGMMA.64x128x16.F32.BF16 R24, gdesc[UR48], R24, gsb0 ;  /* 0x01e00000301879f0 */ /* 0x000fe20008001818 */
[----:B------:R-:W-:Y:S01]  /*164d0*/  R2UR UR34, R20 ;  /* 0x00000000142272ca */ /* 0x000fe200000e0000 */
[----:B------:R-:W-:Y:S01]  /*164e0*/  VIADD R20, R7, 0x404 ;  /* 0x0000040407147836 */ /* 0x000fe20000000000 */
[----:B------:R-:W-:-:S04]  /*164f0*/  R2UR UR11, R21 ;  /* 0x00000000150b72ca */ /* 0x000fc800000e0000 */
[----:B------:R-:W-:Y:S01]  /*16500*/  R2UR UR22, R20 ;  /* 0x00000000141672ca */ /* 0x000fe200000e0000 */
[----:B------:R-:W-:-:S05]  /*16510*/  VIADD R20, R7, 0x802 ;  /* 0x0000080207147836 */ /* 0x000fca0000000000 */
[----:B------:R-:W-:Y:S01]  /*16520*/  R2UR UR10, R20 ;  /* 0x00000000140a72ca */ /* 0x000fe200000e0000 */
[----:B------:R-:W-:Y:S01]  /*16530*/  VIADD R20, R7, 0x806 ;  /* 0x0000080607147836 */ /* 0x000fe20000000000 */
[----:B------:R-:W-:Y:S02]  /*16540*/  WARPGROUP.DEPBAR.LE gsb0, 0x0 ;  /* 0x00008000000079c5 */ /* 0x000fe40000010000 */
[----:B------:R-:W-:-:S06]  /*16550*/  WARPGROUP.ARRIVE ;  /* 0x00000000000079c5 */ /* 0x000fcc0000000000 */
[----:B------:R-:W-:Y:S01]  /*16560*/  HGMMA.64x128x16.F32.BF16 R24, gdesc[UR44], R24, gsb0 ;  /* 0x01e000002c1879f0 */ /* 0x000fe20008001818 */
[----:B--2---:R-:W-:Y:S02]  /*16570*/  R2UR UR32, R8 ;  /* 0x00000000082072ca */ /* 0x004fe400000e0000 */
[----:B------:R-:W-:Y:S02]  /*16580*/  R2UR UR33, R9 ;  /* 0x00000000092172ca */ /* 0x000fe400000e0000 */
[----:B------:R-:W-:Y:S01]  /*16590*/  R2UR UR28, R12 ;  /* 0x000000000c1c72ca */ /* 0x000fe200000e0000 */
[----:B------:R-:W2:Y:S01]  /*165a0*/  LDL.64 R8, [R1] ;  /* 0x0000000001087983 */ /* 0x000ea20000100a00 */
[----:B------:R-:W-:Y:S02]  /*165b0*/  WARPGROUP.DEPBAR.LE gsb0, 0x0 ;  /* 0x00008000000079c5 */ /* 0x000fe40000010000 */
[----:B------:R-:W-:-:S07]  /*165c0*/  WARPGROUP.ARRIVE ;  /* 0x00000000000079c5 */ /* 0x000fce0000000000 */
[----:B------:R-:W-:Y:S01]  /*165d0*/  HGMMA.64x128x16.F32.BF16 R24, gdesc[UR32], R24, gsb0 ;  /* 0x01e00000201879f0 */ /* 0x000fe20008001818 */
[----:B------:R-:W-:Y:S02]  /*165e0*/  R2UR UR29, R13 ;  /* 0x000000000d1d72ca */ /* 0x000fe400000e0000 */
[----:B---3--:R-:W-:Y:S02]  /*165f0*/  R2UR UR24, R10 ;  /* 0x000000000a1872ca */ /* 0x008fe400000e0000 */
[----:B------:R-:W-:Y:S01]  /*16600*/  R2UR UR25, R11 ;  /* 0x000000000b1972ca */ /* 0x000fe200000e0000 */
[----:B------:R-:W-:Y:S02]  /*16610*/  WARPGROUP.DEPBAR.LE gsb0, 0x0 ;  /* 0x00008000000079c5 */ /* 0x000fe40000010000 */
[----:B------:R-:W-:-:S06]  /*16620*/  WARPGROUP.ARRIVE ;  /* 0x00000000000079c5 */ /* 0x000fcc0000000000 */
[----:B------:R-:W-:Y:S01]  /*16630*/  HGMMA.64x128x16.F32.BF16 R24, gdesc[UR28], R24, gsb0 ;  /* 0x01e000001c1879f0 */ /* 0x000fe20008001818 */
[----:B------:R-:W-:Y:S02]  /*16640*/  R2UR UR38, R20 ;  /* 0x00000000142672ca */ /* 0x000fe400000e0000 */
[----:B------:R-:W-:Y:S02]  /*16650*/  R2UR UR39, R21 ;  /* 0x00000000152772ca */ /* 0x000fe400000e0000 */
[----:B------:R-:W3:Y:S01]  /*16660*/  LDL.64 R20, [R1+0x8] ;  /* 0x0000080001147983 */ /* 0x000ee20000100a00 */
[----:B----4-:R-:W-:Y:S02]  /*16670*/  R2UR UR20, R4 ;  /* 0x00000000041472ca */ /* 0x010fe400000e0000 */
[----:B------:R-:W-:Y:S01]  /*16680*/  R2UR UR21, R5 ;  /* 0x00000000051572ca */ /* 0x000fe200000e0000 */
[----:B------:R0:W5:Y:S01]  /*16690*/  LDL.LU.64 R12, [R1+0xa8] ;  /* 0x0000a800010c7983 */ /* 0x0001620000300a00 */
[----:B------:R-:W-:-:S02]  /*166a0*/  R2UR UR16, R2 ;  /* 0x00000000021072ca */ /* 0x000fc400000e0000 */
[----:B------:R-:W-:Y:S01]  /*166b0*/  R2UR UR17, R3 ;  /* 0x00000000031172ca */ /* 0x000fe200000e0000 */
[----:B------:R0:W5:Y:S04]  /*166c0*/  LDL.LU.64 R10, [R1+0xa0] ;  /* 0x0000a000010a7983 */ /* 0x0001680000300a00 */
[----:B------:R0:W5:Y:S04]  /*166d0*/  LDL.LU.64 R4, [R1+0x98] ;  /* 0x0000980001047983 */ /* 0x0001680000300a00 */
[----:B------:R0:W5:Y:S01]  /*166e0*/  LDL.LU.64 R2, [R1+0x90] ;  /* 0x0000900001027983 */ /* 0x0001620000300a00 */
[----:B------:R-:W-:-:S02]  /*166f0*/  WARPGROUP.DEPBAR.LE gsb0, 0x0 ;  /* 0x00008000000079c5 */ /* 0x000fc40000010000 */
[----:B------:R-:W-:-:S06]  /*16700*/  WARPGROUP.ARRIVE ;  /* 0x00000000000079c5 */ /* 0x000fcc0000000000 */
[----:B------:R-:W-:Y:S03]  /*16710*/  HGMMA.64x128x16.F32.BF16 R24, gdesc[UR24], R24, gsb0 ;  /* 0x01e00000181879f0 */ /* 0x000fe60008001818 */
[----:B------:R-:W-:Y:S02]  /*16720*/  WARPGROUP.DEPBAR.LE gsb0, 0x0 ;  /* 0x00008000000079c5 */ /* 0x000fe40000010000 */
[----:B------:R-:W-:-:S07]  /*16730*/  WARPGROUP.ARRIVE ;  /* 0x00000000000079c5 */ /* 0x000fce0000000000 */
[----:B------:R-:W-:Y:S01]  /*16740*/  HGMMA.64x128x16.F32.BF16 R24, gdesc[UR20], R24, gsb0 ;  /* 0x01e00000141879f0 */ /* 0x000fe20008001818 */
[----:B---3--:R-:W-:Y:S02]  /*16750*/  R2UR UR12, R20 ;  /* 0x00000000140c72ca */ /* 0x008fe400000e0000 */
        /* <DEDUP_REMOVED lines=8> */
[----:B------:R-:W-:Y:S01]  /*167e0*/  HGMMA.64x128x16.F32.BF16 R24, gdesc[UR12], R24, gsb0 ;  /* 0x01e000000c1879f0 */ /* 0x000fe20008001818 */
[----:B------:R-:W-:Y:S01]  /*167f0*/  UMOV UR4, UR56 ;  /* 0x0000003800047c82 */ /* 0x000fe20008000000 */
[----:B------:R-:W-:Y:S01]  /*16800*/  UMOV UR5, UR57 ;  /* 0x0000003900057c82 */ /* 0x000fe20008000000 */
        /* <DEDUP_REMOVED lines=12> */
.L_x_2660:
[----:B------:R-:W-:Y:S01]  /*168d0*/  SHF.L.U32 R7, R14, 0x1f, RZ ;  /* 0x0000001f0e077819 */ /* 0x000fe200000006ff */
[----:B-----5:R-:W-:-:S04]  /*168e0*/  IMAD R14, R6, 0x8, R2 ;  /* 0x00000008060e7824 */ /* 0x020fc800078e0202 */
[----:B------:R0:W1:Y:S01]  /*168f0*/  SYNCS.PHASECHK.TRANS64.TRYWAIT P3, [R14+URZ+0x34850], R7 ;  /* 0x034850070e0075a7 */ /* 0x000062000806017f */
[----:B------:R-:W-:Y:S05]  /*16900*/  @!P0 BRA `(.L_x_2661) ;  /* 0x0000000000048947 */ /* 0x000fea0003800000 */
[----:B------:R-:W-:Y:S01]  /*16910*/  BPT.TRAP 0x1 ;  /* 0x000000040000795c */ /* 0x000fe20000300000 */
.L_x_2661:
[----:B------:R-:W-:Y:S04]  /*16920*/  BSSY B2, `(.L_x_2662) ;  /* 0x0000004000027945 */ /* 0x000fe80003800000 */
[----:B-1----:R-:W-:Y:S05]  /*16930*/  @P3 BRA `(.L_x_2663) ;  /* 0x0000000000083947 */ /* 0x002fea0003800000 */
[----:B------:R-:W1:Y:S02]  /*16940*/  SYNCS.PHASECHK.TRANS64.TRYWAIT P3, [R14+URZ+0x34850], R7 ;  /* 0x034850070e0075a7 */ /* 0x000e64000806017f */
[----:B-1----:R-:W-:Y:S05]  /*16950*/  @!P3 BRA `(.L_x_2664) ;  /* 0x0000012400a4b947 */ /* 0x002fea0003800000 */
.L_x_2663:
[----:B------:R-:W-:Y:S05]  /*16960*/  BSYNC B2 ;  /* 0x0000000000027941 */ /* 0x000fea0003800000 */
.L_x_2662:
        /* <DEDUP_REMOVED lines=10> */
[----:B------:R-:W-:Y:S01]  /*16a10*/  FMUL.FTZ R40, R48, UR59 ;  /* 0x0000003b30287c20 */ /* 0x000fe20008410000 */
[----:B------:R-:W-:Y:S01]  /*16a20*/  FMUL.FTZ R48, R56, UR59 ;  /* 0x0000003b38307c20 */ /* 0x000fe20008410000 */
[----:B------:R-:W-:Y:S01]  /*16a30*/  IMAD.IADD R56, R205, 0x1, R200 ;  /* 0x00000001cd387824 */ /* 0x000fe200078e02c8 */
[----:B------:R-:W-:Y:S01]  /*16a40*/  LOP3.LUT R7, R7, 0x4000000, RZ, 0xfc, !PT ;  /* 0x0400000007077812 */ /* 0x000fe200078efcff */
[----:B------:R-:W-:Y:S01]  /*16a50*/  FMUL.FTZ R20, R25, UR59 ;  /* 0x0000003b19147c20 */ /* 0x000fe20008410000 */
[----:B------:R-:W-:Y:S01]  /*16a60*/  FMUL.FTZ R25, R28, UR59 ;  /* 0x0000003b1c197c20 */ /* 0x000fe20008410000 */
[----:B------:R-:W-:Y:S01]  /*16a70*/  FMUL.FTZ R15, R26, UR59 ;  /* 0x0000003b1a0f7c20 */ /* 0x000fe20008410000 */
[----:B------:R-:W-:Y:S01]  /*16a80*/  FMUL.FTZ R26, R29, UR59 ;  /* 0x0000003b1d1a7c20 */ /* 0x000fe20008410000 */
[----:B------:R-:W-:-:S02]  /*16a90*/  IMAD R6, R6, 0x800, R7 ;  /* 0x0000080006067824 */ /* 0x000fc400078e0207 */
[----:B------:R-:W-:Y:S01]  /*16aa0*/  FMUL.FTZ R28, R32, UR59 ;  /* 0x0000003b201c7c20 */ /* 0x000fe20008410000 */
[----:B------:R-:W-:Y:S01]  /*16ab0*/  IMAD.MOV.U32 R7, RZ, RZ, 0x40000040 ;  /* 0x40000040ff077424 */ /* 0x000fe200078e00ff */
[----:B------:R-:W-:Y:S01]  /*16ac0*/  MUFU.TANH R20, R20 ;  /* 0x0000001400147308 */ /* 0x000fe20000002400 */
[C---:B------:R-:W-:Y:S01]  /*16ad0*/  VIADD R8, R6.reuse, 0x80 ;  /* 0x0000008006087836 */ /* 0x040fe20000000000 */
        /* <DEDUP_REMOVED lines=15> */
[----:B------:R-:W-:Y:S01]  /*16bd0*/  HGMMA.64x128x16.F32.BF16 R88, R180, gdesc[UR4].tnspB, R88, gsb0 ;  /* 0x41e00004b4587df0 */ /* 0x000fe20008001858 */
[----:B------:R-:W-:Y:S01]  /*16be0*/  R2UR UR6, R8 ;  /* 0x00000000080672ca */ /* 0x000fe200000e0000 */
[----:B------:R-:W-:Y:S01]  /*16bf0*/  VIADD R8, R6, 0x100 ;  /* 0x0000010006087836 */ /* 0x000fe20000000000 */
[----:B------:R-:W-:Y:S01]  /*16c00*/  R2UR UR7, R9 ;  /* 0x00000000090772ca */ /* 0x000fe200000e0000 */
[----:B------:R-:W-:Y:S01]  /*16c10*/  IMAD.MOV.U32 R9, RZ, RZ, 0x40000040 ;  /* 0x40000040ff097424 */ /* 0x000fe200078e00ff */
        /* <DEDUP_REMOVED lines=17> */
[----:B------:R-:W-:Y:S01]  /*16d30*/  ULDC UR4, c[0x0][0x988] ;  /* 0x0002620000047ab9 */ /* 0x000fe20000000800 */
        /* <DEDUP_REMOVED lines=21> */
[----:B------:R-:W-:Y:S01]  /*16e90*/  @!P1 VIADD R13, R13, 0x34840 ;  /* 0x000348400d0d9836 */ /* 0x000fe20000000000 */
[----:B------:R-:W5:Y:S01]  /*16ea0*/  MUFU.TANH R35, R35 ;  /* 0x0000002300237308 */ /* 0x000f620000002400 */
[----:B------:R-:W-:-:S03]  /*16eb0*/  @!P1 VIADD R14, R14, 0x34860 ;  /* 0x000348600e0e9836 */ /* 0x000fc60000000000 */
[----:B------:R-:W-:Y:S02]  /*16ec0*/  @!P1 PRMT R13, RZ, 0x654, R13 ;  /* 0x00000654ff0d9816 */ /* 0x000fe4000000000d */
[----:B------:R-:W-:Y:S02]  /*16ed0*/  @!P1 PRMT R14, RZ, 0x654, R14 ;  /* 0x00000654ff0e9816 */ /* 0x000fe4000000000e */
[----:B------:R-:W5:Y:S08]  /*16ee0*/  MUFU.TANH R36, R36 ;  /* 0x0000002400247308 */ /* 0x000f700000002400 */
        /* <DEDUP_REMOVED lines=10> */
[----:B------:R-:W5:Y:S01]  /*16f90*/  MUFU.TANH R53, R53 ;  /* 0x0000003500357308 */ /* 0x000f620000002400 */
[----:B------:R-:W-:-:S02]  /*16fa0*/  WARPGROUP.DEPBAR.LE gsb0, 0x0 ;  /* 0x00008000000079c5 */ /* 0x000fc40000010000 */
[----:B------:R-:W-:-:S05]  /*16fb0*/  WARPGROUP.ARRIVE ;  /* 0x00000000000079c5 */ /* 0x000fca0000000000 */
[----:B------:R-:W5:Y:S01]  /*16fc0*/  MUFU.TANH R57, R57 ;  /* 0x0000003900397308 */ /* 0x000f620000002400 */
[----:B------:R-:W-:Y:S01]  /*16fd0*/  HGMMA.64x128x16.F32.BF16 R88, R176, gdesc[UR4].tnspB, R88, gsb0 ;  /* 0x41e00004b0587df0 */ /* 0x000fe20008001858 */
[----:B------:R-:W-:Y:S01]  /*16fe0*/  R2UR UR6, R8 ;  /* 0x00000000080672ca */ /* 0x000fe200000e0000 */
[----:B------:R-:W-:Y:S01]  /*16ff0*/  VIADD R8, R6, 0x180 ;  /* 0x0000018006087836 */ /* 0x000fe20000000000 */
[----:B------:R-:W-:Y:S01]  /*17000*/  R2UR UR7, R9 ;  /* 0x00000000090772ca */ /* 0x000fe200000e0000 */
[----:B------:R-:W-:-:S03]  /*17010*/  IMAD.MOV.U32 R9, RZ, RZ, 0x40000040 ;  /* 0x40000040ff097424 */ /* 0x000fc600078e00ff */
        /* <DEDUP_REMOVED lines=43> */
[----:B------:R-:W-:Y:S02]  /*172d0*/  R2UR UR7, R9 ;  /* 0x00000000090772ca */ /* 0x000fe400000e0000 */
[----:B------:R-:W0:Y:S01]  /*172e0*/  @P2 LDC R9, c[0x0][0x44c] ;  /* 0x00011300ff092b82 */ /* 0x000e220000000800 */
[----:B------:R-:W-:-:S07]  /*172f0*/  R2UR UR6, R8 ;  /* 0x00000000080672ca */ /* 0x000fce00000e0000 */
[----:B------:R-:W1:Y:S01]  /*17300*/  @P2 LDC R8, c[0x0][0x450] ;  /* 0x00011400ff082b82 */ /* 0x000e620000000800 */
[----:B0-----:R-:W-:-:S05]  /*17310*/  @P2 IMAD.HI.U32 R9, R56, R9, RZ ;  /* 0x0000000938092227 */ /* 0x001fca00078e00ff */
[----:B-1----:R-:W-:Y:S01]  /*17320*/  @P2 SHF.R.U32.HI R56, RZ, R8, R9 ;  /* 0x00000008ff382219 */ /* 0x002fe20000011609 */
[----:B------:R-:W-:Y:S02]  /*17330*/  VIADD R8, R6, 0x280 ;  /* 0x0000028006087836 */ /* 0x000fe40000000000 */
[----:B------:R-:W-:Y:S02]  /*17340*/  IMAD.MOV.U32 R9, RZ, RZ, 0x40000040 ;  /* 0x40000040ff097424 */ /* 0x000fe400078e00ff */
[----:B------:R-:W0:Y:S01]  /*17350*/  SHFL.IDX PT, R69, R56, RZ, 0x1c1f ;  /* 0x001c1fff38457589 */ /* 0x000e2200000e0000 */
[----:B------:R-:W-:Y:S02]  /*17360*/  WARPGROUP.DEPBAR.LE gsb0, 0x0 ;  /* 0x00008000000079c5 */ /* 0x000fe40000010000 */
[----:B------:R-:W-:-:S06]  /*17370*/  WARPGROUP.ARRIVE ;  /* 0x00000000000079c5 */ /* 0x000fcc0000000000 */
[----:B------:R-:W-:Y:S01]  /*17380*/  HGMMA.64x128x16.F32.BF16 R88, R164, gdesc[UR4].tnspB, R88, gsb0 ;  /* 0x41e00004a4587df0 */ /* 0x000fe20008001858 */
[----:B------:R-:W-:Y:S01]  /*17390*/  R2UR UR6, R8 ;  /* 0x00000000080672ca */ /* 0x000fe200000e0000 */
[----:B------:R-:W-:Y:S01]  /*173a0*/  IMAD.MOV.U32 R8, RZ, RZ, -0x80 ;  /* 0xffffff80ff087424 */ /* 0x000fe200078e00ff */
[----:B------:R-:W-:Y:S01]  /*173b0*/  R2UR UR7, R9 ;  /* 0x00000000090772ca */ /* 0x000fe200000e0000 */
[----:B------:R-:W-:Y:S01]  /*173c0*/  FMUL.FTZ R9, R72, UR59 ;  /* 0x0000003b48097c20 */ /* 0x000fe20008410000 */
[----:B------:R-:W-:Y:S01]  /*173d0*/  FMUL.FTZ R72, R77, UR59 ;  /* 0x0000003b4d487c20 */ /* 0x000fe20008410000 */
[----:B------:R-:W-:Y:S02]  /*173e0*/  IMAD R8, R12, R8, 0x1 ;  /* 0x000000010c087424 */ /* 0x000fe400078e0208 */
[----:B------:R-:W-:Y:S01]  /*173f0*/  FMUL.FTZ R77, R80, UR59 ;  /* 0x0000003b504d7c20 */ /* 0x000fe20008410000 */
[----:B------:R-:W-:Y:S01]  /*17400*/  FMUL.FTZ R80, R81, UR59 ;  /* 0x0000003b51507c20 */ /* 0x000fe20008410000 */
[----:B------:R-:W1:Y:S01]  /*17410*/  MUFU.TANH R9, R9 ;  /* 0x0000000900097308 */ /* 0x000e620000002400 */
[----:B------:R-:W-:-:S05]  /*17420*/  IADD3 R8, R202, R8, -R204 ;  /* 0x00000008ca087210 */ /* 0x000fca0007ffe8cc */
[----:B------:R-:W-:Y:S02]  /*17430*/  IMAD.IADD R8, R8, 0x1, -R201 ;  /* 0x0000000108087824 */ /* 0x000fe400078e0ac9 */
[----:B------:R-:W1:Y:S02]  /*17440*/  MUFU.TANH R72, R72 ;  /* 0x0000004800487308 */ /* 0x000e640000002400 */
[----:B0-----:R-:W-:-:S05]  /*17450*/  IMAD.IADD R69, R8, 0x1, R69 ;  /* 0x0000000108457824 */ /* 0x001fca00078e0245 */
[C---:B------:R-:W-:Y:S01]  /*17460*/  ISETP.GT.AND P5, PT, R69.reuse, RZ, PT ;  /* 0x000000ff4500720c */ /* 0x040fe20003fa4270 */
[----:B------:R-:W0:Y:S01]  /*17470*/  MUFU.TANH R77, R77 ;  /* 0x0000004d004d7308 */ /* 0x000e220000002400 */
[----:B------:R-:W-:Y:S02]  /*17480*/  ISETP.GT.AND P6, PT, R69, 0x1, PT ;  /* 0x000000014500780c */ /* 0x000fe40003fc4270 */
[----:B------:R-:W-:Y:S02]  /*17490*/  FSEL R42, R7, -INF , P5 ;  /* 0xff800000072a7808 */ /* 0x000fe40002800000 */
[----:B------:R-:W-:Y:S02]  /*174a0*/  ISETP.GT.AND P3, PT, R69, 0x8, PT ;  /* 0x000000084500780c */ /* 0x000fe40003f64270 */
[----:B------:R-:W-:Y:S01]  /*174b0*/  FSEL R20, R20, -INF , P6 ;  /* 0xff80000014147808 */ /* 0x000fe20003000000 */
[----:B------:R-:W0:Y:S01]  /*174c0*/  MUFU.TANH R80, R80 ;  /* 0x0000005000507308 */ /* 0x000e220000002400 */
[----:B------:R-:W-:-:S02]  /*174d0*/  FMNMX.FTZ R7, R42, R11, !PT ;  /* 0x0000000b2a077209 */ /* 0x000fc40007810000 */
[----:B------:R-:W-:Y:S02]  /*174e0*/  ISETP.GT.AND P4, PT, R69, 0x9, PT ;  /* 0x000000094500780c */ /* 0x000fe40003f84270 */
[----:B------:R-:W-:Y:S02]  /*174f0*/  FSEL R25, R25, -INF , P3 ;  /* 0xff80000019197808 */ /* 0x000fe40001800000 */
[----:B------:R-:W-:Y:S02]  /*17500*/  FMNMX.FTZ R7, R20, R7, !PT ;  /* 0x0000000714077209 */ /* 0x000fe40007810000 */
[----:B------:R-:W-:Y:S02]  /*17510*/  ISETP.GT.AND P5, PT, R69, 0x10, PT ;  /* 0x000000104500780c */ /* 0x000fe40003fa4270 */
[----:B--2---:R-:W-:Y:S02]  /*17520*/  FSEL R26, R26, -INF , P4 ;  /* 0xff8000001a1a7808 */ /* 0x004fe40002000000 */
[----:B------:R-:W-:-:S02]  /*17530*/  FMNMX.FTZ R7, R25, R7, !PT ;  /* 0x0000000719077209 */ /* 0x000fc40007810000 */
[C---:B------:R-:W-:Y:S02]  /*17540*/  ISETP.GT.AND P6, PT, R69.reuse, 0x11, PT ;  /* 0x000000114500780c */ /* 0x040fe40003fc4270 */
[----:B---3--:R-:W-:Y:S02]  /*17550*/  FSEL R28, R28, -INF , P5 ;  /* 0xff8000001c1c7808 */ /* 0x008fe40002800000 */
[----:B------:R-:W-:Y:S02]  /*17560*/  FMNMX.FTZ R7, R26, R7, !PT ;  /* 0x000000071a077209 */ /* 0x000fe40007810000 */
[----:B------:R-:W-:Y:S02]  /*17570*/  ISETP.GT.AND P3, PT, R69, 0x18, PT ;  /* 0x000000184500780c */ /* 0x000fe40003f64270 */
[----:B----4-:R-:W-:Y:S02]  /*17580*/  FSEL R31, R31, -INF , P6 ;  /* 0xff8000001f1f7808 */ /* 0x010fe40003000000 */
[----:B------:R-:W-:-:S02]  /*17590*/  FMNMX.FTZ R7, R28, R7, !PT ;  /* 0x000000071c077209 */ /* 0x000fc40007810000 */
[----:B------:R-:W-:Y:S02]  /*175a0*/  ISETP.GT.AND P4, PT, R69, 0x19, PT ;  /* 0x000000194500780c */ /* 0x000fe40003f84270 */
[----:B-----5:R-:W-:Y:S02]  /*175b0*/  FSEL R33, R33, -INF , P3 ;  /* 0xff80000021217808 */ /* 0x020fe40001800000 */
        /* <DEDUP_REMOVED lines=39> */
[----:B------:R-:W-:Y:S02]  /*17830*/  WARPGROUP.DEPBAR.LE gsb0, 0x0 ;  /* 0x00008000000079c5 */ /* 0x000fe40000010000 */
[----:B------:R-:W-:Y:S01]  /*17840*/  FMNMX.FTZ R7, R52, R7, !PT ;  /* 0x0000000734077209 */ /* 0x000fe20007810000 */
[----:B------:R-:W-:Y:S01]  /*17850*/  WARPGROUP.ARRIVE ;  /* 0x00000000000079c5 */ /* 0x000fe20000000000 */
[----:B------:R-:W-:-:S02]  /*17860*/  ISETP.GT.AND P6, PT, R69, 0x51, PT ;  /* 0x000000514500780c */ /* 0x000fc40003fc4270 */
[----:B------:R-:W-:Y:S02]  /*17870*/  FSEL R57, R57, -INF , P5 ;  /* 0xff80000039397808 */ /* 0x000fe40002800000 */
[----:B------:R-:W-:Y:S01]  /*17880*/  FMNMX.FTZ R7, R53, R7, !PT ;  /* 0x0000000735077209 */ /* 0x000fe20007810000 */
[----:B------:R-:W-:Y:S01]  /*17890*/  HGMMA.64x128x16.F32.BF16 R88, R160, gdesc[UR4].tnspB, R88, gsb0 ;  /* 0x41e00004a0587df0 */ /* 0x000fe20008001858 */
[----:B------:R-:W-:Y:S02]  /*178a0*/  ISETP.GT.AND P3, PT, R69, 0x58, PT ;  /* 0x000000584500780c */ /* 0x000fe40003f64270 */
[----:B------:R-:W-:Y:S02]  /*178b0*/  FSEL R60, R60, -INF , P6 ;  /* 0xff8000003c3c7808 */ /* 0x000fe40003000000 */
[----:B------:R-:W-:Y:S02]  /*178c0*/  FMNMX.FTZ R7, R57, R7, !PT ;  /* 0x0000000739077209 */ /* 0x000fe40007810000 */
[----:B------:R-:W-:-:S02]  /*178d0*/  ISETP.GT.AND P4, PT, R69, 0x59, PT ;  /* 0x000000594500780c */ /* 0x000fc40003f84270 */
[----:B------:R-:W-:Y:S02]  /*178e0*/  FSEL R61, R61, -INF , P3 ;  /* 0xff8000003d3d7808 */ /* 0x000fe40001800000 */
[----:B------:R-:W-:Y:S02]  /*178f0*/  FMNMX.FTZ R7, R60, R7, !PT ;  /* 0x000000073c077209 */ /* 0x000fe40007810000 */
[----:B------:R-:W-:Y:S02]  /*17900*/  ISETP.GT.AND P5, PT, R69, 0x60, PT ;  /* 0x000000604500780c */ /* 0x000fe40003fa4270 */
[----:B------:R-:W-:Y:S02]  /*17910*/  FSEL R64, R64, -INF , P4 ;  /* 0xff80000040407808 */ /* 0x000fe40002000000 */
[----:B------:R-:W-:Y:S02]  /*17920*/  FMNMX.FTZ R7, R61, R7, !PT ;  /* 0x000000073d077209 */ /* 0x000fe40007810000 */
[----:B-1----:R-:W-:Y:S01]  /*17930*/  FSEL R76, R9, -INF , P5 ;  /* 0xff800000094c7808 */ /* 0x002fe20002800000 */
[----:B------:R-:W-:Y:S01]  /*17940*/  FMUL.FTZ R9, R84, UR59 ;  /* 0x0000003b54097c20 */ /* 0x000fe20008410000 */
[C---:B------:R-:W-:Y:S01]  /*17950*/  ISETP.GT.AND P6, PT, R69.reuse, 0x61, PT ;  /* 0x000000614500780c */ /* 0x040fe20003fc4270 */
[----:B------:R-:W-:Y:S01]  /*17960*/  FMUL.FTZ R84, R86, UR59 ;  /* 0x0000003b56547c20 */ /* 0x000fe20008410000 */
[----:B------:R-:W-:Y:S01]  /*17970*/  FMNMX.FTZ R7, R64, R7, !PT ;  /* 0x0000000740077209 */ /* 0x000fe20007810000 */
[----:B------:R1:W2:Y:S01]  /*17980*/  SHFL.IDX PT, R86, R56, 0x1, 0x1c1f ;  /* 0x003c1f0038567f89 */ /* 0x0002a200000e0000 */
[C---:B------:R-:W-:Y:S01]  /*17990*/  ISETP.GT.AND P3, PT, R69.reuse, 0x68, PT ;  /* 0x000000684500780c */ /* 0x040fe20003f64270 */
[----:B------:R-:W3:Y:S01]  /*179a0*/  MUFU.TANH R9, R9 ;  /* 0x0000000900097308 */ /* 0x000ee20000002400 */
[----:B------:R-:W-:-:S02]  /*179b0*/  ISETP.GT.AND P4, PT, R69, 0x69, PT ;  /* 0x000000694500780c */ /* 0x000fc40003f84270 */
[----:B------:R-:W-:Y:S02]  /*179c0*/  FSEL R65, R65, -INF , P6 ;  /* 0xff80000041417808 */ /* 0x000fe40003000000 */
[----:B------:R-:W-:Y:S02]  /*179d0*/  FMNMX.FTZ R7, R76, R7, !PT ;  /* 0x000000074c077209 */ /* 0x000fe40007810000 */
[----:B------:R-:W-:Y:S01]  /*179e0*/  FSEL R68, R68, -INF , P3 ;  /* 0xff80000044447808 */ /* 0x000fe20001800000 */
[----:B-1----:R-:W-:Y:S01]  /*179f0*/  MUFU.TANH R56, R84 ;  /* 0x0000005400387308 */ /* 0x002fe20000002400 */
[----:B------:R-:W-:Y:S02]  /*17a00*/  FSEL R72, R72, -INF , P4 ;  /* 0xff80000048487808 */ /* 0x000fe40002000000 */
[C---:B------:R-:W-:Y:S02]  /*17a10*/  ISETP.GT.AND P5, PT, R69.reuse, 0x70, PT ;  /* 0x000000704500780c */ /* 0x040fe40003fa4270 */
[----:B------:R-:W-:-:S02]  /*17a20*/  ISETP.GT.AND P6, PT, R69, 0x71, PT ;  /* 0x000000714500780c */ /* 0x000fc40003fc4270 */
[C---:B------:R-:W-:Y:S02]  /*17a30*/  ISETP.GT.AND P3, PT, R69.reuse, 0x78, PT ;  /* 0x000000784500780c */ /* 0x040fe40003f64270 */
[----:B------:R-:W-:Y:S02]  /*17a40*/  ISETP.GT.AND P4, PT, R69, 0x79, PT ;  /* 0x000000794500780c */ /* 0x000fe40003f84270 */
[----:B------:R-:W-:Y:S02]  /*17a50*/  FMNMX.FTZ R69, R65, R7, !PT ;  /* 0x0000000741457209 */ /* 0x000fe40007810000 */
[----:B------:R1:W4:Y:S01]  /*17a60*/  MUFU.TANH R7, R85 ;  /* 0x0000005500077308 */ /* 0x0003220000002400 */
[----:B0-----:R-:W-:Y:S01]  /*17a70*/  FSEL R77, R77, -INF , P5 ;  /* 0xff8000004d4d7808 */ /* 0x001fe20002800000 */
[----:B--2---:R-:W-:Y:S01]  /*17a80*/  IMAD.IADD R8, R8, 0x1, R86 ;  /* 0x0000000108087824 */ /* 0x004fe200078e0256 */
[----:B------:R-:W-:Y:S02]  /*17a90*/  FMNMX.FTZ R69, R68, R69, !PT ;  /* 0x0000004544457209 */ /* 0x000fe40007810000 */
[----:B------:R-:W-:-:S02]  /*17aa0*/  FSEL R80, R80, -INF , P6 ;  /* 0xff80000050507808 */ /* 0x000fc40003000000 */
[----:B------:R-:W-:Y:S02]  /*17ab0*/  FMNMX.FTZ R81, R72, R69, !PT ;  /* 0x0000004548517209 */ /* 0x000fe40007810000 */
[----:B------:R3:W-:Y:S01]  /*17ac0*/  MUFU.TANH R69, R62 ;  /* 0x0000003e00457308 */ /* 0x0007e20000002400 */
[C---:B------:R-:W-:Y:S01]  /*17ad0*/  ISETP.GT.AND P5, PT, R8.reuse, 0x1, PT ;  /* 0x000000010800780c */ /* 0x040fe20003fa4270 */
[----:B-1----:R-:W-:Y:S01]  /*17ae0*/  FMUL.FTZ R85, R87, UR59 ;  /* 0x0000003b57557c20 */ /* 0x002fe20008410000 */
[----:B------:R-:W-:Y:S02]  /*17af0*/  FMNMX.FTZ R81, R77, R81, !PT ;  /* 0x000000514d517209 */ /* 0x000fe40007810000 */
[----:B------:R-:W-:Y:S02]  /*17b00*/  FSEL R21, R21, -INF , P5 ;  /* 0xff80000015157808 */ /* 0x000fe40002800000 */
[----:B------:R-:W-:Y:S01]  /*17b10*/  ISETP.GT.AND P5, PT, R8, 0x9, PT ;  /* 0x000000090800780c */ /* 0x000fe20003fa4270 */
[----:B------:R-:W-:Y:S01]  /*17b20*/  MUFU.TANH R85, R85 ;  /* 0x0000005500557308 */ /* 0x000fe20000002400 */
[----:B---3--:R-:W-:-:S02]  /*17b30*/  FSEL R62, R9, -INF , P3 ;  /* 0xff800000093e7808 */ /* 0x008fc40001800000 */
[----:B------:R-:W-:Y:S02]  /*17b40*/  FMNMX.FTZ R9, R80, R81, !PT ;  /* 0x0000005150097209 */ /* 0x000fe40007810000 */
[----:B------:R-:W-:Y:S02]  /*17b50*/  FSEL R27, R27, -INF , P5 ;  /* 0xff8000001b1b7808 */ /* 0x000fe40002800000 */
[----:B------:R-:W-:Y:S01]  /*17b60*/  ISETP.GT.AND P5, PT, R8, 0x11, PT ;  /* 0x000000110800780c */ /* 0x000fe20003fa4270 */
[----:B------:R4:W0:Y:S03]  /*17b70*/  MUFU.TANH R81, R63 ;  /* 0x0000003f00517308 */ /* 0x0008260000002400 */
[----:B------:R-:W-:Y:S02]  /*17b80*/  FSEL R30, R30, -INF , P5 ;  /* 0xff8000001e1e7808 */ /* 0x000fe40002800000 */
[----:B------:R-:W-:-:S02]  /*17b90*/  ISETP.GT.AND P5, PT, R8, 0x19, PT ;  /* 0x000000190800780c */ /* 0x000fc40003fa4270 */
[----:B----4-:R-:W-:Y:S02]  /*17ba0*/  FSEL R63, R7, -INF , P4 ;  /* 0xff800000073f7808 */ /* 0x010fe40002000000 */
[----:B------:R-:W-:Y:S02]  /*17bb0*/  FMNMX.FTZ R7, R62, R9, !PT ;  /* 0x000000093e077209 */ /* 0x000fe40007810000 */
[----:B------:R-:W-:Y:S02]  /*17bc0*/  ISETP.GT.AND P4, PT, R8, RZ, PT ;  /* 0x000000ff0800720c */ /* 0x000fe40003f84270 */
[----:B------:R-:W-:Y:S02]  /*17bd0*/  FMNMX.FTZ R7, R63, R7, !PT ;  /* 0x000000073f077209 */ /* 0x000fe40007810000 */
[----:B------:R-:W-:Y:S02]  /*17be0*/  FSEL R34, R34, -INF , P5 ;  /* 0xff80000022227808 */ /* 0x000fe40002800000 */
[----:B------:R-:W-:Y:S01]  /*17bf0*/  ISETP.GT.AND P5, PT, R8, 0x21, PT ;  /* 0x000000210800780c */ /* 0x000fe20003fa4270 */
[----:B------:R-:W1:Y:S03]  /*17c00*/  SHFL.BFLY PT, R9, R7, 0x2, 0x1f ;  /* 0x0c401f0007097f89 */ /* 0x000e6600000e0000 */
[----:B------:R-:W-:-:S02]  /*17c10*/  FSEL R43, R43, -INF , P5 ;  /* 0xff8000002b2b7808 */ /* 0x000fc40002800000 */
[----:B------:R-:W-:-:S04]  /*17c20*/  ISETP.GT.AND P5, PT, R8, 0x29, PT ;  /* 0x000000290800780c */ /* 0x000fc80003fa4270 */
[----:B------:R-:W-:Y:S02]  /*17c30*/  FSEL R47, R47, -INF , P5 ;  /* 0xff8000002f2f7808 */ /* 0x000fe40002800000 */
[----:B------:R-:W-:-:S04]  /*17c40*/  ISETP.GT.AND P5, PT, R8, 0x31, PT ;  /* 0x000000310800780c */ /* 0x000fc80003fa4270 */
[----:B------:R-:W-:Y:S02]  /*17c50*/  FSEL R51, R51, -INF , P5 ;  /* 0xff80000033337808 */ /* 0x000fe40002800000 */
[----:B------:R-:W-:-:S04]  /*17c60*/  ISETP.GT.AND P5, PT, R8, 0x39, PT ;  /* 0x000000390800780c */ /* 0x000fc80003fa4270 */
[----:B------:R-:W-:Y:S02]  /*17c70*/  FSEL R55, R55, -INF , P5 ;  /* 0xff80000037377808 */ /* 0x000fe40002800000 */
[C---:B------:R-:W-:Y:S02]  /*17c80*/  ISETP.GT.AND P5, PT, R8.reuse, 0x41, PT ;  /* 0x000000410800780c */ /* 0x040fe40003fa4270 */
[----:B-1----:R-:W-:Y:S02]  /*17c90*/  FMNMX.FTZ R9, R7, R9, !PT ;  /* 0x0000000907097209 */ /* 0x002fe40007810000 */
[----:B------:R-:W-:Y:S02]  /*17ca0*/  FSEL R59, R59, -INF , P5 ;  /* 0xff8000003b3b7808 */ /* 0x000fe40002800000 */
[----:B------:R-:W-:Y:S01]  /*17cb0*/  ISETP.GT.AND P5, PT, R8, 0x49, PT ;  /* 0x000000490800780c */ /* 0x000fe20003fa4270 */
[----:B------:R-:W1:Y:S03]  /*17cc0*/  SHFL.BFLY PT, R7, R9, 0x1, 0x1f ;  /* 0x0c201f0009077f89 */ /* 0x000e6600000e0000 */
[----:B0-----:R-:W-:-:S02]  /*17cd0*/  FSEL R81, R81, -INF , P5 ;  /* 0xff80000051517808 */ /* 0x001fc40002800000 */
[----:B------:R-:W-:-:S04]  /*17ce0*/  ISETP.GT.AND P5, PT, R8, 0x51, PT ;  /* 0x000000510800780c */ /* 0x000fc80003fa4270 */
[----:B------:R-:W-:Y:S02]  /*17cf0*/  FSEL R67, R67, -INF , P5 ;  /* 0xff80000043437808 */ /* 0x000fe40002800000 */
[----:B------:R-:W-:-:S04]  /*17d00*/  ISETP.GT.AND P5, PT, R8, 0x59, PT ;  /* 0x000000590800780c */ /* 0x000fc80003fa4270 */
[----:B------:R-:W-:Y:S02]  /*17d10*/  FSEL R71, R71, -INF , P5 ;  /* 0xff80000047477808 */ /* 0x000fe40002800000 */
[----:B------:R-:W-:Y:S01]  /*17d20*/  ISETP.GT.AND P5, PT, R8, 0x61, PT ;  /* 0x000000610800780c */ /* 0x000fe20003fa4270 */
[----:B------:R-:W-:-:S03]  /*17d30*/  WARPGROUP.DEPBAR.LE gsb0, 0x0 ;  /* 0x00008000000079c5 */ /* 0x000fc60000010000 */
[----:B------:R-:W-:Y:S01]  /*17d40*/  FSEL R75, R75, -INF , P5 ;  /* 0xff8000004b4b7808 */ /* 0x000fe20002800000 */
[----:B------:R-:W-:Y:S01]  /*17d50*/  WARPGROUP.ARRIVE ;  /* 0x00000000000079c5 */ /* 0x000fe20000000000 */
[----:B-1----:R-:W-:Y:S01]  /*17d60*/  FMNMX.FTZ R9, R9, R7, !PT ;  /* 0x0000000709097209 */ /* 0x002fe20007810000 */
[----:B------:R-:W-:Y:S01]  /*17d70*/  IMAD.U32 R7, RZ, RZ, UR4 ;  /* 0x00000004ff077e24 */ /* 0x000fe2000f8e00ff */
[C---:B------:R-:W-:Y:S02]  /*17d80*/  ISETP.GT.AND P5, PT, R8.reuse, 0x69, PT ;  /* 0x000000690800780c */ /* 0x040fe40003fa4270 */
[C---:B------:R-:W-:Y:S01]  /*17d90*/  FSETP.NEU.FTZ.AND P3, PT, R9.reuse, -INF , PT ;  /* 0xff8000000900780b */ /* 0x040fe20003f7d000 */
[----:B------:R-:W-:Y:S01]  /*17da0*/  FMUL.FTZ R84, R9, R7 ;  /* 0x0000000709547220 */ /* 0x000fe20000410000 */
[----:B------:R-:W-:Y:S02]  /*17db0*/  FSEL R79, R79, -INF , P5 ;  /* 0xff8000004f4f7808 */ /* 0x000fe40002800000 */
[----:B------:R-:W-:-:S02]  /*17dc0*/  ISETP.GT.AND P5, PT, R8, 0x71, PT ;  /* 0x000000710800780c */ /* 0x000fc40003fa4270 */
[----:B------:R-:W-:Y:S02]  /*17dd0*/  FSEL R84, R84, RZ, P3 ;  /* 0x000000ff54547208 */ /* 0x000fe40001800000 */
[----:B------:R-:W-:Y:S02]  /*17de0*/  FSEL R83, R83, -INF , P5 ;  /* 0xff80000053537808 */ /* 0x000fe40002800000 */
[----:B------:R-:W-:Y:S01]  /*17df0*/  ISETP.GT.AND P5, PT, R8, 0x79, PT ;  /* 0x000000790800780c */ /* 0x000fe20003fa4270 */
[-CC-:B------:R-:W-:Y:S01]  /*17e00*/  FFMA.FTZ R182, R25, R7.reuse, -R84.reuse ;  /* 0x0000000719b67223 */ /* 0x180fe20000010854 */
[----:B------:R-:W-:Y:S01]  /*17e10*/  FSEL R25, R15, -INF , P4 ;  /* 0xff8000000f197808 */ /* 0x000fe20002000000 */
[-CC-:B------:R-:W-:Y:S01]  /*17e20*/  FFMA.FTZ R180, R42, R7.reuse, -R84.reuse ;  /* 0x000000072ab47223 */ /* 0x180fe20000010854 */
[----:B------:R-:W-:Y:S01]  /*17e30*/  ISETP.GT.AND P4, PT, R8, 0x8, PT ;  /* 0x000000080800780c */ /* 0x000fe20003f84270 */
[-CC-:B------:R-:W-:Y:S01]  /*17e40*/  FFMA.FTZ R15, R26, R7.reuse, -R84.reuse ;  /* 0x000000071a0f7223 */ /* 0x180fe20000010854 */
[----:B------:R-:W-:Y:S01]  /*17e50*/  FMNMX.FTZ R42, R25, R10, !PT ;  /* 0x0000000a192a7209 */ /* 0x000fe20007810000 */
[-CC-:B------:R-:W-:Y:S01]  /*17e60*/  FFMA.FTZ R176, R28, R7.reuse, -R84.reuse ;  /* 0x000000071cb07223 */ /* 0x180fe20000010854 */
[----:B------:R-:W-:Y:S01]  /*17e70*/  FSEL R26, R24, -INF , P4 ;  /* 0xff800000181a7808 */ /* 0x000fe20002000000 */
[-CC-:B------:R-:W-:Y:S01]  /*17e80*/  FFMA.FTZ R28, R31, R7.reuse, -R84.reuse ;  /* 0x000000071f1c7223 */ /* 0x180fe20000010854 */
[----:B------:R-:W-:Y:S01]  /*17e90*/  FMNMX.FTZ R24, R21, R42, !PT ;  /* 0x0000002a15187209 */ /* 0x000fe20007810000 */
[-CC-:B------:R-:W-:Y:S01]  /*17ea0*/  FFMA.FTZ R178, R33, R7.reuse, -R84.reuse ;  /* 0x0000000721b27223 */ /* 0x180fe20000010854 */
[----:B------:R-:W-:Y:S01]  /*17eb0*/  ISETP.GT.AND P4, PT, R8, 0x10, PT ;  /* 0x000000100800780c */ /* 0x000fe20003f84270 */
[----:B------:R-:W-:Y:S01]  /*17ec0*/  IMAD.MOV.U32 R33, RZ, RZ, 0x40000040 ;  /* 0x40000040ff217424 */ /* 0x000fe200078e00ff */
[----:B------:R-:W-:Y:S01]  /*17ed0*/  FMNMX.FTZ R24, R26, R24, !PT ;  /* 0x000000181a187209 */ /* 0x000fe20007810000 */
[-CC-:B------:R-:W-:Y:S01]  /*17ee0*/  FFMA.FTZ R20, R20, R7.reuse, -R84.reuse ;  /* 0x0000000714147223 */ /* 0x180fe20000010854 */
[----:B------:R-:W-:Y:S01]  /*17ef0*/  FSEL R29, R29, -INF , P4 ;  /* 0xff8000001d1d7808 */ /* 0x000fe20002000000 */
[----:B------:R-:W-:Y:S01]  /*17f00*/  MUFU.EX2 R180, R180 ;  /* 0x000000b400b47308 */ /* 0x000fe20000000800 */
[----:B------:R-:W-:Y:S01]  /*17f10*/  FMNMX.FTZ R24, R27, R24, !PT ;  /* 0x000000181b187209 */ /* 0x000fe20007810000 */
[-CC-:B------:R-:W-:Y:S01]  /*17f20*/  FFMA.FTZ R172, R36, R7.reuse, -R84.reuse ;  /* 0x0000000724ac7223 */ /* 0x180fe20000010854 */
[----:B------:R-:W-:Y:S01]  /*17f30*/  ISETP.GT.AND P4, PT, R8, 0x18, PT ;  /* 0x000000180800780c */ /* 0x000fe20003f84270 */
[-CC-:B------:R-:W-:Y:S01]  /*17f40*/  FFMA.FTZ R174, R38, R7.reuse, -R84.reuse ;  /* 0x0000000726ae7223 */ /* 0x180fe20000010854 */
        /* <DEDUP_REMOVED lines=35> */
[----:B------:R0:W-:Y:S01]  /*18180*/  MUFU.EX2 R24, R28 ;  /* 0x0000001c00187308 */ /* 0x0001e20000000800 */
        /* <DEDUP_REMOVED lines=9> */
[-CC-:B0-----:R-:W-:Y:S01]  /*18220*/  FFMA.FTZ R28, R35, R7.reuse, -R84.reuse ;  /* 0x00000007231c7223 */ /* 0x181fe20000010854 */
        /* <DEDUP_REMOVED lines=9> */
[----:B------:R-:W-:Y:S01]  /*182c0*/  FFMA.FTZ R53, R80, R7, -R84 ;  /* 0x0000000750357223 */ /* 0x000fe20000010854 */
[----:B------:R-:W-:-:S02]  /*182d0*/  FMNMX.FTZ R42, R69, R42, !PT ;  /* 0x0000002a452a7209 */ /* 0x000fc40007810000 */
[----:B------:R-:W-:Y:S01]  /*182e0*/  FSEL R66, R66, -INF , P4 ;  /* 0xff80000042427808 */ /* 0x000fe20002000000 */
[----:B------:R-:W-:Y:S01]  /*182f0*/  MUFU.EX2 R172, R172 ;  /* 0x000000ac00ac7308 */ /* 0x000fe20000000800 */
[----:B------:R-:W-:Y:S02]  /*18300*/  FMNMX.FTZ R42, R81, R42, !PT ;  /* 0x0000002a512a7209 */ /* 0x000fe40007810000 */
[----:B------:R-:W-:Y:S02]  /*18310*/  ISETP.GT.AND P4, PT, R8, 0x58, PT ;  /* 0x000000580800780c */ /* 0x000fe40003f84270 */
[----:B------:R-:W-:Y:S02]  /*18320*/  FMNMX.FTZ R42, R66, R42, !PT ;  /* 0x0000002a422a7209 */ /* 0x000fe40007810000 */
[----:B------:R-:W-:Y:S01]  /*18330*/  FSEL R70, R70, -INF , P4 ;  /* 0xff80000046467808 */ /* 0x000fe20002000000 */
[----:B------:R-:W-:Y:S01]  /*18340*/  MUFU.EX2 R35, R35 ;  /* 0x0000002300237308 */ /* 0x000fe20000000800 */
[----:B------:R-:W-:-:S02]  /*18350*/  FMNMX.FTZ R42, R67, R42, !PT ;  /* 0x0000002a432a7209 */ /* 0x000fc40007810000 */
[----:B------:R-:W-:Y:S02]  /*18360*/  ISETP.GT.AND P4, PT, R8, 0x60, PT ;  /* 0x000000600800780c */ /* 0x000fe40003f84270 */
[----:B------:R-:W-:Y:S02]  /*18370*/  FMNMX.FTZ R42, R70, R42, !PT ;  /* 0x0000002a462a7209 */ /* 0x000fe40007810000 */
[----:B------:R-:W-:Y:S01]  /*18380*/  FSEL R74, R74, -INF , P4 ;  /* 0xff8000004a4a7808 */ /* 0x000fe20002000000 */
[----:B------:R-:W-:Y:S01]  /*18390*/  MUFU.EX2 R174, R174 ;  /* 0x000000ae00ae7308 */ /* 0x000fe20000000800 */
[----:B------:R-:W-:Y:S02]  /*183a0*/  FMNMX.FTZ R42, R71, R42, !PT ;  /* 0x0000002a472a7209 */ /* 0x000fe40007810000 */
[----:B------:R-:W-:Y:S02]  /*183b0*/  ISETP.GT.AND P4, PT, R8, 0x68, PT ;  /* 0x000000680800780c */ /* 0x000fe40003f84270 */
        /* <DEDUP_REMOVED lines=13> */
[----:B------:R-:W-:Y:S01]  /*18490*/  FMNMX.FTZ R42, R83, R42, !PT ;  /* 0x0000002a532a7209 */ /* 0x000fe20007810000 */
[-CC-:B------:R-:W-:Y:S01]  /*184a0*/  FFMA.FTZ R56, R62, R7.reuse, -R84.reuse ;  /* 0x000000073e387223 */ /* 0x180fe20000010854 */
[----:B------:R-:W-:Y:S02]  /*184b0*/  FSEL R85, R85, -INF , P5 ;  /* 0xff80000055557808 */ /* 0x000fe40002800000 */
[----:B------:R-:W-:Y:S01]  /*184c0*/  FMNMX.FTZ R8, R86, R42, !PT ;  /* 0x0000002a56087209 */ /* 0x000fe20007810000 */
[----:B------:R-:W-:Y:S01]  /*184d0*/  FFMA.FTZ R42, R60, R7, -R84 ;  /* 0x000000073c2a7223 */ /* 0x000fe20000010854 */
[----:B------:R-:W-:Y:S01]  /*184e0*/  R2UR UR7, R33 ;  /* 0x00000000210772ca */ /* 0x000fe200000e0000 */
        /* <DEDUP_REMOVED lines=12> */
[----:B0-----:R-:W-:Y:S01]  /*185b0*/  FMNMX.FTZ R8, R8, R32, !PT ;  /* 0x0000002008087209 */ /* 0x001fe20007810000 */
[----:B------:R-:W-:-:S03]  /*185c0*/  VIADD R32, R6, 0x300 ;  /* 0x0000030006207836 */ /* 0x000fc60000000000 */
[C---:B------:R-:W-:Y:S01]  /*185d0*/  FSETP.NEU.FTZ.AND P4, PT, R8.reuse, -INF , PT ;  /* 0xff8000000800780b */ /* 0x040fe20003f9d000 */
[----:B------:R-:W-:Y:S01]  /*185e0*/  FMUL.FTZ R60, R8, R7 ;  /* 0x00000007083c7220 */ /* 0x000fe20000410000 */
[----:B------:R-:W-:Y:S01]  /*185f0*/  R2UR UR6, R32 ;  /* 0x00000000200672ca */ /* 0x000fe200000e0000 */
[----:B------:R-:W-:Y:S03]  /*18600*/  MUFU.EX2 R162, R162 ;  /* 0x000000a200a27308 */ /* 0x000fe60000000800 */
[----:B------:R-:W-:-:S05]  /*18610*/  FSEL R60, R60, RZ, P4 ;  /* 0x000000ff3c3c7208 */ /* 0x000fca0002000000 */
[-CC-:B------:R-:W-:Y:S01]  /*18620*/  FFMA.FTZ R183, R26, R7.reuse, -R60.reuse ;  /* 0x000000071ab77223 */ /* 0x180fe2000001083c */
[----:B------:R-:W-:Y:S01]  /*18630*/  FSEL R26, R9, RZ, P3 ;  /* 0x000000ff091a7208 */ /* 0x000fe20001800000 */
[-CC-:B------:R-:W-:Y:S01]  /*18640*/  FFMA.FTZ R181, R25, R7.reuse, -R60.reuse ;  /* 0x0000000719b57223 */ /* 0x180fe2000001083c */
[-CC-:B------:R-:W-:Y:S01]  /*18650*/  FFMA.FTZ R21, R21, R7.reuse, -R60.reuse ;  /* 0x0000000715157223 */ /* 0x180fe2000001083c */
[----:B------:R-:W-:Y:S01]  /*18660*/  HGMMA.64x128x16.F32.BF16 R88, R156, gdesc[UR4].tnspB, R88, gsb0 ;  /* 0x41e000049c587df0 */ /* 0x000fe20008001858 */
[-CC-:B------:R-:W-:Y:S01]  /*18670*/  FFMA.FTZ R32, R27, R7.reuse, -R60.reuse ;  /* 0x000000071b207223 */ /* 0x180fe2000001083c */
[----:B------:R-:W-:Y:S01]  /*18680*/  FADD.FTZ R26, -R26, R11 ;  /* 0x0000000b1a1a7221 */ /* 0x000fe20000010100 */
[----:B------:R-:W-:Y:S01]  /*18690*/  FSEL R11, R8, RZ, P4 ;  /* 0x000000ff080b7208 */ /* 0x000fe20002000000 */
[----:B------:R-:W-:Y:S01]  /*186a0*/  MUFU.EX2 R181, R181 ;  /* 0x000000b500b57308 */ /* 0x000fe20000000800 */
[-CC-:B------:R-:W-:Y:S01]  /*186b0*/  FFMA.FTZ R177, R29, R7.reuse, -R60.reuse ;  /* 0x000000071db17223 */ /* 0x180fe2000001083c */
[-C--:B------:R-:W-:Y:S01]  /*186c0*/  FMUL.FTZ R26, R26, R7.reuse ;  /* 0x000000071a1a7220 */ /* 0x080fe20000410000 */
[----:B------:R-:W-:Y:S01]  /*186d0*/  FFMA.FTZ R25, R30, R7, -R60 ;  /* 0x000000071e197223 */ /* 0x000fe2000001083c */
[----:B------:R-:W-:Y:S01]  /*186e0*/  FADD.FTZ R11, -R11, R10 ;  /* 0x0000000a0b0b7221 */ /* 0x000fe20000010100 */
[----:B------:R-:W-:-:S02]  /*186f0*/  VIADD R10, R6, 0x380 ;  /* 0x00000380060a7836 */ /* 0x000fc40000000000 */
[-CC-:B------:R-:W-:Y:S01]  /*18700*/  FFMA.FTZ R179, R31, R7.reuse, -R60.reuse ;  /* 0x000000071fb37223 */ /* 0x180fe2000001083c */
[-CC-:B------:R-:W-:Y:S01]  /*18710*/  FFMA.FTZ R29, R34, R7.reuse, -R60.reuse ;  /* 0x00000007221d7223 */ /* 0x180fe2000001083c */
[-C--:B------:R-:W-:Y:S01]  /*18720*/  FMUL.FTZ R11, R11, R7.reuse ;  /* 0x000000070b0b7220 */ /* 0x080fe20000410000 */
[----:B------:R-:W0:Y:S01]  /*18730*/  MUFU.EX2 R26, R26 ;  /* 0x0000001a001a7308 */ /* 0x000e220000000800 */
[----:B------:R-:W-:Y:S01]  /*18740*/  R2UR UR6, R10 ;  /* 0x000000000a0672ca */ /* 0x000fe200000e0000 */
[-CC-:B------:R-:W-:Y:S01]  /*18750*/  FFMA.FTZ R173, R73, R7.reuse, -R60.reuse ;  /* 0x0000000749ad7223 */ /* 0x180fe2000001083c */
[-CC-:B------:R-:W-:Y:S01]  /*18760*/  FFMA.FTZ R31, R43, R7.reuse, -R60.reuse ;  /* 0x000000072b1f7223 */ /* 0x180fe2000001083c */
[-CC-:B------:R-:W-:Y:S01]  /*18770*/  FFMA.FTZ R175, R46, R7.reuse, -R60.reuse ;  /* 0x000000072eaf7223 */ /* 0x180fe2000001083c */
[-CC-:B------:R-:W-:Y:S01]  /*18780*/  FFMA.FTZ R27, R47, R7.reuse, -R60.reuse ;  /* 0x000000072f1b7223 */ /* 0x180fe2000001083c */
[-CC-:B------:R-:W-:Y:S01]  /*18790*/  FFMA.FTZ R169, R50, R7.reuse, -R60.reuse ;  /* 0x0000000732a97223 */ /* 0x180fe2000001083c */
[-CC-:B------:R-:W-:Y:S01]  /*187a0*/  FFMA.FTZ R30, R51, R7.reuse, -R60.reuse ;  /* 0x00000007331e7223 */ /* 0x180fe2000001083c */
[----:B------:R1:W2:Y:S01]  /*187b0*/  MUFU.EX2 R87, R11 ;  /* 0x0000000b00577308 */ /* 0x0002a20000000800 */
[-CC-:B------:R-:W-:Y:S01]  /*187c0*/  FFMA.FTZ R171, R54, R7.reuse, -R60.reuse ;  /* 0x0000000736ab7223 */ /* 0x180fe2000001083c */
[-CC-:B------:R-:W-:Y:S01]  /*187d0*/  FFMA.FTZ R33, R55, R7.reuse, -R60.reuse ;  /* 0x0000000737217223 */ /* 0x180fe2000001083c */
[-CC-:B------:R-:W-:Y:S01]  /*187e0*/  FFMA.FTZ R165, R58, R7.reuse, -R60.reuse ;  /* 0x000000073aa57223 */ /* 0x180fe2000001083c */
[-CC-:B------:R-:W-:Y:S01]  /*187f0*/  FFMA.FTZ R6, R59, R7.reuse, -R60.reuse ;  /* 0x000000073b067223 */ /* 0x180fe2000001083c */
[-CC-:B------:R-:W-:Y:S01]  /*18800*/  FFMA.FTZ R167, R69, R7.reuse, -R60.reuse ;  /* 0x0000000745a77223 */ /* 0x180fe2000001083c */
[-CC-:B------:R-:W-:Y:S01]  /*18810*/  FFMA.FTZ R81, R81, R7.reuse, -R60.reuse ;  /* 0x0000000751517223 */ /* 0x180fe2000001083c */
[----:B------:R-:W-:Y:S01]  /*18820*/  FFMA.FTZ R161, R66, R7, -R60 ;  /* 0x0000000742a17223 */ /* 0x000fe2000001083c */
[----:B------:R-:W3:Y:S01]  /*18830*/  MUFU.EX2 R21, R21 ;  /* 0x0000001500157308 */ /* 0x000ee20000000800 */
[----:B-1----:R-:W-:-:S02]  /*18840*/  IMAD.MOV.U32 R11, RZ, RZ, 0x40000040 ;  /* 0x40000040ff0b7424 */ /* 0x002fc400078e00ff */
[----:B0-----:R-:W-:Y:S01]  /*18850*/  FFMA.FTZ R3, R26, R3, R180 ;  /* 0x000000031a037223 */ /* 0x001fe200000100b4 */
[-CC-:B------:R-:W-:Y:S01]  /*18860*/  FFMA.FTZ R163, R70, R7.reuse, -R60.reuse ;  /* 0x0000000746a37223 */ /* 0x180fe2000001083c */
[C---:B------:R-:W-:Y:S01]  /*18870*/  F2FP.BF16.F32.PACK_AB R180, R20.reuse, R180 ;  /* 0x000000b414b4723e */ /* 0x040fe200000010ff */
[-CC-:B------:R-:W-:Y:S01]  /*18880*/  FFMA.FTZ R75, R75, R7.reuse, -R60.reuse ;  /* 0x000000074b4b7223 */ /* 0x180fe2000001083c */
[----:B------:R-:W-:Y:S01]  /*18890*/  R2UR UR7, R11 ;  /* 0x000000000b0772ca */ /* 0x000fe200000e0000 */
[----:B------:R-:W-:Y:S01]  /*188a0*/  FADD.FTZ R3, R20, R3 ;  /* 0x0000000314037221 */ /* 0x000fe20000010000 */
[----:B------:R-:W0:Y:S01]  /*188b0*/  MUFU.EX2 R183, R183 ;  /* 0x000000b700b77308 */ /* 0x000e220000000800 */
[----:B--2---:R-:W-:Y:S01]  /*188c0*/  FFMA.FTZ R0, R87, R0, R181 ;  /* 0x0000000057007223 */ /* 0x004fe200000100b5 */
[-CC-:B------:R-:W-:Y:S01]  /*188d0*/  FFMA.FTZ R78, R78, R7.reuse, -R60.reuse ;  /* 0x000000074e4e7223 */ /* 0x180fe2000001083c */
[----:B------:R-:W-:Y:S01]  /*188e0*/  FADD.FTZ R3, R182, R3 ;  /* 0x00000003b6037221 */ /* 0x000fe20000010000 */
[-CC-:B------:R-:W-:Y:S01]  /*188f0*/  FFMA.FTZ R79, R79, R7.reuse, -R60.reuse ;  /* 0x000000074f4f7223 */ /* 0x180fe2000001083c */
[-CC-:B------:R-:W-:Y:S01]  /*18900*/  FFMA.FTZ R82, R82, R7.reuse, -R60.reuse ;  /* 0x0000000752527223 */ /* 0x180fe2000001083c */
[-C--:B------:R-:W-:Y:S01]  /*18910*/  FFMA.FTZ R83, R83, R7.reuse, -R60 ;  /* 0x0000000753537223 */ /* 0x080fe2000001083c */
[----:B------:R-:W-:Y:S01]  /*18920*/  FADD.FTZ R3, R15, R3 ;  /* 0x000000030f037221 */ /* 0x000fe20000010000 */
[----:B------:R-:W1:Y:S01]  /*18930*/  MUFU.EX2 R32, R32 ;  /* 0x0000002000207308 */ /* 0x000e620000000800 */
[----:B---3--:R-:W-:Y:S01]  /*18940*/  FADD.FTZ R0, R21, R0 ;  /* 0x0000000015007221 */ /* 0x008fe20000010000 */
[-CC-:B------:R-:W-:Y:S01]  /*18950*/  FFMA.FTZ R86, R86, R7.reuse, -R60.reuse ;  /* 0x0000000756567223 */ /* 0x180fe2000001083c */
[----:B------:R-:W-:Y:S01]  /*18960*/  FADD.FTZ R11, R176, R3 ;  /* 0x00000003b00b7221 */ /* 0x000fe20000010000 */
[----:B------:R-:W-:Y:S01]  /*18970*/  FFMA.FTZ R3, R67, R7, -R60 ;  /* 0x0000000743037223 */ /* 0x000fe2000001083c */
[C---:B------:R-:W-:Y:S01]  /*18980*/  ISETP.GT.AND P3, PT, R12.reuse, R5, PT ;  /* 0x000000050c00720c */ /* 0x040fe20003f64270 */
[----:B------:R-:W-:-:S02]  /*18990*/  VIADD R12, R12, 0xffffffff ;  /* 0xffffffff0c0c7836 */ /* 0x000fc40000000000 */
[----:B------:R-:W-:Y:S01]  /*189a0*/  FADD.FTZ R11, R24, R11 ;  /* 0x0000000b180b7221 */ /* 0x000fe20000010000 */
[----:B------:R-:W2:Y:S01]  /*189b0*/  MUFU.EX2 R177, R177 ;  /* 0x000000b100b17308 */ /* 0x000ea20000000800 */
[----:B0-----:R-:W-:Y:S01]  /*189c0*/  FADD.FTZ R10, R183, R0 ;  /* 0x00000000b70a7221 */ /* 0x001fe20000010000 */
[----:B------:R-:W-:Y:S01]  /*189d0*/  F2FP.BF16.F32.PACK_AB R182, R15, R182 ;  /* 0x000000b60fb6723e */ /* 0x000fe200000010ff */
[----:B------:R-:W-:Y:S01]  /*189e0*/  FADD.FTZ R11, R178, R11 ;  /* 0x0000000bb20b7221 */ /* 0x000fe20000010000 */
[----:B------:R-:W-:Y:S02]  /*189f0*/  F2FP.BF16.F32.PACK_AB R181, R21, R181 ;  /* 0x000000b515b5723e */ /* 0x000fe400000010ff */
[----:B------:R-:W-:Y:S01]  /*18a00*/  F2FP.BF16.F32.PACK_AB R176, R24, R176 ;  /* 0x000000b018b0723e */ /* 0x000fe200000010ff */
[----:B------:R-:W-:Y:S01]  /*18a10*/  FADD.FTZ R11, R28, R11 ;  /* 0x0000000b1c0b7221 */ /* 0x000fe20000010000 */
[----:B------:R-:W0:Y:S01]  /*18a20*/  MUFU.EX2 R25, R25 ;  /* 0x0000001900197308 */ /* 0x000e220000000800 */
[C---:B-1----:R-:W-:Y:S01]  /*18a30*/  FADD.FTZ R10, R32.reuse, R10 ;  /* 0x0000000a200a7221 */ /* 0x042fe20000010000 */
[----:B------:R-:W-:Y:S01]  /*18a40*/  F2FP.BF16.F32.PACK_AB R183, R32, R183 ;  /* 0x000000b720b7723e */ /* 0x000fe200000010ff */
[----:B------:R-:W-:Y:S01]  /*18a50*/  FADD.FTZ R11, R172, R11 ;  /* 0x0000000bac0b7221 */ /* 0x000fe20000010000 */
[----:B------:R-:W-:-:S02]  /*18a60*/  F2FP.BF16.F32.PACK_AB R178, R28, R178 ;  /* 0x000000b21cb2723e */ /* 0x000fc400000010ff */
[C---:B------:R-:W-:Y:S01]  /*18a70*/  F2FP.BF16.F32.PACK_AB R172, R35.reuse, R172 ;  /* 0x000000ac23ac723e */ /* 0x040fe200000010ff */
[----:B------:R-:W-:Y:S01]  /*18a80*/  FADD.FTZ R11, R35, R11 ;  /* 0x0000000b230b7221 */ /* 0x000fe20000010000 */
[----:B------:R-:W-:Y:S01]  /*18a90*/  MUFU.EX2 R179, R179 ;  /* 0x000000b300b37308 */ /* 0x000fe20000000800 */
[----:B--2---:R-:W-:Y:S02]  /*18aa0*/  FADD.FTZ R10, R177, R10 ;  /* 0x0000000ab10a7221 */ /* 0x004fe40000010000 */
[----:B------:R-:W-:Y:S01]  /*18ab0*/  FADD.FTZ R11, R174, R11 ;  /* 0x0000000bae0b7221 */ /* 0x000fe20000010000 */
[----:B------:R-:W-:-:S03]  /*18ac0*/  F2FP.BF16.F32.PACK_AB R174, R36, R174 ;  /* 0x000000ae24ae723e */ /* 0x000fc600000010ff */
[----:B------:R-:W-:Y:S01]  /*18ad0*/  FADD.FTZ R11, R36, R11 ;  /* 0x0000000b240b7221 */ /* 0x000fe20000010000 */
[----:B------:R-:W-:Y:S01]  /*18ae0*/  MUFU.EX2 R29, R29 ;  /* 0x0000001d001d7308 */ /* 0x000fe20000000800 */
[----:B0-----:R-:W-:Y:S02]  /*18af0*/  F2FP.BF16.F32.PACK_AB R177, R25, R177 ;  /* 0x000000b119b1723e */ /* 0x001fe400000010ff */
[----:B------:R-:W-:Y:S01]  /*18b00*/  FADD.FTZ R11, R168, R11 ;  /* 0x0000000ba80b7221 */ /* 0x000fe20000010000 */
[----:B------:R-:W-:-:S03]  /*18b10*/  F2FP.BF16.F32.PACK_AB R168, R37, R168 ;  /* 0x000000a825a8723e */ /* 0x000fc600000010ff */
[----:B------:R-:W-:Y:S01]  /*18b20*/  FADD.FTZ R11, R37, R11 ;  /* 0x0000000b250b7221 */ /* 0x000fe20000010000 */
[----:B------:R-:W-:Y:S03]  /*18b30*/  MUFU.EX2 R173, R173 ;  /* 0x000000ad00ad7308 */ /* 0x000fe60000000800 */
        /* <DEDUP_REMOVED lines=9> */
[----:B------:R-:W-:-:S04]  /*18bd0*/  F2FP.BF16.F32.PACK_AB R166, R41, R166 ;  /* 0x000000a629a6723e */ /* 0x000fc800000010ff */
[----:B------:R-:W-:Y:S08]  /*18be0*/  MUFU.EX2 R27, R27 ;  /* 0x0000001b001b7308 */ /* 0x000ff00000000800 */
[----:B------:R-:W-:Y:S08]  /*18bf0*/  MUFU.EX2 R169, R169 ;  /* 0x000000a900a97308 */ /* 0x000ff00000000800 */
[----:B------:R-:W-:Y:S08]  /*18c00*/  MUFU.EX2 R30, R30 ;  /* 0x0000001e001e7308 */ /* 0x000ff00000000800 */
[----:B------:R-:W-:Y:S08]  /*18c10*/  MUFU.EX2 R171, R171 ;  /* 0x000000ab00ab7308 */ /* 0x000ff00000000800 */
[----:B------:R-:W-:Y:S01]  /*18c20*/  MUFU.EX2 R33, R33 ;  /* 0x0000002100217308 */ /* 0x000fe20000000800 */
[----:B------:R-:W-:-:S02]  /*18c30*/  WARPGROUP.DEPBAR.LE gsb0, 0x0 ;  /* 0x00008000000079c5 */ /* 0x000fc40000010000 */
[----:B------:R-:W-:Y:S01]  /*18c40*/  WARPGROUP.ARRIVE ;  /* 0x00000000000079c5 */ /* 0x000fe20000000000 */
[----:B------:R-:W-:-:S04]  /*18c50*/  FFMA.FTZ R157, R74, R7, -R60 ;  /* 0x000000074a9d7223 */ /* 0x000fc8000001083c */
[----:B------:R-:W-:Y:S01]  /*18c60*/  MUFU.EX2 R165, R165 ;  /* 0x000000a500a57308 */ /* 0x000fe20000000800 */
[----:B------:R-:W-:Y:S07]  /*18c70*/  HGMMA.64x128x16.F32.BF16 R88, R152, gdesc[UR4].tnspB, R88, gsb0 ;  /* 0x41e0000498587df0 */ /* 0x000fee0008001858 */
        /* <DEDUP_REMOVED lines=19> */
[----:B-1----:R-:W-:Y:S01]  /*18db0*/  F2FP.BF16.F32.PACK_AB R159, R79, R78 ;  /* 0x0000004e4f9f723e */ /* 0x002fe200000010ff */
[----:B------:R-:W-:Y:S02]  /*18dc0*/  WARPGROUP.DEPBAR.LE gsb0, 0x0 ;  /* 0x00008000000079c5 */ /* 0x000fe40000010000 */
[----:B------:R0:W-:Y:S04]  /*18dd0*/  @!P1 SYNCS.ARRIVE.TRANS64.RED.A1T0 RZ, [R13+URZ], RZ ;  /* 0x000000ff0dff99a7 */ /* 0x0001e8000810043f */
[----:B------:R-:W1:Y:S01]  /*18de0*/  MUFU.EX2 R53, R53 ;  /* 0x0000003500357308 */ /* 0x000e620000000800 */
[----:B0-----:R-:W-:Y:S01]  /*18df0*/  FADD.FTZ R13, R25, R10 ;  /* 0x0000000a190d7221 */ /* 0x001fe20000010000 */
[----:B------:R0:W-:Y:S01]  /*18e00*/  @!P1 SYNCS.ARRIVE.TRANS64.RED.A1T0 RZ, [R14+URZ], RZ ;  /* 0x000000ff0eff99a7 */ /* 0x0001e2000810043f */
[----:B------:R-:W-:-:S05]  /*18e10*/  FFMA.FTZ R10, R71, R7, -R60 ;  /* 0x00000007470a7223 */ /* 0x000fca000001083c */
[----:B------:R-:W2:Y:S01]  /*18e20*/  MUFU.EX2 R83, R83 ;  /* 0x0000005300537308 */ /* 0x000ea20000000800 */
[----:B------:R-:W-:Y:S01]  /*18e30*/  FADD.FTZ R13, R179, R13 ;  /* 0x0000000db30d7221 */ /* 0x000fe20000010000 */
[----:B------:R-:W-:Y:S01]  /*18e40*/  FFMA.FTZ R60, R85, R7, -R60 ;  /* 0x00000007553c7223 */ /* 0x000fe2000001083c */
[C---:B------:R-:W-:Y:S02]  /*18e50*/  F2FP.BF16.F32.PACK_AB R179, R29.reuse, R179 ;  /* 0x000000b31db3723e */ /* 0x040fe400000010ff */
[----:B------:R-:W-:Y:S01]  /*18e60*/  FADD.FTZ R13, R29, R13 ;  /* 0x0000000d1d0d7221 */ /* 0x000fe20000010000 */
[----:B-1----:R-:W-:Y:S02]  /*18e70*/  F2FP.BF16.F32.PACK_AB R152, R53, R52 ;  /* 0x000000343598723e */ /* 0x002fe400000010ff */
[----:B------:R-:W1:Y:S01]  /*18e80*/  MUFU.EX2 R10, R10 ;  /* 0x0000000a000a7308 */ /* 0x000e620000000800 */
[----:B------:R-:W-:Y:S01]  /*18e90*/  FADD.FTZ R13, R173, R13 ;  /* 0x0000000dad0d7221 */ /* 0x000fe20000010000 */
[----:B------:R-:W-:-:S03]  /*18ea0*/  F2FP.BF16.F32.PACK_AB R173, R31, R173 ;  /* 0x000000ad1fad723e */ /* 0x000fc600000010ff */
[----:B------:R-:W-:-:S03]  /*18eb0*/  FADD.FTZ R13, R31, R13 ;  /* 0x0000000d1f0d7221 */ /* 0x000fc60000010000 */
[----:B------:R-:W-:Y:S01]  /*18ec0*/  MUFU.EX2 R56, R56 ;  /* 0x0000003800387308 */ /* 0x000fe20000000800 */
[----:B------:R-:W-:Y:S01]  /*18ed0*/  FADD.FTZ R13, R175, R13 ;  /* 0x0000000daf0d7221 */ /* 0x000fe20000010000 */
[----:B------:R-:W-:Y:S02]  /*18ee0*/  F2FP.BF16.F32.PACK_AB R175, R27, R175 ;  /* 0x000000af1baf723e */ /* 0x000fe400000010ff */
[----:B--2---:R-:W-:Y:S01]  /*18ef0*/  F2FP.BF16.F32.PACK_AB R153, R83, R82 ;  /* 0x000000525399723e */ /* 0x004fe200000010ff */
[----:B------:R-:W-:-:S03]  /*18f00*/  FADD.FTZ R13, R27, R13 ;  /* 0x0000000d1b0d7221 */ /* 0x000fc60000010000 */
[----:B------:R-:W-:Y:S01]  /*18f10*/  MUFU.EX2 R86, R86 ;  /* 0x0000005600567308 */ /* 0x000fe20000000800 */
[----:B------:R-:W-:Y:S01]  /*18f20*/  FADD.FTZ R13, R169, R13 ;  /* 0x0000000da90d7221 */ /* 0x000fe20000010000 */
[----:B------:R-:W-:-:S03]  /*18f30*/  F2FP.BF16.F32.PACK_AB R169, R30, R169 ;  /* 0x000000a91ea9723e */ /* 0x000fc600000010ff */
[----:B------:R-:W-:-:S03]  /*18f40*/  FADD.FTZ R13, R30, R13 ;  /* 0x0000000d1e0d7221 */ /* 0x000fc60000010000 */
[----:B------:R-:W2:Y:S01]  /*18f50*/  MUFU.EX2 R57, R57 ;  /* 0x0000003900397308 */ /* 0x000ea20000000800 */
[----:B------:R-:W-:Y:S01]  /*18f60*/  FADD.FTZ R13, R171, R13 ;  /* 0x0000000dab0d7221 */ /* 0x000fe20000010000 */
[----:B------:R-:W-:-:S03]  /*18f70*/  F2FP.BF16.F32.PACK_AB R171, R33, R171 ;  /* 0x000000ab21ab723e */ /* 0x000fc600000010ff */
[----:B------:R-:W-:-:S03]  /*18f80*/  FADD.FTZ R13, R33, R13 ;  /* 0x0000000d210d7221 */ /* 0x000fc60000010000 */
[----:B------:R-:W3:Y:S01]  /*18f90*/  MUFU.EX2 R60, R60 ;  /* 0x0000003c003c7308 */ /* 0x000ee20000000800 */
[----:B------:R-:W-:Y:S01]  /*18fa0*/  FADD.FTZ R13, R165, R13 ;  /* 0x0000000da50d7221 */ /* 0x000fe20000010000 */
[----:B------:R-:W-:-:S03]  /*18fb0*/  F2FP.BF16.F32.PACK_AB R165, R6, R165 ;  /* 0x000000a506a5723e */ /* 0x000fc600000010ff */
[----:B0-----:R-:W-:Y:S01]  /*18fc0*/  FADD.FTZ R14, R6, R13 ;  /* 0x0000000d060e7221 */ /* 0x001fe20000010000 */
        /* <DEDUP_REMOVED lines=15> */
[C---:B-1----:R-:W-:Y:S02]  /*190c0*/  F2FP.BF16.F32.PACK_AB R163, R10.reuse, R163 ;  /* 0x000000a30aa3723e */ /* 0x042fe400000010ff */
[----:B------:R-:W-:Y:S01]  /*190d0*/  FADD.FTZ R6, R10, R11 ;  /* 0x0000000b0a067221 */ /* 0x000fe20000010000 */
[----:B------:R-:W-:Y:S01]  /*190e0*/  FADD.FTZ R11, R45, R14 ;  /* 0x0000000e2d0b7221 */ /* 0x000fe20000010000 */
[----:B--2---:R-:W-:Y:S01]  /*190f0*/  F2FP.BF16.F32.PACK_AB R154, R57, R56 ;  /* 0x00000038399a723e */ /* 0x004fe200000010ff */
[----:B------:R-:W-:-:S02]  /*19100*/  IMAD.MOV.U32 R14, RZ, RZ, R187 ;  /* 0x000000ffff0e7224 */ /* 0x000fc400078e00bb */
[----:B------:R-:W-:Y:S01]  /*19110*/  FADD.FTZ R6, R157, R6 ;  /* 0x000000069d067221 */ /* 0x000fe20000010000 */
[----:B------:R-:W-:Y:S01]  /*19120*/  FADD.FTZ R0, R48, R11 ;  /* 0x0000000b30007221 */ /* 0x000fe20000010000 */
[C---:B------:R-:W-:Y:S01]  /*19130*/  F2FP.BF16.F32.PACK_AB R157, R75.reuse, R157 ;  /* 0x0000009d4b9d723e */ /* 0x040fe200000010ff */
[----:B------:R-:W-:Y:S02]  /*19140*/  IMAD.MOV.U32 R10, RZ, RZ, R8 ;  /* 0x000000ffff0a7224 */ /* 0x000fe400078e0008 */
        /* <DEDUP_REMOVED lines=11> */
[----:B------:R-:W-:Y:S02]  /*19200*/  IMAD.MOV.U32 R6, RZ, RZ, R184 ;  /* 0x000000ffff067224 */ /* 0x000fe400078e00b8 */
[----:B------:R-:W-:-:S04]  /*19210*/  FADD.FTZ R11, R86, R11 ;  /* 0x0000000b560b7221 */ /* 0x000fc80000010000 */
[----:B------:R-:W-:Y:S01]  /*19220*/  FADD.FTZ R0, R60, R11 ;  /* 0x0000000b3c007221 */ /* 0x000fe20000010000 */
[----:B------:R-:W-:Y:S01]  /*19230*/  IMAD.MOV.U32 R11, RZ, RZ, R9 ;  /* 0x000000ffff0b7224 */ /* 0x000fe200078e0009 */
[----:B------:R-:W-:Y:S06]  /*19240*/  @P3 BRA `(.L_x_2665) ;  /* 0xffffffc800a43947 */ /* 0x000fec000383ffff */
[----:B------:R-:W-:Y:S05]  /*19250*/  BSYNC B1 ;  /* 0x0000000000017941 */ /* 0x000fea0003800000 */
.L_x_2654:
[----:B------:R-:W-:Y:S05]  /*19260*/  BSYNC B0 ;  /* 0x0000000000007941 */ /* 0x000fea0003800000 */
.L_x_2653:
[----:B------:R-:W-:Y:S01]  /*19270*/  ISETP.GE.AND P2, PT, R12, R199, PT ;  /* 0x000000c70c00720c */ /* 0x000fe20003f46270 */
[----:B------:R-:W-:-:S12]  /*19280*/  BSSY B0, `(.L_x_2666) ;  /* 0x00002ca000007945 */ /* 0x000fd80003800000 */
[----:B------:R-:W-:Y:S05]  /*19290*/  @!P2 BRA `(.L_x_2667) ;  /* 0x0000002c0020a947 */ /* 0x000fea0003800000 */
[----:B------:R-:W-:Y:S02]  /*192a0*/  IMAD.MOV.U32 R10, RZ, RZ, R8 ;  /* 0x000000ffff0a7224 */ /* 0x000fe400078e0008 */
[----:B------:R-:W-:Y:S02]  /*192b0*/  IMAD.MOV.U32 R5, RZ, RZ, R9 ;  /* 0x000000ffff057224 */ /* 0x000fe400078e0009 */
[----:B------:R-:W-:Y:S02]  /*192c0*/  IMAD.MOV.U32 R11, RZ, RZ, R187 ;  /* 0x000000ffff0b7224 */ /* 0x000fe400078e00bb */
[----:B------:R-:W-:-:S07]  /*192d0*/  IMAD.MOV.U32 R6, RZ, RZ, R184 ;  /* 0x000000ffff067224 */ /* 0x000fce00078e00b8 */
.L_x_2678:
        /* <DEDUP_REMOVED lines=8> */
.L_x_2668:
[----:B------:R-:W-:Y:S01]  /*19360*/  IMAD R8, R184, 0x8, R2 ;  /* 0x00000008b8087824 */ /* 0x000fe200078e0202 */
[----:B------:R-:W-:-:S04]  /*19370*/  SHF.L.U32 R9, R187, 0x1f, RZ ;  /* 0x0000001fbb097819 */ /* 0x000fc800000006ff */
[----:B------:R0:W1:Y:S01]  /*19380*/  SYNCS.PHASECHK.TRANS64.TRYWAIT P2, [R8+URZ+0x34830], R9 ;  /* 0x03483009080075a7 */ /* 0x000062000804017f */
[----:B------:R-:W-:Y:S05]  /*19390*/  @!P0 BRA `(.L_x_2669) ;  /* 0x0000000000048947 */ /* 0x000fea0003800000 */
[----:B------:R-:W-:Y:S01]  /*193a0*/  BPT.TRAP 0x1 ;  /* 0x000000040000795c */ /* 0x000fe20000300000 */
.L_x_2669:
[----:B------:R-:W-:Y:S01]  /*193b0*/  IMAD R7, R184, 0xc00, R4 ;  /* 0x00000c00b8077824 */ /* 0x000fe200078e0204 */
[----:B------:R-:W-:Y:S03]  /*193c0*/  BSSY B1, `(.L_x_2670) ;  /* 0x0000006000017945 */ /* 0x000fe60003800000 */
[C---:B------:R-:W-:Y:S02]  /*193d0*/  VIADD R14, R7.reuse, 0x2 ;  /* 0x00000002070e7836 */ /* 0x040fe40000000000 */
[----:B------:R-:W-:Y:S01]  /*193e0*/  VIADD R21, R7, 0x4 ;  /* 0x0000000407157836 */ /* 0x000fe20000000000 */
[----:B-1----:R-:W-:Y:S06]  /*193f0*/  @P2 BRA `(.L_x_2671) ;  /* 0x0000000000082947 */ /* 0x002fec0003800000 */
[----:B------:R-:W1:Y:S02]  /*19400*/  SYNCS.PHASECHK.TRANS64.TRYWAIT P2, [R8+URZ+0x34830], R9 ;  /* 0x03483009080075a7 */ /* 0x000e64000804017f */
[----:B-1----:R-:W-:Y:S05]  /*19410*/  @!P2 BRA `(.L_x_2672) ;  /* 0x000000fc0008a947 */ /* 0x002fea0003800000 */
.L_x_2671:
[----:B------:R-:W-:Y:S05]  /*19420*/  BSYNC B1 ;  /* 0x0000000000017941 */ /* 0x000fea0003800000 */
.L_x_2670:
[----:B01----:R-:W-:Y:S01]  /*19430*/  IMAD.MOV.U32 R8, RZ, RZ, R7 ;  /* 0x000000ffff087224 */ /* 0x003fe200078e0007 */
[----:B------:R0:W-:Y:S01]  /*19440*/  STL.64 [R1+0xa0], R10 ;  /* 0x0000a00a01007387 */ /* 0x0001e20000100a00 */
[----:B------:R-:W-:-:S03]  /*19450*/  IMAD.MOV.U32 R9, RZ, RZ, 0x40000040 ;  /* 0x40000040ff097424 */ /* 0x000fc600078e00ff */
[----:B------:R-:W-:Y:S02]  /*19460*/  R2UR UR54, R8 ;  /* 0x00000000083672ca */ /* 0x000fe400000e0000 */
        /* <DEDUP_REMOVED lines=82> */
[----:B------:R-:W-:Y:S02]  /*19990*/  R2UR UR7, R9 ;  /* 0x00000000090772ca */ /* 0x000fe400000e0000 */
[----:B------:R-:W4:Y:S01]  /*199a0*/  LDL.64 R8, [R1+0x38] ;  /* 0x0000380001087983 */ /* 0x000f220000100a00 */
[----:B------:R-:W-:Y:S01]  /*199b0*/  IMAD.MOV.U32 R15, RZ, RZ, 0x40000040 ;  /* 0x40000040ff0f7424 */ /* 0x000fe200078e00ff */
[----:B------:R-:W-:Y:S02]  /*199c0*/  R2UR UR50, R14 ;  /* 0x000000000e3272ca */ /* 0x000fe400000e0000 */
[----:B0-----:R-:W3:Y:S01]  /*199d0*/  LDL.64 R2, [R1+0x20] ;  /* 0x0000200001027983 */ /* 0x001ee20000100a00 */
[----:B------:R-:W-:Y:S01]  /*199e0*/  VIADD R14, R7, 0x6 ;  /* 0x00000006070e7836 */ /* 0x000fe20000000000 */
        /* <DEDUP_REMOVED lines=8> */
[----:B------:R-:W-:-:S02]  /*19a70*/  R2UR UR31, R21 ;  /* 0x00000000151f72ca */ /* 0x000fc400000e0000 */
[----:B------:R-:W-:Y:S01]  /*19a80*/  R2UR UR22, R14 ;  /* 0x000000000e1672ca */ /* 0x000fe200000e0000 */
[----:B------:R-:W-:Y:S01]  /*19a90*/  VIADD R14, R7, 0x802 ;  /* 0x00000802070e7836 */ /* 0x000fe20000000000 */
[C---:B------:R-:W-:Y:S01]  /*19aa0*/  R2UR UR23, R15.reuse ;  /* 0x000000000f1772ca */ /* 0x040fe200000e0000 */
[----:B------:R-:W-:Y:S02]  /*19ab0*/  WARPGROUP.DEPBAR.LE gsb0, 0x0 ;  /* 0x00008000000079c5 */ /* 0x000fe40000010000 */
[----:B------:R-:W-:Y:S01]  /*19ac0*/  WARPGROUP.ARRIVE ;  /* 0x00000000000079c5 */ /* 0x000fe20000000000 */
[C---:B------:R-:W-:Y:S02]  /*19ad0*/  R2UR UR11, R15.reuse ;  /* 0x000000000f0b72ca */ /* 0x040fe400000e0000 */
[----:B------:R-:W-:Y:S02]  /*19ae0*/  R2UR UR39, R15 ;  /* 0x000000000f2772ca */ /* 0x000fe400000e0000 */
[----:B------:R-:W-:Y:S01]  /*19af0*/  R2UR UR18, R20 ;  /* 0x00000000141272ca */ /* 0x000fe200000e0000 */
[----:B------:R-:W-:Y:S01]  /*19b00*/  HGMMA.64x128x16.F32.BF16 R24, gdesc[UR48], R24, gsb0 ;  /* 0x01e00000301879f0 */ /* 0x000fe20008001818 */
[----:B------:R-:W-:-:S02]  /*19b10*/  R2UR UR19, R21 ;  /* 0x00000000151372ca */ /* 0x000fc400000e0000 */
[----:B------:R-:W-:Y:S01]  /*19b20*/  R2UR UR10, R14 ;  /* 0x000000000e0a72ca */ /* 0x000fe200000e0000 */
[----:B------:R-:W-:Y:S02]  /*19b30*/  WARPGROUP.DEPBAR.LE gsb0, 0x0 ;  /* 0x00008000000079c5 */ /* 0x000fe40000010000 */
[----:B------:R-:W-:Y:S01]  /*19b40*/  WARPGROUP.ARRIVE ;  /* 0x00000000000079c5 */ /* 0x000fe20000000000 */
[----:B------:R-:W3:Y:S01]  /*19b50*/  LDL.64 R20, [R1+0x8] ;  /* 0x0000080001147983 */ /* 0x000ee20000100a00 */
[----:B------:R-:W-:-:S04]  /*19b60*/  VIADD R14, R7, 0x806 ;  /* 0x00000806070e7836 */ /* 0x000fc80000000000 */
[----:B------:R-:W-:Y:S01]  /*19b70*/  HGMMA.64x128x16.F32.BF16 R24, gdesc[UR44], R24, gsb0 ;  /* 0x01e000002c1879f0 */ /* 0x000fe20008001818 */
[----:B----4-:R-:W-:Y:S02]  /*19b80*/  R2UR UR32, R8 ;  /* 0x00000000082072ca */ /* 0x010fe400000e0000 */
[----:B------:R-:W-:Y:S02]  /*19b90*/  R2UR UR33, R9 ;  /* 0x00000000092172ca */ /* 0x000fe400000e0000 */
[----:B--2---:R-:W-:Y:S01]  /*19ba0*/  R2UR UR28, R10 ;  /* 0x000000000a1c72ca */ /* 0x004fe200000e0000 */
[----:B------:R-:W2:Y:S01]  /*19bb0*/  LDL.64 R8, [R1] ;  /* 0x0000000001087983 */ /* 0x000ea20000100a00 */
[----:B------:R-:W-:Y:S02]  /*19bc0*/  WARPGROUP.DEPBAR.LE gsb0, 0x0 ;  /* 0x00008000000079c5 */ /* 0x000fe40000010000 */
[----:B------:R-:W-:-:S07]  /*19bd0*/  WARPGROUP.ARRIVE ;  /* 0x00000000000079c5 */ /* 0x000fce0000000000 */
[----:B------:R-:W-:Y:S01]  /*19be0*/  HGMMA.64x128x16.F32.BF16 R24, gdesc[UR32], R24, gsb0 ;  /* 0x01e00000201879f0 */ /* 0x000fe20008001818 */
[----:B------:R-:W-:Y:S02]  /*19bf0*/  R2UR UR29, R11 ;  /* 0x000000000b1d72ca */ /* 0x000fe400000e0000 */
[----:B------:R-:W-:Y:S02]  /*19c00*/  R2UR UR38, R14 ;  /* 0x000000000e2672ca */ /* 0x000fe400000e0000 */
[----:B------:R-:W4:Y:S01]  /*19c10*/  LDL.64 R14, [R1+0x10] ;  /* 0x00001000010e7983 */ /* 0x000f220000100a00 */
[----:B---3--:R-:W-:Y:S02]  /*19c20*/  R2UR UR24, R4 ;  /* 0x00000000041872ca */ /* 0x008fe400000e0000 */
[----:B------:R-:W-:Y:S01]  /*19c30*/  R2UR UR25, R5 ;  /* 0x00000000051972ca */ /* 0x000fe200000e0000 */
[----:B------:R0:W5:Y:S01]  /*19c40*/  LDL.LU.64 R10, [R1+0xa0] ;  /* 0x0000a000010a7983 */ /* 0x0001620000300a00 */
[----:B------:R-:W-:-:S02]  /*19c50*/  R2UR UR20, R2 ;  /* 0x00000000021472ca */ /* 0x000fc400000e0000 */
[----:B------:R-:W-:Y:S01]  /*19c60*/  R2UR UR21, R3 ;  /* 0x00000000031572ca */ /* 0x000fe200000e0000 */
[----:B------:R0:W5:Y:S04]  /*19c70*/  LDL.LU.64 R4, [R1+0x98] ;  /* 0x0000980001047983 */ /* 0x0001680000300a00 */
[----:B------:R0:W5:Y:S01]  /*19c80*/  LDL.LU.64 R2, [R1+0x90] ;  /* 0x0000900001027983 */ /* 0x0001620000300a00 */
[----:B------:R-:W-:Y:S02]  /*19c90*/  WARPGROUP.DEPBAR.LE gsb0, 0x0 ;  /* 0x00008000000079c5 */ /* 0x000fe40000010000 */
[----:B------:R-:W-:-:S06]  /*19ca0*/  WARPGROUP.ARRIVE ;  /* 0x00000000000079c5 */ /* 0x000fcc0000000000 */
[----:B------:R-:W-:Y:S03]  /*19cb0*/  HGMMA.64x128x16.F32.BF16 R24, gdesc[UR28], R24, gsb0 ;  /* 0x01e000001c1879f0 */ /* 0x000fe60008001818 */
[----:B------:R-:W-:Y:S02]  /*19cc0*/  WARPGROUP.DEPBAR.LE gsb0, 0x0 ;  /* 0x00008000000079c5 */ /* 0x000fe40000010000 */
[----:B------:R-:W-:-:S07]  /*19cd0*/  WARPGROUP.ARRIVE ;  /* 0x00000000000079c5 */ /* 0x000fce0000000000 */
[----:B------:R-:W-:Y:S01]  /*19ce0*/  HGMMA.64x128x16.F32.BF16 R24, gdesc[UR24], R24, gsb0 ;  /* 0x01e00000181879f0 */ /* 0x000fe20008001818 */
[----:B----4-:R-:W-:Y:S02]  /*19cf0*/  R2UR UR16, R14 ;  /* 0x000000000e1072ca */ /* 0x010fe400000e0000 */
[----:B------:R-:W-:Y:S01]  /*19d00*/  R2UR UR17, R15 ;  /* 0x000000000f1172ca */ /* 0x000fe200000e0000 */
[----:B------:R-:W-:Y:S02]  /*19d10*/  WARPGROUP.DEPBAR.LE gsb0, 0x0 ;  /* 0x00008000000079c5 */ /* 0x000fe40000010000 */
[----:B------:R-:W-:-:S06]  /*19d20*/  WARPGROUP.ARRIVE ;  /* 0x00000000000079c5 */ /* 0x000fcc0000000000 */
        /* <DEDUP_REMOVED lines=25> */
.L_x_2673:
[----:B-----5:R-:W-:Y:S01]  /*19ec0*/  SHF.L.U32 R7, R11, 0x1f, RZ ;  /* 0x0000001f0b077819 */ /* 0x020fe200000006ff */
[----:B------:R-:W-:-:S04]  /*19ed0*/  IMAD R11, R6, 0x8, R2 ;  /* 0x00000008060b7824 */ /* 0x000fc800078e0202 */
[----:B------:R0:W1:Y:S01]  /*19ee0*/  SYNCS.PHASECHK.TRANS64.TRYWAIT P2, [R11+URZ+0x34850], R7 ;  /* 0x034850070b0075a7 */ /* 0x000062000804017f */
[----:B------:R-:W-:Y:S05]  /*19ef0*/  @!P0 BRA `(.L_x_2674) ;  /* 0x0000000000048947 */ /* 0x000fea0003800000 */
[----:B------:R-:W-:Y:S01]  /*19f00*/  BPT.TRAP 0x1 ;  /* 0x000000040000795c */ /* 0x000fe20000300000 */
.L_x_2674:
[----:B------:R-:W-:Y:S04]  /*19f10*/  BSSY B1, `(.L_x_2675) ;  /* 0x0000004000017945 */ /* 0x000fe80003800000 */
[----:B-1----:R-:W-:Y:S05]  /*19f20*/  @P2 BRA `(.L_x_2676) ;  /* 0x0000000000082947 */ /* 0x002fea0003800000 */
[----:B------:R-:W1:Y:S02]  /*19f30*/  SYNCS.PHASECHK.TRANS64.TRYWAIT P2, [R11+URZ+0x34850], R7 ;  /* 0x034850070b0075a7 */ /* 0x000e64000804017f */
[----:B-1----:R-:W-:Y:S05]  /*19f40*/  @!P2 BRA `(.L_x_2677) ;  /* 0x000000f00050a947 */ /* 0x002fea0003800000 */
.L_x_2676:
[----:B------:R-:W-:Y:S05]  /*19f50*/  BSYNC B1 ;  /* 0x0000000000017941 */ /* 0x000fea0003800000 */
.L_x_2675:
        /* <DEDUP_REMOVED lines=52> */
[----:B------:R-:W-:Y:S01]  /*1a2a0*/  ULDC UR4, c[0x0][0x988] ;  /* 0x0002620000047ab9 */ /* 0x000fe20000000800 */
        /* <DEDUP_REMOVED lines=8> */
[----:B------:R-:W-:-:S02]  /*1a330*/  VIADD R40, R6, 0x280 ;  /* 0x0000028006287836 */ /* 0x000fc40000000000 */
[----:B------:R-:W-:Y:S01]  /*1a340*/  FMUL.FTZ R78, R78, UR58 ;  /* 0x0000003a4e4e7c20 */ /* 0x000fe20008410000 */
[----:B------:R-:W-:Y:S02]  /*1a350*/  IMAD.MOV.U32 R41, RZ, RZ, 0x40000040 ;  /* 0x40000040ff297424 */ /* 0x000fe400078e00ff */
[----:B------:R-:W-:Y:S01]  /*1a360*/  FMUL.FTZ R79, R79, UR58 ;  /* 0x0000003a4f4f7c20 */ /* 0x000fe20008410000 */
[----:B------:R-:W-:Y:S01]  /*1a370*/  FMUL.FTZ R82, R82, UR58 ;  /* 0x0000003a52527c20 */ /* 0x000fe20008410000 */
[----:B------:R-:W-:Y:S01]  /*1a380*/  FMUL.FTZ R83, R83, UR58 ;  /* 0x0000003a53537c20 */ /* 0x000fe20008410000 */
[----:B------:R-:W-:Y:S01]  /*1a390*/  MUFU.TANH R38, R38 ;  /* 0x0000002600267308 */ /* 0x000fe20000002400 */
[----:B------:R-:W-:Y:S01]  /*1a3a0*/  FMUL.FTZ R84, R86, UR58 ;  /* 0x0000003a56547c20 */ /* 0x000fe20008410000 */
[----:B------:R-:W-:Y:S01]  /*1a3b0*/  @!P1 IMAD R13, R13, 0x8, R2 ;  /* 0x000000080d0d9824 */ /* 0x000fe200078e0202 */
[----:B------:R-:W-:Y:S01]  /*1a3c0*/  ISETP.GT.AND P2, PT, R12, R199, PT ;  /* 0x000000c70c00720c */ /* 0x000fe20003f44270 */
[----:B------:R-:W-:-:S02]  /*1a3d0*/  @!P1 VIADD R11, R11, 0x34860 ;  /* 0x000348600b0b9836 */ /* 0x000fc40000000000 */
[----:B------:R-:W-:Y:S02]  /*1a3e0*/  @!P1 VIADD R13, R13, 0x34840 ;  /* 0x000348400d0d9836 */ /* 0x000fe40000000000 */
[----:B------:R-:W-:Y:S01]  /*1a3f0*/  MUFU.TANH R49, R49 ;  /* 0x0000003100317308 */ /* 0x000fe20000002400 */
[----:B------:R-:W-:Y:S01]  /*1a400*/  @!P1 PRMT R11, RZ, 0x654, R11 ;  /* 0x00000654ff0b9816 */ /* 0x000fe2000000000b */
        /* <DEDUP_REMOVED lines=47> */
[----:B------:R-:W-:Y:S01]  /*1a700*/  MUFU.TANH R84, R84 ;  /* 0x0000005400547308 */ /* 0x000fe20000002400 */
[----:B------:R-:W-:Y:S02]  /*1a710*/  WARPGROUP.DEPBAR.LE gsb0, 0x0 ;  /* 0x00008000000079c5 */ /* 0x000fe40000010000 */
        /* <DEDUP_REMOVED lines=28> */
[----:B------:R-:W-:Y:S01]  /*1a8e0*/  R2UR UR7, R9 ;  /* 0x00000000090772ca */ /* 0x000fe200000e0000 */
[----:B------:R-:W-:Y:S01]  /*1a8f0*/  FMUL.FTZ R85, R87, UR58 ;  /* 0x0000003a57557c20 */ /* 0x000fe20008410000 */
[----:B------:R-:W-:-:S03]  /*1a900*/  FMNMX.FTZ R7, R20, R7, !PT ;  /* 0x0000000714077209 */ /* 0x000fc60007810000 */
[----:B------:R-:W0:Y:S01]  /*1a910*/  MUFU.TANH R44, R44 ;  /* 0x0000002c002c7308 */ /* 0x000e220000002400 */
[----:B-1----:R-:W-:-:S04]  /*1a920*/  FMNMX.FTZ R7, R24, R7, !PT ;  /* 0x0000000718077209 */ /* 0x002fc80007810000 */
[----:B------:R-:W-:-:S03]  /*1a930*/  FMNMX.FTZ R7, R27, R7, !PT ;  /* 0x000000071b077209 */ /* 0x000fc60007810000 */
[----:B------:R-:W1:Y:S01]  /*1a940*/  MUFU.TANH R47, R47 ;  /* 0x0000002f002f7308 */ /* 0x000e620000002400 */
[----:B------:R-:W-:-:S04]  /*1a950*/  FMNMX.FTZ R7, R29, R7, !PT ;  /* 0x000000071d077209 */ /* 0x000fc80007810000 */
[----:B------:R-:W-:-:S03]  /*1a960*/  FMNMX.FTZ R7, R30, R7, !PT ;  /* 0x000000071e077209 */ /* 0x000fc60007810000 */
[----:B------:R-:W3:Y:S01]  /*1a970*/  MUFU.TANH R51, R51 ;  /* 0x0000003300337308 */ /* 0x000ee20000002400 */
[----:B------:R-:W-:-:S04]  /*1a980*/  FMNMX.FTZ R7, R33, R7, !PT ;  /* 0x0000000721077209 */ /* 0x000fc80007810000 */
[----:B------:R-:W-:-:S03]  /*1a990*/  FMNMX.FTZ R7, R35, R7, !PT ;  /* 0x0000000723077209 */ /* 0x000fc60007810000 */
[----:B------:R-:W4:Y:S01]  /*1a9a0*/  MUFU.TANH R55, R55 ;  /* 0x0000003700377308 */ /* 0x000f220000002400 */
[----:B------:R-:W-:-:S04]  /*1a9b0*/  FMNMX.FTZ R7, R37, R7, !PT ;  /* 0x0000000725077209 */ /* 0x000fc80007810000 */
[----:B------:R-:W-:-:S03]  /*1a9c0*/  FMNMX.FTZ R7, R38, R7, !PT ;  /* 0x0000000726077209 */ /* 0x000fc60007810000 */
[----:B------:R-:W5:Y:S01]  /*1a9d0*/  MUFU.TANH R62, R62 ;  /* 0x0000003e003e7308 */ /* 0x000f620000002400 */
[----:B--2---:R-:W-:-:S04]  /*1a9e0*/  FMNMX.FTZ R7, R43, R7, !PT ;  /* 0x000000072b077209 */ /* 0x004fc80007810000 */
[----:B0-----:R-:W-:-:S03]  /*1a9f0*/  FMNMX.FTZ R7, R44, R7, !PT ;  /* 0x000000072c077209 */ /* 0x001fc60007810000 */
[----:B------:R-:W0:Y:S01]  /*1aa00*/  MUFU.TANH R65, R65 ;  /* 0x0000004100417308 */ /* 0x000e220000002400 */
[----:B-1----:R-:W-:-:S04]  /*1aa10*/  FMNMX.FTZ R7, R47, R7, !PT ;  /* 0x000000072f077209 */ /* 0x002fc80007810000 */
[----:B------:R-:W-:-:S03]  /*1aa20*/  FMNMX.FTZ R7, R49, R7, !PT ;  /* 0x0000000731077209 */ /* 0x000fc60007810000 */
[----:B------:R-:W1:Y:S01]  /*1aa30*/  MUFU.TANH R69, R69 ;  /* 0x0000004500457308 */ /* 0x000e620000002400 */
[----:B---3--:R-:W-:-:S04]  /*1aa40*/  FMNMX.FTZ R7, R51, R7, !PT ;  /* 0x0000000733077209 */ /* 0x008fc80007810000 */
[----:B------:R-:W-:-:S03]  /*1aa50*/  FMNMX.FTZ R7, R53, R7, !PT ;  /* 0x0000000735077209 */ /* 0x000fc60007810000 */
[----:B------:R-:W2:Y:S01]  /*1aa60*/  MUFU.TANH R73, R73 ;  /* 0x0000004900497308 */ /* 0x000ea20000002400 */
[----:B----4-:R-:W-:-:S04]  /*1aa70*/  FMNMX.FTZ R7, R55, R7, !PT ;  /* 0x0000000737077209 */ /* 0x010fc80007810000 */
[----:B------:R-:W-:-:S03]  /*1aa80*/  FMNMX.FTZ R7, R57, R7, !PT ;  /* 0x0000000739077209 */ /* 0x000fc60007810000 */
[----:B------:R-:W3:Y:S01]  /*1aa90*/  MUFU.TANH R77, R77 ;  /* 0x0000004d004d7308 */ /* 0x000ee20000002400 */
[----:B------:R-:W-:-:S04]  /*1aaa0*/  FMNMX.FTZ R7, R58, R7, !PT ;  /* 0x000000073a077209 */ /* 0x000fc80007810000 */
[----:B------:R-:W-:-:S03]  /*1aab0*/  FMNMX.FTZ R7, R60, R7, !PT ;  /* 0x000000073c077209 */ /* 0x000fc60007810000 */
[----:B------:R-:W4:Y:S01]  /*1aac0*/  MUFU.TANH R80, R80 ;  /* 0x0000005000507308 */ /* 0x000f220000002400 */
[----:B------:R-:W-:-:S04]  /*1aad0*/  FMNMX.FTZ R7, R61, R7, !PT ;  /* 0x000000073d077209 */ /* 0x000fc80007810000 */
[----:B-----5:R-:W-:-:S03]  /*1aae0*/  FMNMX.FTZ R7, R62, R7, !PT ;  /* 0x000000073e077209 */ /* 0x020fc60007810000 */
[----:B------:R-:W5:Y:S01]  /*1aaf0*/  MUFU.TANH R28, R28 ;  /* 0x0000001c001c7308 */ /* 0x000f620000002400 */
[----:B------:R-:W-:-:S04]  /*1ab00*/  FMNMX.FTZ R7, R64, R7, !PT ;  /* 0x0000000740077209 */ /* 0x000fc80007810000 */
[----:B0-----:R-:W-:-:S03]  /*1ab10*/  FMNMX.FTZ R7, R65, R7, !PT ;  /* 0x0000000741077209 */ /* 0x001fc60007810000 */
[----:B------:R-:W0:Y:S01]  /*1ab20*/  MUFU.TANH R34, R34 ;  /* 0x0000002200227308 */ /* 0x000e220000002400 */
[----:B------:R-:W-:-:S04]  /*1ab30*/  FMNMX.FTZ R7, R68, R7, !PT ;  /* 0x0000000744077209 */ /* 0x000fc80007810000 */
[----:B-1----:R-:W-:-:S03]  /*1ab40*/  FMNMX.FTZ R7, R69, R7, !PT ;  /* 0x0000000745077209 */ /* 0x002fc60007810000 */
[----:B------:R-:W-:Y:S01]  /*1ab50*/  MUFU.TANH R39, R39 ;  /* 0x0000002700277308 */ /* 0x000fe20000002400 */
[----:B------:R-:W-:-:S04]  /*1ab60*/  FMNMX.FTZ R7, R72, R7, !PT ;  /* 0x0000000748077209 */ /* 0x000fc80007810000 */
[----:B--2---:R-:W-:-:S03]  /*1ab70*/  FMNMX.FTZ R7, R73, R7, !PT ;  /* 0x0000000749077209 */ /* 0x004fc60007810000 */
[----:B------:R-:W-:Y:S01]  /*1ab80*/  MUFU.TANH R45, R45 ;  /* 0x0000002d002d7308 */ /* 0x000fe20000002400 */
[----:B---3--:R-:W-:-:S04]  /*1ab90*/  FMNMX.FTZ R7, R77, R7, !PT ;  /* 0x000000074d077209 */ /* 0x008fc80007810000 */
[----:B------:R-:W-:Y:S01]  /*1aba0*/  FMNMX.FTZ R7, R81, R7, !PT ;  /* 0x0000000751077209 */ /* 0x000fe20007810000 */
[----:B------:R-:W-:Y:S02]  /*1abb0*/  WARPGROUP.DEPBAR.LE gsb0, 0x0 ;  /* 0x00008000000079c5 */ /* 0x000fe40000010000 */
[----:B------:R-:W-:Y:S01]  /*1abc0*/  WARPGROUP.ARRIVE ;  /* 0x00000000000079c5 */ /* 0x000fe20000000000 */
[----:B------:R-:W-:Y:S01]  /*1abd0*/  FMNMX.FTZ R7, R76, R7, !PT ;  /* 0x000000074c077209 */ /* 0x000fe20007810000 */
[----:B------:R-:W-:Y:S03]  /*1abe0*/  MUFU.TANH R48, R48 ;  /* 0x0000003000307308 */ /* 0x000fe60000002400 */
[----:B----4-:R-:W-:Y:S01]  /*1abf0*/  FMNMX.FTZ R9, R80, R7, !PT ;  /* 0x0000000750097209 */ /* 0x010fe20007810000 */
[----:B------:R-:W-:Y:S01]  /*1ac00*/  HGMMA.64x128x16.F32.BF16 R88, R164, gdesc[UR4].tnspB, R88, gsb0 ;  /* 0x41e00004a4587df0 */ /* 0x000fe20008001858 */
[----:B------:R-:W-:-:S02]  /*1ac10*/  R2UR UR6, R40 ;  /* 0x00000000280672ca */ /* 0x000fc400000e0000 */
[----:B------:R-:W-:Y:S01]  /*1ac20*/  R2UR UR7, R41 ;  /* 0x00000000290772ca */ /* 0x000fe200000e0000 */
[----:B------:R-:W1:Y:S01]  /*1ac30*/  SHFL.BFLY PT, R7, R9, 0x2, 0x1f ;  /* 0x0c401f0009077f89 */ /* 0x000e6200000e0000 */
[----:B------:R-:W-:Y:S08]  /*1ac40*/  MUFU.TANH R52, R52 ;  /* 0x0000003400347308 */ /* 0x000ff00000002400 */
[----:B------:R-:W-:Y:S08]  /*1ac50*/  MUFU.TANH R56, R56 ;  /* 0x0000003800387308 */ /* 0x000ff00000002400 */
[----:B------:R-:W-:Y:S01]  /*1ac60*/  MUFU.TANH R59, R59 ;  /* 0x0000003b003b7308 */ /* 0x000fe20000002400 */
[----:B-1----:R-:W-:-:S07]  /*1ac70*/  FMNMX.FTZ R9, R9, R7, !PT ;  /* 0x0000000709097209 */ /* 0x002fce0007810000 */
[----:B------:R-:W-:Y:S01]  /*1ac80*/  MUFU.TANH R85, R85 ;  /* 0x0000005500557308 */ /* 0x000fe20000002400 */
[----:B------:R-:W1:Y:S02]  /*1ac90*/  SHFL.BFLY PT, R7, R9, 0x1, 0x1f ;  /* 0x0c201f0009077f89 */ /* 0x000e6400000e0000 */
[----:B-1----:R-:W-:Y:S01]  /*1aca0*/  FMNMX.FTZ R9, R9, R7, !PT ;  /* 0x0000000709097209 */ /* 0x002fe20007810000 */
[----:B------:R-:W-:-:S04]  /*1acb0*/  IMAD.U32 R7, RZ, RZ, UR4 ;  /* 0x00000004ff077e24 */ /* 0x000fc8000f8e00ff */
[----:B------:R-:W-:-:S04]  /*1acc0*/  FADD.FTZ R5, -R9, R5 ;  /* 0x0000000509057221 */ /* 0x000fc80000010100 */
[----:B------:R-:W-:-:S04]  /*1acd0*/  FMUL.FTZ R5, R5, R7 ;  /* 0x0000000705057220 */ /* 0x000fc80000410000 */
[----:B------:R1:W-:Y:S02]  /*1ace0*/  MUFU.EX2 R26, R5 ;  /* 0x00000005001a7308 */ /* 0x0003e40000000800 */
[----:B-1----:R-:W-:-:S04]  /*1acf0*/  FMNMX.FTZ R5, R14, R10, !PT ;  /* 0x0000000a0e057209 */ /* 0x002fc80007810000 */
[----:B------:R-:W-:-:S04]  /*1ad00*/  FMNMX.FTZ R5, R15, R5, !PT ;  /* 0x000000050f057209 */ /* 0x000fc80007810000 */
[----:B------:R-:W-:Y:S01]  /*1ad10*/  FMNMX.FTZ R5, R21, R5, !PT ;  /* 0x0000000515057209 */ /* 0x000fe20007810000 */
[----:B------:R-:W-:Y:S02]  /*1ad20*/  WARPGROUP.DEPBAR.LE gsb0, 0x0 ;  /* 0x00008000000079c5 */ /* 0x000fe40000010000 */
[----:B------:R-:W-:Y:S01]  /*1ad30*/  FMUL.FTZ R166, R9, R7 ;  /* 0x0000000709a67220 */ /* 0x000fe20000410000 */
[----:B------:R-:W-:-:S03]  /*1ad40*/  WARPGROUP.ARRIVE ;  /* 0x00000000000079c5 */ /* 0x000fc60000000000 */
[--C-:B------:R-:W-:Y:S01]  /*1ad50*/  FFMA.FTZ R180, R8, R7, -R166.reuse ;  /* 0x0000000708b47223 */ /* 0x100fe200000108a6 */
[----:B------:R-:W-:Y:S01]  /*1ad60*/  FMNMX.FTZ R8, R25, R5, !PT ;  /* 0x0000000519087209 */ /* 0x000fe20007810000 */
[-CC-:B------:R-:W-:Y:S01]  /*1ad70*/  FFMA.FTZ R86, R20, R7.reuse, -R166.reuse ;  /* 0x0000000714567223 */ /* 0x180fe200000108a6 */
[----:B------:R-:W-:Y:S01]  /*1ad80*/  HGMMA.64x128x16.F32.BF16 R88, R160, gdesc[UR4].tnspB, R88, gsb0 ;  /* 0x41e00004a0587df0 */ /* 0x000fe20008001858 */
[-CC-:B------:R-:W-:Y:S01]  /*1ad90*/  FFMA.FTZ R182, R24, R7.reuse, -R166.reuse ;  /* 0x0000000718b67223 */ /* 0x180fe200000108a6 */
[----:B-----5:R-:W-:Y:S01]  /*1ada0*/  FMNMX.FTZ R8, R28, R8, !PT ;  /* 0x000000081c087209 */ /* 0x020fe20007810000 */
[----:B------:R-:W1:Y:S01]  /*1adb0*/  MUFU.EX2 R180, R180 ;  /* 0x000000b400b47308 */ /* 0x000e620000000800 */
[-CC-:B------:R-:W-:Y:S01]  /*1adc0*/  FFMA.FTZ R164, R27, R7.reuse, -R166.reuse ;  /* 0x000000071ba47223 */ /* 0x180fe200000108a6 */
[-CC-:B------:R-:W-:Y:S01]  /*1add0*/  FFMA.FTZ R176, R29, R7.reuse, -R166.reuse ;  /* 0x000000071db07223 */ /* 0x180fe200000108a6 */
[----:B------:R-:W-:Y:S01]  /*1ade0*/  FMNMX.FTZ R8, R31, R8, !PT ;  /* 0x000000081f087209 */ /* 0x000fe20007810000 */
[-CC-:B------:R-:W-:Y:S01]  /*1adf0*/  FFMA.FTZ R30, R30, R7.reuse, -R166.reuse ;  /* 0x000000071e1e7223 */ /* 0x180fe200000108a6 */
[-CC-:B------:R-:W-:Y:S01]  /*1ae00*/  FFMA.FTZ R178, R33, R7.reuse, -R166.reuse ;  /* 0x0000000721b27223 */ /* 0x180fe200000108a6 */
[-CC-:B------:R-:W-:Y:S01]  /*1ae10*/  FFMA.FTZ R172, R37, R7.reuse, -R166.reuse ;  /* 0x0000000725ac7223 */ /* 0x180fe200000108a6 */
[----:B------:R-:W-:Y:S01]  /*1ae20*/  FMNMX.FTZ R8, R32, R8, !PT ;  /* 0x0000000820087209 */ /* 0x000fe20007810000 */
[----:B------:R-:W2:Y:S01]  /*1ae30*/  MUFU.EX2 R86, R86 ;  /* 0x0000005600567308 */ /* 0x000ea20000000800 */
[-CC-:B------:R-:W-:Y:S01]  /*1ae40*/  FFMA.FTZ R24, R38, R7.reuse, -R166.reuse ;  /* 0x0000000726187223 */ /* 0x180fe200000108a6 */
[-CC-:B------:R-:W-:Y:S01]  /*1ae50*/  FFMA.FTZ R174, R43, R7.reuse, -R166.reuse ;  /* 0x000000072bae7223 */ /* 0x180fe200000108a6 */
[----:B0-----:R-:W-:Y:S01]  /*1ae60*/  FMNMX.FTZ R8, R34, R8, !PT ;  /* 0x0000000822087209 */ /* 0x001fe20007810000 */
[-CC-:B------:R-:W-:Y:S01]  /*1ae70*/  FFMA.FTZ R20, R44, R7.reuse, -R166.reuse ;  /* 0x000000072c147223 */ /* 0x180fe200000108a6 */
[-CC-:B------:R-:W-:Y:S01]  /*1ae80*/  FFMA.FTZ R168, R47, R7.reuse, -R166.reuse ;  /* 0x000000072fa87223 */ /* 0x180fe200000108a6 */
[----:B------:R-:W-:Y:S01]  /*1ae90*/  FFMA.FTZ R29, R49, R7, -R166 ;  /* 0x00000007311d7223 */ /* 0x000fe200000108a6 */
[----:B------:R-:W-:Y:S01]  /*1aea0*/  FMNMX.FTZ R8, R36, R8, !PT ;  /* 0x0000000824087209 */ /* 0x000fe20007810000 */
[----:B------:R-:W0:Y:S01]  /*1aeb0*/  MUFU.EX2 R182, R182 ;  /* 0x000000b600b67308 */ /* 0x000e220000000800 */
[----:B-1----:R-:W-:Y:S01]  /*1aec0*/  FFMA.FTZ R3, R26, R3, R180 ;  /* 0x000000031a037223 */ /* 0x002fe200000100b4 */
[-CC-:B------:R-:W-:Y:S01]  /*1aed0*/  FFMA.FTZ R170, R51, R7.reuse, -R166.reuse ;  /* 0x0000000733aa7223 */ /* 0x180fe200000108a6 */
[----:B------:R-:W-:Y:S01]  /*1aee0*/  FMNMX.FTZ R8, R39, R8, !PT ;  /* 0x0000000827087209 */ /* 0x000fe20007810000 */
[-CC-:B------:R-:W-:Y:S01]  /*1aef0*/  FFMA.FTZ R27, R53, R7.reuse, -R166.reuse ;  /* 0x00000007351b7223 */ /* 0x180fe200000108a6 */
[-CC-:B------:R-:W-:Y:S01]  /*1af00*/  FFMA.FTZ R38, R57, R7.reuse, -R166.reuse ;  /* 0x0000000739267223 */ /* 0x180fe200000108a6 */
[-CC-:B------:R-:W-:Y:S01]  /*1af10*/  FFMA.FTZ R33, R58, R7.reuse, -R166.reuse ;  /* 0x000000073a217223 */ /* 0x180fe200000108a6 */
[----:B------:R-:W-:Y:S01]  /*1af20*/  FMNMX.FTZ R8, R42, R8, !PT ;  /* 0x000000082a087209 */ /* 0x000fe20007810000 */
[----:B------:R-:W1:Y:S01]  /*1af30*/  MUFU.EX2 R164, R164 ;  /* 0x000000a400a47308 */ /* 0x000e620000000800 */
[----:B--2---:R-:W-:Y:S01]  /*1af40*/  FADD.FTZ R3, R86, R3 ;  /* 0x0000000356037221 */ /* 0x004fe20000010000 */
[-CC-:B------:R-:W-:Y:S01]  /*1af50*/  FFMA.FTZ R49, R60, R7.reuse, -R166.reuse ;  /* 0x000000073c317223 */ /* 0x180fe200000108a6 */
[----:B------:R-:W-:Y:S01]  /*1af60*/  FMNMX.FTZ R8, R45, R8, !PT ;  /* 0x000000082d087209 */ /* 0x000fe20007810000 */
[-CC-:B------:R-:W-:Y:S01]  /*1af70*/  FFMA.FTZ R47, R62, R7.reuse, -R166.reuse ;  /* 0x000000073e2f7223 */ /* 0x180fe200000108a6 */
[-CC-:B------:R-:W-:Y:S01]  /*1af80*/  FFMA.FTZ R43, R65, R7.reuse, -R166.reuse ;  /* 0x00000007412b7223 */ /* 0x180fe200000108a6 */
[-CC-:B------:R-:W-:Y:S01]  /*1af90*/  FFMA.FTZ R37, R68, R7.reuse, -R166.reuse ;  /* 0x0000000744257223 */ /* 0x180fe200000108a6 */
[----:B------:R-:W-:Y:S01]  /*1afa0*/  FMNMX.FTZ R8, R46, R8, !PT ;  /* 0x000000082e087209 */ /* 0x000fe20007810000 */
[----:B------:R-:W-:Y:S01]  /*1afb0*/  MUFU.EX2 R176, R176 ;  /* 0x000000b000b07308 */ /* 0x000fe20000000800 */
[----:B0-----:R-:W-:Y:S01]  /*1afc0*/  FADD.FTZ R3, R182, R3 ;  /* 0x00000003b6037221 */ /* 0x001fe20000010000 */
[-CC-:B------:R-:W-:Y:S01]  /*1afd0*/  FFMA.FTZ R44, R69, R7.reuse, -R166.reuse ;  /* 0x00000007452c7223 */ /* 0x180fe200000108a6 */
[----:B------:R-:W-:Y:S01]  /*1afe0*/  FMNMX.FTZ R8, R48, R8, !PT ;  /* 0x0000000830087209 */ /* 0x000fe20007810000 */
[-CC-:B------:R-:W-:Y:S01]  /*1aff0*/  FFMA.FTZ R51, R72, R7.reuse, -R166.reuse ;  /* 0x0000000748337223 */ /* 0x180fe200000108a6 */
[-CC-:B------:R-:W-:Y:S01]  /*1b000*/  FFMA.FTZ R53, R73, R7.reuse, -R166.reuse ;  /* 0x0000000749357223 */ /* 0x180fe200000108a6 */
[-CC-:B------:R-:W-:Y:S01]  /*1b010*/  FFMA.FTZ R57, R81, R7.reuse, -R166.reuse ;  /* 0x0000000751397223 */ /* 0x180fe200000108a6 */
[----:B------:R-:W-:Y:S01]  /*1b020*/  FMNMX.FTZ R8, R50, R8, !PT ;  /* 0x0000000832087209 */ /* 0x000fe20007810000 */
[----:B------:R0:W-:Y:S01]  /*1b030*/  MUFU.EX2 R5, R30 ;  /* 0x0000001e00057308 */ /* 0x0001e20000000800 */
[----:B-1----:R-:W-:Y:S01]  /*1b040*/  FADD.FTZ R3, R164, R3 ;  /* 0x00000003a4037221 */ /* 0x002fe20000010000 */
[-CC-:B------:R-:W-:Y:S01]  /*1b050*/  FFMA.FTZ R58, R76, R7.reuse, -R166.reuse ;  /* 0x000000074c3a7223 */ /* 0x180fe200000108a6 */
[----:B------:R-:W-:Y:S01]  /*1b060*/  FMNMX.FTZ R8, R52, R8, !PT ;  /* 0x0000000834087209 */ /* 0x000fe20007810000 */
[----:B------:R-:W-:Y:S01]  /*1b070*/  FFMA.FTZ R80, R80, R7, -R166 ;  /* 0x0000000750507223 */ /* 0x000fe200000108a6 */
[----:B------:R-:W-:-:S02]  /*1b080*/  F2FP.BF16.F32.PACK_AB R182, R164, R182 ;  /* 0x000000b6a4b6723e */ /* 0x000fc400000010ff */
[----:B------:R-:W-:Y:S01]  /*1b090*/  FMNMX.FTZ R8, R54, R8, !PT ;  /* 0x0000000836087209 */ /* 0x000fe20007810000 */
[----:B------:R-:W-:Y:S01]  /*1b0a0*/  MUFU.EX2 R178, R178 ;  /* 0x000000b200b27308 */ /* 0x000fe20000000800 */
[-CC-:B0-----:R-:W-:Y:S01]  /*1b0b0*/  FFMA.FTZ R30, R35, R7.reuse, -R166.reuse ;  /* 0x00000007231e7223 */ /* 0x181fe200000108a6 */
[-CC-:B------:R-:W-:Y:S01]  /*1b0c0*/  FFMA.FTZ R35, R55, R7.reuse, -R166.reuse ;  /* 0x0000000737237223 */ /* 0x180fe200000108a6 */
[----:B------:R-:W-:Y:S01]  /*1b0d0*/  FMNMX.FTZ R8, R56, R8, !PT ;  /* 0x0000000838087209 */ /* 0x000fe20007810000 */
[----:B------:R-:W-:Y:S01]  /*1b0e0*/  FFMA.FTZ R55, R77, R7, -R166 ;  /* 0x000000074d377223 */ /* 0x000fe200000108a6 */
[----:B------:R-:W-:Y:S02]  /*1b0f0*/  F2FP.BF16.F32.PACK_AB R180, R86, R180 ;  /* 0x000000b456b4723e */ /* 0x000fe400000010ff */
        /* <DEDUP_REMOVED lines=25> */
[----:B0-----:R-:W-:Y:S01]  /*1b290*/  FMNMX.FTZ R8, R8, R40, !PT ;  /* 0x0000002808087209 */ /* 0x001fe20007810000 */
[----:B------:R-:W-:-:S06]  /*1b2a0*/  VIADD R40, R6, 0x300 ;  /* 0x0000030006287836 */ /* 0x000fcc0000000000 */
[----:B------:R-:W0:Y:S01]  /*1b2b0*/  MUFU.EX2 R38, R38 ;  /* 0x0000002600267308 */ /* 0x000e220000000800 */
[----:B------:R-:W-:Y:S02]  /*1b2c0*/  WARPGROUP.DEPBAR.LE gsb0, 0x0 ;  /* 0x00008000000079c5 */ /* 0x000fe40000010000 */
[----:B------:R-:W1:Y:S01]  /*1b2d0*/  SHFL.BFLY PT, R41, R8, 0x1, 0x1f ;  /* 0x0c201f0008297f89 */ /* 0x000e6200000e0000 */
[----:B------:R-:W-:Y:S01]  /*1b2e0*/  R2UR UR6, R40 ;  /* 0x00000000280672ca */ /* 0x000fe200000e0000 */
[----:B------:R-:W-:Y:S01]  /*1b2f0*/  WARPGROUP.ARRIVE ;  /* 0x00000000000079c5 */ /* 0x000fe20000000000 */
[-CC-:B------:R-:W-:Y:S01]  /*1b300*/  FFMA.FTZ R160, R61, R7.reuse, -R166.reuse ;  /* 0x000000073da07223 */ /* 0x180fe200000108a6 */
[----:B------:R-:W-:Y:S01]  /*1b310*/  FFMA.FTZ R162, R64, R7, -R166 ;  /* 0x0000000740a27223 */ /* 0x000fe200000108a6 */
[----:B------:R-:W-:Y:S08]  /*1b320*/  MUFU.EX2 R33, R33 ;  /* 0x0000002100217308 */ /* 0x000ff00000000800 */
[----:B------:R-:W2:Y:S01]  /*1b330*/  MUFU.EX2 R49, R49 ;  /* 0x0000003100317308 */ /* 0x000ea20000000800 */
[----:B0-----:R-:W-:-:S07]  /*1b340*/  F2FP.BF16.F32.PACK_AB R164, R38, R35 ;  /* 0x0000002326a4723e */ /* 0x001fce00000010ff */
[----:B------:R-:W-:Y:S01]  /*1b350*/  MUFU.EX2 R160, R160 ;  /* 0x000000a000a07308 */ /* 0x000fe20000000800 */
[----:B-1----:R-:W-:Y:S01]  /*1b360*/  FMNMX.FTZ R8, R8, R41, !PT ;  /* 0x0000002908087209 */ /* 0x002fe20007810000 */
[----:B------:R-:W-:-:S04]  /*1b370*/  IMAD.MOV.U32 R41, RZ, RZ, 0x40000040 ;  /* 0x40000040ff297424 */ /* 0x000fc800078e00ff */
[----:B------:R-:W-:Y:S01]  /*1b380*/  FADD.FTZ R40, -R8, R10 ;  /* 0x0000000a08287221 */ /* 0x000fe20000010100 */
[----:B------:R-:W-:Y:S01]  /*1b390*/  R2UR UR7, R41 ;  /* 0x00000000290772ca */ /* 0x000fe200000e0000 */
[----:B------:R-:W-:Y:S01]  /*1b3a0*/  MUFU.EX2 R47, R47 ;  /* 0x0000002f002f7308 */ /* 0x000fe20000000800 */
[----:B--2---:R-:W-:Y:S01]  /*1b3b0*/  F2FP.BF16.F32.PACK_AB R166, R49, R33 ;  /* 0x0000002131a6723e */ /* 0x004fe200000010ff */
[-C--:B------:R-:W-:Y:S01]  /*1b3c0*/  FMUL.FTZ R87, R40, R7.reuse ;  /* 0x0000000728577220 */ /* 0x080fe20000410000 */
[----:B------:R-:W-:-:S04]  /*1b3d0*/  FMUL.FTZ R40, R8, R7 ;  /* 0x0000000708287220 */ /* 0x000fc80000410000 */
[-CC-:B------:R-:W-:Y:S01]  /*1b3e0*/  FFMA.FTZ R181, R14, R7.reuse, -R40.reuse ;  /* 0x000000070eb57223 */ /* 0x180fe20000010828 */
[-CC-:B------:R-:W-:Y:S01]  /*1b3f0*/  FFMA.FTZ R41, R15, R7.reuse, -R40.reuse ;  /* 0x000000070f297223 */ /* 0x180fe20000010828 */
[----:B------:R-:W-:Y:S01]  /*1b400*/  VIADD R14, R6, 0x380 ;  /* 0x00000380060e7836 */ /* 0x000fe20000000000 */
[----:B------:R-:W-:Y:S01]  /*1b410*/  MUFU.EX2 R87, R87 ;  /* 0x0000005700577308 */ /* 0x000fe20000000800 */
[----:B------:R-:W-:Y:S01]  /*1b420*/  IMAD.MOV.U32 R15, RZ, RZ, 0x40000040 ;  /* 0x40000040ff0f7424 */ /* 0x000fe200078e00ff */
[----:B------:R-:W-:Y:S01]  /*1b430*/  HGMMA.64x128x16.F32.BF16 R88, R156, gdesc[UR4].tnspB, R88, gsb0 ;  /* 0x41e000049c587df0 */ /* 0x000fe20008001858 */
[-CC-:B------:R-:W-:Y:S01]  /*1b440*/  FFMA.FTZ R183, R21, R7.reuse, -R40.reuse ;  /* 0x0000000715b77223 */ /* 0x180fe20000010828 */
[----:B------:R-:W-:Y:S01]  /*1b450*/  R2UR UR6, R14 ;  /* 0x000000000e0672ca */ /* 0x000fe200000e0000 */
[-CC-:B------:R-:W-:Y:S01]  /*1b460*/  FFMA.FTZ R21, R25, R7.reuse, -R40.reuse ;  /* 0x0000000719157223 */ /* 0x180fe20000010828 */
[----:B------:R-:W-:Y:S01]  /*1b470*/  R2UR UR7, R15 ;  /* 0x000000000f0772ca */ /* 0x000fe200000e0000 */
[-CC-:B------:R-:W-:Y:S01]  /*1b480*/  FFMA.FTZ R177, R28, R7.reuse, -R40.reuse ;  /* 0x000000071cb17223 */ /* 0x180fe20000010828 */
[----:B------:R-:W0:Y:S01]  /*1b490*/  MUFU.EX2 R181, R181 ;  /* 0x000000b500b57308 */ /* 0x000e220000000800 */
[-CC-:B------:R-:W-:Y:S01]  /*1b4a0*/  FFMA.FTZ R25, R31, R7.reuse, -R40.reuse ;  /* 0x000000071f197223 */ /* 0x180fe20000010828 */
[-CC-:B------:R-:W-:Y:S01]  /*1b4b0*/  FFMA.FTZ R179, R32, R7.reuse, -R40.reuse ;  /* 0x0000000720b37223 */ /* 0x180fe20000010828 */
[----:B------:R-:W-:Y:S01]  /*1b4c0*/  @!P1 PRMT R14, RZ, 0x654, R13 ;  /* 0x00000654ff0e9816 */ /* 0x000fe2000000000d */
        /* <DEDUP_REMOVED lines=13> */
[----:B0-----:R-:W-:Y:S01]  /*1b5a0*/  FFMA.FTZ R0, R87, R0, R181 ;  /* 0x0000000057007223 */ /* 0x001fe200000100b5 */
[-CC-:B------:R-:W-:Y:S01]  /*1b5b0*/  FFMA.FTZ R167, R59, R7.reuse, -R40.reuse ;  /* 0x000000073ba77223 */ /* 0x180fe20000010828 */
[-CC-:B------:R-:W-:Y:S01]  /*1b5c0*/  FFMA.FTZ R63, R63, R7.reuse, -R40.reuse ;  /* 0x000000073f3f7223 */ /* 0x180fe20000010828 */
[-CC-:B------:R-:W-:Y:S01]  /*1b5d0*/  FFMA.FTZ R161, R66, R7.reuse, -R40.reuse ;  /* 0x0000000742a17223 */ /* 0x180fe20000010828 */
[-CC-:B------:R-:W-:Y:S01]  /*1b5e0*/  FFMA.FTZ R163, R70, R7.reuse, -R40.reuse ;  /* 0x0000000746a37223 */ /* 0x180fe20000010828 */
[-CC-:B------:R-:W-:Y:S01]  /*1b5f0*/  FFMA.FTZ R75, R75, R7.reuse, -R40.reuse ;  /* 0x000000074b4b7223 */ /* 0x180fe20000010828 */
[-C--:B------:R-:W-:Y:S01]  /*1b600*/  FFMA.FTZ R78, R78, R7.reuse, -R40 ;  /* 0x000000074e4e7223 */ /* 0x080fe20000010828 */
[----:B------:R-:W-:Y:S01]  /*1b610*/  MUFU.EX2 R21, R21 ;  /* 0x0000001500157308 */ /* 0x000fe20000000800 */
[----:B-1----:R-:W-:Y:S01]  /*1b620*/  FADD.FTZ R0, R41, R0 ;  /* 0x0000000029007221 */ /* 0x002fe20000010000 */
[-CC-:B------:R-:W-:Y:S01]  /*1b630*/  FFMA.FTZ R79, R79, R7.reuse, -R40.reuse ;  /* 0x000000074f4f7223 */ /* 0x180fe20000010828 */
[-CC-:B------:R-:W-:Y:S01]  /*1b640*/  FFMA.FTZ R82, R82, R7.reuse, -R40.reuse ;  /* 0x0000000752527223 */ /* 0x180fe20000010828 */
[-CC-:B------:R-:W-:Y:S01]  /*1b650*/  FFMA.FTZ R83, R83, R7.reuse, -R40.reuse ;  /* 0x0000000753537223 */ /* 0x180fe20000010828 */
[----:B------:R-:W-:Y:S01]  /*1b660*/  FFMA.FTZ R84, R84, R7, -R40 ;  /* 0x0000000754547223 */ /* 0x000fe20000010828 */
[----:B------:R-:W-:-:S02]  /*1b670*/  F2FP.BF16.F32.PACK_AB R181, R41, R181 ;  /* 0x000000b529b5723e */ /* 0x000fc400000010ff */
        /* <DEDUP_REMOVED lines=39> */
[----:B------:R-:W-:-:S02]  /*1b8f0*/  WARPGROUP.DEPBAR.LE gsb0, 0x0 ;  /* 0x00008000000079c5 */ /* 0x000fc40000010000 */
[----:B------:R2:W-:Y:S01]  /*1b900*/  @!P1 SYNCS.ARRIVE.TRANS64.RED.A1T0 RZ, [R14+URZ], RZ ;  /* 0x000000ff0eff99a7 */ /* 0x0005e2000810043f */
[----:B0-----:R-:W-:-:S04]  /*1b910*/  F2FP.BF16.F32.PACK_AB R152, R57, R55 ;  /* 0x000000373998723e */ /* 0x001fc800000010ff */
[----:B------:R-:W-:Y:S01]  /*1b920*/  MUFU.EX2 R84, R84 ;  /* 0x0000005400547308 */ /* 0x000fe20000000800 */
[----:B-1----:R-:W-:Y:S01]  /*1b930*/  F2FP.BF16.F32.PACK_AB R153, R83, R82 ;  /* 0x000000525399723e */ /* 0x002fe200000010ff */
[----:B--2---:R-:W-:Y:S01]  /*1b940*/  FADD.FTZ R14, R183, R0 ;  /* 0x00000000b70e7221 */ /* 0x004fe20000010000 */
[----:B------:R0:W-:Y:S01]  /*1b950*/  @!P1 SYNCS.ARRIVE.TRANS64.RED.A1T0 RZ, [R11+URZ], RZ ;  /* 0x000000ff0bff99a7 */ /* 0x0001e2000810043f */
[----:B------:R-:W-:-:S04]  /*1b960*/  F2FP.BF16.F32.PACK_AB R183, R21, R183 ;  /* 0x000000b715b7723e */ /* 0x000fc800000010ff */
[----:B------:R-:W-:Y:S01]  /*1b970*/  MUFU.EX2 R0, R63 ;  /* 0x0000003f00007308 */ /* 0x000fe20000000800 */
[----:B------:R-:W-:-:S04]  /*1b980*/  FADD.FTZ R14, R21, R14 ;  /* 0x0000000e150e7221 */ /* 0x000fc80000010000 */
[----:B------:R-:W-:Y:S01]  /*1b990*/  FADD.FTZ R14, R177, R14 ;  /* 0x0000000eb10e7221 */ /* 0x000fe20000010000 */
[----:B0-----:R-:W-:Y:S01]  /*1b9a0*/  FADD.FTZ R11, R176, R3 ;  /* 0x00000003b00b7221 */ /* 0x001fe20000010000 */
        /* <DEDUP_REMOVED lines=8> */
[C---:B------:R-:W-:Y:S01]  /*1ba30*/  F2FP.BF16.F32.PACK_AB R179, R28.reuse, R179 ;  /* 0x000000b31cb3723e */ /* 0x040fe200000010ff */
[-C--:B------:R-:W-:Y:S01]  /*1ba40*/  FFMA.FTZ R11, R71, R7.reuse, -R40 ;  /* 0x00000007470b7223 */ /* 0x080fe20000010828 */
[----:B------:R-:W-:Y:S01]  /*1ba50*/  FADD.FTZ R14, R28, R14 ;  /* 0x0000000e1c0e7221 */ /* 0x000fe20000010000 */
[----:B------:R-:W-:Y:S01]  /*1ba60*/  FADD.FTZ R15, R30, R15 ;  /* 0x0000000f1e0f7221 */ /* 0x000fe20000010000 */
[----:B------:R-:W1:Y:S01]  /*1ba70*/  MUFU.EX2 R3, R3 ;  /* 0x0000000300037308 */ /* 0x000e620000000800 */
[----:B------:R-:W-:Y:S01]  /*1ba80*/  FFMA.FTZ R40, R85, R7, -R40 ;  /* 0x0000000755287223 */ /* 0x000fe20000010828 */
[----:B------:R-:W-:Y:S01]  /*1ba90*/  FADD.FTZ R14, R173, R14 ;  /* 0x0000000ead0e7221 */ /* 0x000fe20000010000 */
[----:B------:R-:W-:Y:S01]  /*1baa0*/  FADD.FTZ R15, R172, R15 ;  /* 0x0000000fac0f7221 */ /* 0x000fe20000010000 */
[----:B------:R-:W-:-:S02]  /*1bab0*/  F2FP.BF16.F32.PACK_AB R178, R30, R178 ;  /* 0x000000b21eb2723e */ /* 0x000fc400000010ff */
[----:B------:R-:W-:Y:S01]  /*1bac0*/  FADD.FTZ R14, R31, R14 ;  /* 0x0000000e1f0e7221 */ /* 0x000fe20000010000 */
[----:B------:R-:W-:Y:S01]  /*1bad0*/  FADD.FTZ R15, R24, R15 ;  /* 0x0000000f180f7221 */ /* 0x000fe20000010000 */
[----:B------:R-:W2:Y:S01]  /*1bae0*/  MUFU.EX2 R11, R11 ;  /* 0x0000000b000b7308 */ /* 0x000ea20000000800 */
[----:B0-----:R-:W-:Y:S01]  /*1baf0*/  F2FP.BF16.F32.PACK_AB R154, R10, R58 ;  /* 0x0000003a0a9a723e */ /* 0x001fe200000010ff */
[----:B------:R-:W-:Y:S01]  /*1bb00*/  FADD.FTZ R14, R175, R14 ;  /* 0x0000000eaf0e7221 */ /* 0x000fe20000010000 */
[----:B------:R-:W-:Y:S01]  /*1bb10*/  FADD.FTZ R15, R174, R15 ;  /* 0x0000000fae0f7221 */ /* 0x000fe20000010000 */
[----:B------:R-:W-:Y:S02]  /*1bb20*/  F2FP.BF16.F32.PACK_AB R174, R20, R174 ;  /* 0x000000ae14ae723e */ /* 0x000fe400000010ff */
        /* <DEDUP_REMOVED lines=30> */
[C---:B-1----:R-:W-:Y:S02]  /*1bd10*/  F2FP.BF16.F32.PACK_AB R161, R3.reuse, R161 ;  /* 0x000000a103a1723e */ /* 0x042fe400000010ff */
[----:B------:R-:W-:Y:S01]  /*1bd20*/  FADD.FTZ R14, R3, R14 ;  /* 0x0000000e030e7221 */ /* 0x000fe20000010000 */
[C---:B------:R-:W-:Y:S01]  /*1bd30*/  FADD.FTZ R5, R47.reuse, R20 ;  /* 0x000000142f057221 */ /* 0x040fe20000010000 */
[----:B------:R-:W-:-:S02]  /*1bd40*/  F2FP.BF16.F32.PACK_AB R160, R47, R160 ;  /* 0x000000a02fa0723e */ /* 0x000fc400000010ff */
[----:B------:R-:W-:Y:S01]  /*1bd50*/  FADD.FTZ R14, R163, R14 ;  /* 0x0000000ea30e7221 */ /* 0x000fe20000010000 */
[----:B------:R-:W-:Y:S01]  /*1bd60*/  FADD.FTZ R20, R162, R5 ;  /* 0x00000005a2147221 */ /* 0x000fe20000010000 */
[C---:B--2---:R-:W-:Y:S02]  /*1bd70*/  F2FP.BF16.F32.PACK_AB R163, R11.reuse, R163 ;  /* 0x000000a30ba3723e */ /* 0x044fe400000010ff */
[----:B------:R-:W-:Y:S01]  /*1bd80*/  FADD.FTZ R14, R11, R14 ;  /* 0x0000000e0b0e7221 */ /* 0x000fe20000010000 */
[C---:B------:R-:W-:Y:S01]  /*1bd90*/  FADD.FTZ R20, R43.reuse, R20 ;  /* 0x000000142b147221 */ /* 0x040fe20000010000 */
[----:B------:R-:W-:Y:S01]  /*1bda0*/  F2FP.BF16.F32.PACK_AB R162, R43, R162 ;  /* 0x000000a22ba2723e */ /* 0x000fe200000010ff */
[----:B------:R-:W-:Y:S02]  /*1bdb0*/  IMAD.MOV.U32 R11, RZ, RZ, R187 ;  /* 0x000000ffff0b7224 */ /* 0x000fe400078e00bb */
[----:B------:R-:W-:Y:S01]  /*1bdc0*/  FADD.FTZ R14, R157, R14 ;  /* 0x0000000e9d0e7221 */ /* 0x000fe20000010000 */
[----:B------:R-:W-:Y:S01]  /*1bdd0*/  FADD.FTZ R5, R37, R20 ;  /* 0x0000001425057221 */ /* 0x000fe20000010000 */
[----:B------:R-:W-:-:S02]  /*1bde0*/  F2FP.BF16.F32.PACK_AB R157, R75, R157 ;  /* 0x0000009d4b9d723e */ /* 0x000fc400000010ff */
[----:B0-----:R-:W-:Y:S01]  /*1bdf0*/  F2FP.BF16.F32.PACK_AB R155, R40, R84 ;  /* 0x00000054289b723e */ /* 0x001fe200000010ff */
[----:B------:R-:W-:Y:S01]  /*1be00*/  FADD.FTZ R0, R44, R5 ;  /* 0x000000052c007221 */ /* 0x000fe20000010000 */
[----:B------:R-:W-:-:S03]  /*1be10*/  FADD.FTZ R5, R75, R14 ;  /* 0x0000000e4b057221 */ /* 0x000fc60000010000 */
        /* <DEDUP_REMOVED lines=9> */
[----:B------:R-:W-:Y:S01]  /*1beb0*/  FADD.FTZ R3, R58, R3 ;  /* 0x000000033a037221 */ /* 0x000fe20000010000 */
[----:B------:R-:W-:-:S03]  /*1bec0*/  FADD.FTZ R5, R84, R5 ;  /* 0x0000000554057221 */ /* 0x000fc60000010000 */
[----:B------:R-:W-:Y:S01]  /*1bed0*/  FADD.FTZ R3, R10, R3 ;  /* 0x000000030a037221 */ /* 0x000fe20000010000 */
[----:B------:R-:W-:Y:S01]  /*1bee0*/  FADD.FTZ R0, R40, R5 ;  /* 0x0000000528007221 */ /* 0x000fe20000010000 */
[----:B------:R-:W-:Y:S02]  /*1bef0*/  IMAD.MOV.U32 R10, RZ, RZ, R8 ;  /* 0x000000ffff0a7224 */ /* 0x000fe400078e0008 */
[----:B------:R-:W-:Y:S01]  /*1bf00*/  IMAD.MOV.U32 R5, RZ, RZ, R9 ;  /* 0x000000ffff057224 */ /* 0x000fe200078e0009 */
[----:B------:R-:W-:Y:S06]  /*1bf10*/  @P2 BRA `(.L_x_2678) ;  /* 0xffffffd000f02947 */ /* 0x000fec000383ffff */
.L_x_2667:
[----:B------:R-:W-:Y:S05]  /*1bf20*/  BSYNC B0 ;  /* 0x0000000000007941 */ /* 0x000fea0003800000 */
.L_x_2666:
        /* <DEDUP_REMOVED lines=67> */
.L_x_2679:
[----:B------:R-:W-:Y:S01]  /*1c360*/  IMAD R6, R184, 0x8, R2 ;  /* 0x00000008b8067824 */ /* 0x000fe200078e0202 */
[----:B------:R-:W-:-:S04]  /*1c370*/  SHF.L.U32 R5, R187, 0x1f, RZ ;  /* 0x0000001fbb057819 */ /* 0x000fc800000006ff */
[----:B------:R0:W1:Y:S01]  /*1c380*/  SYNCS.PHASECHK.TRANS64.TRYWAIT P2, [R6+URZ+0x34850], R5 ;  /* 0x03485005060075a7 */ /* 0x000062000804017f */
[----:B------:R-:W-:Y:S05]  /*1c390*/  @!P0 BRA `(.L_x_2680) ;  /* 0x0000000000048947 */ /* 0x000fea0003800000 */
[----:B------:R-:W-:Y:S01]  /*1c3a0*/  BPT.TRAP 0x1 ;  /* 0x000000040000795c */ /* 0x000fe20000300000 */
.L_x_2680:
        /* <DEDUP_REMOVED lines=9> */
.L_x_2682:
[----:B------:R-:W-:Y:S05]  /*1c440*/  BSYNC B0 ;  /* 0x0000000000007941 */ /* 0x000fea0003800000 */
.L_x_2681:
        /* <DEDUP_REMOVED lines=154> */
.L_x_2590:
        /* <DEDUP_REMOVED lines=10> */
[----:B------:R-:W-:Y:S01]  /*1ce90*/  F2FP.BF16.F32.PACK_AB R36, R73, R72 ;  /* 0x000000484924723e */ /* 0x000fe200000010ff */
        /* <DEDUP_REMOVED lines=15> */
[----:B-1----:R-:W-:Y:S01]  /*1cf90*/  LOP3.LUT R4, R35, 0x380, RZ, 0xc0, !PT ;  /* 0x0000038023047812 */ /* 0x002fe200078ec0ff */
[--C-:B------:R-:W-:Y:S01]  /*1cfa0*/  IMAD.X R27, RZ, RZ, R13.reuse, P3 ;  /* 0x000000ffff1b7224 */ /* 0x100fe200018e060d */
[C---:B------:R-:W-:Y:S01]  /*1cfb0*/  IADD3 R105, P2, R12.reuse, 0x4020, RZ ;  /* 0x000040200c697810 */ /* 0x040fe20007f5e0ff */
[----:B------:R-:W-:Y:S01]  /*1cfc0*/  IMAD.X R11, RZ, RZ, R13, P5 ;  /* 0x000000ffff0b7224 */ /* 0x000fe200028e060d */
[----:B------:R-:W-:-:S02]  /*1cfd0*/  IADD3 R107, P1, R12, 0x4040, RZ ;  /* 0x000040400c6b7810 */ /* 0x000fc40007f3e0ff */
[----:B------:R-:W-:Y:S01]  /*1cfe0*/  IADD3 R109, P0, R12, 0x4060, RZ ;  /* 0x000040600c6d7810 */ /* 0x000fe20007f1e0ff */
[--C-:B------:R-:W-:Y:S01]  /*1cff0*/  IMAD.X R29, RZ, RZ, R13.reuse, P2 ;  /* 0x000000ffff1d7224 */ /* 0x100fe200010e060d */
[----:B------:R-:W-:Y:S01]  /*1d000*/  LOP3.LUT R12, R15, R12, RZ, 0x3c, !PT ;  /* 0x0000000c0f0c7212 */ /* 0x000fe200078e3cff */
[--C-:B------:R-:W-:Y:S01]  /*1d010*/  IMAD.X R31, RZ, RZ, R13.reuse, P1 ;  /* 0x000000ffff1f7224 */ /* 0x100fe200008e060d */
[----:B------:R-:W-:Y:S01]  /*1d020*/  LOP3.LUT R14, R39, 0x380, RZ, 0xc0, !PT ;  /* 0x00000380270e7812 */ /* 0x000fe200078ec0ff */
[----:B------:R-:W-:Y:S01]  /*1d030*/  IMAD.X R33, RZ, RZ, R13, P0 ;  /* 0x000000ffff217224 */ /* 0x000fe200000e060d */
[----:B------:R-:W-:Y:S02]  /*1d040*/  LOP3.LUT R15, R26, 0x380, RZ, 0xc0, !PT ;  /* 0x000003801a0f7812 */ /* 0x000fe400078ec0ff */
[----:B------:R-:W-:Y:S02]  /*1d050*/  LOP3.LUT R10, R37, 0x380, RZ, 0xc0, !PT ;  /* 0x00000380250a7812 */ /* 0x000fe400078ec0ff */
[----:B------:R-:W-:-:S02]  /*1d060*/  SHF.R.U64 R4, R4, 0x3, RZ ;  /* 0x0000000304047819 */ /* 0x000fc400000012ff */
[----:B------:R-:W-:Y:S02]  /*1d070*/  SHF.R.U64 R14, R14, 0x3, RZ ;  /* 0x000000030e0e7819 */ /* 0x000fe400000012ff */
[----:B------:R-:W-:Y:S02]  /*1d080*/  SHF.R.U64 R15, R15, 0x3, RZ ;  /* 0x000000030f0f7819 */ /* 0x000fe400000012ff */
[----:B------:R-:W-:Y:S02]  /*1d090*/  SHF.R.U64 R10, R10, 0x3, RZ ;  /* 0x000000030a0a7819 */ /* 0x000fe400000012ff */
[----:B------:R-:W-:Y:S02]  /*1d0a0*/  LOP3.LUT R8, R4, R35, RZ, 0x3c, !PT ;  /* 0x0000002304087212 */ /* 0x000fe400078e3cff */
[----:B------:R-:W-:Y:S02]  /*1d0b0*/  LOP3.LUT R4, R105, 0x380, RZ, 0xc0, !PT ;  /* 0x0000038069047812 */ /* 0x000fe400078ec0ff */
[----:B------:R-:W-:-:S02]  /*1d0c0*/  LOP3.LUT R30, R107, 0x380, RZ, 0xc0, !PT ;  /* 0x000003806b1e7812 */ /* 0x000fc400078ec0ff */
[----:B------:R-:W-:Y:S02]  /*1d0d0*/  LOP3.LUT R24, R14, R39, RZ, 0x3c, !PT ;  /* 0x000000270e187212 */ /* 0x000fe400078e3cff */
[----:B------:R-:W-:Y:S02]  /*1d0e0*/  LOP3.LUT R26, R15, R26, RZ, 0x3c, !PT ;  /* 0x0000001a0f1a7212 */ /* 0x000fe400078e3cff */
[----:B------:R-:W-:Y:S02]  /*1d0f0*/  MOV R34, R12 ;  /* 0x0000000c00227202 */ /* 0x000fe40000000f00 */
[----:B------:R-:W-:Y:S02]  /*1d100*/  LOP3.LUT R32, R109, 0x380, RZ, 0xc0, !PT ;  /* 0x000003806d207812 */ /* 0x000fe400078ec0ff */
[----:B------:R-:W-:Y:S02]  /*1d110*/  LOP3.LUT R10, R10, R37, RZ, 0x3c, !PT ;  /* 0x000000250a0a7212 */ /* 0x000fe400078e3cff */
[----:B------:R-:W-:-:S02]  /*1d120*/  F2FP.BF16.F32.PACK_AB R12, R21, R20 ;  /* 0x00000014150c723e */ /* 0x000fc400000010ff */
[----:B------:R-:W-:Y:S02]  /*1d130*/  F2FP.BF16.F32.PACK_AB R13, R97, R96 ;  /* 0x00000060610d723e */ /* 0x000fe400000010ff */
[----:B------:R-:W-:Y:S02]  /*1d140*/  F2FP.BF16.F32.PACK_AB R14, R91, R90 ;  /* 0x0000005a5b0e723e */ /* 0x000fe400000010ff */
[----:B------:R-:W-:Y:S02]  /*1d150*/  F2FP.BF16.F32.PACK_AB R15, R99, R98 ;  /* 0x00000062630f723e */ /* 0x000fe400000010ff */
[----:B------:R-:W-:Y:S02]  /*1d160*/  SHF.R.U64 R4, R4, 0x3, RZ ;  /* 0x0000000304047819 */ /* 0x000fe400000012ff */
[----:B------:R-:W-:Y:S01]  /*1d170*/  SHF.R.U64 R30, R30, 0x3, RZ ;  /* 0x000000031e1e7819 */ /* 0x000fe200000012ff */
[----:B------:R1:W-:Y:S01]  /*1d180*/  STSM.16.M88.4 [R34], R12 ;  /* 0x0000000c22007844 */ /* 0x0003e20000000200 */
[----:B------:R-:W-:-:S02]  /*1d190*/  SHF.R.U64 R32, R32, 0x3, RZ ;  /* 0x0000000320207819 */ /* 0x000fc400000012ff */
[----:B------:R-:W-:Y:S02]  /*1d1a0*/  MOV R37, R8 ;  /* 0x0000000800257202 */ /* 0x000fe40000000f00 */
[----:B------:R-:W-:Y:S02]  /*1d1b0*/  MOV R38, R10 ;  /* 0x0000000a00267202 */ /* 0x000fe40000000f00 */
[----:B------:R-:W-:Y:S02]  /*1d1c0*/  LOP3.LUT R28, R4, R105, RZ, 0x3c, !PT ;  /* 0x00000069041c7212 */ /* 0x000fe400078e3cff */
[----:B------:R-:W-:Y:S02]  /*1d1d0*/  F2FP.BF16.F32.PACK_AB R8, R93, R92 ;  /* 0x0000005c5d08723e */ /* 0x000fe400000010ff */
[----:B------:R-:W-:Y:S02]  /*1d1e0*/  F2FP.BF16.F32.PACK_AB R9, R101, R100 ;  /* 0x000000646509723e */ /* 0x000fe400000010ff */
[----:B------:R-:W-:-:S02]  /*1d1f0*/  F2FP.BF16.F32.PACK_AB R10, R95, R94 ;  /* 0x0000005e5f0a723e */ /* 0x000fc400000010ff */
[----:B------:R-:W-:Y:S02]  /*1d200*/  F2FP.BF16.F32.PACK_AB R11, R103, R102 ;  /* 0x00000066670b723e */ /* 0x000fe400000010ff */
[----:B------:R-:W-:Y:S02]  /*1d210*/  LOP3.LUT R30, R30, R107, RZ, 0x3c, !PT ;  /* 0x0000006b1e1e7212 */ /* 0x000fe400078e3cff */
[----:B------:R-:W-:Y:S01]  /*1d220*/  MOV R39, R24 ;  /* 0x0000001800277202 */ /* 0x000fe20000000f00 */
[----:B------:R-:W-:Y:S01]  /*1d230*/  STSM.16.M88.4 [R37], R8 ;  /* 0x0000000825007844 */ /* 0x000fe20000000200 */
[----:B------:R-:W-:Y:S02]  /*1d240*/  MOV R4, R26 ;  /* 0x0000001a00047202 */ /* 0x000fe40000000f00 */
[----:B-1----:R-:W-:Y:S02]  /*1d250*/  F2FP.BF16.F32.PACK_AB R12, R41, R40 ;  /* 0x00000028290c723e */ /* 0x002fe400000010ff */
[----:B------:R-:W-:-:S02]  /*1d260*/  F2FP.BF16.F32.PACK_AB R13, R43, R42 ;  /* 0x0000002a2b0d723e */ /* 0x000fc400000010ff */
[----:B------:R-:W-:Y:S02]  /*1d270*/  F2FP.BF16.F32.PACK_AB R14, R45, R44 ;  /* 0x0000002c2d0e723e */ /* 0x000fe400000010ff */
[----:B------:R-:W-:Y:S02]  /*1d280*/  F2FP.BF16.F32.PACK_AB R15, R47, R46 ;  /* 0x0000002e2f0f723e */ /* 0x000fe400000010ff */
[----:B------:R-:W-:Y:S02]  /*1d290*/  LOP3.LUT R32, R32, R109, RZ, 0x3c, !PT ;  /* 0x0000006d20207212 */ /* 0x000fe400078e3cff */
[----:B------:R-:W-:Y:S01]  /*1d2a0*/  F2FP.BF16.F32.PACK_AB R24, R49, R48 ;  /* 0x000000303118723e */ /* 0x000fe200000010ff */
[----:B------:R-:W-:Y:S01]  /*1d2b0*/  STSM.16.M88.4 [R38], R12 ;  /* 0x0000000c26007844 */ /* 0x000fe20000000200 */
[----:B------:R-:W-:Y:S02]  /*1d2c0*/  F2FP.BF16.F32.PACK_AB R25, R51, R50 ;  /* 0x000000323319723e */ /* 0x000fe400000010ff */
[----:B------:R-:W-:-:S02]  /*1d2d0*/  F2FP.BF16.F32.PACK_AB R26, R53, R52 ;  /* 0x00000034351a723e */ /* 0x000fc400000010ff */
[----:B------:R-:W-:Y:S02]  /*1d2e0*/  F2FP.BF16.F32.PACK_AB R27, R55, R54 ;  /* 0x00000036371b723e */ /* 0x000fe400000010ff */
[----:B------:R-:W-:Y:S02]  /*1d2f0*/  MOV R105, R28 ;  /* 0x0000001c00697202 */ /* 0x000fe40000000f00 */
[----:B------:R-:W-:Y:S01]  /*1d300*/  MOV R106, R30 ;  /* 0x0000001e006a7202 */ /* 0x000fe20000000f00 */
[----:B------:R1:W-:Y:S01]  /*1d310*/  STSM.16.M88.4 [R39], R24 ;  /* 0x0000001827007844 */ /* 0x0003e20000000200 */
[----:B------:R-:W-:Y:S02]  /*1d320*/  F2FP.BF16.F32.PACK_AB R28, R57, R56 ;  /* 0x00000038391c723e */ /* 0x000fe400000010ff */
[----:B------:R-:W-:Y:S02]  /*1d330*/  F2FP.BF16.F32.PACK_AB R29, R59, R58 ;  /* 0x0000003a3b1d723e */ /* 0x000fe400000010ff */
[----:B------:R-:W-:-:S02]  /*1d340*/  F2FP.BF16.F32.PACK_AB R30, R61, R60 ;  /* 0x0000003c3d1e723e */ /* 0x000fc400000010ff */
[----:B------:R-:W-:Y:S02]  /*1d350*/  F2FP.BF16.F32.PACK_AB R31, R63, R62 ;  /* 0x0000003e3f1f723e */ /* 0x000fe400000010ff */
[----:B------:R-:W-:Y:S02]  /*1d360*/  MOV R104, R32 ;  /* 0x0000002000687202 */ /* 0x000fe40000000f00 */
[----:B------:R-:W-:Y:S01]  /*1d370*/  F2FP.BF16.F32.PACK_AB R32, R65, R64 ;  /* 0x000000404120723e */ /* 0x000fe200000010ff */
[----:B------:R2:W-:Y:S01]  /*1d380*/  STSM.16.M88.4 [R4], R28 ;  /* 0x0000001c04007844 */ /* 0x0005e20000000200 */
[----:B------:R-:W-:Y:S02]  /*1d390*/  F2FP.BF16.F32.PACK_AB R33, R67, R66 ;  /* 0x000000424321723e */ /* 0x000fe400000010ff */
[----:B------:R-:W-:Y:S01]  /*1d3a0*/  F2FP.BF16.F32.PACK_AB R34, R69, R68 ;  /* 0x000000444522723e */ /* 0x000fe200000010ff */
[----:B-1----:R-:W1:Y:S01]  /*1d3b0*/  LDC.64 R26, c[0x0][0xba8] ;  /* 0x0002ea00ff1a7b82 */ /* 0x002e620000000a00 */
[----:B------:R-:W-:-:S02]  /*1d3c0*/  F2FP.BF16.F32.PACK_AB R35, R71, R70 ;  /* 0x000000464723723e */ /* 0x000fc400000010ff */
[----:B------:R-:W-:Y:S02]  /*1d3d0*/  F2FP.BF16.F32.PACK_AB R37, R75, R74 ;  /* 0x0000004a4b25723e */ /* 0x000fe400000010ff */
[----:B------:R-:W-:Y:S01]  /*1d3e0*/  F2FP.BF16.F32.PACK_AB R38, R77, R76 ;  /* 0x0000004c4d26723e */ /* 0x000fe200000010ff */
[----:B------:R-:W-:Y:S01]  /*1d3f0*/  STSM.16.M88.4 [R105], R32 ;  /* 0x0000002069007844 */ /* 0x000fe20000000200 */
[----:B------:R-:W-:Y:S02]  /*1d400*/  F2FP.BF16.F32.PACK_AB R39, R79, R78 ;  /* 0x0000004e4f27723e */ /* 0x000fe400000010ff */
[----:B------:R-:W-:Y:S02]  /*1d410*/  F2FP.BF16.F32.PACK_AB R8, R81, R80 ;  /* 0x000000505108723e */ /* 0x000fe400000010ff */
[----:B------:R-:W-:Y:S01]  /*1d420*/  F2FP.BF16.F32.PACK_AB R9, R83, R82 ;  /* 0x000000525309723e */ /* 0x000fe200000010ff */
[----:B------:R-:W-:Y:S01]  /*1d430*/  STSM.16.M88.4 [R106], R36 ;  /* 0x000000246a007844 */ /* 0x000fe20000000200 */
[----:B------:R-:W-:Y:S01]  /*1d440*/  F2FP.BF16.F32.PACK_AB R10, R85, R84 ;  /* 0x00000054550a723e */ /* 0x000fe200000010ff */
[----:B--2---:R-:W-:Y:S01]  /*1d450*/  IMAD.MOV.U32 R4, RZ, RZ, RZ ;  /* 0x000000ffff047224 */ /* 0x004fe200078e00ff */
[----:B------:R-:W-:-:S02]  /*1d460*/  F2FP.BF16.F32.PACK_AB R11, R87, R86 ;  /* 0x00000056570b723e */ /* 0x000fc400000010ff */
[----:B------:R-:W-:Y:S02]  /*1d470*/  ISETP.NE.U32.AND P0, PT, RZ, UR6, PT ;  /* 0x00000006ff007c0c */ /* 0x000fe4000bf05070 */
[----:B------:R-:W-:Y:S01]  /*1d480*/  IADD3 R12, P1, R211, UR6, RZ ;  /* 0x00000006d30c7c10 */ /* 0x000fe2000ff3e0ff */
[----:B------:R2:W-:Y:S01]  /*1d490*/  STSM.16.M88.4 [R104], R8 ;  /* 0x0000000868007844 */ /* 0x0005e20000000200 */
[----:B------:R-:W-:Y:S01]  /*1d4a0*/  BAR.SYNC.DEFER_BLOCKING 0x1, 0x100 ;  /* 0x0044000000007b1d */ /* 0x000fe20000010000 */
[----:B------:R-:W-:Y:S02]  /*1d4b0*/  ISETP.NE.AND.EX P0, PT, RZ, UR7, PT, P0 ;  /* 0x00000007ff007c0c */ /* 0x000fe4000bf05300 */
[----:B------:R-:W-:Y:S01]  /*1d4c0*/  IADD3.X R13, R212, UR7, RZ, P1, !PT ;  /* 0x00000007d40d7c10 */ /* 0x000fe20008ffe4ff */
[----:B------:R-:W-:-:S04]  /*1d4d0*/  IMAD.MOV.U32 R28, RZ, RZ, 0x9b8 ;  /* 0x000009b8ff1c7424 */ /* 0x000fc800078e00ff */
[----:B--2---:R-:W2:Y:S06]  /*1d4e0*/  LDC R104, c[0x0][0xbe8] ;  /* 0x0002fa00ff687b82 */ /* 0x004eac0000000800 */
[----:B------:R-:W3:Y:S01]  /*1d4f0*/  @P0 LDG.E R4, desc[UR60][R12.64] ;  /* 0x0000003c0c040981 */ /* 0x000ee2000c1e1900 */
[----:B------:R-:W-:-:S04]  /*1d500*/  ISETP.NE.U32.AND P1, PT, RZ, UR4, PT ;  /* 0x00000004ff007c0c */ /* 0x000fc8000bf25070 */
[----:B------:R-:W-:-:S13]  /*1d510*/  ISETP.NE.AND.EX P1, PT, RZ, UR5, PT, P1 ;  /* 0x00000005ff007c0c */ /* 0x000fda000bf25310 */
[----:B------:R-:W-:Y:S01]  /*1d520*/  @P1 IADD3 R8, P2, R211, UR4, RZ ;  /* 0x00000004d3081c10 */ /* 0x000fe2000ff5e0ff */
[----:B------:R-:W-:Y:S02]  /*1d530*/  ULDC UR4, c[0x0][0xa88] ;  /* 0x0002a20000047ab9 */ /* 0x000fe40000000800 */
[----:B------:R-:W-:Y:S01]  /*1d540*/  IMAD.U32 R105, RZ, RZ, UR4 ;  /* 0x00000004ff697e24 */ /* 0x000fe2000f8e00ff */
[----:B------:R-:W-:Y:S01]  /*1d550*/  @P1 IADD3.X R9, R212, UR5, RZ, P2, !PT ;  /* 0x00000005d4091c10 */ /* 0x000fe200097fe4ff */
[----:B------:R-:W-:Y:S01]  /*1d560*/  ULDC UR4, c[0x0][0xad4] ;  /* 0x0002b50000047ab9 */ /* 0x000fe20000000800 */
[C---:B------:R-:W-:Y:S02]  /*1d570*/  ISETP.NE.AND P2, PT, R209.reuse, RZ, PT ;  /* 0x000000ffd100720c */ /* 0x040fe40003f45270 */
[----:B--2---:R-:W-:Y:S01]  /*1d580*/  ISETP.NE.AND P4, PT, R104, 0x1, PT ;  /* 0x000000016800780c */ /* 0x004fe20003f85270 */
[----:B------:R2:W5:Y:S01]  /*1d590*/  @P1 LDG.E R105, desc[UR60][R8.64] ;  /* 0x0000003c08691981 */ /* 0x000562000c1e1900 */
[----:B------:R-:W-:-:S02]  /*1d5a0*/  SEL R209, R209, UR4, P2 ;  /* 0x00000004d1d17c07 */ /* 0x000fc40009000000 */
[----:B------:R-:W-:Y:S02]  /*1d5b0*/  ISETP.NE.U32.AND P2, PT, RZ, UR6, PT ;  /* 0x00000006ff007c0c */ /* 0x000fe4000bf45070 */
[----:B------:R-:W-:Y:S02]  /*1d5c0*/  ISETP.GT.AND P3, PT, R209, 0x1, PT ;  /* 0x00000001d100780c */ /* 0x000fe40003f64270 */
[----:B------:R-:W-:Y:S02]  /*1d5d0*/  ISETP.NE.AND.EX P2, PT, RZ, UR7, PT, P2 ;  /* 0x00000007ff007c0c */ /* 0x000fe4000bf45320 */
[----:B------:R-:W-:Y:S02]  /*1d5e0*/  SEL R28, R28, 0x978, P3 ;  /* 0x000009781c1c7807 */ /* 0x000fe40001800000 */
[----:B------:R-:W-:Y:S01]  /*1d5f0*/  SEL R210, R210, RZ, !P2 ;  /* 0x000000ffd2d27207 */ /* 0x000fe20005000000 */
[----:B------:R-:W4:Y:S01]  /*1d600*/  @P4 LDC R30, c[0x0][0xbec] ;  /* 0x0002fb00ff1e4b82 */ /* 0x000f220000000800 */
[----:B------:R-:W-:-:S02]  /*1d610*/  SEL R29, R232, RZ, !P2 ;  /* 0x000000ffe81d7207 */ /* 0x000fc40005000000 */
[----:B------:R-:W-:-:S05]  /*1d620*/  SEL R31, R215, RZ, P3 ;  /* 0x000000ffd71f7207 */ /* 0x000fca0001800000 */
[----:B------:R-:W0:Y:S08]  /*1d630*/  LDC.64 R10, c[0x0][R28+0x220] ;  /* 0x000088001c0a7b82 */ /* 0x000e300000000a00 */
[----:B------:R-:W4:Y:S08]  /*1d640*/  LDC.64 R14, c[0x0][R28+0x218] ;  /* 0x000086001c0e7b82 */ /* 0x000f300000000a00 */
[----:B------:R-:W4:Y:S08]  /*1d650*/  LDC.64 R24, c[0x0][R28+0x228] ;  /* 0x00008a001c187b82 */ /* 0x000f300000000a00 */
[----:B--2---:R2:W2:Y:S08]  /*1d660*/  LDC.64 R8, c[0x0][R28+0x210] ;  /* 0x000084001c087b82 */ /* 0x0044b00000000a00 */
[----:B------:R-:W2:Y:S08]  /*1d670*/  @P4 LDC R37, c[0x0][0xbf0] ;  /* 0x0002fc00ff254b82 */ /* 0x000eb00000000800 */
[----:B-1----:R-:W1:Y:S01]  /*1d680*/  @!P3 LDC R26, c[0x0][0xb50] ;  /* 0x0002d400ff1abb82 */ /* 0x002e620000000800 */
[----:B0-----:R-:W-:-:S07]  /*1d690*/  IMAD R11, R11, R210, RZ ;  /* 0x000000d20b0b7224 */ /* 0x001fce00078e02ff */
[----:B------:R-:W0:Y:S01]  /*1d6a0*/  @!P3 LDC R27, c[0x0][0xb54] ;  /* 0x0002d500ff1bbb82 */ /* 0x000e220000000800 */
[C---:B------:R-:W-:Y:S02]  /*1d6b0*/  IMAD R35, R10.reuse, R29, R11 ;  /* 0x0000001d0a237224 */ /* 0x040fe400078e020b */
[----:B------:R-:W-:-:S04]  /*1d6c0*/  IMAD.WIDE.U32 R10, R10, R210, RZ ;  /* 0x000000d20a0a7225 */ /* 0x000fc800078e00ff */
[-C--:B----4-:R-:W-:Y:S02]  /*1d6d0*/  IMAD R33, R15, R206.reuse, RZ ;  /* 0x000000ce0f217224 */ /* 0x090fe400078e02ff */
[----:B------:R-:W-:-:S04]  /*1d6e0*/  IMAD.WIDE.U32 R14, R14, R206, RZ ;  /* 0x000000ce0e0e7225 */ /* 0x000fc800078e00ff */
[----:B------:R-:W-:Y:S02]  /*1d6f0*/  IMAD.IADD R29, R205, 0x1, R200 ;  /* 0x00000001cd1d7824 */ /* 0x000fe400078e02c8 */
[----:B------:R-:W-:Y:S02]  /*1d700*/  IMAD.IADD R35, R11, 0x1, R35 ;  /* 0x000000010b237824 */ /* 0x000fe400078e0223 */
[----:B------:R-:W-:Y:S02]  /*1d710*/  IMAD.MOV.U32 R11, RZ, RZ, R29 ;  /* 0x000000ffff0b7224 */ /* 0x000fe400078e001d */
[----:B------:R-:W-:Y:S02]  /*1d720*/  IMAD.IADD R15, R15, 0x1, R33 ;  /* 0x000000010f0f7824 */ /* 0x000fe400078e0221 */
[-C--:B------:R-:W-:Y:S02]  /*1d730*/  IMAD R33, R25, R31.reuse, RZ ;  /* 0x0000001f19217224 */ /* 0x080fe400078e02ff */
[----:B------:R-:W-:-:S04]  /*1d740*/  IMAD.WIDE.U32 R24, R24, R31, RZ ;  /* 0x0000001f18187225 */ /* 0x000fc800078e00ff */
[----:B------:R-:W-:Y:S01]  /*1d750*/  IMAD.IADD R33, R25, 0x1, R33 ;  /* 0x0000000119217824 */ /* 0x000fe200078e0221 */
[--C-:B---3--:R-:W-:Y:S01]  /*1d760*/  IADD3 R14, P2, P5, R10, R14, R4.reuse ;  /* 0x0000000e0a0e7210 */ /* 0x108fe20007d5e004 */
        /* <DEDUP_REMOVED lines=13> */
[----:B-1----:R-:W-:-:S03]  /*1d840*/  LEA R26, P2, R24, R26, 0x2 ;  /* 0x0000001a181a7211 */ /* 0x002fc600078410ff */
[----:B------:R-:W-:-:S05]  /*1d850*/  IMAD.IADD R8, R25, 0x1, R9 ;  /* 0x0000000119087824 */ /* 0x000fca00078e0209 */
[----:B0-----:R-:W-:Y:S01]  /*1d860*/  LEA.HI.X R27, R24, R27, R8, 0x2, P2 ;  /* 0x0000001b181b7211 */ /* 0x001fe200010f1408 */
[----:B------:R-:W-:Y:S06]  /*1d870*/  @P1 BRA `(.L_x_2686) ;  /* 0x0000000000101947 */ /* 0x000fec0003800000 */
[----:B------:R-:W-:Y:S05]  /*1d880*/  @!P0 BRA `(.L_x_2686) ;  /* 0x00000000000c8947 */ /* 0x000fea0003800000 */
[----:B------:R-:W2:Y:S04]  /*1d890*/  LDG.E R8, desc[UR60][R12.64] ;  /* 0x0000003c0c087981 */ /* 0x000ea8000c1e1900 */
[----:B-----5:R-:W2:Y:S02]  /*1d8a0*/  LDG.E R105, desc[UR60][R12.64+0x4] ;  /* 0x0000043c0c697981 */ /* 0x020ea4000c1e1900 */
[----:B--2---:R-:W-:-:S07]  /*1d8b0*/  IMAD.IADD R105, R105, 0x1, -R8 ;  /* 0x0000000169697824 */ /* 0x004fce00078e0a08 */
.L_x_2686:
[----:B------:R-:W2:Y:S04]  /*1d8c0*/  LDL R12, [R1+0x80] ;  /* 0x00008000010c7983 */ /* 0x000ea80000100800 */
[----:B------:R-:W3:Y:S01]  /*1d8d0*/  LDL R13, [R1+0x40] ;  /* 0x00004000010d7983 */ /* 0x000ee20000100800 */
[----:B-----5:R-:W-:-:S03]  /*1d8e0*/  IMAD R105, R105, R104, RZ ;  /* 0x0000006869697224 */ /* 0x020fc600078e02ff */
[----:B------:R-:W-:Y:S04]  /*1d8f0*/  SHFL.IDX PT, R8, R26, RZ, 0x1c1f ;  /* 0x001c1fff1a087589 */ /* 0x000fe800000e0000 */
[----:B------:R-:W0:Y:S04]  /*1d900*/  SHFL.IDX PT, R9, R27, RZ, 0x1c1f ;  /* 0x001c1fff1b097589 */ /* 0x000e2800000e0000 */
[----:B------:R-:W-:Y:S04]  /*1d910*/  SHFL.IDX PT, R10, R26, 0x1, 0x1c1f ;  /* 0x003c1f001a0a7f89 */ /* 0x000fe800000e0000 */
[----:B------:R-:W1:Y:S01]  /*1d920*/  SHFL.IDX PT, R11, R27, 0x1, 0x1c1f ;  /* 0x003c1f001b0b7f89 */ /* 0x000e6200000e0000 */
[----:B--2---:R-:W-:Y:S01]  /*1d930*/  IMAD.IADD R12, R12, 0x1, R200 ;  /* 0x000000010c0c7824 */ /* 0x004fe200078e02c8 */
[----:B---3--:R-:W-:-:S03]  /*1d940*/  LOP3.LUT P0, RZ, R13, 0x3, RZ, 0xc0, !PT ;  /* 0x000000030dff7812 */ /* 0x008fc6000780c0ff */
        /* <DEDUP_REMOVED lines=12> */
[----:B------:R-:W-:Y:S01]  /*1da10*/  IMAD.WIDE.U32 R20, R4, UR4, RZ ;  /* 0x0000000404147c25 */ /* 0x000fe2000f8e00ff */
[C---:B------:R-:W-:Y:S02]  /*1da20*/  IADD3 R25, P5, R88.reuse, 0x2000, RZ ;  /* 0x0000200058197810 */ /* 0x040fe40007fbe0ff */
[----:B------:R-:W-:Y:S02]  /*1da30*/  LOP3.LUT R12, R13, 0x380, RZ, 0xc0, !PT ;  /* 0x000003800d0c7812 */ /* 0x000fe400078ec0ff */
        /* <DEDUP_REMOVED lines=14> */
[----:B------:R-:W-:Y:S01]  /*1db20*/  IMAD R3, R106, UR4, RZ ;  /* 0x000000046a037c24 */ /* 0x000fe2000f8e02ff */
[----:B------:R-:W-:Y:S02]  /*1db30*/  LOP3.LUT R24, R25, 0x380, RZ, 0xc0, !PT ;  /* 0x0000038019187812 */ /* 0x000fe400078ec0ff */
[----:B------:R-:W-:Y:S01]  /*1db40*/  LOP3.LUT R28, R29, 0x380, RZ, 0xc0, !PT ;  /* 0x000003801d1c7812 */ /* 0x000fe200078ec0ff */
[----:B------:R-:W-:Y:S01]  /*1db50*/  IMAD R3, R4, UR5, R3 ;  /* 0x0000000504037c24 */ /* 0x000fe2000f8e0203 */
[----:B------:R-:W-:Y:S01]  /*1db60*/  ULDC.64 UR4, c[0x0][0xae8] ;  /* 0x0002ba0000047ab9 */ /* 0x000fe20000000a00 */
[----:B------:R-:W-:Y:S01]  /*1db70*/  LOP3.LUT R32, R33, 0x380, RZ, 0xc0, !PT ;  /* 0x0000038021207812 */ /* 0x000fe200078ec0ff */
[----:B------:R-:W5:Y:S01]  /*1db80*/  LD.E.128 R44, desc[UR60][R44.64] ;  /* 0x0000003c2c2c7980 */ /* 0x000f62000c101d00 */
[----:B------:R-:W-:Y:S01]  /*1db90*/  IMAD.IADD R21, R21, 0x1, R3 ;  /* 0x0000000115157824 */ /* 0x000fe200078e0203 */
[----:B------:R-:W-:Y:S01]  /*1dba0*/  LOP3.LUT R36, R37, 0x380, RZ, 0xc0, !PT ;  /* 0x0000038025247812 */ /* 0x000fe200078ec0ff */
[----:B------:R-:W-:Y:S01]  /*1dbb0*/  IMAD R3, R208, 0x20, R233 ;  /* 0x00000020d0037824 */ /* 0x000fe200078e02e9 */
[----:B------:R-:W-:Y:S01]  /*1dbc0*/  LOP3.LUT R40, R41, 0x380, RZ, 0xc0, !PT ;  /* 0x0000038029287812 */ /* 0x000fe200078ec0ff */
[----:B------:R-:W-:Y:S01]  /*1dbd0*/  IMAD.WIDE.U32 R20, R206, UR4, R20 ;  /* 0x00000004ce147c25 */ /* 0x000fe2000f8e0014 */
[----:B------:R-:W-:-:S02]  /*1dbe0*/  LOP3.LUT R9, R88, 0x380, RZ, 0xc0, !PT ;  /* 0x0000038058097812 */ /* 0x000fc400078ec0ff */
[----:B------:R-:W-:Y:S01]  /*1dbf0*/  SHF.R.U64 R24, R24, 0x3, RZ ;  /* 0x0000000318187819 */ /* 0x000fe200000012ff */
[----:B------:R-:W-:Y:S01]  /*1dc00*/  IMAD.IADD R4, R200, 0x1, R3 ;  /* 0x00000001c8047824 */ /* 0x000fe200078e0203 */
[----:B------:R-:W-:Y:S01]  /*1dc10*/  SHF.R.U64 R28, R28, 0x3, RZ ;  /* 0x000000031c1c7819 */ /* 0x000fe200000012ff */
[----:B------:R-:W-:Y:S01]  /*1dc20*/  IMAD R21, R206, UR5, R21 ;  /* 0x00000005ce157c24 */ /* 0x000fe2000f8e0215 */
[----:B------:R-:W-:Y:S01]  /*1dc30*/  ULDC.64 UR4, c[0x0][0xaf0] ;  /* 0x0002bc0000047ab9 */ /* 0x000fe20000000a00 */
[----:B0-----:R-:W-:Y:S01]  /*1dc40*/  @P4 IMAD.HI.U32 R0, R4, R51, RZ ;  /* 0x0000003304004227 */ /* 0x001fe200078e00ff */
[----:B------:R-:W-:Y:S02]  /*1dc50*/  SHF.R.U64 R32, R32, 0x3, RZ ;  /* 0x0000000320207819 */ /* 0x000fe400000012ff */
[----:B------:R-:W-:Y:S01]  /*1dc60*/  SHF.R.U64 R36, R36, 0x3, RZ ;  /* 0x0000000324247819 */ /* 0x000fe200000012ff */
[----:B------:R-:W-:Y:S01]  /*1dc70*/  IMAD.MOV.U32 R3, RZ, RZ, R4 ;  /* 0x000000ffff037224 */ /* 0x000fe200078e0004 */
[----:B------:R-:W-:Y:S01]  /*1dc80*/  SHF.R.U64 R40, R40, 0x3, RZ ;  /* 0x0000000328287819 */ /* 0x000fe200000012ff */
[----:B------:R-:W-:Y:S01]  /*1dc90*/  IMAD R49, R49, UR4, RZ ;  /* 0x0000000431317c24 */ /* 0x000fe2000f8e02ff */
[----:B-1----:R-:W-:-:S02]  /*1dca0*/  @P4 SHF.R.U32.HI R3, RZ, R53, R0 ;  /* 0x00000035ff034219 */ /* 0x002fc40000011600 */
[----:B------:R-:W-:Y:S01]  /*1dcb0*/  SHF.R.U64 R9, R9, 0x3, RZ ;  /* 0x0000000309097819 */ /* 0x000fe200000012ff */
[----:B------:R-:W-:Y:S01]  /*1dcc0*/  IMAD R49, R210, UR5, R49 ;  /* 0x00000005d2317c24 */ /* 0x000fe2000f8e0231 */
[----:B------:R-:W-:Y:S01]  /*1dcd0*/  LOP3.LUT R24, R24, R25, RZ, 0x3c, !PT ;  /* 0x0000001918187212 */ /* 0x000fe200078e3cff */
        /* <DEDUP_REMOVED lines=8> */
[----:B------:R-:W-:Y:S01]  /*1dd60*/  IMAD.X R33, RZ, RZ, R89, P2 ;  /* 0x000000ffff217224 */ /* 0x000fe200010e0659 */
[----:B------:R-:W-:Y:S01]  /*1dd70*/  SHF.R.S32.HI R0, RZ, 0x1f, R3 ;  /* 0x0000001fff007819 */ /* 0x000fe20000011403 */
[--C-:B------:R-:W-:Y:S01]  /*1dd80*/  IMAD.X R37, RZ, RZ, R89.reuse, P1 ;  /* 0x000000ffff257224 */ /* 0x100fe200008e0659 */
[----:B------:R-:W-:Y:S01]  /*1dd90*/  LOP3.LUT R88, R9, R88, RZ, 0x3c, !PT ;  /* 0x0000005809587212 */ /* 0x000fe200078e3cff */
[----:B------:R-:W-:Y:S01]  /*1dda0*/  IMAD.X R41, RZ, RZ, R89, P0 ;  /* 0x000000ffff297224 */ /* 0x000fe200000e0659 */
[----:B------:R-:W5:Y:S01]  /*1ddb0*/  LD.E.128 R24, desc[UR60][R24.64] ;  /* 0x0000003c18187980 */ /* 0x000f62000c101d00 */
[----:B------:R-:W-:-:S02]  /*1ddc0*/  IMAD.MOV R21, RZ, RZ, -R3 ;  /* 0x000000ffff157224 */ /* 0x000fc400078e0a03 */
[----:B------:R-:W-:Y:S01]  /*1ddd0*/  IMAD.IADD R211, R211, 0x1, R49 ;  /* 0x00000001d3d37824 */ /* 0x000fe200078e0231 */
[----:B------:R0:W5:Y:S01]  /*1dde0*/  LD.E.128 R8, desc[UR60][R88.64] ;  /* 0x0000003c58087980 */ /* 0x000162000c101d00 */
[----:B------:R-:W-:Y:S02]  /*1ddf0*/  IMAD R0, R0, UR4, RZ ;  /* 0x0000000400007c24 */ /* 0x000fe4000f8e02ff */
[----:B------:R-:W-:Y:S01]  /*1de00*/  IMAD R49, R104, R21, R4 ;  /* 0x0000001568317224 */ /* 0x000fe200078e0204 */
[----:B------:R-:W5:Y:S01]  /*1de10*/  LD.E.128 R28, desc[UR60][R28.64] ;  /* 0x0000003c1c1c7980 */ /* 0x000f62000c101d00 */
[----:B------:R-:W-:-:S03]  /*1de20*/  IMAD R51, R3, UR5, R0 ;  /* 0x0000000503337c24 */ /* 0x000fc6000f8e0200 */
[----:B------:R-:W5:Y:S01]  /*1de30*/  LD.E.128 R32, desc[UR60][R32.64] ;  /* 0x0000003c20207980 */ /* 0x000f62000c101d00 */
[----:B------:R-:W-:-:S03]  /*1de40*/  SHF.R.S32.HI R0, RZ, 0x1f, R49 ;  /* 0x0000001fff007819 */ /* 0x000fc60000011431 */
[----:B------:R-:W5:Y:S04]  /*1de50*/  LD.E.128 R36, desc[UR60][R36.64] ;  /* 0x0000003c24247980 */ /* 0x000f68000c101d00 */
[----:B------:R-:W5:Y:S01]  /*1de60*/  LD.E.128 R40, desc[UR60][R40.64] ;  /* 0x0000003c28287980 */ /* 0x000f62000c101d00 */
[----:B------:R-:W-:Y:S01]  /*1de70*/  IMAD.WIDE.U32 R20, R3, UR4, R210 ;  /* 0x0000000403147c25 */ /* 0x000fe2000f8e00d2 */
[----:B------:R-:W-:Y:S01]  /*1de80*/  ULDC.64 UR4, c[0x0][0xad8] ;  /* 0x0002b60000047ab9 */ /* 0x000fe20000000a00 */
[----:B------:R-:W-:Y:S01]  /*1de90*/  @!PT LDS RZ, [RZ] ;  /* 0x00000000fffff984 */ /* 0x000fe20000000800 */
[----:B------:R-:W-:Y:S01]  /*1dea0*/  @!PT LDS RZ, [RZ] ;  /* 0x00000000fffff984 */ /* 0x000fe20000000800 */
[----:B------:R-:W-:Y:S01]  /*1deb0*/  @!PT LDS RZ, [RZ] ;  /* 0x00000000fffff984 */ /* 0x000fe20000000800 */
[----:B------:R-:W-:Y:S01]  /*1dec0*/  @!PT LDS RZ, [RZ] ;  /* 0x00000000fffff984 */ /* 0x000fe20000000800 */
[----:B------:R1:W-:Y:S06]  /*1ded0*/  MEMBAR.ALL.CTA ;  /* 0x0000000000007992 */ /* 0x0003ec0000008000 */
[----:B-1----:R-:W1:Y:S01]  /*1dee0*/  FENCE.VIEW.ASYNC.S ;  /* 0x00000000000073c6 */ /* 0x002e620000000000 */
[----:B------:R-:W-:-:S02]  /*1def0*/  IMAD.IADD R200, R233, 0x1, R200 ;  /* 0x00000001e9c87824 */ /* 0x000fc400078e02c8 */
[----:B------:R-:W-:Y:S02]  /*1df00*/  IMAD.IADD R21, R21, 0x1, R51 ;  /* 0x0000000115157824 */ /* 0x000fe400078e0233 */
[----:B------:R-:W-:Y:S02]  /*1df10*/  IMAD R4, R0, UR4, RZ ;  /* 0x0000000400047c24 */ /* 0x000fe4000f8e02ff */
[----:B------:R-:W-:Y:S02]  /*1df20*/  VIADD R0, R200, 0x20 ;  /* 0x00000020c8007836 */ /* 0x000fe40000000000 */
[C---:B------:R-:W-:Y:S02]  /*1df30*/  IMAD R3, R49.reuse, UR5, R4 ;  /* 0x0000000531037c24 */ /* 0x040fe4000f8e0204 */
[----:B------:R-:W-:Y:S01]  /*1df40*/  IMAD.WIDE.U32 R20, R49, UR4, R20 ;  /* 0x0000000431147c25 */ /* 0x000fe2000f8e0014 */
[-C--:B------:R-:W-:Y:S01]  /*1df50*/  ISETP.GE.AND P0, PT, R0, R105.reuse, PT ;  /* 0x000000690000720c */ /* 0x080fe20003f06270 */
[----:B------:R-:W-:Y:S01]  /*1df60*/  ULDC.64 UR4, c[0x0][0xa80] ;  /* 0x0002a00000047ab9 */ /* 0x000fe20000000a00 */
[----:B------:R-:W-:Y:S01]  /*1df70*/  ISETP.GE.AND P2, PT, R200, R105, PT ;  /* 0x00000069c800720c */ /* 0x000fe20003f46270 */
[----:B------:R-:W-:Y:S01]  /*1df80*/  VIADD R0, R2, 0x34820 ;  /* 0x0003482002007836 */ /* 0x000fe20000000000 */
[----:B------:R-:W-:Y:S01]  /*1df90*/  LEA R50, P3, R20, UR4, 0x1 ;  /* 0x0000000414327c11 */ /* 0x000fe2000f8608ff */
[----:B------:R-:W-:-:S03]  /*1dfa0*/  IMAD.IADD R3, R21, 0x1, R3 ;  /* 0x0000000115037824 */ /* 0x000fc600078e0203 */
[----:B------:R-:W-:Y:S02]  /*1dfb0*/  PRMT R0, RZ, 0x654, R0 ;  /* 0x00000654ff007816 */ /* 0x000fe40000000000 */
[----:B------:R-:W-:Y:S01]  /*1dfc0*/  LEA.HI.X R3, R20, UR5, R3, 0x1, P3 ;  /* 0x0000000514037c11 */ /* 0x000fe200098f0c03 */
[----:B------:R-:W-:Y:S01]  /*1dfd0*/  VIADD R4, R200, 0x40 ;  /* 0x00000040c8047836 */ /* 0x000fe20000000000 */
[----:B-1----:R1:W-:Y:S01]  /*1dfe0*/  SYNCS.ARRIVE.TRANS64.RED.A1T0 RZ, [R0+URZ], RZ ;  /* 0x000000ff00ff79a7 */ /* 0x0023e2000810043f */
[----:B------:R0:W2:Y:S01]  /*1dff0*/  SHFL.IDX PT, R48, R50, RZ, 0x181f ;  /* 0x00181fff32307589 */ /* 0x0000a200000e0000 */
[----:B------:R-:W-:Y:S01]  /*1e000*/  BSSY B1, `(.L_x_2688) ;  /* 0x000000f000017945 */ /* 0x000fe20003800000 */
[----:B------:R-:W-:Y:S02]  /*1e010*/  SHF.R.S32.HI R107, RZ, 0x1f, R207 ;  /* 0x0000001fff6b7819 */ /* 0x000fe400000114cf */
[----:B------:R-:W-:Y:S01]  /*1e020*/  ISETP.GE.AND P1, PT, R4, R105, PT ;  /* 0x000000690400720c */ /* 0x000fe20003f26270 */
[----:B-1----:R0:W1:Y:S01]  /*1e030*/  SHFL.IDX PT, R0, R3, RZ, 0x181f ;  /* 0x00181fff03007589 */ /* 0x00206200000e0000 */
[----:B------:R-:W-:Y:S01]  /*1e040*/  SHF.R.S32.HI R108, RZ, 0x1f, R203 ;  /* 0x0000001fff6c7819 */ /* 0x000fe200000114cb */
[----:B------:R-:W-:Y:S10]  /*1e050*/  @P2 BRA `(.L_x_2689) ;  /* 0x0000000000242947 */ /* 0x000ff40003800000 */
[----:B------:R-:W-:Y:S02]  /*1e060*/  ULDC UR4, c[0x0][0xac8] ;  /* 0x0002b20000047ab9 */ /* 0x000fe40000000800 */
[----:B------:R-:W-:Y:S02]  /*1e070*/  ISETP.GE.AND P2, PT, R203, UR4, PT ;  /* 0x00000004cb007c0c */ /* 0x000fe4000bf46270 */
[----:B------:R-:W-:-:S11]  /*1e080*/  ISETP.GE.AND P3, PT, R207, UR4, PT ;  /* 0x00000004cf007c0c */ /* 0x000fd6000bf66270 */
[-C--:B--2---:R-:W-:Y:S02]  /*1e090*/  @!P2 LEA R20, P4, R203, R48.reuse, 0x1 ;  /* 0x00000030cb14a211 */ /* 0x084fe400078808ff */
[----:B------:R-:W-:Y:S02]  /*1e0a0*/  @!P3 LEA R48, P5, R207, R48, 0x1 ;  /* 0x00000030cf30b211 */ /* 0x000fe400078a08ff */
[-C--:B-1----:R-:W-:Y:S02]  /*1e0b0*/  @!P2 LEA.HI.X R21, R203, R0.reuse, R108, 0x1, P4 ;  /* 0x00000000cb15a211 */ /* 0x082fe400020f0c6c */
[----:B------:R-:W-:-:S03]  /*1e0c0*/  @!P3 LEA.HI.X R49, R207, R0, R107, 0x1, P5 ;  /* 0x00000000cf31b211 */ /* 0x000fc600028f0c6b */
[----:B-----5:R3:W-:Y:S04]  /*1e0d0*/  @!P2 ST.E.128 desc[UR60][R20.64], R8 ;  /* 0x000000081400a985 */ /* 0x0207e8000c101d3c */
[----:B------:R3:W-:Y:S02]  /*1e0e0*/  @!P3 ST.E.128 desc[UR60][R48.64], R32 ;  /* 0x000000203000b985 */ /* 0x0007e4000c101d3c */
.L_x_2689:
[----:B------:R-:W-:Y:S05]  /*1e0f0*/  BSYNC B1 ;  /* 0x0000000000017941 */ /* 0x000fea0003800000 */
.L_x_2688:
[----:B-1----:R1:W4:Y:S01]  /*1e100*/  SHFL.IDX PT, R0, R3, 0x1, 0x181f ;  /* 0x00381f0003007f89 */ /* 0x00232200000e0000 */
        /* <DEDUP_REMOVED lines=12> */
.L_x_2691:
[----:B------:R-:W-:Y:S05]  /*1e1d0*/  BSYNC B1 ;  /* 0x0000000000017941 */ /* 0x000fea0003800000 */
.L_x_2690:
        /* <DEDUP_REMOVED lines=13> */
.L_x_2693:
[----:B------:R-:W-:Y:S05]  /*1e2b0*/  BSYNC B1 ;  /* 0x0000000000017941 */ /* 0x000fea0003800000 */
.L_x_2692:
[----:B0-----:R-:W-:Y:S01]  /*1e2c0*/  VIADD R0, R200, 0x60 ;  /* 0x00000060c8007836 */ /* 0x001fe20000000000 */
[----:B------:R0:W0:Y:S04]  /*1e2d0*/  SHFL.IDX PT, R4, R3, 0x3, 0x181f ;  /* 0x00781f0003047f89 */ /* 0x00002800000e0000 */
[----:B------:R-:W-:Y:S01]  /*1e2e0*/  ISETP.GE.AND P0, PT, R0, R105, PT ;  /* 0x000000690000720c */ /* 0x000fe20003f06270 */
[----:B-1--4-:R-:W1:-:S12]  /*1e2f0*/  SHFL.IDX PT, R50, R50, 0x3, 0x181f ;  /* 0x00781f0032327f89 */ /* 0x012e5800000e0000 */
[----:B------:R-:W-:Y:S05]  /*1e300*/  @P0 BRA `(.L_x_2694) ;  /* 0x0000001800240947 */ /* 0x000fea0003800000 */
[----:B------:R-:W-:Y:S02]  /*1e310*/  ULDC UR4, c[0x0][0xac8] ;  /* 0x0002b20000047ab9 */ /* 0x000fe40000000800 */
[----:B------:R-:W-:-:S13]  /*1e320*/  ISETP.GE.AND P1, PT, R203, UR4, PT ;  /* 0x00000004cb007c0c */ /* 0x000fda000bf26270 */
[----:B-1----:R-:W-:-:S04]  /*1e330*/  @!P1 LEA R8, P0, R203, R50, 0x1 ;  /* 0x00000032cb089211 */ /* 0x002fc800078008ff */
        /* <DEDUP_REMOVED lines=8> */
.L_x_2687:
[----:B0-----:R-:W0:Y:S01]  /*1e3c0*/  @P4 LDC R0, c[0x0][0xbec] ;  /* 0x0002fb00ff004b82 */ /* 0x001e220000000800 */
[----:B------:R-:W-:Y:S01]  /*1e3d0*/  ULDC.64 UR4, c[0x0][0xb08] ;  /* 0x0002c20000047ab9 */ /* 0x000fe20000000a00 */
[----:B------:R-:W-:Y:S01]  /*1e3e0*/  ULDC.64 UR6, c[0x0][0xb30] ;  /* 0x0002cc0000067ab9 */ /* 0x000fe20000000a00 */
[----:B------:R-:W-:Y:S01]  /*1e3f0*/  IMAD R3, R106, UR4, RZ ;  /* 0x000000046a037c24 */ /* 0x000fe2000f8e02ff */
[----:B------:R-:W-:Y:S01]  /*1e400*/  ISETP.GE.AND P0, PT, R12, R105, PT ;  /* 0x000000690c00720c */ /* 0x000fe20003f06270 */
[C---:B------:R-:W-:Y:S01]  /*1e410*/  IMAD.WIDE.U32 R8, R4.reuse, UR4, RZ ;  /* 0x0000000404087c25 */ /* 0x040fe2000f8e00ff */
[----:B------:R-:W-:Y:S01]  /*1e420*/  BSSY B1, `(.L_x_2695) ;  /* 0x0000078000017945 */ /* 0x000fe20003800000 */
[----:B------:R-:W-:Y:S01]  /*1e430*/  SHF.R.S32.HI R30, RZ, 0x1f, R218 ;  /* 0x0000001fff1e7819 */ /* 0x000fe200000114da */
[----:B------:R-:W1:Y:S01]  /*1e440*/  @P4 LDC R13, c[0x0][0xbf0] ;  /* 0x0002fc00ff0d4b82 */ /* 0x000e620000000800 */
[----:B------:R-:W-:Y:S01]  /*1e450*/  IMAD R3, R4, UR5, R3 ;  /* 0x0000000504037c24 */ /* 0x000fe2000f8e0203 */
[----:B------:R-:W-:Y:S01]  /*1e460*/  ULDC.64 UR4, c[0x0][0xb38] ;  /* 0x0002ce0000047ab9 */ /* 0x000fe20000000a00 */
[----:B------:R-:W-:Y:S01]  /*1e470*/  VIADD R4, R2, 0x34820 ;  /* 0x0003482002047836 */ /* 0x000fe20000000000 */
[----:B------:R-:W-:Y:S01]  /*1e480*/  SHF.R.S32.HI R31, RZ, 0x1f, R219 ;  /* 0x0000001fff1f7819 */ /* 0x000fe200000114db */
[----:B------:R-:W-:Y:S01]  /*1e490*/  IMAD.IADD R9, R9, 0x1, R3 ;  /* 0x0000000109097824 */ /* 0x000fe200078e0203 */
[----:B------:R-:W-:-:S02]  /*1e4a0*/  SHF.R.S32.HI R3, RZ, 0x1f, R210 ;  /* 0x0000001fff037819 */ /* 0x000fc400000114d2 */
[----:B------:R-:W-:Y:S01]  /*1e4b0*/  PRMT R4, RZ, 0x654, R4 ;  /* 0x00000654ff047816 */ /* 0x000fe20000000004 */
[C---:B------:R-:W-:Y:S01]  /*1e4c0*/  IMAD.WIDE.U32 R8, R206.reuse, UR4, R8 ;  /* 0x00000004ce087c25 */ /* 0x040fe2000f8e0008 */
[----:B------:R-:W-:Y:S02]  /*1e4d0*/  SHF.R.S32.HI R32, RZ, 0x1f, R220 ;  /* 0x0000001fff207819 */ /* 0x000fe400000114dc */
[----:B------:R2:W-:Y:S01]  /*1e4e0*/  SYNCS.ARRIVE.TRANS64.RED.A1T0 RZ, [R4+URZ], RZ ;  /* 0x000000ff04ff79a7 */ /* 0x0005e2000810043f */
[----:B------:R-:W-:Y:S01]  /*1e4f0*/  IMAD R9, R206, UR5, R9 ;  /* 0x00000005ce097c24 */ /* 0x000fe2000f8e0209 */
[----:B------:R-:W-:Y:S01]  /*1e500*/  ULDC.64 UR4, c[0x0][0xb40] ;  /* 0x0002d00000047ab9 */ /* 0x000fe20000000a00 */
[----:B------:R-:W-:Y:S01]  /*1e510*/  SHF.R.S32.HI R33, RZ, 0x1f, R221 ;  /* 0x0000001fff217819 */ /* 0x000fe200000114dd */
[----:B------:R-:W-:Y:S01]  /*1e520*/  IMAD R3, R3, UR4, RZ ;  /* 0x0000000403037c24 */ /* 0x000fe2000f8e02ff */
[----:B------:R-:W-:Y:S01]  /*1e530*/  SHF.R.S32.HI R34, RZ, 0x1f, R222 ;  /* 0x0000001fff227819 */ /* 0x000fe200000114de */
[----:B0-----:R-:W-:Y:S01]  /*1e540*/  @P4 IMAD.HI.U32 R0, R29, R0, RZ ;  /* 0x000000001d004227 */ /* 0x001fe200078e00ff */
[----:B------:R-:W-:-:S02]  /*1e550*/  SHF.R.S32.HI R35, RZ, 0x1f, R223 ;  /* 0x0000001fff237819 */ /* 0x000fc400000114df */
[----:B------:R-:W-:Y:S01]  /*1e560*/  SHF.R.S32.HI R36, RZ, 0x1f, R224 ;  /* 0x0000001fff247819 */ /* 0x000fe200000114e0 */
[C---:B------:R-:W-:Y:S01]  /*1e570*/  IMAD R11, R210.reuse, UR5, R3 ;  /* 0x00000005d20b7c24 */ /* 0x040fe2000f8e0203 */
[----:B------:R-:W-:Y:S01]  /*1e580*/  SHF.R.S32.HI R37, RZ, 0x1f, R225 ;  /* 0x0000001fff257819 */ /* 0x000fe200000114e1 */
[----:B------:R-:W-:Y:S01]  /*1e590*/  IMAD.WIDE.U32 R8, R210, UR4, R8 ;  /* 0x00000004d2087c25 */ /* 0x000fe2000f8e0008 */
[----:B------:R-:W-:Y:S01]  /*1e5a0*/  ULDC.64 UR4, c[0x0][0xb48] ;  /* 0x0002d20000047ab9 */ /* 0x000fe20000000a00 */
[----:B------:R-:W-:Y:S02]  /*1e5b0*/  SHF.R.S32.HI R38, RZ, 0x1f, R226 ;  /* 0x0000001fff267819 */ /* 0x000fe400000114e2 */
[----:B------:R-:W-:Y:S01]  /*1e5c0*/  IMAD.MOV.U32 R3, RZ, RZ, R29 ;  /* 0x000000ffff037224 */ /* 0x000fe200078e001d */
[----:B-1----:R-:W-:Y:S01]  /*1e5d0*/  @P4 SHF.R.U32.HI R3, RZ, R13, R0 ;  /* 0x0000000dff034219 */ /* 0x002fe20000011600 */
[----:B------:R-:W-:Y:S01]  /*1e5e0*/  IMAD.IADD R9, R9, 0x1, R11 ;  /* 0x0000000109097824 */ /* 0x000fe200078e020b */
[----:B------:R-:W-:-:S02]  /*1e5f0*/  SHF.R.S32.HI R39, RZ, 0x1f, R227 ;  /* 0x0000001fff277819 */ /* 0x000fc400000114e3 */
[--C-:B------:R-:W-:Y:S01]  /*1e600*/  SHF.R.S32.HI R0, RZ, 0x1f, R3.reuse ;  /* 0x0000001fff007819 */ /* 0x100fe20000011403 */
[----:B------:R-:W-:Y:S01]  /*1e610*/  IMAD.MOV R11, RZ, RZ, -R3 ;  /* 0x000000ffff0b7224 */ /* 0x000fe200078e0a03 */
[----:B------:R-:W-:Y:S01]  /*1e620*/  SHF.R.S32.HI R88, RZ, 0x1f, R228 ;  /* 0x0000001fff587819 */ /* 0x000fe200000114e4 */
[C---:B------:R-:W-:Y:S01]  /*1e630*/  IMAD.WIDE.U32 R8, R215.reuse, UR4, R8 ;  /* 0x00000004d7087c25 */ /* 0x040fe2000f8e0008 */
[----:B------:R-:W-:Y:S02]  /*1e640*/  SHF.R.S32.HI R89, RZ, 0x1f, R229 ;  /* 0x0000001fff597819 */ /* 0x000fe400000114e5 */
[----:B------:R-:W-:Y:S01]  /*1e650*/  SHF.R.S32.HI R107, RZ, 0x1f, R230 ;  /* 0x0000001fff6b7819 */ /* 0x000fe200000114e6 */
[----:B------:R-:W-:Y:S01]  /*1e660*/  IMAD R11, R104, R11, R29 ;  /* 0x0000000b680b7224 */ /* 0x000fe200078e021d */
[----:B------:R-:W-:Y:S01]  /*1e670*/  SHF.R.S32.HI R29, RZ, 0x1f, R216 ;  /* 0x0000001fff1d7819 */ /* 0x000fe200000114d8 */
[----:B------:R-:W-:Y:S01]  /*1e680*/  IMAD R0, R0, UR6, RZ ;  /* 0x0000000600007c24 */ /* 0x000fe2000f8e02ff */
[----:B------:R-:W-:Y:S01]  /*1e690*/  SHF.R.S32.HI R108, RZ, 0x1f, R231 ;  /* 0x0000001fff6c7819 */ /* 0x000fe200000114e7 */
        /* <DEDUP_REMOVED lines=12> */
[----:B------:R-:W-:Y:S02]  /*1e760*/  LEA.HI.X R3, R8, UR5, R3, 0x2, P1 ;  /* 0x0000000508037c11 */ /* 0x000fe400088f1403 */
        /* <DEDUP_REMOVED lines=9> */
[----:B01----:R-:W-:-:S04]  /*1e800*/  @!P3 IMAD.WIDE R10, R204, 0x4, R8 ;  /* 0x00000004cc0ab825 */ /* 0x003fc800078e0208 */
        /* <DEDUP_REMOVED lines=19> */
[----:B------:R-:W-:Y:S01]  /*1e940*/  @!P3 ST.E.64 desc[UR60][R10.64], R40 ;  /* 0x000000280a00b985 */ /* 0x000fe2000c101b3c */
[----:B---3--:R-:W-:-:S02]  /*1e950*/  @!P5 LEA R14, P6, R227, R8, 0x2 ;  /* 0x00000008e30ed211 */ /* 0x008fc400078c10ff */
[----:B------:R-:W-:Y:S01]  /*1e960*/  ISETP.GE.AND P3, PT, R223, UR4, PT ;  /* 0x00000004df007c0c */ /* 0x000fe2000bf66270 */
[----:B------:R-:W-:Y:S01]  /*1e970*/  @!P4 ST.E.64 desc[UR60][R12.64], R44 ;  /* 0x0000002c0c00c985 */ /* 0x000fe2000c101b3c */
[----:B------:R-:W-:Y:S02]  /*1e980*/  @!P5 LEA.HI.X R15, R227, R9, R39, 0x2, P6 ;  /* 0x00000009e30fd211 */ /* 0x000fe400030f1427 */
[----:B------:R-:W-:-:S03]  /*1e990*/  @!P2 LEA R20, P4, R226, R8, 0x2 ;  /* 0x00000008e214a211 */ /* 0x000fc600078810ff */
[----:B------:R0:W-:Y:S01]  /*1e9a0*/  @!P5 ST.E.64 desc[UR60][R14.64], R48 ;  /* 0x000000300e00d985 */ /* 0x0001e2000c101b3c */
[CC--:B------:R-:W-:Y:S02]  /*1e9b0*/  @!P1 LEA R24, P5, R225.reuse, R8.reuse, 0x2 ;  /* 0x00000008e1189211 */ /* 0x0c0fe400078a10ff */
[-C--:B------:R-:W-:Y:S02]  /*1e9c0*/  @!P2 LEA.HI.X R21, R226, R9.reuse, R38, 0x2, P4 ;  /* 0x00000009e215a211 */ /* 0x080fe400020f1426 */
[----:B------:R-:W-:Y:S02]  /*1e9d0*/  @!P0 LEA R26, P6, R224, R8, 0x2 ;  /* 0x00000008e01a8211 */ /* 0x000fe400078c10ff */
[----:B------:R-:W-:Y:S01]  /*1e9e0*/  ISETP.GE.AND P4, PT, R222, UR4, PT ;  /* 0x00000004de007c0c */ /* 0x000fe2000bf86270 */
[----:B------:R1:W-:Y:S01]  /*1e9f0*/  @!P2 ST.E.64 desc[UR60][R20.64], R52 ;  /* 0x000000341400a985 */ /* 0x0003e2000c101b3c */
[-C--:B------:R-:W-:Y:S02]  /*1ea00*/  @!P1 LEA.HI.X R25, R225, R9.reuse, R37, 0x2, P5 ;  /* 0x00000009e1199211 */ /* 0x080fe400028f1425 */
[----:B------:R-:W-:-:S02]  /*1ea10*/  @!P0 LEA.HI.X R27, R224, R9, R36, 0x2, P6 ;  /* 0x00000009e01b8211 */ /* 0x000fc400030f1424 */
[----:B------:R-:W-:Y:S01]  /*1ea20*/  ISETP.GE.AND P2, PT, R221, UR4, PT ;  /* 0x00000004dd007c0c */ /* 0x000fe2000bf46270 */
[----:B------:R3:W-:Y:S01]  /*1ea30*/  @!P1 ST.E.64 desc[UR60][R24.64], R56 ;  /* 0x0000003818009985 */ /* 0x0007e2000c101b3c */
[----:B0-----:R-:W-:Y:S02]  /*1ea40*/  @!P3 LEA R14, P5, R223, R8, 0x2 ;  /* 0x00000008df0eb211 */ /* 0x001fe400078a10ff */
[----:B------:R-:W-:Y:S01]  /*1ea50*/  ISETP.GE.AND P1, PT, R220, UR4, PT ;  /* 0x00000004dc007c0c */ /* 0x000fe2000bf26270 */
[----:B------:R4:W-:Y:S01]  /*1ea60*/  @!P0 ST.E.64 desc[UR60][R26.64], R60 ;  /* 0x0000003c1a008985 */ /* 0x0009e2000c101b3c */
[----:B------:R-:W-:Y:S02]  /*1ea70*/  ISETP.GE.AND P0, PT, R219, UR4, PT ;  /* 0x00000004db007c0c */ /* 0x000fe4000bf06270 */
[----:B------:R-:W-:Y:S02]  /*1ea80*/  @!P3 LEA.HI.X R15, R223, R9, R35, 0x2, P5 ;  /* 0x00000009df0fb211 */ /* 0x000fe400028f1423 */
[----:B------:R-:W-:-:S02]  /*1ea90*/  ISETP.GE.AND P5, PT, R218, UR4, PT ;  /* 0x00000004da007c0c */ /* 0x000fc4000bfa6270 */
[CC--:B------:R-:W-:Y:S01]  /*1eaa0*/  @!P4 LEA R12, P6, R222.reuse, R8.reuse, 0x2 ;  /* 0x00000008de0cc211 */ /* 0x0c0fe200078c10ff */
[----:B------:R4:W-:Y:S01]  /*1eab0*/  @!P3 ST.E.64 desc[UR60][R14.64], R64 ;  /* 0x000000400e00b985 */ /* 0x0009e2000c101b3c */
[CC--:B------:R-:W-:Y:S02]  /*1eac0*/  @!P2 LEA R10, P3, R221.reuse, R8.reuse, 0x2 ;  /* 0x00000008dd0aa211 */ /* 0x0c0fe400078610ff */
        /* <DEDUP_REMOVED lines=13> */
.L_x_2696:
[----:B------:R-:W-:Y:S05]  /*1eba0*/  BSYNC B1 ;  /* 0x0000000000017941 */ /* 0x000fea0003800000 */
.L_x_2695:
        /* <DEDUP_REMOVED lines=70> */
.L_x_2685:
        /* <DEDUP_REMOVED lines=16> */
[----:B------:R-:W1:-:S12]  /*1f110*/  S2R R13, SR_TID.X ;  /* 0x00000000000d7919 */ /* 0x000e580000002100 */
        /* <DEDUP_REMOVED lines=9> */
.L_x_2697:
        /* <DEDUP_REMOVED lines=15> */
[----:B------:R-:W-:Y:S02]  /*1f2a0*/  SEL R26, R26, 0x978, P0 ;  /* 0x000009781a1a7807 */ /* 0x000fe40000000000 */
[----:B------:R-:W-:-:S03]  /*1f2b0*/  SEL R215, R215, RZ, P0 ;  /* 0x000000ffd7d77207 */ /* 0x000fc60000000000 */
        /* <DEDUP_REMOVED lines=8> */
[----:B------:R-:W-:Y:S02]  /*1f340*/  IMAD R21, R20, R232, R21 ;  /* 0x000000e814157224 */ /* 0x000fe400078e0215 */
[----:B0-----:R-:W-:-:S05]  /*1f350*/  @P1 IMAD.HI.U32 R4, R30, R25, RZ ;  /* 0x000000191e041227 */ /* 0x001fca00078e00ff */
[----:B------:R-:W0:Y:S01]  /*1f360*/  @!P0 LDC R9, c[0x0][0xb54] ;  /* 0x0002d500ff098b82 */ /* 0x000e220000000800 */
[----:B---3--:R-:W-:Y:S02]  /*1f370*/  IMAD R29, R15, R206, RZ ;  /* 0x000000ce0f1d7224 */ /* 0x008fe400078e02ff */
[----:B------:R-:W-:Y:S01]  /*1f380*/  IMAD.WIDE.U32 R24, R20, R31, RZ ;  /* 0x0000001f14187225 */ /* 0x000fe200078e00ff */
[----:B----4-:R-:W-:-:S03]  /*1f390*/  @P1 SHF.R.U32.HI R27, RZ, R35, R4 ;  /* 0x00000023ff1b1219 */ /* 0x010fc60000011604 */
[----:B------:R-:W-:-:S04]  /*1f3a0*/  IMAD.WIDE.U32 R14, R14, R206, RZ ;  /* 0x000000ce0e0e7225 */ /* 0x000fc800078e00ff */
[----:B------:R-:W-:Y:S01]  /*1f3b0*/  IMAD.IADD R4, R25, 0x1, R21 ;  /* 0x0000000119047824 */ /* 0x000fe200078e0215 */
[----:B------:R-:W-:Y:S01]  /*1f3c0*/  IADD3 R14, P1, P3, R24, R14, R3 ;  /* 0x0000000e180e7210 */ /* 0x000fe20007b3e003 */
[----:B------:R-:W-:Y:S02]  /*1f3d0*/  IMAD.IADD R29, R15, 0x1, R29 ;  /* 0x000000010f1d7824 */ /* 0x000fe400078e021d */
[-C--:B------:R-:W-:Y:S02]  /*1f3e0*/  IMAD R21, R13, R215.reuse, RZ ;  /* 0x000000d70d157224 */ /* 0x080fe400078e02ff */
[----:B------:R-:W-:Y:S01]  /*1f3f0*/  IMAD.WIDE.U32 R12, R12, R215, RZ ;  /* 0x000000d70c0c7225 */ /* 0x000fe200078e00ff */
[----:B------:R-:W-:-:S03]  /*1f400*/  IADD3.X R4, R4, R29, R28, P1, P3 ;  /* 0x0000001d04047210 */ /* 0x000fc60000fe641c */
[----:B------:R-:W-:Y:S01]  /*1f410*/  IMAD.MOV R15, RZ, RZ, -R27 ;  /* 0x000000ffff0f7224 */ /* 0x000fe200078e0a1b */
[----:B------:R-:W-:Y:S01]  /*1f420*/  IADD3 R12, P0, P1, R27, R14, R12 ;  /* 0x0000000e1b0c7210 */ /* 0x000fe2000791e00c */
[----:B------:R-:W-:Y:S01]  /*1f430*/  IMAD.IADD R21, R13, 0x1, R21 ;  /* 0x000000010d157824 */ /* 0x000fe200078e0215 */
[----:B------:R-:W-:Y:S01]  /*1f440*/  SHF.R.S32.HI R27, RZ, 0x1f, R27 ;  /* 0x0000001fff1b7819 */ /* 0x000fe2000001141b */
[----:B------:R-:W-:-:S03]  /*1f450*/  IMAD R15, R33, R15, R30 ;  /* 0x0000000f210f7224 */ /* 0x000fc600078e021e */
[----:B------:R-:W-:Y:S01]  /*1f460*/  IADD3.X R13, R27, R4, R21, P0, P1 ;  /* 0x000000041b0d7210 */ /* 0x000fe200007e2415 */
[----:B-----5:R-:W-:Y:S01]  /*1f470*/  IMAD R4, R11, R15, RZ ;  /* 0x0000000f0b047224 */ /* 0x020fe200078e02ff */
[----:B------:R-:W-:-:S05]  /*1f480*/  SHF.R.S32.HI R21, RZ, 0x1f, R15 ;  /* 0x0000001fff157819 */ /* 0x000fca000001140f */
[C---:B------:R-:W-:Y:S02]  /*1f490*/  IMAD R21, R10.reuse, R21, R4 ;  /* 0x000000150a157224 */ /* 0x040fe400078e0204 */
[----:B------:R-:W-:-:S04]  /*1f4a0*/  IMAD.WIDE.U32 R10, R10, R15, R12 ;  /* 0x0000000f0a0a7225 */ /* 0x000fc800078e000c */
[----:B------:R-:W-:Y:S01]  /*1f4b0*/  IMAD.IADD R4, R11, 0x1, R21 ;  /* 0x000000010b047824 */ /* 0x000fe200078e0215 */
[----:B-1----:R-:W-:Y:S01]  /*1f4c0*/  LEA R8, P0, R10, R8, 0x2 ;  /* 0x000000080a087211 */ /* 0x002fe200078010ff */
[----:B------:R-:W-:-:S03]  /*1f4d0*/  IMAD.MOV.U32 R11, RZ, RZ, -0x800000 ;  /* 0xff800000ff0b7424 */ /* 0x000fc600078e00ff */
[----:B0-----:R-:W-:-:S05]  /*1f4e0*/  LEA.HI.X R9, R10, R9, R4, 0x2, P0 ;  /* 0x000000090a097211 */ /* 0x001fca00000f1404 */
[----:B------:R1:W-:Y:S04]  /*1f4f0*/  STG.E desc[UR60][R8.64], R11 ;  /* 0x0000000b08007986 */ /* 0x0003e8000c10193c */
.L_x_2699:
[----:B------:R-:W-:Y:S05]  /*1f500*/  BSYNC B1 ;  /* 0x0000000000017941 */ /* 0x000fea0003800000 */
.L_x_2698:
[----:B------:R-:W-:Y:S05]  /*1f510*/  @P2 BRA `(.L_x_2694) ;  /* 0x0000000400a02947 */ /* 0x000fea0003800000 */
[----:B------:R-:W2:Y:S01]  /*1f520*/  LDC R15, c[0x0][0xbe8] ;  /* 0x0002fa00ff0f7b82 */ /* 0x000ea20000000800 */
[----:B------:R-:W-:Y:S01]  /*1f530*/  ULDC.64 UR4, c[0x0][0xaa0] ;  /* 0x0002a80000047ab9 */ /* 0x000fe20000000a00 */
[----:B------:R-:W-:Y:S01]  /*1f540*/  ULDC.64 UR6, c[0x0][0xaf0] ;  /* 0x0002bc0000067ab9 */ /* 0x000fe20000000a00 */
[----:B------:R-:W-:Y:S01]  /*1f550*/  IMAD R4, R28, UR4, RZ ;  /* 0x000000041c047c24 */ /* 0x000fe2000f8e02ff */
[----:B------:R-:W-:Y:S01]  /*1f560*/  BSSY B1, `(.L_x_2700) ;  /* 0x0000039000017945 */ /* 0x000fe20003800000 */
[C---:B-1----:R-:W-:Y:S01]  /*1f570*/  IMAD.WIDE.U32 R8, R3.reuse, UR4, RZ ;  /* 0x0000000403087c25 */ /* 0x042fe2000f8e00ff */
[----:B------:R-:W-:Y:S02]  /*1f580*/  SHF.R.S32.HI R14, RZ, 0x1f, R207 ;  /* 0x0000001fff0e7819 */ /* 0x000fe400000114cf */
[----:B------:R-:W-:Y:S01]  /*1f590*/  SHF.R.S32.HI R20, RZ, 0x1f, R203 ;  /* 0x0000001fff147819 */ /* 0x000fe200000114cb */
[----:B------:R-:W-:Y:S01]  /*1f5a0*/  IMAD R11, R3, UR5, R4 ;  /* 0x00000005030b7c24 */ /* 0x000fe2000f8e0204 */
[----:B------:R-:W-:Y:S01]  /*1f5b0*/  ULDC.64 UR4, c[0x0][0xae8] ;  /* 0x0002ba0000047ab9 */ /* 0x000fe20000000a00 */
[----:B------:R-:W-:-:S02]  /*1f5c0*/  IMAD R3, R208, 0x20, R233 ;  /* 0x00000020d0037824 */ /* 0x000fc400078e02e9 */
[----:B------:R-:W-:Y:S02]  /*1f5d0*/  IMAD.IADD R9, R9, 0x1, R11 ;  /* 0x0000000109097824 */ /* 0x000fe400078e020b */
[----:B------:R-:W-:Y:S02]  /*1f5e0*/  IMAD.IADD R13, R200, 0x1, R3 ;  /* 0x00000001c80d7824 */ /* 0x000fe400078e0203 */
[----:B------:R-:W-:-:S04]  /*1f5f0*/  IMAD.WIDE.U32 R8, R206, UR4, R8 ;  /* 0x00000004ce087c25 */ /* 0x000fc8000f8e0008 */
[----:B------:R-:W-:Y:S02]  /*1f600*/  IMAD.MOV.U32 R3, RZ, RZ, R13 ;  /* 0x000000ffff037224 */ /* 0x000fe400078e000d */
[----:B------:R-:W-:Y:S01]  /*1f610*/  IMAD R9, R206, UR5, R9 ;  /* 0x00000005ce097c24 */ /* 0x000fe2000f8e0209 */
[----:B--2---:R-:W-:Y:S01]  /*1f620*/  ISETP.NE.AND P0, PT, R15, 0x1, PT ;  /* 0x000000010f00780c */ /* 0x004fe20003f05270 */
[----:B------:R-:W-:Y:S01]  /*1f630*/  ULDC.64 UR4, c[0x0][0xae0] ;  /* 0x0002b80000047ab9 */ /* 0x000fe20000000a00 */
[----:B------:R-:W-:Y:S02]  /*1f640*/  IMAD.IADD R200, R233, 0x1, R200 ;  /* 0x00000001e9c87824 */ /* 0x000fe400078e02c8 */
[----:B------:R-:W-:-:S09]  /*1f650*/  IMAD.WIDE.U32 R8, R31, UR6, R8 ;  /* 0x000000061f087c25 */ /* 0x000fd2000f8e0008 */
[----:B------:R-:W1:Y:S08]  /*1f660*/  @P0 LDC R10, c[0x0][0xbec] ;  /* 0x0002fb00ff0a0b82 */ /* 0x000e700000000800 */
[----:B------:R-:W2:Y:S01]  /*1f670*/  @P0 LDC R21, c[0x0][0xbf0] ;  /* 0x0002fc00ff150b82 */ /* 0x000ea20000000800 */
[----:B-1----:R-:W-:-:S04]  /*1f680*/  @P0 IMAD.HI.U32 R4, R13, R10, RZ ;  /* 0x0000000a0d040227 */ /* 0x002fc800078e00ff */
[----:B------:R-:W-:Y:S01]  /*1f690*/  IMAD R10, R232, UR6, RZ ;  /* 0x00000006e80a7c24 */ /* 0x000fe2000f8e02ff */
[----:B--2---:R-:W-:-:S03]  /*1f6a0*/  @P0 SHF.R.U32.HI R3, RZ, R21, R4 ;  /* 0x00000015ff030219 */ /* 0x004fc60000011604 */
        /* <DEDUP_REMOVED lines=12> */
[----:B------:R-:W-:Y:S02]  /*1f770*/  IMAD R15, R0, R15, RZ ;  /* 0x0000000f000f7224 */ /* 0x000fe400078e02ff */
[----:B------:R-:W-:-:S02]  /*1f780*/  IMAD R3, R11, UR5, R4 ;  /* 0x000000050b037c24 */ /* 0x000fc4000f8e0204 */
[----:B------:R-:W-:Y:S01]  /*1f790*/  IMAD.WIDE.U32 R8, R11, UR4, R8 ;  /* 0x000000040b087c25 */ /* 0x000fe2000f8e0008 */
[C---:B------:R-:W-:Y:S01]  /*1f7a0*/  ISETP.GE.AND P2, PT, R200.reuse, R15, PT ;  /* 0x0000000fc800720c */ /* 0x040fe20003f46270 */
[----:B------:R-:W-:Y:S02]  /*1f7b0*/  ULDC.64 UR4, c[0x0][0xa80] ;  /* 0x0002a00000047ab9 */ /* 0x000fe40000000a00 */
[----:B------:R-:W-:Y:S01]  /*1f7c0*/  VIADD R0, R200, 0x20 ;  /* 0x00000020c8007836 */ /* 0x000fe20000000000 */
[----:B------:R-:W-:Y:S01]  /*1f7d0*/  LEA R4, P3, R8, UR4, 0x1 ;  /* 0x0000000408047c11 */ /* 0x000fe2000f8608ff */
[----:B------:R-:W-:-:S03]  /*1f7e0*/  IMAD.IADD R3, R9, 0x1, R3 ;  /* 0x0000000109037824 */ /* 0x000fc600078e0203 */
[-C--:B------:R-:W-:Y:S01]  /*1f7f0*/  ISETP.GE.AND P1, PT, R0, R15.reuse, PT ;  /* 0x0000000f0000720c */ /* 0x080fe20003f26270 */
[----:B------:R-:W-:Y:S01]  /*1f800*/  VIADD R0, R200, 0x40 ;  /* 0x00000040c8007836 */ /* 0x000fe20000000000 */
[----:B------:R-:W-:Y:S02]  /*1f810*/  LEA.HI.X R3, R8, UR5, R3, 0x1, P3 ;  /* 0x0000000508037c11 */ /* 0x000fe400098f0c03 */
[----:B------:R1:W2:Y:S02]  /*1f820*/  SHFL.IDX PT, R8, R4, RZ, 0x181f ;  /* 0x00181fff04087589 */ /* 0x0002a400000e0000 */
[----:B------:R-:W-:Y:S02]  /*1f830*/  ISETP.GE.AND P0, PT, R0, R15, PT ;  /* 0x0000000f0000720c */ /* 0x000fe40003f06270 */
[----:B------:R1:W3:Y:S01]  /*1f840*/  SHFL.IDX PT, R0, R3, RZ, 0x181f ;  /* 0x00181fff03007589 */ /* 0x0002e200000e0000 */
[----:B------:R-:W-:Y:S10]  /*1f850*/  @P2 BRA `(.L_x_2701) ;  /* 0x0000000000242947 */ /* 0x000ff40003800000 */
        /* <DEDUP_REMOVED lines=9> */
.L_x_2701:
[----:B------:R-:W-:Y:S05]  /*1f8f0*/  BSYNC B1 ;  /* 0x0000000000017941 */ /* 0x000fea0003800000 */
.L_x_2700:
[----:B---3--:R3:W0:Y:S01]  /*1f900*/  SHFL.IDX PT, R0, R3, 0x1, 0x181f ;  /* 0x00381f0003007f89 */ /* 0x00862200000e0000 */
[----:B------:R-:W-:Y:S03]  /*1f910*/  BSSY B1, `(.L_x_2702) ;  /* 0x000000c000017945 */ /* 0x000fe60003800000 */
[----:B--2-4-:R3:W2:Y:S01]  /*1f920*/  SHFL.IDX PT, R8, R4, 0x1, 0x181f ;  /* 0x00381f0004087f89 */ /* 0x0146a200000e0000 */
[----:B------:R-:W-:Y:S05]  /*1f930*/  @P1 BRA `(.L_x_2703) ;  /* 0x0000000000241947 */ /* 0x000fea0003800000 */
        /* <DEDUP_REMOVED lines=9> */
.L_x_2703:
[----:B------:R-:W-:Y:S05]  /*1f9d0*/  BSYNC B1 ;  /* 0x0000000000017941 */ /* 0x000fea0003800000 */
.L_x_2702:
[----:B0-----:R0:W0:Y:S01]  /*1f9e0*/  SHFL.IDX PT, R0, R3, 0x2, 0x181f ;  /* 0x00581f0003007f89 */ /* 0x00102200000e0000 */
[----:B------:R-:W-:Y:S03]  /*1f9f0*/  BSSY B1, `(.L_x_2704) ;  /* 0x000000c000017945 */ /* 0x000fe60003800000 */
[----:B--2-4-:R2:W4:Y:S01]  /*1fa00*/  SHFL.IDX PT, R8, R4, 0x2, 0x181f ;  /* 0x00581f0004087f89 */ /* 0x01452200000e0000 */
[----:B------:R-:W-:Y:S05]  /*1fa10*/  @P0 BRA `(.L_x_2705) ;  /* 0x0000000000240947 */ /* 0x000fea0003800000 */
        /* <DEDUP_REMOVED lines=9> */
.L_x_2705:
[----:B------:R-:W-:Y:S05]  /*1fab0*/  BSYNC B1 ;  /* 0x0000000000017941 */ /* 0x000fea0003800000 */
.L_x_2704:
[----:B0-----:R-:W-:Y:S01]  /*1fac0*/  VIADD R0, R200, 0x60 ;  /* 0x00000060c8007836 */ /* 0x001fe20000000000 */
[----:B------:R0:W0:Y:S04]  /*1fad0*/  SHFL.IDX PT, R10, R3, 0x3, 0x181f ;  /* 0x00781f00030a7f89 */ /* 0x00002800000e0000 */
[----:B------:R-:W-:Y:S01]  /*1fae0*/  ISETP.GE.AND P0, PT, R0, R15, PT ;  /* 0x0000000f0000720c */ /* 0x000fe20003f06270 */
[----:B-123--:R-:W1:-:S12]  /*1faf0*/  SHFL.IDX PT, R4, R4, 0x3, 0x181f ;  /* 0x00781f0004047f89 */ /* 0x00ee5800000e0000 */
[----:B------:R-:W-:Y:S05]  /*1fb00*/  @P0 BRA `(.L_x_2694) ;  /* 0x0000000000240947 */ /* 0x000fea0003800000 */
[----:B------:R-:W-:Y:S02]  /*1fb10*/  ULDC UR4, c[0x0][0xac8] ;  /* 0x0002b20000047ab9 */ /* 0x000fe40000000800 */
[----:B------:R-:W-:Y:S02]  /*1fb20*/  ISETP.GE.AND P2, PT, R203, UR4, PT ;  /* 0x00000004cb007c0c */ /* 0x000fe4000bf46270 */
[----:B------:R-:W-:-:S11]  /*1fb30*/  ISETP.GE.AND P3, PT, R207, UR4, PT ;  /* 0x00000004cf007c0c */ /* 0x000fd6000bf66270 */
[-C--:B-1----:R-:W-:Y:S02]  /*1fb40*/  @!P2 LEA R12, P0, R203, R4.reuse, 0x1 ;  /* 0x00000004cb0ca211 */ /* 0x082fe400078008ff */
[----:B----4-:R-:W-:Y:S02]  /*1fb50*/  @!P3 LEA R8, P1, R207, R4, 0x1 ;  /* 0x00000004cf08b211 */ /* 0x010fe400078208ff */
[-C--:B0-----:R-:W-:Y:S02]  /*1fb60*/  @!P2 LEA.HI.X R13, R203, R10.reuse, R20, 0x1, P0 ;  /* 0x0000000acb0da211 */ /* 0x081fe400000f0c14 */
[----:B------:R-:W-:-:S03]  /*1fb70*/  @!P3 LEA.HI.X R9, R207, R10, R14, 0x1, P1 ;  /* 0x0000000acf09b211 */ /* 0x000fc600008f0c0e */
[----:B------:R0:W-:Y:S04]  /*1fb80*/  @!P2 ST.E.128 desc[UR60][R12.64], RZ ;  /* 0x000000ff0c00a985 */ /* 0x0001e8000c101d3c */
[----:B------:R0:W-:Y:S02]  /*1fb90*/  @!P3 ST.E.128 desc[UR60][R8.64], RZ ;  /* 0x000000ff0800b985 */ /* 0x0001e4000c101d3c */
.L_x_2694:
[----:B------:R-:W-:Y:S05]  /*1fba0*/  BSYNC B0 ;  /* 0x0000000000007941 */ /* 0x000fea0003800000 */
.L_x_2684:
[----:B------:R-:W-:Y:S02]  /*1fbb0*/  ULDC UR4, c[0x0][0xc3c] ;  /* 0x00030f0000047ab9 */ /* 0x000fe40000000800 */
[----:B------:R-:W-:-:S13]  /*1fbc0*/  ISETP.GE.AND P0, PT, R7, UR4, PT ;  /* 0x0000000407007c0c */ /* 0x000fda000bf06270 */
[----:B------:R-:W-:Y:S05]  /*1fbd0*/  @!P0 BRA `(.L_x_2706) ;  /* 0xfffffe1800548947 */ /* 0x000fea000383ffff */
[----:B------:R-:W-:Y:S05]  /*1fbe0*/  BRA `(.L_x_2475) ;  /* 0x0000008800847947 */ /* 0x000fea0003800000 */
.L_x_2473:
        /* <DEDUP_REMOVED lines=20> */
.L_x_2707:
        /* <DEDUP_REMOVED lines=43> */
.L_x_2711:
        /* <DEDUP_REMOVED lines=39> */
.L_x_2709:
        /* <DEDUP_REMOVED lines=12> */
.L_x_2712:
        /* <DEDUP_REMOVED lines=63> */
.L_x_2713:
        /* <DEDUP_REMOVED lines=61> */
.L_x_2714:
[----:B01----:R-:W-:-:S05]  /*20ad0*/  LOP3.LUT R3, RZ, R2, RZ, 0x33, !PT ;  /* 0x00000002ff037212 */ /* 0x003fca00078e33ff */
[----:B------:R-:W-:-:S05]  /*20ae0*/  IMAD.IADD R2, R4, 0x1, R3 ;  /* 0x0000000104027824 */ /* 0x000fca00078e0203 */
[----:B------:R1:W-:Y:S01]  /*20af0*/  STL [R1+0x4], R2 ;  /* 0x0000040201007387 */ /* 0x0003e20000100800 */
[----:B------:R-:W-:Y:S05]  /*20b00*/  BRA `(.L_x_2715) ;  /* 0x0000000000107947 */ /* 0x000fea0003800000 */
.L_x_2710:
[----:B------:R-:W-:Y:S01]  /*20b10*/  IMAD.U32 R2, RZ, RZ, UR6 ;  /* 0x00000006ff027e24 */ /* 0x000fe2000f8e00ff */
[----:B------:R0:W-:Y:S04]  /*20b20*/  STL [R1+0x4], RZ ;  /* 0x000004ff01007387 */ /* 0x0001e80000100800 */
[----:B------:R0:W-:Y:S04]  /*20b30*/  STL [R1+0x8], RZ ;  /* 0x000008ff01007387 */ /* 0x0001e80000100800 */
[----:B------:R0:W-:Y:S02]  /*20b40*/  STL [R1], R2 ;  /* 0x0000000201007387 */ /* 0x0001e40000100800 */
.L_x_2715:
        /* <DEDUP_REMOVED lines=10> */
.L_x_2708:
        /* <DEDUP_REMOVED lines=34> */
[C---:B-1----:R-:W-:Y:S02]  /*20e10*/  LOP3.LUT R2, R0.reuse, 0x40, RZ, 0xfc, !PT ;  /* 0x0000004000027812 */ /* 0x042fe400078efcff */
[----:B------:R-:W-:-:S07]  /*20e20*/  LOP3.LUT R0, R0, 0x80, RZ, 0xfc, !PT ;  /* 0x0000008000007812 */ /* 0x000fce00078efcff */
.L_x_2860:
[----:B--2---:R-:W2:Y:S01]  /*20e30*/  LDL R0, [R1+0xc] ;  /* 0x00000c0001007983 */ /* 0x004ea20000100800 */
[----:B0-----:R-:W2:Y:S01]  /*20e40*/  LDC.64 R2, c[0x0][0xc88] ;  /* 0x00032200ff027b82 */ /* 0x001ea20000000a00 */
[----:B------:R-:W-:Y:S05]  /*20e50*/  YIELD ;  /* 0x0000000000007946 */ /* 0x000fea0003800000 */
[----:B------:R-:W-:Y:S01]  /*20e60*/  ULDC.64 UR4, c[0x0][0xa28] ;  /* 0x00028a0000047ab9 */ /* 0x000fe20000000a00 */
[----:B------:R-:W-:Y:S01]  /*20e70*/  IMAD.MOV.U32 R8, RZ, RZ, RZ ;  /* 0x000000ffff087224 */ /* 0x000fe200078e00ff */
[----:B------:R-:W-:Y:S01]  /*20e80*/  ISETP.NE.U32.AND P0, PT, RZ, UR4, PT ;  /* 0x00000004ff007c0c */ /* 0x000fe2000bf05070 */
[----:B------:R-:W-:Y:S01]  /*20e90*/  ULDC.64 UR10, c[0x0][0xa18] ;  /* 0x00028600000a7ab9 */ /* 0x000fe20000000a00 */
[----:B------:R-:W-:Y:S01]  /*20ea0*/  ULDC.64 UR8, c[0x0][0xa10] ;  /* 0x0002840000087ab9 */ /* 0x000fe20000000a00 */
[----:B------:R-:W-:Y:S01]  /*20eb0*/  ULDC.64 UR6, c[0x0][0xa08] ;  /* 0x0002820000067ab9 */ /* 0x000fe20000000a00 */
[----:B--2---:R-:W-:-:S05]  /*20ec0*/  IMAD.WIDE R2, R0, 0x4, R2 ;  /* 0x0000000400027825 */ /* 0x004fca00078e0202 */
[----:B-1----:R-:W2:Y:S01]  /*20ed0*/  LDG.E R4, desc[UR60][R2.64] ;  /* 0x0000003c02047981 */ /* 0x002ea2000c1e1900 */
[----:B------:R-:W-:Y:S01]  /*20ee0*/  ISETP.NE.AND.EX P0, PT, RZ, UR5, PT, P0 ;  /* 0x00000005ff007c0c */ /* 0x000fe2000bf05300 */
[----:B------:R-:W-:Y:S01]  /*20ef0*/  IMAD.MOV.U32 R0, RZ, RZ, RZ ;  /* 0x000000ffff007224 */ /* 0x000fe200078e00ff */
[----:B--2---:R-:W-:Y:S01]  /*20f00*/  SHF.R.S32.HI R5, RZ, 0x1f, R4 ;  /* 0x0000001fff057819 */ /* 0x004fe20000011404 */
[----:B------:R-:W-:-:S10]  /*20f10*/  IMAD.SHL.U32 R15, R4, 0x4, RZ ;  /* 0x00000004040f7824 */ /* 0x000fd400078e00ff */
[C---:B------:R-:W-:Y:S01]  /*20f20*/  @P0 LEA R2, P1, R4.reuse, UR4, 0x2 ;  /* 0x0000000404020c11 */ /* 0x040fe2000f8210ff */
[----:B------:R0:W-:Y:S03]  /*20f30*/  STL [R1+0x34], R4 ;  /* 0x0000340401007387 */ /* 0x0001e60000100800 */
        /* <DEDUP_REMOVED lines=14> */
[C---:B--2---:R-:W-:Y:S02]  /*21020*/  IADD3 R2, P4, R15.reuse, UR4, RZ ;  /* 0x000000040f027c10 */ /* 0x044fe4000ff9e0ff */
[----:B------:R-:W-:Y:S02]  /*21030*/  ISETP.NE.AND.EX P3, PT, RZ, UR11, PT, P3 ;  /* 0x0000000bff007c0c */ /* 0x000fe4000bf65330 */
[C---:B------:R-:W-:Y:S02]  /*21040*/  IADD3.X R3, R14.reuse, UR5, RZ, P4, !PT ;  /* 0x000000050e037c10 */ /* 0x040fe4000a7fe4ff */
[----:B0-----:R-:W-:Y:S02]  /*21050*/  IADD3 R4, P4, R15, UR8, RZ ;  /* 0x000000080f047c10 */ /* 0x001fe4000ff9e0ff */
[----:B------:R-:W-:Y:S01]  /*21060*/  ISETP.NE.AND.EX P0, PT, RZ, UR7, PT, P0 ;  /* 0x00000007ff007c0c */ /* 0x000fe2000bf05300 */
[----:B------:R-:W2:Y:S01]  /*21070*/  @P2 LDG.E R8, desc[UR60][R2.64] ;  /* 0x0000003c02082981 */ /* 0x000ea2000c1e1900 */
[C---:B-1----:R-:W-:Y:S01]  /*21080*/  IADD3.X R5, R14.reuse, UR9, RZ, P4, !PT ;  /* 0x000000090e057c10 */ /* 0x042fe2000a7fe4ff */
[----:B------:R-:W-:Y:S01]  /*21090*/  ULDC UR4, c[0x0][0x288] ;  /* 0x0000a20000047ab9 */ /* 0x000fe20000000800 */
[----:B------:R-:W-:Y:S01]  /*210a0*/  ISETP.NE.AND.EX P1, PT, RZ, UR9, PT, P1 ;  /* 0x00000009ff007c0c */ /* 0x000fe2000bf25310 */
[----:B------:R-:W-:Y:S01]  /*210b0*/  IMAD.U32 R12, RZ, RZ, UR4 ;  /* 0x00000004ff0c7e24 */ /* 0x000fe2000f8e00ff */
[----:B------:R-:W-:Y:S01]  /*210c0*/  IADD3.X R7, R14, UR7, RZ, P5, !PT ;  /* 0x000000070e077c10 */ /* 0x000fe2000affe4ff */
[----:B------:R-:W-:-:S06]  /*210d0*/  ULDC.64 UR4, c[0x0][0x418] ;  /* 0x0001060000047ab9 */ /* 0x000fcc0000000a00 */
[----:B------:R0:W5:Y:S04]  /*210e0*/  @P0 LDG.E R11, desc[UR60][R6.64] ;  /* 0x0000003c060b0981 */ /* 0x000168000c1e1900 */
[----:B------:R0:W5:Y:S04]  /*210f0*/  @P1 LDG.E R10, desc[UR60][R4.64] ;  /* 0x0000003c040a1981 */ /* 0x000168000c1e1900 */
[----:B--2---:R1:W-:Y:S02]  /*21100*/  STL [R1+0x4c], R8 ;  /* 0x00004c0801007387 */ /* 0x0043e40000100800 */
[----:B-1----:R-:W-:-:S04]  /*21110*/  @P3 IADD3 R8, P4, R15, UR10, RZ ;  /* 0x0000000a0f083c10 */ /* 0x002fc8000ff9e0ff */
[----:B------:R-:W-:-:S05]  /*21120*/  @P3 IADD3.X R9, R14, UR11, RZ, P4, !PT ;  /* 0x0000000b0e093c10 */ /* 0x000fca000a7fe4ff */
        /* <DEDUP_REMOVED lines=11> */
[----:B------:R-:W-:Y:S01]  /*211e0*/  IMAD.U32 R8, RZ, RZ, UR4 ;  /* 0x00000004ff087e24 */ /* 0x000fe2000f8e00ff */
[----:B0-----:R-:W-:Y:S06]  /*211f0*/  @P3 BRA `(.L_x_2717) ;  /* 0x0000000000143947 */ /* 0x001fec0003800000 */
[----:B------:R-:W-:Y:S05]  /*21200*/  @!P2 BRA `(.L_x_2717) ;  /* 0x000000000010a947 */ /* 0x000fea0003800000 */
[----:B------:R-:W2:Y:S04]  /*21210*/  LDG.E R12, desc[UR60][R2.64] ;  /* 0x0000003c020c7981 */ /* 0x000ea8000c1e1900 */
[----:B------:R-:W2:Y:S02]  /*21220*/  LDG.E R2, desc[UR60][R2.64+0x4] ;  /* 0x0000043c02027981 */ /* 0x000ea4000c1e1900 */
[----:B--2--5:R-:W-:-:S05]  /*21230*/  IMAD.IADD R13, R2, 0x1, -R12 ;  /* 0x00000001020d7824 */ /* 0x024fca00078e0a0c */
[----:B------:R0:W-:Y:S02]  /*21240*/  STL [R1+0x50], R13 ;  /* 0x0000500d01007387 */ /* 0x0001e40000100800 */
.L_x_2717:
[----:B------:R-:W2:Y:S01]  /*21250*/  LDL.LU R3, [R1+0x8] ;  /* 0x0000080001037983 */ /* 0x000ea20000300800 */
[----:B------:R-:W-:Y:S02]  /*21260*/  ULDC.64 UR4, c[0x0][0xa20] ;  /* 0x0002880000047ab9 */ /* 0x000fe40000000a00 */
[----:B------:R-:W-:Y:S01]  /*21270*/  ISETP.NE.U32.AND P2, PT, RZ, UR4, PT ;  /* 0x00000004ff007c0c */ /* 0x000fe2000bf45070 */
[----:B------:R-:W3:Y:S03]  /*21280*/  LDL R12, [R1+0x34] ;  /* 0x00003400010c7983 */ /* 0x000ee60000100800 */
[----:B------:R-:W-:Y:S02]  /*21290*/  ISETP.NE.AND.EX P2, PT, RZ, UR5, PT, P2 ;  /* 0x00000005ff007c0c */ /* 0x000fe4000bf45320 */
[C---:B--2---:R-:W-:Y:S02]  /*212a0*/  LOP3.LUT R17, R3.reuse, 0xff000000, RZ, 0xc0, !PT ;  /* 0xff00000003117812 */ /* 0x044fe400078ec0ff */
[----:B------:R-:W-:-:S02]  /*212b0*/  LOP3.LUT R2, R3, 0xff0000, RZ, 0xc0, !PT ;  /* 0x00ff000003027812 */ /* 0x000fc400078ec0ff */
[----:B------:R-:W-:Y:S02]  /*212c0*/  SHF.R.U32.HI R17, RZ, 0x8, R17 ;  /* 0x00000008ff117819 */ /* 0x000fe40000011611 */
[----:B------:R-:W-:Y:S02]  /*212d0*/  LOP3.LUT R16, R3, 0xffff, RZ, 0xc0, !PT ;  /* 0x0000ffff03107812 */ /* 0x000fe400078ec0ff */
[----:B------:R-:W-:Y:S01]  /*212e0*/  LEA.HI R17, R2, R17, RZ, 0x10 ;  /* 0x0000001102117211 */ /* 0x000fe200078f80ff */
[----:B-----5:R-:W-:-:S05]  /*212f0*/  IMAD.IADD R2, R11, 0x1, R0 ;  /* 0x000000010b027824 */ /* 0x020fca00078e0200 */
[----:B------:R1:W-:Y:S04]  /*21300*/  STL [R1+0x20], R2 ;  /* 0x0000200201007387 */ /* 0x0003e80000100800 */
[----:B---3--:R1:W-:Y:S01]  /*21310*/  STL [R1+0x14], R12 ;  /* 0x0000140c01007387 */ /* 0x0083e20000100800 */
[----:B------:R-:W-:Y:S05]  /*21320*/  @!P2 BRA `(.L_x_2718) ;  /* 0x000000000010a947 */ /* 0x000fea0003800000 */
[----:B-1----:R-:W-:-:S04]  /*21330*/  IADD3 R2, P0, R15, UR4, RZ ;  /* 0x000000040f027c10 */ /* 0x002fc8000ff1e0ff */
[----:B------:R-:W-:-:S05]  /*21340*/  IADD3.X R3, R14, UR5, RZ, P0, !PT ;  /* 0x000000050e037c10 */ /* 0x000fca00087fe4ff */
[----:B------:R2:W5:Y:S01]  /*21350*/  LDG.E R8, desc[UR60][R2.64] ;  /* 0x0000003c02087981 */ /* 0x000562000c1e1900 */
[----:B------:R-:W-:Y:S05]  /*21360*/  BRA `(.L_x_2719) ;  /* 0x0000000000107947 */ /* 0x000fea0003800000 */
.L_x_2718:
[----:B------:R-:W-:Y:S05]  /*21370*/  @!P0 BRA `(.L_x_2719) ;  /* 0x00000000000c8947 */ /* 0x000fea0003800000 */
[----:B------:R-:W2:Y:S04]  /*21380*/  LDG.E R8, desc[UR60][R6.64] ;  /* 0x0000003c06087981 */ /* 0x000ea8000c1e1900 */
[----:B------:R-:W2:Y:S02]  /*21390*/  LDG.E R6, desc[UR60][R6.64+0x4] ;  /* 0x0000043c06067981 */ /* 0x000ea4000c1e1900 */
[----:B--2---:R-:W-:-:S07]  /*213a0*/  IMAD.IADD R8, R6, 0x1, -R8 ;  /* 0x0000000106087824 */ /* 0x004fce00078e0a08 */
.L_x_2719:
[----:B-12---:R-:W2:Y:S01]  /*213b0*/  @P1 LDG.E R2, desc[UR60][R4.64] ;  /* 0x0000003c04021981 */ /* 0x006ea2000c1e1900 */
[----:B------:R-:W1:Y:S03]  /*213c0*/  LDC R3, c[0x0][0x448] ;  /* 0x00011200ff037b82 */ /* 0x000e660000000800 */
[----:B------:R-:W3:Y:S04]  /*213d0*/  LDL R6, [R1+0x4] ;  /* 0x0000040001067983 */ /* 0x000ee80000100800 */
[----:B------:R4:W2:Y:S01]  /*213e0*/  @P1 LDG.E R4, desc[UR60][R4.64+0x4] ;  /* 0x0000043c04041981 */ /* 0x0008a2000c1e1900 */
[----:B-1----:R-:W-:-:S13]  /*213f0*/  ISETP.NE.AND P0, PT, R3, 0x1, PT ;  /* 0x000000010300780c */ /* 0x002fda0003f05270 */
[----:B------:R-:W1:Y:S08]  /*21400*/  @P0 LDC R3, c[0x0][0x44c] ;  /* 0x00011300ff030b82 */ /* 0x000e700000000800 */
[----:B----4-:R-:W4:Y:S01]  /*21410*/  @P0 LDC R5, c[0x0][0x450] ;  /* 0x00011400ff050b82 */ /* 0x010f220000000800 */
[----:B-----5:R-:W-:Y:S01]  /*21420*/  IMAD.IADD R7, R8, 0x1, -R0 ;  /* 0x0000000108077824 */ /* 0x020fe200078e0a00 */
[----:B------:R-:W-:-:S05]  /*21430*/  LOP3.LUT R11, R17, 0xff, RZ, 0xc0, !PT ;  /* 0x000000ff110b7812 */ /* 0x000fca00078ec0ff */
[----:B------:R0:W-:Y:S01]  /*21440*/  STL [R1+0x60], R11 ;  /* 0x0000600b01007387 */ /* 0x0001e20000100800 */
[----:B------:R-:W-:Y:S01]  /*21450*/  BSSY B0, `(.L_x_2720) ;  /* 0x0000032000007945 */ /* 0x000fe20003800000 */
[----:B------:R-:W-:Y:S01]  /*21460*/  SHF.R.U32.HI R17, RZ, 0x10, R17 ;  /* 0x00000010ff117819 */ /* 0x000fe20000011611 */
[----:B--2---:R-:W-:Y:S02]  /*21470*/  @P1 IMAD.IADD R9, R4, 0x1, -R2 ;  /* 0x0000000104091824 */ /* 0x004fe400078e0a02 */
[----:B---3--:R-:W-:-:S04]  /*21480*/  IMAD.SHL.U32 R2, R6, 0x80, RZ ;  /* 0x0000008006027824 */ /* 0x008fc800078e00ff */
[----:B------:R-:W-:-:S04]  /*21490*/  VIADD R2, R2, 0x7f ;  /* 0x0000007f02027836 */ /* 0x000fc80000000000 */
[----:B-1----:R-:W-:-:S05]  /*214a0*/  @P0 IMAD.HI.U32 R0, R2, R3, RZ ;  /* 0x0000000302000227 */ /* 0x002fca00078e00ff */
[----:B----4-:R-:W-:Y:S01]  /*214b0*/  @P0 SHF.R.U32.HI R2, RZ, R5, R0 ;  /* 0x00000005ff020219 */ /* 0x010fe20000011600 */
[----:B------:R-:W-:-:S05]  /*214c0*/  IMAD.IADD R0, R7, 0x1, R9 ;  /* 0x0000000107007824 */ /* 0x000fca00078e0209 */
[C---:B------:R-:W-:Y:S01]  /*214d0*/  IADD3 R21, R0.reuse, 0x80, -R13 ;  /* 0x0000008000157810 */ /* 0x040fe20007ffe80d */
        /* <DEDUP_REMOVED lines=9> */
[----:B------:R-:W-:Y:S01]  /*21570*/  ISETP.GE.AND P0, PT, R6, 0x1, PT ;  /* 0x000000010600780c */ /* 0x000fe20003f06270 */
[----:B------:R-:W-:-:S12]  /*21580*/  IMAD.MOV.U32 R3, RZ, RZ, RZ ;  /* 0x000000ffff037224 */ /* 0x000fd800078e00ff */
[----:B0-----:R-:W-:Y:S05]  /*21590*/  @!P0 BRA `(.L_x_2721) ;  /* 0x0000000000748947 */ /* 0x001fea0003800000 */
[----:B------:R-:W-:Y:S01]  /*215a0*/  ISETP.NE.AND P0, PT, R17, RZ, PT ;  /* 0x000000ff1100720c */ /* 0x000fe20003f05270 */
[----:B------:R-:W-:-:S03]  /*215b0*/  ULDC UR4, c[0x0][0x9f0] ;  /* 0x00027c0000047ab9 */ /* 0x000fc60000000800 */
[----:B------:R-:W-:-:S04]  /*215c0*/  SEL R0, R17, UR4, P0 ;  /* 0x0000000411007c07 */ /* 0x000fc80008000000 */
[----:B------:R-:W-:Y:S02]  /*215d0*/  IABS R2, R0 ;  /* 0x0000000000027213 */ /* 0x000fe40000000000 */
[----:B------:R-:W-:Y:S02]  /*215e0*/  IADD3 R3, R0, -0x1, R6 ;  /* 0xffffffff00037810 */ /* 0x000fe40007ffe006 */
[----:B------:R-:W0:Y:S08]  /*215f0*/  I2F.RP R4, R2 ;  /* 0x0000000200047306 */ /* 0x000e300000209400 */
[----:B0-----:R-:W0:Y:S02]  /*21600*/  MUFU.RCP R4, R4 ;  /* 0x0000000400047308 */ /* 0x001e240000001000 */
[----:B0-----:R-:W-:-:S06]  /*21610*/  VIADD R4, R4, 0xffffffe ;  /* 0x0ffffffe04047836 */ /* 0x001fcc0000000000 */
[----:B------:R0:W1:Y:S02]  /*21620*/  F2I.FTZ.U32.TRUNC.NTZ R5, R4 ;  /* 0x0000000400057305 */ /* 0x000064000021f000 */
[----:B0-----:R-:W-:-:S04]  /*21630*/  LOP3.LUT R4, R3, R0, RZ, 0x3c, !PT ;  /* 0x0000000003047212 */ /* 0x001fc800078e3cff */
[----:B------:R-:W-:Y:S01]  /*21640*/  ISETP.GE.AND P3, PT, R4, RZ, PT ;  /* 0x000000ff0400720c */ /* 0x000fe20003f66270 */
[----:B-1----:R-:W-:-:S04]  /*21650*/  IMAD.MOV R4, RZ, RZ, -R5 ;  /* 0x000000ffff047224 */ /* 0x002fc800078e0a05 */
        /* <DEDUP_REMOVED lines=17> */
.L_x_2721:
[----:B------:R-:W-:Y:S05]  /*21770*/  BSYNC B0 ;  /* 0x0000000000007941 */ /* 0x000fea0003800000 */
.L_x_2720:
[-C--:B------:R-:W-:Y:S01]  /*21780*/  IMAD R0, R11, R3.reuse, RZ ;  /* 0x000000030b007224 */ /* 0x080fe200078e02ff */
[----:B------:R-:W-:Y:S03]  /*21790*/  BSSY B0, `(.L_x_2722) ;  /* 0x0000146000007945 */ /* 0x000fe60003800000 */
[C---:B------:R-:W-:Y:S01]  /*217a0*/  IMAD R2, R0.reuse, 0x80, -R7 ;  /* 0x0000008000027824 */ /* 0x040fe200078e0a07 */
[----:B------:R-:W-:-:S04]  /*217b0*/  VIADDMNMX R3, R0, R3, R6, PT ;  /* 0x0000000300037246 */ /* 0x000fc80003800106 */
[----:B------:R-:W-:Y:S01]  /*217c0*/  VIMNMX R2, RZ, R2, !PT ;  /* 0x00000002ff027248 */ /* 0x000fe20007fe0100 */
[----:B------:R-:W-:-:S05]  /*217d0*/  IMAD R3, R3, 0x80, -R7 ;  /* 0x0000008003037824 */ /* 0x000fca00078e0a07 */
        /* <DEDUP_REMOVED lines=14> */
[----:B------:R-:W0:Y:S02]  /*218c0*/  S2R R3, SR_TID.X ;  /* 0x0000000000037919 */ /* 0x000e240000002100 */
[----:B0-----:R-:W-:-:S04]  /*218d0*/  SHF.R.U32.HI R3, RZ, 0x5, R3 ;  /* 0x00000005ff037819 */ /* 0x001fc80000011603 */
[----:B------:R-:W-:-:S05]  /*218e0*/  LOP3.LUT R3, R3, 0x3, RZ, 0xc0, !PT ;  /* 0x0000000303037812 */ /* 0x000fca00078ec0ff */
[----:B------:R0:W1:Y:S02]  /*218f0*/  SHFL.IDX PT, R14, R3, RZ, 0x1f ;  /* 0x00001fff030e7589 */ /* 0x00006400000e0000 */
.L_x_2903:
[----:B-1----:R-:W-:Y:S02]  /*21900*/  ISETP.NE.AND P0, PT, R14, RZ, PT ;  /* 0x000000ff0e00720c */ /* 0x002fe40003f05270 */
[----:B------:R-:W-:-:S11]  /*21910*/  PLOP3.LUT P6, PT, PT, PT, PT, 0x8, 0x0 ;  /* 0x000000000000781c */ /* 0x000fd60003fce170 */
[----:B------:R-:W-:Y:S05]  /*21920*/  @P0 BRA `(.L_x_2725) ;  /* 0x00000000000c0947 */ /* 0x000fea0003800000 */
[----:B------:R-:W-:-:S03]  /*21930*/  UMOV UR4, 0xffffffff ;  /* 0xffffffff00047882 */ /* 0x000fc60000000000 */
[----:B------:R-:W-:Y:S05]  /*21940*/  BRA.DIV UR4, `(.L_x_2726) ;  /* 0x0000007a042c7947 */ /* 0x000fea000b800000 */
[----:B------:R-:W-:-:S13]  /*21950*/  ELECT P6, URZ, PT ;  /* 0x00000000003f782f */ /* 0x000fda00038c0000 */
.L_x_2725:
[----:B0-----:R-:W2:Y:S01]  /*21960*/  LDL R3, [R1+0x64] ;  /* 0x0000640001037983 */ /* 0x001ea20000100800 */
[----:B------:R-:W-:Y:S01]  /*21970*/  BSSY B1, `(.L_x_2727) ;  /* 0x0000008000017945 */ /* 0x000fe20003800000 */
[----:B--2---:R-:W-:-:S05]  /*21980*/  VIADD R3, R3, 0x1 ;  /* 0x0000000103037836 */ /* 0x004fca0000000000 */
[----:B------:R-:W-:-:S04]  /*21990*/  LEA.HI R4, R3, R3, RZ, 0x1 ;  /* 0x0000000303047211 */ /* 0x000fc800078f08ff */
[----:B------:R-:W-:-:S05]  /*219a0*/  LOP3.LUT R4, R4, 0xfffffffe, RZ, 0xc0, !PT ;  /* 0xfffffffe04047812 */ /* 0x000fca00078ec0ff */
[----:B------:R-:W-:-:S05]  /*219b0*/  IMAD.IADD R3, R3, 0x1, -R4 ;  /* 0x0000000103037824 */ /* 0x000fca00078e0a04 */
[----:B------:R-:W-:-:S04]  /*219c0*/  SHF.L.U32 R3, R3, 0x1f, RZ ;  /* 0x0000001f03037819 */ /* 0x000fc800000006ff */
[----:B------:R-:W0:Y:S02]  /*219d0*/  SYNCS.PHASECHK.TRANS64.TRYWAIT P0, [R18+URZ+0x34820], R3 ;  /* 0x03482003120075a7 */ /* 0x000e24000800017f */
[----:B0-----:R-:W-:Y:S05]  /*219e0*/  @!P0 BRA `(.L_x_2728) ;  /* 0x0000007800248947 */ /* 0x001fea0003800000 */
.L_x_2906:
[----:B------:R-:W-:Y:S05]  /*219f0*/  BSYNC B1 ;  /* 0x0000000000017941 */ /* 0x000fea0003800000 */
.L_x_2727:
[----:B------:R-:W-:Y:S04]  /*21a00*/  BSSY B1, `(.L_x_2729) ;  /* 0x0000084000017945 */ /* 0x000fe80003800000 */
[----:B------:R-:W-:Y:S05]  /*21a10*/  @!P6 BRA `(.L_x_2730) ;  /* 0x000000080008e947 */ /* 0x000fea0003800000 */
[----:B------:R-:W2:Y:S04]  /*21a20*/  LDL R5, [R1+0x10] ;  /* 0x0000100001057983 */ /* 0x000ea80000100800 */
[----:B------:R-:W3:Y:S01]  /*21a30*/  LDL R6, [R1+0x24] ;  /* 0x0000240001067983 */ /* 0x000ee20000100800 */
[----:B------:R-:W-:Y:S01]  /*21a40*/  BSSY B2, `(.L_x_2731) ;  /* 0x0000008000027945 */ /* 0x000fe20003800000 */
[----:B------:R-:W1:Y:S02]  /*21a50*/  S2R R4, SR_TID.X ;  /* 0x0000000000047919 */ /* 0x000e640000002100 */
[----:B-1----:R-:W-:-:S04]  /*21a60*/  LOP3.LUT R4, R4, 0x7f, RZ, 0xc0, !PT ;  /* 0x0000007f04047812 */ /* 0x002fc800078ec0ff */
[----:B------:R-:W-:Y:S01]  /*21a70*/  ISETP.NE.AND P1, PT, R4, RZ, PT ;  /* 0x000000ff0400720c */ /* 0x000fe20003f25270 */
[----:B--2---:R-:W-:Y:S01]  /*21a80*/  IMAD R5, R5, 0x8, R18 ;  /* 0x0000000805057824 */ /* 0x004fe200078e0212 */
[----:B---3--:R-:W-:-:S04]  /*21a90*/  SHF.L.U32 R9, R6, 0x1f, RZ ;  /* 0x0000001f06097819 */ /* 0x008fc800000006ff */
[----:B------:R-:W1:Y:S02]  /*21aa0*/  SYNCS.PHASECHK.TRANS64.TRYWAIT P0, [R5+URZ+0x348a0], R9 ;  /* 0x0348a009050075a7 */ /* 0x000e64000800017f */
[----:B-1----:R-:W-:Y:S05]  /*21ab0*/  @!P0 BRA `(.L_x_2732) ;  /* 0x0000007800048947 */ /* 0x002fea0003800000 */
.L_x_2907:
[----:B------:R-:W-:Y:S05]  /*21ac0*/  BSYNC B2 ;  /* 0x0000000000027941 */ /* 0x000fea0003800000 */
.L_x_2731:
[----:B------:R-:W-:Y:S04]  /*21ad0*/  BSSY B2, `(.L_x_2733) ;  /* 0x0000009000027945 */ /* 0x000fe80003800000 */
[----:B------:R-:W-:Y:S05]  /*21ae0*/  @P1 BRA `(.L_x_2734) ;  /* 0x00000000001c1947 */ /* 0x000fea0003800000 */
[----:B------:R-:W2:Y:S01]  /*21af0*/  S2R R4, SR_TID.X ;  /* 0x0000000000047919 */ /* 0x000ea20000002100 */
[----:B0-----:R-:W-:-:S04]  /*21b00*/  IMAD.MOV.U32 R3, RZ, RZ, 0xc000 ;  /* 0x0000c000ff037424 */ /* 0x001fc800078e00ff */
[----:B------:R3:W-:Y:S01]  /*21b10*/  SYNCS.ARRIVE.TRANS64 RZ, [R5+URZ+0x34890], R3 ;  /* 0x0348900305ff79a7 */ /* 0x0007e2000800003f */
[----:B--2---:R-:W-:-:S04]  /*21b20*/  LOP3.LUT R4, R4, 0x1f, RZ, 0xc0, !PT ;  /* 0x0000001f04047812 */ /* 0x004fc800078ec0ff */
[----:B------:R-:W-:-:S13]  /*21b30*/  ISETP.NE.AND P0, PT, R4, RZ, PT ;  /* 0x000000ff0400720c */ /* 0x000fda0003f05270 */
[----:B---3--:R-:W-:Y:S05]  /*21b40*/  @!P0 BRA `(.L_x_2734) ;  /* 0x0000000000048947 */ /* 0x008fea0003800000 */
[----:B------:R-:W-:Y:S01]  /*21b50*/  BPT.TRAP 0x1 ;  /* 0x000000040000795c */ /* 0x000fe20000300000 */
.L_x_2734:
[----:B------:R-:W-:Y:S05]  /*21b60*/  BSYNC B2 ;  /* 0x0000000000027941 */ /* 0x000fea0003800000 */
.L_x_2733:
[----:B0-----:R-:W2:Y:S01]  /*21b70*/  LDL R3, [R1+0x10] ;  /* 0x0000100001037983 */ /* 0x001ea20000100800 */
        /* <DEDUP_REMOVED lines=9> */
[----:B--2---:R-:W-:-:S02]  /*21c10*/  IMAD R8, R3, 0xc000, R18 ;  /* 0x0000c00003087824 */ /* 0x004fc400078e0212 */
[----:B------:R-:W-:Y:S02]  /*21c20*/  VIADD R3, R5, 0x34890 ;  /* 0x0003489005037836 */ /* 0x000fe40000000000 */
[----:B------:R-:W-:-:S07]  /*21c30*/  VIADD R6, R8, 0x1c400 ;  /* 0x0001c40008067836 */ /* 0x000fce0000000000 */
.L_x_2735:
        /* <DEDUP_REMOVED lines=16> */
.L_x_2736:
        /* <DEDUP_REMOVED lines=15> */
.L_x_2737:
        /* <DEDUP_REMOVED lines=13> */
.L_x_2908:
[----:B------:R-:W-:Y:S05]  /*21f00*/  BSYNC B2 ;  /* 0x0000000000027941 */ /* 0x000fea0003800000 */
.L_x_2738:
[----:B------:R-:W-:Y:S01]  /*21f10*/  BSSY B2, `(.L_x_2740) ;  /* 0x000000b000027945 */ /* 0x000fe20003800000 */
[----:B------:R-:W-:Y:S02]  /*21f20*/  IMAD.MOV.U32 R8, RZ, RZ, 0x0 ;  /* 0x00000000ff087424 */ /* 0x000fe400078e00ff */
[----:B01----:R-:W-:Y:S01]  /*21f30*/  IMAD.MOV.U32 R9, RZ, RZ, 0x12f00000 ;  /* 0x12f00000ff097424 */ /* 0x003fe200078e00ff */
        /* <DEDUP_REMOVED lines=8> */
.L_x_2741:
[----:B------:R-:W-:Y:S05]  /*21fc0*/  BSYNC B2 ;  /* 0x0000000000027941 */ /* 0x000fea0003800000 */
.L_x_2740:
        /* <DEDUP_REMOVED lines=10> */
.L_x_2742:
        /* <DEDUP_REMOVED lines=19> */
.L_x_2743:
        /* <DEDUP_REMOVED lines=10> */
.L_x_2730:
[----:B------:R-:W-:Y:S05]  /*22240*/  BSYNC B1 ;  /* 0x0000000000017941 */ /* 0x000fea0003800000 */
.L_x_2729:
[----:B------:R-:W0:Y:S04]  /*22250*/  LDL.LU R8, [R1+0x10] ;  /* 0x0000100001087983 */ /* 0x000e280000300800 */
[----:B------:R-:W2:Y:S01]  /*22260*/  LDL.LU R6, [R1+0x24] ;  /* 0x0000240001067983 */ /* 0x000ea20000300800 */
[----:B------:R-:W-:Y:S01]  /*22270*/  PLOP3.LUT P0, PT, PT, PT, PT, 0x8, 0x0 ;  /* 0x000000000000781c */ /* 0x000fe20003f0e170 */
[----:B0-----:R-:W-:Y:S02]  /*22280*/  VIADD R3, R8, 0x1 ;  /* 0x0000000108037836 */ /* 0x001fe40000000000 */
        /* <DEDUP_REMOVED lines=9> */
.L_x_2759:
[----:B------:R-:W-:Y:S05]  /*22320*/  YIELD ;  /* 0x0000000000007946 */ /* 0x000fea0003800000 */
[----:B------:R-:W-:Y:S04]  /*22330*/  BSSY B1, `(.L_x_2744) ;  /* 0x000007f000017945 */ /* 0x000fe80003800000 */
[----:B-1----:R-:W-:Y:S05]  /*22340*/  @!P6 BRA `(.L_x_2745) ;  /* 0x0000000400f4e947 */ /* 0x002fea0003800000 */
[----:B------:R-:W2:Y:S04]  /*22350*/  LDL R5, [R1+0x10] ;  /* 0x0000100001057983 */ /* 0x000ea80000100800 */
[----:B------:R-:W3:Y:S01]  /*22360*/  LDL R4, [R1+0x24] ;  /* 0x0000240001047983 */ /* 0x000ee20000100800 */
[----:B------:R-:W-:Y:S01]  /*22370*/  BSSY B2, `(.L_x_2746) ;  /* 0x0000008000027945 */ /* 0x000fe20003800000 */
[----:B0-----:R-:W0:Y:S02]  /*22380*/  S2R R3, SR_TID.X ;  /* 0x0000000000037919 */ /* 0x001e240000002100 */
[----:B0-----:R-:W-:-:S04]  /*22390*/  LOP3.LUT R3, R3, 0x7f, RZ, 0xc0, !PT ;  /* 0x0000007f03037812 */ /* 0x001fc800078ec0ff */
[----:B------:R-:W-:Y:S01]  /*223a0*/  ISETP.NE.AND P2, PT, R3, RZ, PT ;  /* 0x000000ff0300720c */ /* 0x000fe20003f45270 */
[----:B--2---:R-:W-:Y:S01]  /*223b0*/  IMAD R7, R5, 0x8, R18 ;  /* 0x0000000805077824 */ /* 0x004fe200078e0212 */
[----:B---3--:R-:W-:-:S04]  /*223c0*/  SHF.L.U32 R6, R4, 0x1f, RZ ;  /* 0x0000001f04067819 */ /* 0x008fc800000006ff */
[----:B------:R-:W0:Y:S02]  /*223d0*/  SYNCS.PHASECHK.TRANS64.TRYWAIT P1, [R7+URZ+0x348a0], R6 ;  /* 0x0348a006070075a7 */ /* 0x000e24000802017f */
[----:B0-----:R-:W-:Y:S05]  /*223e0*/  @!P1 BRA `(.L_x_2747) ;  /* 0x0000006c00e09947 */ /* 0x001fea0003800000 */
.L_x_2909:
[----:B------:R-:W-:Y:S05]  /*223f0*/  BSYNC B2 ;  /* 0x0000000000027941 */ /* 0x000fea0003800000 */
.L_x_2746:
[----:B------:R-:W-:Y:S04]  /*22400*/  BSSY B2, `(.L_x_2748) ;  /* 0x0000009000027945 */ /* 0x000fe80003800000 */
[----:B------:R-:W-:Y:S05]  /*22410*/  @P2 BRA `(.L_x_2749) ;  /* 0x00000000001c2947 */ /* 0x000fea0003800000 */
[----:B------:R-:W1:Y:S01]  /*22420*/  S2R R4, SR_TID.X ;  /* 0x0000000000047919 */ /* 0x000e620000002100 */
[----:B------:R-:W-:-:S04]  /*22430*/  IMAD.MOV.U32 R3, RZ, RZ, 0xc000 ;  /* 0x0000c000ff037424 */ /* 0x000fc800078e00ff */
[----:B------:R2:W-:Y:S01]  /*22440*/  SYNCS.ARRIVE.TRANS64 RZ, [R7+URZ+0x34890], R3 ;  /* 0x0348900307ff79a7 */ /* 0x0005e2000800003f */
[----:B-1----:R-:W-:-:S04]  /*22450*/  LOP3.LUT R4, R4, 0x1f, RZ, 0xc0, !PT ;  /* 0x0000001f04047812 */ /* 0x002fc800078ec0ff */
[----:B------:R-:W-:-:S13]  /*22460*/  ISETP.NE.AND P1, PT, R4, RZ, PT ;  /* 0x000000ff0400720c */ /* 0x000fda0003f25270 */
[----:B--2---:R-:W-:Y:S05]  /*22470*/  @!P1 BRA `(.L_x_2749) ;  /* 0x0000000000049947 */ /* 0x004fea0003800000 */
[----:B------:R-:W-:Y:S01]  /*22480*/  BPT.TRAP 0x1 ;  /* 0x000000040000795c */ /* 0x000fe20000300000 */
.L_x_2749:
[----:B------:R-:W-:Y:S05]  /*22490*/  BSYNC B2 ;  /* 0x0000000000027941 */ /* 0x000fea0003800000 */
.L_x_2748:
        /* <DEDUP_REMOVED lines=12> */
.L_x_2750:
        /* <DEDUP_REMOVED lines=16> */
.L_x_2751:
        /* <DEDUP_REMOVED lines=15> */
.L_x_2752:
        /* <DEDUP_REMOVED lines=13> */
.L_x_2910:
[----:B------:R-:W-:Y:S05]  /*22820*/  BSYNC B2 ;  /* 0x0000000000027941 */ /* 0x000fea0003800000 */
.L_x_2753:
        /* <DEDUP_REMOVED lines=11> */
.L_x_2756:
[----:B------:R-:W-:Y:S05]  /*228e0*/  BSYNC B2 ;  /* 0x0000000000027941 */ /* 0x000fea0003800000 */
.L_x_2755:
        /* <DEDUP_REMOVED lines=10> */
.L_x_2757:
        /* <DEDUP_REMOVED lines=15> */
.L_x_2758:
        /* <DEDUP_REMOVED lines=10> */
.L_x_2745:
[----:B------:R-:W-:Y:S05]  /*22b20*/  BSYNC B1 ;  /* 0x0000000000017941 */ /* 0x000fea0003800000 */
.L_x_2744:
[----:B0-----:R-:W2:Y:S04]  /*22b30*/  LDL.LU R6, [R1+0x10] ;  /* 0x0000100001067983 */ /* 0x001ea80000300800 */
        /* <DEDUP_REMOVED lines=11> */
.L_x_2723:
[----:B------:R-:W-:Y:S05]  /*22bf0*/  BSYNC B0 ;  /* 0x0000000000007941 */ /* 0x000fea0003800000 */
.L_x_2722:
[----:B------:R-:W2:Y:S01]  /*22c00*/  LDL R4, [R1+0x4] ;  /* 0x0000040001047983 */ /* 0x000ea20000100800 */
[----:B------:R-:W3:Y:S01]  /*22c10*/  LDC R0, c[0x0][0x448] ;  /* 0x00011200ff007b82 */ /* 0x000ee20000000800 */
[----:B------:R-:W-:Y:S01]  /*22c20*/  ISETP.NE.AND P2, PT, R17, RZ, PT ;  /* 0x000000ff1100720c */ /* 0x000fe20003f45270 */
[----:B------:R-:W-:Y:S05]  /*22c30*/  @!P0 WARPSYNC.ALL ;  /* 0x0000000000008948 */ /* 0x000fea0003800000 */
[----:B------:R-:W-:Y:S07]  /*22c40*/  BSSY B0, `(.L_x_2760) ;  /* 0x000002d000007945 */ /* 0x000fee0003800000 */
[----:B------:R-:W4:Y:S08]  /*22c50*/  @!P2 LDC R17, c[0x0][0x9f0] ;  /* 0x00027c00ff11ab82 */ /* 0x000f300000000800 */
[----:B------:R-:W-:Y:S01]  /*22c60*/  @!P0 BAR.SYNC.DEFER_BLOCKING 0xc, 0x180 ;  /* 0x0306000000008b1d */ /* 0x000fe20000010000 */
[----:B---3--:R-:W-:-:S13]  /*22c70*/  ISETP.NE.AND P1, PT, R0, 0x1, PT ;  /* 0x000000010000780c */ /* 0x008fda0003f25270 */
[----:B------:R-:W3:Y:S08]  /*22c80*/  @P1 LDC R2, c[0x0][0x44c] ;  /* 0x00011300ff021b82 */ /* 0x000ef00000000800 */
[----:B01----:R-:W0:Y:S01]  /*22c90*/  @P1 LDC R3, c[0x0][0x450] ;  /* 0x00011400ff031b82 */ /* 0x003e220000000800 */
[----:B--2---:R-:W-:-:S05]  /*22ca0*/  LEA R0, R4, 0x7f, 0x7 ;  /* 0x0000007f04007811 */ /* 0x004fca00078e38ff */
[----:B---3--:R-:W-:-:S05]  /*22cb0*/  @P1 IMAD.HI.U32 R2, R0, R2, RZ ;  /* 0x0000000200021227 */ /* 0x008fca00078e00ff */
[----:B0-----:R-:W-:-:S05]  /*22cc0*/  @P1 SHF.R.U32.HI R0, RZ, R3, R2 ;  /* 0x00000003ff001219 */ /* 0x001fca0000011602 */
[----:B------:R-:W-:-:S05]  /*22cd0*/  IMAD.IADD R0, R21, 0x1, R0 ;  /* 0x0000000115007824 */ /* 0x000fca00078e0200 */
[----:B------:R-:W-:-:S04]  /*22ce0*/  SHF.R.S32.HI R2, RZ, 0x1f, R0 ;  /* 0x0000001fff027819 */ /* 0x000fc80000011400 */
[----:B------:R-:W-:-:S04]  /*22cf0*/  LEA.HI R0, R2, R0, RZ, 0x7 ;  /* 0x0000000002007211 */ /* 0x000fc800078f38ff */
[----:B------:R-:W-:-:S04]  /*22d00*/  SHF.R.S32.HI R0, RZ, 0x7, R0 ;  /* 0x00000007ff007819 */ /* 0x000fc80000011400 */
[----:B------:R-:W-:-:S04]  /*22d10*/  VIMNMX R7, R20, R0, PT ;  /* 0x0000000014077248 */ /* 0x000fc80003fe0100 */
[----:B------:R-:W-:Y:S01]  /*22d20*/  ISETP.GE.AND P1, PT, R7, 0x1, PT ;  /* 0x000000010700780c */ /* 0x000fe20003f26270 */
[----:B------:R0:W-:Y:S04]  /*22d30*/  STL [R1+0x40], R7 ;  /* 0x0000400701007387 */ /* 0x0001e80000100800 */
[----:B------:R0:W-:Y:S08]  /*22d40*/  STL [R1+0x44], RZ ;  /* 0x000044ff01007387 */ /* 0x0001f00000100800 */
[----:B0---4-:R-:W-:Y:S05]  /*22d50*/  @!P1 BRA `(.L_x_2761) ;  /* 0x00000000006c9947 */ /* 0x011fea0003800000 */
        /* <DEDUP_REMOVED lines=27> */
.L_x_2761:
[----:B------:R-:W-:Y:S05]  /*22f10*/  BSYNC B0 ;  /* 0x0000000000007941 */ /* 0x000fea0003800000 */
.L_x_2760:
[----:B------:R-:W2:Y:S04]  /*22f20*/  LDL R0, [R1+0x44] ;  /* 0x0000440001007983 */ /* 0x000ea80000100800 */
[----:B0-----:R-:W2:Y:S01]  /*22f30*/  LDL R2, [R1+0x60] ;  /* 0x0000600001027983 */ /* 0x001ea20000100800 */
[----:B------:R-:W-:Y:S01]  /*22f40*/  BSSY B7, `(.L_x_2762) ;  /* 0x0000411000077945 */ /* 0x000fe20003800000 */
[----:B--2---:R-:W-:-:S05]  /*22f50*/  IMAD R2, R2, R0, RZ ;  /* 0x0000000002027224 */ /* 0x004fca00078e02ff */
[----:B------:R-:W-:Y:S01]  /*22f60*/  VIADDMNMX R0, R2, R0, R7, PT ;  /* 0x0000000002007246 */ /* 0x000fe20003800107 */
[----:B------:R0:W-:Y:S03]  /*22f70*/  STL [R1+0x30], R2 ;  /* 0x0000300201007387 */ /* 0x0001e60000100800 */
[----:B------:R-:W-:Y:S01]  /*22f80*/  ISETP.GT.AND P0, PT, R0, R2, PT ;  /* 0x000000020000720c */ /* 0x000fe20003f04270 */
[----:B------:R0:W-:-:S12]  /*22f90*/  STL [R1+0x48], R0 ;  /* 0x0000480001007387 */ /* 0x0001d80000100800 */
[----:B0-----:R-:W-:Y:S05]  /*22fa0*/  @P0 BRA `(.L_x_2763) ;  /* 0x0000000000480947 */ /* 0x001fea0003800000 */
[----:B------:R-:W0:Y:S02]  /*22fb0*/  S2R R0, SR_TID.X ;  /* 0x0000000000007919 */ /* 0x000e240000002100 */
[----:B0-----:R-:W-:-:S04]  /*22fc0*/  LOP3.LUT R0, R0, 0x7f, RZ, 0xc0, !PT ;  /* 0x0000007f00007812 */ /* 0x001fc800078ec0ff */
[----:B------:R-:W-:-:S13]  /*22fd0*/  ISETP.NE.AND P0, PT, R0, RZ, PT ;  /* 0x000000ff0000720c */ /* 0x000fda0003f05270 */
[----:B------:R-:W-:Y:S05]  /*22fe0*/  @P0 BRA `(.L_x_2764) ;  /* 0x0000004000180947 */ /* 0x000fea0003800000 */
[----:B------:R-:W0:Y:S01]  /*22ff0*/  S2R R3, SR_LANEID ;  /* 0x0000000000037919 */ /* 0x000e220000000000 */
[----:B------:R-:W-:Y:S02]  /*23000*/  VOTEU.ANY UR4, UPT, PT ;  /* 0x0000000000047886 */ /* 0x000fe400038e0100 */
[----:B------:R-:W0:Y:S08]  /*23010*/  FLO.U32 R0, UR4 ;  /* 0x0000000400007d00 */ /* 0x000e3000080e0000 */
[----:B------:R-:W1:Y:S01]  /*23020*/  POPC R4, UR4 ;  /* 0x0000000400047d09 */ /* 0x000e620008000000 */
[----:B0-----:R-:W-:-:S02]  /*23030*/  ISETP.EQ.U32.AND P0, PT, R0, R3, PT ;  /* 0x000000030000720c */ /* 0x001fc40003f02070 */
[----:B------:R-:W1:Y:S11]  /*23040*/  LDC.64 R2, c[0x0][0xc60] ;  /* 0x00031800ff027b82 */ /* 0x000e760000000a00 */
[----:B-1----:R-:W2:Y:S01]  /*23050*/  @P0 ATOMG.E.ADD.STRONG.GPU PT, R3, desc[UR60][R2.64], R4 ;  /* 0x00000004020309a8 */ /* 0x002ea200081ee1fc */
[----:B------:R-:W0:Y:S02]  /*23060*/  S2R R5, SR_LTMASK ;  /* 0x0000000000057919 */ /* 0x000e240000003900 */
[----:B0-----:R-:W-:-:S06]  /*23070*/  LOP3.LUT R5, R5, UR4, RZ, 0xc0, !PT ;  /* 0x0000000405057c12 */ /* 0x001fcc000f8ec0ff */
[----:B------:R-:W0:Y:S01]  /*23080*/  POPC R5, R5 ;  /* 0x0000000500057309 */ /* 0x000e220000000000 */
[----:B--2---:R-:W0:Y:S02]  /*23090*/  SHFL.IDX PT, R0, R3, R0, 0x1f ;  /* 0x00001f0003007589 */ /* 0x004e2400000e0000 */
[----:B0-----:R-:W-:-:S05]  /*230a0*/  IADD3 R0, R0, UR38, R5 ;  /* 0x0000002600007c10 */ /* 0x001fca000fffe005 */
[----:B------:R4:W-:Y:S01]  /*230b0*/  STL [R1], R0 ;  /* 0x0000000001007387 */ /* 0x0009e20000100800 */
[----:B------:R-:W-:Y:S05]  /*230c0*/  BRA `(.L_x_2764) ;  /* 0x0000003c00e07947 */ /* 0x000fea0003800000 */
.L_x_2763:
        /* <DEDUP_REMOVED lines=20> */
.L_x_2766:
[----:B------:R-:W-:Y:S05]  /*23210*/  BSYNC B6 ;  /* 0x0000000000067941 */ /* 0x000fea0003800000 */
.L_x_2765:
        /* <DEDUP_REMOVED lines=8> */
[----:B------:R0:W1:Y:S01]  /*232a0*/  LDC.64 R2, c[0x4][R17] ;  /* 0x0100000011027b82 */ /* 0x0000620000000a00 */
        /* <DEDUP_REMOVED lines=11> */
.L_x_2769:
        /* <DEDUP_REMOVED lines=15> */
.L_x_2768:
[----:B------:R-:W-:Y:S05]  /*23450*/  BSYNC B6 ;  /* 0x0000000000067941 */ /* 0x000fea0003800000 */
.L_x_2767:
[----:B------:R-:W2:Y:S01]  /*23460*/  LDL.LU R2, [R1+0x28] ;  /* 0x0000280001027983 */ /* 0x000ea20000300800 */
[----:B------:R-:W-:-:S03]  /*23470*/  ULDC.64 UR4, c[0x0][0x9f8] ;  /* 0x00027e0000047ab9 */ /* 0x000fc60000000a00 */
[----:B------:R-:W3:Y:S04]  /*23480*/  LDL.LU R0, [R1+0x38] ;  /* 0x0000380001007983 */ /* 0x000ee80000300800 */
[----:B------:R-:W4:Y:S01]  /*23490*/  LDL R7, [R1+0x14] ;  /* 0x0000140001077983 */ /* 0x000f220000100800 */
[----:B------:R-:W-:-:S03]  /*234a0*/  ISETP.NE.U32.AND P0, PT, RZ, UR4, PT ;  /* 0x00000004ff007c0c */ /* 0x000fc6000bf05070 */
[----:B------:R-:W5:Y:S01]  /*234b0*/  LDL R17, [R1+0x48] ;  /* 0x0000480001117983 */ /* 0x000f620000100800 */
[----:B------:R-:W-:-:S13]  /*234c0*/  ISETP.NE.AND.EX P0, PT, RZ, UR5, PT, P0 ;  /* 0x00000005ff007c0c */ /* 0x000fda000bf05300 */
[----:B--2---:R-:W-:-:S04]  /*234d0*/  @P0 IADD3 R2, P1, R2, UR4, RZ ;  /* 0x0000000402020c10 */ /* 0x004fc8000ff3e0ff */
[----:B---3--:R-:W-:Y:S01]  /*234e0*/  @P0 IADD3.X R3, R0, UR5, RZ, P1, !PT ;  /* 0x0000000500030c10 */ /* 0x008fe20008ffe4ff */
[----:B------:R-:W-:-:S04]  /*234f0*/  ULDC.64 UR4, c[0x0][0xa08] ;  /* 0x0002820000047ab9 */ /* 0x000fc80000000a00 */
[----:B----4-:R0:W2:Y:S02]  /*23500*/  @P0 LDG.E R7, desc[UR60][R2.64] ;  /* 0x0000003c02070981 */ /* 0x0100a4000c1e1900 */
[----:B0-----:R-:W0:Y:S01]  /*23510*/  LDC.64 R2, c[0x0][0x418] ;  /* 0x00010600ff027b82 */ /* 0x001e220000000a00 */
[----:B-----5:R-:W-:Y:S01]  /*23520*/  VIADD R0, R17, 0xffffffff ;  /* 0xffffffff11007836 */ /* 0x020fe20000000000 */
[----:B--2---:R-:W-:Y:S01]  /*23530*/  SHF.R.S32.HI R8, RZ, 0x1f, R7 ;  /* 0x0000001fff087819 */ /* 0x004fe20000011407 */
[----:B------:R1:W-:Y:S04]  /*23540*/  @P0 STL [R1+0x14], R7 ;  /* 0x0000140701000387 */ /* 0x0003e80000100800 */
[----:B------:R1:W-:Y:S01]  /*23550*/  STL [R1+0x28], R8 ;  /* 0x0000280801007387 */ /* 0x0003e20000100800 */
[----:B0-----:R-:W-:Y:S01]  /*23560*/  LOP3.LUT P0, RZ, R2, UR4, RZ, 0xfc, !PT ;  /* 0x0000000402ff7c12 */ /* 0x001fe2000f80fcff */
[----:B------:R-:W-:-:S03]  /*23570*/  UMOV UR4, 0xffffffff ;  /* 0xffffffff00047882 */ /* 0x000fc60000000000 */
[----:B------:R-:W-:-:S04]  /*23580*/  LOP3.LUT P0, RZ, R3, UR5, RZ, 0xfc, P0 ;  /* 0x0000000503ff7c12 */ /* 0x000fc8000800fcff */
[----:B------:R-:W-:Y:S01]  /*23590*/  SEL R17, R7, RZ, !P0 ;  /* 0x000000ff07117207 */ /* 0x000fe20004000000 */
[----:B-1----:R-:W-:Y:S08]  /*235a0*/  BRA.DIV UR4, `(.L_x_2770) ;  /* 0x0000005e04987947 */ /* 0x002ff0000b800000 */
[----:B------:R-:W0:Y:S02]  /*235b0*/  S2R R4, SR_TID.X ;  /* 0x0000000000047919 */ /* 0x000e240000002100 */
[----:B0-----:R-:W-:-:S04]  /*235c0*/  SHF.R.U32.HI R4, RZ, 0x5, R4 ;  /* 0x00000005ff047819 */ /* 0x001fc80000011604 */
[----:B------:R-:W-:-:S05]  /*235d0*/  LOP3.LUT R4, R4, 0x3, RZ, 0xc0, !PT ;  /* 0x0000000304047812 */ /* 0x000fca00078ec0ff */
[----:B------:R0:W1:Y:S02]  /*235e0*/  SHFL.IDX PT, R14, R4, RZ, 0x1f ;  /* 0x00001fff040e7589 */ /* 0x00006400000e0000 */
.L_x_2913:
[----:B0-----:R-:W2:Y:S01]  /*235f0*/  LDL.LU R4, [R1+0x1c] ;  /* 0x00001c0001047983 */ /* 0x001ea20000300800 */
[----:B------:R-:W-:Y:S02]  /*23600*/  PLOP3.LUT P1, PT, PT, PT, PT, 0x8, 0x0 ;  /* 0x000000000000781c */ /* 0x000fe40003f2e170 */
[----:B-1----:R-:W-:Y:S01]  /*23610*/  ISETP.NE.AND P0, PT, R14, RZ, PT ;  /* 0x000000ff0e00720c */ /* 0x002fe20003f05270 */
[----:B------:R0:W-:Y:S01]  /*23620*/  STL [R1+0x8], R0 ;  /* 0x0000080001007387 */ /* 0x0001e20000100800 */
[----:B--2---:R-:W-:-:S09]  /*23630*/  LOP3.LUT R4, R4, 0xfffffffe, RZ, 0xc0, !PT ;  /* 0xfffffffe04047812 */ /* 0x004fd200078ec0ff */
[----:B------:R-:W-:-:S05]  /*23640*/  @P1 LOP3.LUT R4, R4, 0x1, RZ, 0xfc, !PT ;  /* 0x0000000104041812 */ /* 0x000fca00078efcff */
[----:B------:R0:W-:Y:S01]  /*23650*/  STL [R1+0x1c], R4 ;  /* 0x00001c0401007387 */ /* 0x0001e20000100800 */
[----:B------:R-:W-:Y:S05]  /*23660*/  @P0 BRA `(.L_x_2771) ;  /* 0x0000000400380947 */ /* 0x000fea0003800000 */
[----:B------:R-:W-:-:S03]  /*23670*/  UMOV UR4, 0xffffffff ;  /* 0xffffffff00047882 */ /* 0x000fc60000000000 */
[----:B------:R-:W-:Y:S05]  /*23680*/  BRA.DIV UR4, `(.L_x_2772) ;  /* 0x0000005e04947947 */ /* 0x000fea000b800000 */
[----:B------:R-:W-:-:S13]  /*23690*/  ELECT P6, URZ, PT ;  /* 0x00000000003f782f */ /* 0x000fda00038c0000 */
.L_x_2916:
[----:B------:R-:W-:Y:S05]  /*236a0*/  @!P6 BRA `(.L_x_2771) ;  /* 0x000000040028e947 */ /* 0x000fea0003800000 */
[----:B------:R-:W-:-:S04]  /*236b0*/  ISETP.NE.U32.AND P0, PT, R2, RZ, PT ;  /* 0x000000ff0200720c */ /* 0x000fc80003f05070 */
[----:B------:R-:W-:-:S13]  /*236c0*/  ISETP.NE.AND.EX P0, PT, R3, RZ, PT, P0 ;  /* 0x000000ff0300720c */ /* 0x000fda0003f05300 */
[----:B------:R-:W-:Y:S05]  /*236d0*/  @!P0 BRA `(.L_x_2773) ;  /* 0x0000000000508947 */ /* 0x000fea0003800000 */
[----:B------:R-:W1:Y:S01]  /*236e0*/  LDC R6, c[0x0][0x43c] ;  /* 0x00010f00ff067b82 */ /* 0x000e620000000800 */
[----:B------:R-:W-:Y:S01]  /*236f0*/  IMAD.MOV.U32 R9, RZ, RZ, R0 ;  /* 0x000000ffff097224 */ /* 0x000fe200078e0000 */
[----:B------:R-:W-:-:S03]  /*23700*/  ULDC.64 UR4, c[0x0][0x428] ;  /* 0x00010a0000047ab9 */ /* 0x000fc60000000a00 */
[----:B0-----:R-:W-:Y:S01]  /*23710*/  IMAD.MOV.U32 R0, RZ, RZ, R9 ;  /* 0x000000ffff007224 */ /* 0x001fe200078e0009 */
[----:B-1----:R-:W-:-:S13]  /*23720*/  ISETP.NE.AND P0, PT, R6, 0x1, PT ;  /* 0x000000010600780c */ /* 0x002fda0003f05270 */
        /* <DEDUP_REMOVED lines=15> */
.L_x_2773:
[----:B-1----:R-:W2:Y:S01]  /*23820*/  LDL R2, [R1+0x18] ;  /* 0x0000180001027983 */ /* 0x002ea20000100800 */
[----:B0-----:R-:W-:Y:S01]  /*23830*/  IMAD R0, R19, 0x8, R18 ;  /* 0x0000000813007824 */ /* 0x001fe200078e0212 */
[----:B--2---:R-:W-:-:S04]  /*23840*/  SHF.L.U32 R2, R2, 0x1f, RZ ;  /* 0x0000001f02027819 */ /* 0x004fc800000006ff */
[----:B------:R-:W0:Y:S02]  /*23850*/  SYNCS.PHASECHK.TRANS64.TRYWAIT P0, [R0+URZ+0x34840], R2 ;  /* 0x03484002000075a7 */ /* 0x000e24000800017f */
[----:B0-----:R-:W-:Y:S05]  /*23860*/  @!P0 BRA `(.L_x_2774) ;  /* 0x0000005c003c8947 */ /* 0x001fea0003800000 */
.L_x_2917:
        /* <DEDUP_REMOVED lines=9> */
[----:B--2---:R-:W-:Y:S05]  /*23900*/  @!P0 BRA `(.L_x_2775) ;  /* 0x0000000000048947 */ /* 0x004fea0003800000 */
[----:B------:R-:W-:Y:S01]  /*23910*/  BPT.TRAP 0x1 ;  /* 0x000000040000795c */ /* 0x000fe20000300000 */
.L_x_2775:
[----:B------:R-:W2:Y:S04]  /*23920*/  LDL R4, [R1+0x8] ;  /* 0x0000080001047983 */ /* 0x000ea80000100800 */
[----:B------:R-:W3:Y:S04]  /*23930*/  LDL R3, [R1+0x20] ;  /* 0x0000200001037983 */ /* 0x000ee80000100800 */
[----:B0-----:R-:W4:Y:S01]  /*23940*/  LDL.LU R2, [R1+0x1c] ;  /* 0x00001c0001027983 */ /* 0x001f220000300800 */
        /* <DEDUP_REMOVED lines=25> */
[----:B0-----:R-:W-:Y:S01]  /*23ae0*/  UMOV UR8, UR15 ;  /* 0x0000000f00087c82 */ /* 0x001fe20008000000 */
[----:B------:R-:W-:Y:S02]  /*23af0*/  UMOV UR10, UR17 ;  /* 0x00000011000a7c82 */ /* 0x000fe40008000000 */
[----:B------:R0:W-:Y:S02]  /*23b00*/  UTMALDG.4D [UR8], [UR4], desc[UR6] ;  /* 0x00000608040075b4 */ /* 0x0001e40008019000 */
[----:B0-----:R-:W-:Y:S01]  /*23b10*/  UMOV UR8, UR16 ;  /* 0x0000001000087c82 */ /* 0x001fe20008000000 */
[----:B------:R-:W-:Y:S02]  /*23b20*/  UMOV UR10, UR14 ;  /* 0x0000000e000a7c82 */ /* 0x000fe40008000000 */
[----:B------:R1:W-:Y:S02]  /*23b30*/  UTMALDG.4D [UR8], [UR4], desc[UR6] ;  /* 0x00000608040075b4 */ /* 0x0003e40008019000 */
[----:B-1----:R-:W-:Y:S01]  /*23b40*/  NOP ;  /* 0x0000000000007918 */ /* 0x002fe20000000000 */
.L_x_2771:
[----:B------:R-:W2:Y:S04]  /*23b50*/  LDL.LU R3, [R1+0x4c] ;  /* 0x00004c0001037983 */ /* 0x000ea80000300800 */
[----:B------:R-:W3:Y:S04]  /*23b60*/  LDL.LU R5, [R1+0x34] ;  /* 0x0000340001057983 */ /* 0x000ee80000300800 */
[----:B0-----:R-:W4:Y:S01]  /*23b70*/  LDL.LU R4, [R1+0x54] ;  /* 0x0000540001047983 */ /* 0x001f220000300800 */
        /* <DEDUP_REMOVED lines=37> */
.L_x_2777:
[----:B------:R-:W-:Y:S05]  /*23dd0*/  BSYNC B6 ;  /* 0x0000000000067941 */ /* 0x000fea0003800000 */
.L_x_2776:
[----:B0-----:R-:W2:Y:S01]  /*23de0*/  LDL.LU R0, [R1+0x4c] ;  /* 0x00004c0001007983 */ /* 0x001ea20000300800 */
[----:B------:R-:W-:Y:S01]  /*23df0*/  ULDC.64 UR4, c[0x0][0x2d8] ;  /* 0x0000b60000047ab9 */ /* 0x000fe20000000a00 */
[----:B------:R-:W0:Y:S01]  /*23e00*/  LDC R7, c[0x0][0x448] ;  /* 0x00011200ff077b82 */ /* 0x000e220000000800 */
[----:B------:R-:W-:Y:S01]  /*23e10*/  ULDC.64 UR6, c[0x0][0x280] ;  /* 0x0000a00000067ab9 */ /* 0x000fe20000000a00 */
[----:B------:R-:W3:Y:S04]  /*23e20*/  LDL.LU R4, [R1+0x38] ;  /* 0x0000380001047983 */ /* 0x000ee80000300800 */
[----:B------:R-:W3:Y:S04]  /*23e30*/  LDL.LU.64 R2, [R1+0x58] ;  /* 0x0000580001027983 */ /* 0x000ee80000300a00 */
[----:B------:R-:W4:Y:S04]  /*23e40*/  LDL.LU R5, [R1+0x34] ;  /* 0x0000340001057983 */ /* 0x000f280000300800 */
[----:B------:R-:W4:Y:S01]  /*23e50*/  LDL R9, [R1+0x4] ;  /* 0x0000040001097983 */ /* 0x000f220000100800 */
[----:B------:R-:W1:Y:S01]  /*23e60*/  S2R R10, SR_TID.X ;  /* 0x00000000000a7919 */ /* 0x000e620000002100 */
[----:B------:R-:W1:Y:S01]  /*23e70*/  S2R R8, SR_TID.X ;  /* 0x0000000000087919 */ /* 0x000e620000002100 */
[----:B0-----:R-:W-:-:S13]  /*23e80*/  ISETP.NE.AND P0, PT, R7, 0x1, PT ;  /* 0x000000010700780c */ /* 0x001fda0003f05270 */
[----:B------:R-:W0:Y:S01]  /*23e90*/  @P0 LDC R6, c[0x0][0x450] ;  /* 0x00011400ff060b82 */ /* 0x000e220000000800 */
[----:B-1----:R-:W-:Y:S02]  /*23ea0*/  IMAD.SHL.U32 R10, R10, 0x8, RZ ;  /* 0x000000080a0a7824 */ /* 0x002fe400078e00ff */
[----:B------:R-:W-:-:S03]  /*23eb0*/  IMAD.SHL.U32 R8, R8, 0x8, RZ ;  /* 0x0000000808087824 */ /* 0x000fc600078e00ff */
[----:B------:R-:W-:-:S04]  /*23ec0*/  LOP3.LUT R10, R10, 0x38, RZ, 0xc0, !PT ;  /* 0x000000380a0a7812 */ /* 0x000fc800078ec0ff */
[C---:B------:R-:W-:Y:S02]  /*23ed0*/  LOP3.LUT R11, R10.reuse, 0x40, RZ, 0xfc, !PT ;  /* 0x000000400a0b7812 */ /* 0x040fe400078efcff */
[----:B------:R-:W-:Y:S02]  /*23ee0*/  LOP3.LUT R10, R10, 0x80, RZ, 0xfc, !PT ;  /* 0x000000800a0a7812 */ /* 0x000fe400078efcff */
[----:B------:R-:W-:Y:S01]  /*23ef0*/  LOP3.LUT R8, R8, 0x38, RZ, 0xc0, !PT ;  /* 0x0000003808087812 */ /* 0x000fe200078ec0ff */
[----:B---3--:R-:W-:Y:S02]  /*23f00*/  IMAD.MOV.U32 R3, RZ, RZ, R4 ;  /* 0x000000ffff037224 */ /* 0x008fe400078e0004 */
[----:B------:R-:W1:Y:S01]  /*23f10*/  S2R R4, SR_TID.X ;  /* 0x0000000000047919 */ /* 0x000e620000002100 */
[----:B------:R-:W-:-:S04]  /*23f20*/  IMAD.WIDE.U32 R2, R16, UR4, R2 ;  /* 0x0000000410027c25 */ /* 0x000fc8000f8e0002 */
[----:B------:R-:W-:Y:S01]  /*23f30*/  IMAD R3, R16, UR5, R3 ;  /* 0x0000000510037c24 */ /* 0x000fe2000f8e0203 */
[----:B------:R-:W-:Y:S02]  /*23f40*/  ULDC.64 UR4, c[0x0][0x2e0] ;  /* 0x0000b80000047ab9 */ /* 0x000fe40000000a00 */
[----:B--2---:R-:W-:Y:S02]  /*23f50*/  IMAD R0, R0, UR4, RZ ;  /* 0x0000000400007c24 */ /* 0x004fe4000f8e02ff */
[----:B----4-:R-:W-:-:S04]  /*23f60*/  IMAD.WIDE.U32 R2, R5, UR4, R2 ;  /* 0x0000000405027c25 */ /* 0x010fc8000f8e0002 */
[----:B------:R-:W-:Y:S01]  /*23f70*/  IMAD R0, R5, UR5, R0 ;  /* 0x0000000505007c24 */ /* 0x000fe2000f8e0200 */
[----:B------:R-:W-:-:S03]  /*23f80*/  ULDC.64 UR4, c[0x0][0x2d0] ;  /* 0x0000b40000047ab9 */ /* 0x000fc60000000a00 */
[----:B------:R-:W-:Y:S01]  /*23f90*/  IMAD.IADD R3, R3, 0x1, R0 ;  /* 0x0000000103037824 */ /* 0x000fe200078e0200 */
[----:B-1----:R-:W-:-:S04]  /*23fa0*/  LOP3.LUT R4, R4, 0x7f, RZ, 0xc0, !PT ;  /* 0x0000007f04047812 */ /* 0x002fc800078ec0ff */
[----:B------:R-:W-:Y:S02]  /*23fb0*/  SHF.R.U32.HI R5, RZ, 0x3, R4 ;  /* 0x00000003ff057819 */ /* 0x000fe40000011604 */
[----:B------:R-:W1:Y:S02]  /*23fc0*/  S2R R4, SR_TID.X ;  /* 0x0000000000047919 */ /* 0x000e640000002100 */
[----:B-1----:R-:W-:-:S05]  /*23fd0*/  IMAD.SHL.U32 R4, R4, 0x10, RZ ;  /* 0x0000001004047824 */ /* 0x002fca00078e00ff */
        /* <DEDUP_REMOVED lines=23> */
[----:B------:R-:W-:Y:S02]  /*24150*/  ISETP.GE.AND P2, PT, R8, UR4, PT ;  /* 0x0000000408007c0c */ /* 0x000fe4000bf46270 */
[----:B------:R-:W-:Y:S01]  /*24160*/  ISETP.GE.AND P1, PT, R11, UR4, PT ;  /* 0x000000040b007c0c */ /* 0x000fe2000bf26270 */
[----:B------:R-:W-:Y:S01]  /*24170*/  UMOV UR4, 0xffffffff ;  /* 0xffffffff00047882 */ /* 0x000fe20000000000 */
[----:B------:R-:W-:-:S02]  /*24180*/  LEA.HI.X R3, R2, UR7, R0, 0x1, P3 ;  /* 0x0000000702037c11 */ /* 0x000fc400098f0c00 */
        /* <DEDUP_REMOVED lines=9> */
[----:B--2---:R-:W-:-:S04]  /*24220*/  IMAD R0, R8, 0x80, R9 ;  /* 0x0000008008007824 */ /* 0x004fc800078e0209 */
        /* <DEDUP_REMOVED lines=80> */
.L_x_2934:
        /* <DEDUP_REMOVED lines=15> */
.L_x_2780:
[----:B------:R-:W-:Y:S05]  /*24820*/  BSYNC B0 ;  /* 0x0000000000007941 */ /* 0x000fea0003800000 */
.L_x_2779:
[----:B------:R-:W-:Y:S01]  /*24830*/  NOP ;  /* 0x0000000000007918 */ /* 0x000fe20000000000 */
[----:B------:R-:W-:Y:S01]  /*24840*/  PLOP3.LUT P0, PT, PT, PT, PT, 0x80, 0x0 ;  /* 0x000000000000781c */ /* 0x000fe20003f0f070 */
[----:B------:R-:W-:-:S12]  /*24850*/  VIADD R11, R18, 0x34800 ;  /* 0x00034800120b7836 */ /* 0x000fd80000000000 */
.L_x_2781:
        /* <DEDUP_REMOVED lines=18> */
.L_x_2935:
[----:B------:R-:W-:Y:S05]  /*24980*/  BSYNC B0 ;  /* 0x0000000000007941 */ /* 0x000fea0003800000 */
.L_x_2782:
[----:B0-2---:R-:W4:Y:S04]  /*24990*/  LDL R3, [R1+0x48] ;  /* 0x0000480001037983 */ /* 0x005f280000100800 */
[----:B------:R-:W2:Y:S01]  /*249a0*/  LDL R2, [R1+0x30] ;  /* 0x0000300001027983 */ /* 0x000ea20000100800 */
[----:B------:R-:W-:Y:S01]  /*249b0*/  BSSY B0, `(.L_x_2784) ;  /* 0x0000213000007945 */ /* 0x000fe20003800000 */
[----:B----4-:R-:W-:-:S05]  /*249c0*/  VIADD R0, R3, 0xfffffffe ;  /* 0xfffffffe03007836 */ /* 0x010fca0000000000 */
[----:B--2---:R-:W-:-:S13]  /*249d0*/  ISETP.GE.AND P0, PT, R0, R2, PT ;  /* 0x000000020000720c */ /* 0x004fda0003f06270 */
[----:B------:R-:W-:Y:S05]  /*249e0*/  @!P0 BRA `(.L_x_2785) ;  /* 0x00000020003c8947 */ /* 0x000fea0003800000 */
[----:B-1----:R-:W3:Y:S04]  /*249f0*/  LDL.LU R5, [R1+0x60] ;  /* 0x0000600001057983 */ /* 0x002ee80000300800 */
[----:B------:R-:W2:Y:S04]  /*24a00*/  LDL.LU R4, [R1+0x44] ;  /* 0x0000440001047983 */ /* 0x000ea80000300800 */
        /* <DEDUP_REMOVED lines=46> */
.L_x_2790:
[----:B------:R-:W-:Y:S01]  /*24cf0*/  IMAD R3, R8, 0x8, R18 ;  /* 0x0000000808037824 */ /* 0x000fe200078e0212 */
[----:B------:R-:W-:Y:S01]  /*24d00*/  SHF.L.U32 R2, R10, 0x1f, RZ ;  /* 0x0000001f0a027819 */ /* 0x000fe200000006ff */
[----:B------:R-:W-:Y:S03]  /*24d10*/  BSSY B3, `(.L_x_2791) ;  /* 0x0000003000037945 */ /* 0x000fe60003800000 */
[----:B------:R-:W1:Y:S02]  /*24d20*/  SYNCS.PHASECHK.TRANS64.TRYWAIT P0, [R3+URZ+0x34840], R2 ;  /* 0x03484002030075a7 */ /* 0x000e64000800017f */
[----:B-1----:R-:W-:Y:S05]  /*24d30*/  @!P0 BRA `(.L_x_2792) ;  /* 0x0000005400288947 */ /* 0x002fea0003800000 */
.L_x_2936:
[----:B------:R-:W-:Y:S05]  /*24d40*/  BSYNC B3 ;  /* 0x0000000000037941 */ /* 0x000fea0003800000 */
.L_x_2791:
        /* <DEDUP_REMOVED lines=12> */
.L_x_2794:
[----:B------:R-:W-:Y:S05]  /*24e10*/  BSYNC B3 ;  /* 0x0000000000037941 */ /* 0x000fea0003800000 */
.L_x_2793:
        /* <DEDUP_REMOVED lines=12> */
.L_x_2795:
        /* <DEDUP_REMOVED lines=16> */
.L_x_2796:
        /* <DEDUP_REMOVED lines=15> */
.L_x_2797:
        /* <DEDUP_REMOVED lines=16> */
.L_x_2937:
[----:B------:R-:W-:Y:S05]  /*251d0*/  BSYNC B3 ;  /* 0x0000000000037941 */ /* 0x000fea0003800000 */
.L_x_2798:
        /* <DEDUP_REMOVED lines=12> */
.L_x_2801:
[----:B------:R-:W-:Y:S05]  /*252a0*/  BSYNC B3 ;  /* 0x0000000000037941 */ /* 0x000fea0003800000 */
.L_x_2800:
        /* <DEDUP_REMOVED lines=13> */
.L_x_2802:
        /* <DEDUP_REMOVED lines=15> */
.L_x_2803:
        /* <DEDUP_REMOVED lines=12> */
.L_x_2789:
[----:B------:R-:W-:Y:S05]  /*25530*/  BSYNC B1 ;  /* 0x0000000000017941 */ /* 0x000fea0003800000 */
.L_x_2788:
[----:B0-----:R-:W2:Y:S01]  /*25540*/  LDL.LU R0, [R1+0x48] ;  /* 0x0000480001007983 */ /* 0x001ea20000300800 */
[----:B------:R-:W-:-:S03]  /*25550*/  IMAD.MOV.U32 R19, RZ, RZ, R8 ;  /* 0x000000ffff137224 */ /* 0x000fc600078e0008 */
[----:B------:R0:W-:Y:S02]  /*25560*/  STL [R1+0x18], R10 ;  /* 0x0000180a01007387 */ /* 0x0001e40000100800 */
[----:B0-2---:R-:W-:-:S07]  /*25570*/  VIADD R0, R0, 0xfffffffd ;  /* 0xfffffffd00007836 */ /* 0x005fce0000000000 */
.L_x_2787:
[----:B------:R-:W-:Y:S05]  /*25580*/  BSYNC B2 ;  /* 0x0000000000027941 */ /* 0x000fea0003800000 */
.L_x_2786:
[----:B------:R-:W-:Y:S01]  /*25590*/  VIADD R9, R9, 0xfffffffe ;  /* 0xfffffffe09097836 */ /* 0x000fe20000000000 */
[----:B------:R-:W-:-:S04]  /*255a0*/  LOP3.LUT R6, RZ, R6, RZ, 0x33, !PT ;  /* 0x00000006ff067212 */ /* 0x000fc800078e33ff */
[----:B------:R-:W-:-:S13]  /*255b0*/  ISETP.NE.AND P0, PT, R9, R6, PT ;  /* 0x000000060900720c */ /* 0x000fda0003f05270 */
[----:B------:R-:W-:Y:S05]  /*255c0*/  @!P0 BRA `(.L_x_2785) ;  /* 0x0000001400448947 */ /* 0x000fea0003800000 */
[----:B------:R-:W-:-:S07]  /*255d0*/  IMAD.MOV.U32 R9, RZ, RZ, R17 ;  /* 0x000000ffff097224 */ /* 0x000fce00078e0011 */
.L_x_2836:
        /* <DEDUP_REMOVED lines=35> */
.L_x_2806:
[----:B------:R-:W-:Y:S01]  /*25810*/  IMAD R3, R4, 0x8, R18 ;  /* 0x0000000804037824 */ /* 0x000fe200078e0212 */
[----:B------:R-:W-:Y:S01]  /*25820*/  SHF.L.U32 R2, R5, 0x1f, RZ ;  /* 0x0000001f05027819 */ /* 0x000fe200000006ff */
[----:B------:R-:W-:Y:S03]  /*25830*/  BSSY B2, `(.L_x_2807) ;  /* 0x0000003000027945 */ /* 0x000fe60003800000 */
[----:B------:R-:W1:Y:S02]  /*25840*/  SYNCS.PHASECHK.TRANS64.TRYWAIT P0, [R3+URZ+0x34840], R2 ;  /* 0x03484002030075a7 */ /* 0x000e64000800017f */
[----:B-1----:R-:W-:Y:S05]  /*25850*/  @!P0 BRA `(.L_x_2808) ;  /* 0x0000004800888947 */ /* 0x002fea0003800000 */
.L_x_2938:
[----:B------:R-:W-:Y:S05]  /*25860*/  BSYNC B2 ;  /* 0x0000000000027941 */ /* 0x000fea0003800000 */
.L_x_2807:
        /* <DEDUP_REMOVED lines=12> */
.L_x_2810:
[----:B------:R-:W-:Y:S05]  /*25930*/  BSYNC B2 ;  /* 0x0000000000027941 */ /* 0x000fea0003800000 */
.L_x_2809:
        /* <DEDUP_REMOVED lines=12> */
.L_x_2811:
        /* <DEDUP_REMOVED lines=16> */
.L_x_2812:
        /* <DEDUP_REMOVED lines=15> */
.L_x_2813:
        /* <DEDUP_REMOVED lines=16> */
.L_x_2939:
[----:B------:R-:W-:Y:S05]  /*25cf0*/  BSYNC B2 ;  /* 0x0000000000027941 */ /* 0x000fea0003800000 */
.L_x_2814:
        /* <DEDUP_REMOVED lines=11> */
.L_x_2817:
[----:B------:R-:W-:Y:S05]  /*25db0*/  BSYNC B2 ;  /* 0x0000000000027941 */ /* 0x000fea0003800000 */
.L_x_2816:
        /* <DEDUP_REMOVED lines=12> */
.L_x_2818:
        /* <DEDUP_REMOVED lines=15> */
.L_x_2819:
        /* <DEDUP_REMOVED lines=12> */
.L_x_2805:
[----:B------:R-:W-:Y:S05]  /*26030*/  BSYNC B1 ;  /* 0x0000000000017941 */ /* 0x000fea0003800000 */
.L_x_2804:
        /* <DEDUP_REMOVED lines=35> */
.L_x_2822:
[----:B------:R-:W-:Y:S01]  /*26270*/  IMAD R2, R19, 0x8, R18 ;  /* 0x0000000813027824 */ /* 0x000fe200078e0212 */
[----:B------:R-:W-:Y:S01]  /*26280*/  SHF.L.U32 R3, R10, 0x1f, RZ ;  /* 0x0000001f0a037819 */ /* 0x000fe200000006ff */
[----:B------:R-:W-:Y:S03]  /*26290*/  BSSY B2, `(.L_x_2823) ;  /* 0x0000003000027945 */ /* 0x000fe60003800000 */
[----:B------:R-:W2:Y:S02]  /*262a0*/  SYNCS.PHASECHK.TRANS64.TRYWAIT P0, [R2+URZ+0x34840], R3 ;  /* 0x03484003020075a7 */ /* 0x000ea4000800017f */
[----:B--2---:R-:W-:Y:S05]  /*262b0*/  @!P0 BRA `(.L_x_2824) ;  /* 0x0000004000188947 */ /* 0x004fea0003800000 */
.L_x_2940:
[----:B------:R-:W-:Y:S05]  /*262c0*/  BSYNC B2 ;  /* 0x0000000000027941 */ /* 0x000fea0003800000 */
.L_x_2823:
        /* <DEDUP_REMOVED lines=12> */
.L_x_2826:
[----:B------:R-:W-:Y:S05]  /*26390*/  BSYNC B2 ;  /* 0x0000000000027941 */ /* 0x000fea0003800000 */
.L_x_2825:
        /* <DEDUP_REMOVED lines=13> */
.L_x_2827:
        /* <DEDUP_REMOVED lines=16> */
.L_x_2828:
        /* <DEDUP_REMOVED lines=15> */
.L_x_2829:
        /* <DEDUP_REMOVED lines=15> */
.L_x_2941:
[----:B------:R-:W-:Y:S05]  /*26750*/  BSYNC B2 ;  /* 0x0000000000027941 */ /* 0x000fea0003800000 */
.L_x_2830:
        /* <DEDUP_REMOVED lines=11> */
.L_x_2833:
[----:B------:R-:W-:Y:S05]  /*26810*/  BSYNC B2 ;  /* 0x0000000000027941 */ /* 0x000fea0003800000 */
.L_x_2832:
        /* <DEDUP_REMOVED lines=12> */
.L_x_2834:
        /* <DEDUP_REMOVED lines=15> */
.L_x_2835:
        /* <DEDUP_REMOVED lines=12> */
.L_x_2821:
[----:B------:R-:W-:Y:S05]  /*26a90*/  BSYNC B1 ;  /* 0x0000000000017941 */ /* 0x000fea0003800000 */
.L_x_2820:
[----:B------:R-:W2:Y:S01]  /*26aa0*/  LDL R2, [R1+0x30] ;  /* 0x0000300001027983 */ /* 0x000ea20000100800 */
[----:B------:R-:W-:Y:S01]  /*26ab0*/  VIADD R0, R0, 0xfffffffe ;  /* 0xfffffffe00007836 */ /* 0x000fe20000000000 */
[----:B--2---:R-:W-:-:S13]  /*26ac0*/  ISETP.GT.AND P0, PT, R6, R2, PT ;  /* 0x000000020600720c */ /* 0x004fda0003f04270 */
[----:B------:R-:W-:Y:S05]  /*26ad0*/  @P0 BRA `(.L_x_2836) ;  /* 0xffffffe800c00947 */ /* 0x000fea000383ffff */
.L_x_2785:
[----:B------:R-:W-:Y:S05]  /*26ae0*/  BSYNC B0 ;  /* 0x0000000000007941 */ /* 0x000fea0003800000 */
.L_x_2784:
        /* <DEDUP_REMOVED lines=18> */
.L_x_2838:
[----:B------:R-:W-:Y:S05]  /*26c10*/  BSYNC B0 ;  /* 0x0000000000007941 */ /* 0x000fea0003800000 */
.L_x_2837:
        /* <DEDUP_REMOVED lines=11> */
.L_x_2942:
[----:B------:R-:W-:Y:S05]  /*26cd0*/  BSYNC B1 ;  /* 0x0000000000017941 */ /* 0x000fea0003800000 */
.L_x_2841:
[----:B------:R-:W-:Y:S04]  /*26ce0*/  BSSY B1, `(.L_x_2843) ;  /* 0x0000009000017945 */ /* 0x000fe80003800000 */
[----:B------:R-:W-:Y:S05]  /*26cf0*/  @P1 BRA `(.L_x_2844) ;  /* 0x00000000001c1947 */ /* 0x000fea0003800000 */
[----:B------:R-:W4:Y:S01]  /*26d00*/  S2R R3, SR_TID.X ;  /* 0x0000000000037919 */ /* 0x000f220000002100 */
[----:B--2---:R-:W-:-:S04]  /*26d10*/  IMAD.MOV.U32 R2, RZ, RZ, 0x8000 ;  /* 0x00008000ff027424 */ /* 0x004fc800078e00ff */
[----:B------:R2:W-:Y:S01]  /*26d20*/  SYNCS.ARRIVE.TRANS64 RZ, [R0+URZ+0x34850], R2 ;  /* 0x0348500200ff79a7 */ /* 0x0005e2000800003f */
[----:B----4-:R-:W-:-:S04]  /*26d30*/  LOP3.LUT R3, R3, 0x1f, RZ, 0xc0, !PT ;  /* 0x0000001f03037812 */ /* 0x010fc800078ec0ff */
[----:B------:R-:W-:-:S13]  /*26d40*/  ISETP.NE.AND P0, PT, R3, RZ, PT ;  /* 0x000000ff0300720c */ /* 0x000fda0003f05270 */
[----:B--2---:R-:W-:Y:S05]  /*26d50*/  @!P0 BRA `(.L_x_2844) ;  /* 0x0000000000048947 */ /* 0x004fea0003800000 */
[----:B------:R-:W-:Y:S01]  /*26d60*/  BPT.TRAP 0x1 ;  /* 0x000000040000795c */ /* 0x000fe20000300000 */
.L_x_2844:
[----:B------:R-:W-:Y:S05]  /*26d70*/  BSYNC B1 ;  /* 0x0000000000017941 */ /* 0x000fea0003800000 */
.L_x_2843:
[----:B------:R-:W4:Y:S04]  /*26d80*/  LDL.LU R3, [R1+0x20] ;  /* 0x0000200001037983 */ /* 0x000f280000300800 */
[----:B--2---:R-:W4:Y:S01]  /*26d90*/  LDL.LU R2, [R1+0x8] ;  /* 0x0000080001027983 */ /* 0x004f220000300800 */
        /* <DEDUP_REMOVED lines=10> */
.L_x_2845:
        /* <DEDUP_REMOVED lines=15> */
.L_x_2846:
        /* <DEDUP_REMOVED lines=10> */
.L_x_2840:
[----:B------:R-:W-:Y:S05]  /*26fd0*/  BSYNC B0 ;  /* 0x0000000000007941 */ /* 0x000fea0003800000 */
.L_x_2839:
[----:B------:R-:W2:Y:S01]  /*26fe0*/  LDL.LU R4, [R1+0x18] ;  /* 0x0000180001047983 */ /* 0x000ea20000300800 */
[----:B------:R-:W-:-:S05]  /*26ff0*/  VIADD R19, R19, 0x1 ;  /* 0x0000000113137836 */ /* 0x000fca0000000000 */
[----:B------:R-:W-:-:S04]  /*27000*/  ISETP.NE.AND P0, PT, R19, 0x2, PT ;  /* 0x000000021300780c */ /* 0x000fc80003f05270 */
[----:B------:R-:W-:Y:S02]  /*27010*/  SEL R0, RZ, 0x1, P0 ;  /* 0x00000001ff007807 */ /* 0x000fe40000000000 */
[----:B------:R-:W-:Y:S02]  /*27020*/  SEL R19, R19, RZ, P0 ;  /* 0x000000ff13137207 */ /* 0x000fe40000000000 */
[----:B--2---:R-:W-:-:S05]  /*27030*/  LOP3.LUT R4, R4, R0, RZ, 0x3c, !PT ;  /* 0x0000000004047212 */ /* 0x004fca00078e3cff */
[----:B------:R2:W-:Y:S02]  /*27040*/  STL [R1+0x18], R4 ;  /* 0x0000180401007387 */ /* 0x0005e40000100800 */
.L_x_2764:
[----:B------:R-:W-:Y:S05]  /*27050*/  BSYNC B7 ;  /* 0x0000000000077941 */ /* 0x000fea0003800000 */
.L_x_2762:
[----:B----4-:R-:W4:Y:S02]  /*27060*/  LDL R0, [R1+0x1c] ;  /* 0x00001c0001007983 */ /* 0x010f240000100800 */
[----:B----4-:R-:W-:-:S13]  /*27070*/  LOP3.LUT P0, RZ, R0, 0x2, RZ, 0xc0, !PT ;  /* 0x0000000200ff7812 */ /* 0x010fda000780c0ff */
[----:B------:R-:W-:Y:S05]  /*27080*/  @!P0 BRA `(.L_x_2847) ;  /* 0x00000000002c8947 */ /* 0x000fea0003800000 */
[----:B------:R-:W-:Y:S05]  /*27090*/  WARPSYNC.ALL ;  /* 0x0000000000007948 */ /* 0x000fea0003800000 */
[----:B------:R-:W4:Y:S08]  /*270a0*/  S2UR UR5, SR_CgaCtaId ;  /* 0x00000000000579c3 */ /* 0x000f300000008800 */
[----:B------:R-:W-:Y:S06]  /*270b0*/  BAR.SYNC.DEFER_BLOCKING 0x5, 0x180 ;  /* 0x0146000000007b1d */ /* 0x000fec0000010000 */
[----:B------:R-:W-:-:S02]  /*270c0*/  UMOV UR4, 0x400 ;  /* 0x0000040000047882 */ /* 0x000fc40000000000 */
[----:B----4-:R-:W-:-:S06]  /*270d0*/  ULEA UR4, UR5, UR4, 0x18 ;  /* 0x0000000405047291 */ /* 0x010fcc000f8ec03f */
[----:B------:R-:W-:-:S05]  /*270e0*/  IMAD.U32 R18, RZ, RZ, UR4 ;  /* 0x00000004ff127e24 */ /* 0x000fca000f8e00ff */
[----:B-123--:R-:W1:Y:S04]  /*270f0*/  LDS.128 R4, [R18+0x348d0] ;  /* 0x0348d00012047984 */ /* 0x00ee680000000c00 */
[----:B-1----:R1:W-:Y:S04]  /*27100*/  STL.64 [R1], R4 ;  /* 0x0000000401007387 */ /* 0x0023e80000100a00 */
[----:B------:R1:W-:Y:S01]  /*27110*/  STL.64 [R1+0x8], R6 ;  /* 0x0000080601007387 */ /* 0x0003e20000100a00 */
[----:B------:R-:W-:Y:S06]  /*27120*/  BAR.ARV 0x4, 0x180 ;  /* 0x0106000000007b1d */ /* 0x000fec0000002000 */
[----:B------:R-:W-:Y:S05]  /*27130*/  BRA `(.L_x_2848) ;  /* 0x0000001000347947 */ /* 0x000fea0003800000 */
.L_x_2847:
[----:B------:R-:W4:Y:S01]  /*27140*/  S2R R16, SR_TID.X ;  /* 0x0000000000107919 */ /* 0x000f220000002100 */
[----:B------:R-:W-:Y:S01]  /*27150*/  UMOV UR4, 0xffffffff ;  /* 0xffffffff00047882 */ /* 0x000fe20000000000 */
[----:B----4-:R-:W-:-:S04]  /*27160*/  LOP3.LUT R16, R16, 0x1f, RZ, 0xc0, !PT ;  /* 0x0000001f10107812 */ /* 0x010fc800078ec0ff */
[----:B------:R-:W-:Y:S01]  /*27170*/  ISETP.NE.AND P0, PT, R16, 0x1f, PT ;  /* 0x0000001f1000780c */ /* 0x000fe20003f05270 */
[----:B------:R-:W-:-:S12]  /*27180*/  BRA.DIV UR4, `(.L_x_2849) ;  /* 0x0000003204a07947 */ /* 0x000fd8000b800000 */
[----:B------:R-:W0:Y:S01]  /*27190*/  LDL.LU R2, [R1] ;  /* 0x0000000001027983 */ /* 0x000e220000300800 */
[----:B------:R-:W-:-:S03]  /*271a0*/  ULDC UR4, c[0x0][0xc3c] ;  /* 0x00030f0000047ab9 */ /* 0x000fc60000000800 */
[----:B------:R-:W4:Y:S01]  /*271b0*/  LDL R3, [R1+0xc] ;  /* 0x00000c0001037983 */ /* 0x000f220000100800 */
[----:B0--3--:R-:W-:Y:S02]  /*271c0*/  IMAD.MOV.U32 R10, RZ, RZ, R2 ;  /* 0x000000ffff0a7224 */ /* 0x009fe400078e0002 */
[----:B----4-:R-:W-:-:S05]  /*271d0*/  IMAD.IADD R0, R3, 0x1, R16 ;  /* 0x0000000103007824 */ /* 0x010fca00078e0210 */
[----:B------:R-:W-:-:S13]  /*271e0*/  ISETP.GE.OR P1, PT, R0, UR4, !P0 ;  /* 0x0000000400007c0c */ /* 0x000fda000c726670 */
[----:B------:R-:W0:Y:S08]  /*271f0*/  @!P1 LDC.64 R2, c[0x0][0xc80] ;  /* 0x00032000ff029b82 */ /* 0x000e300000000a00 */
[----:B-1----:R-:W1:Y:S01]  /*27200*/  @!P1 LDC.64 R6, c[0x0][0xc78] ;  /* 0x00031e00ff069b82 */ /* 0x002e620000000a00 */
[----:B0-----:R-:W-:-:S05]  /*27210*/  @!P1 IMAD.WIDE R2, R0, 0x4, R2 ;  /* 0x0000000400029825 */ /* 0x001fca00078e0202 */
[----:B------:R1:W3:Y:S02]  /*27220*/  @!P1 LDG.E R8, desc[UR60][R2.64] ;  /* 0x0000003c02089981 */ /* 0x0002e4000c1e1900 */
[----:B-1----:R-:W-:-:S06]  /*27230*/  @!P1 IMAD.WIDE R2, R0, 0x4, R6 ;  /* 0x0000000400029825 */ /* 0x002fcc00078e0206 */
[----:B------:R-:W4:Y:S01]  /*27240*/  @!P1 LDG.E R2, desc[UR60][R2.64] ;  /* 0x0000003c02029981 */ /* 0x000f22000c1e1900 */
[----:B--2---:R-:W-:Y:S01]  /*27250*/  IMAD.MOV.U32 R4, RZ, RZ, RZ ;  /* 0x000000ffff047224 */ /* 0x004fe200078e00ff */
        /* <DEDUP_REMOVED lines=9> */
[----:B----4-:R-:W-:Y:S01]  /*272f0*/  @!P1 IMAD.MOV.U32 R6, RZ, RZ, R2 ;  /* 0x000000ffff069224 */ /* 0x010fe200078e0002 */
        /* <DEDUP_REMOVED lines=18> */
.L_x_2952:
[----:B------:R-:W-:Y:S02]  /*27420*/  ULDC UR4, c[0x0][0xc38] ;  /* 0x00030e0000047ab9 */ /* 0x000fe40000000800 */
[----:B------:R-:W-:-:S04]  /*27430*/  IMAD.U32 R2, RZ, RZ, UR4 ;  /* 0x00000004ff027e24 */ /* 0x000fc8000f8e00ff */
[----:B-1----:R-:W-:-:S04]  /*27440*/  IMAD R9, R9, R2, RZ ;  /* 0x0000000209097224 */ /* 0x002fc800078e02ff */
[----:B------:R-:W-:-:S05]  /*27450*/  IMAD.IADD R0, R0, 0x1, R9 ;  /* 0x0000000100007824 */ /* 0x000fca00078e0209 */
[----:B------:R-:W-:-:S13]  /*27460*/  ISETP.GT.AND P6, PT, R0, R5, PT ;  /* 0x000000050000720c */ /* 0x000fda0003fc4270 */
[----:B------:R-:W-:Y:S05]  /*27470*/  @P6 BRA `(.L_x_2850) ;  /* 0x0000000000ac6947 */ /* 0x000fea0003800000 */
.L_x_2853:
        /* <DEDUP_REMOVED lines=37> */
.L_x_2960:
[----:B------:R-:W-:Y:S02]  /*276d0*/  ULDC UR4, c[0x0][0xc38] ;  /* 0x00030e0000047ab9 */ /* 0x000fe40000000800 */
[----:B------:R-:W-:-:S04]  /*276e0*/  IMAD.U32 R2, RZ, RZ, UR4 ;  /* 0x00000004ff027e24 */ /* 0x000fc8000f8e00ff */
[----:B-1----:R-:W-:-:S04]  /*276f0*/  IMAD R9, R9, R2, RZ ;  /* 0x0000000209097224 */ /* 0x002fc800078e02ff */
[----:B------:R-:W-:-:S05]  /*27700*/  IMAD.IADD R0, R9, 0x1, R0 ;  /* 0x0000000109007824 */ /* 0x000fca00078e0200 */
[----:B------:R-:W-:-:S13]  /*27710*/  ISETP.GT.AND P6, PT, R0, R5, PT ;  /* 0x000000050000720c */ /* 0x000fda0003fc4270 */
[----:B------:R-:W-:Y:S05]  /*27720*/  @!P6 BRA `(.L_x_2853) ;  /* 0xfffffffc0054e947 */ /* 0x000fea000383ffff */
.L_x_2850:
        /* <DEDUP_REMOVED lines=8> */
[----:B-1----:R1:W3:Y:S04]  /*277b0*/  SHFL.IDX PT, R4, R4, R3, 0x1f ;  /* 0x00001f0304047589 */ /* 0x0022e800000e0000 */
[----:B------:R1:W4:Y:S01]  /*277c0*/  SHFL.IDX PT, R6, R6, R3, 0x1f ;  /* 0x00001f0306067589 */ /* 0x00032200000e0000 */
[----:B--2---:R-:W-:-:S05]  /*277d0*/  IMAD.IADD R10, R3, 0x1, R10 ;  /* 0x00000001030a7824 */ /* 0x004fca00078e020a */
[----:B---34-:R1:W-:Y:S02]  /*277e0*/  STL [R1+0xc], R10 ;  /* 0x00000c0a01007387 */ /* 0x0183e40000100800 */
.L_x_2965:
[----:B------:R-:W-:-:S13]  /*277f0*/  ISETP.NE.AND P0, PT, R0, RZ, PT ;  /* 0x000000ff0000720c */ /* 0x000fda0003f05270 */
[----:B------:R-:W-:Y:S05]  /*27800*/  @!P0 BRA `(.L_x_2855) ;  /* 0x0000000000148947 */ /* 0x000fea0003800000 */
[----:B------:R-:W-:Y:S01]  /*27810*/  UMOV UR4, 0xffffffff ;  /* 0xffffffff00047882 */ /* 0x000fe20000000000 */
[----:B-1----:R-:W-:Y:S02]  /*27820*/  VIADD R3, R3, 0xffffffff ;  /* 0xffffffff03037836 */ /* 0x002fe40000000000 */
[----:B------:R-:W-:Y:S05]  /*27830*/  BRA.DIV UR4, `(.L_x_2856) ;  /* 0x0000003604947947 */ /* 0x000fea000b800000 */
[----:B------:R1:W2:Y:S02]  /*27840*/  SHFL.IDX PT, R3, R7, R3, 0x1f ;  /* 0x00001f0307037589 */ /* 0x0002a400000e0000 */
.L_x_2968:
[----:B--2---:R-:W-:-:S07]  /*27850*/  IMAD.MOV.U32 R8, RZ, RZ, R3 ;  /* 0x000000ffff087224 */ /* 0x004fce00078e0003 */
.L_x_2855:
[----:B------:R-:W-:Y:S01]  /*27860*/  ISETP.NE.AND P0, PT, R6, 0x1, PT ;  /* 0x000000010600780c */ /* 0x000fe20003f05270 */
[----:B------:R-:W-:-:S05]  /*27870*/  IMAD R0, R8, R2, R9 ;  /* 0x0000000208007224 */ /* 0x000fca00078e0209 */
[----:B------:R2:W-:Y:S02]  /*27880*/  STL [R1], R0 ;  /* 0x0000000001007387 */ /* 0x0005e40000100800 */
[----:B--2---:R-:W-:-:S05]  /*27890*/  IMAD.IADD R0, R5, 0x1, -R0 ;  /* 0x0000000105007824 */ /* 0x004fca00078e0a00 */
[----:B------:R-:W-:Y:S05]  /*278a0*/  @!P0 BRA `(.L_x_2857) ;  /* 0x0000000000e48947 */ /* 0x000fea0003800000 */
[----:B------:R-:W-:-:S04]  /*278b0*/  IABS R5, R4 ;  /* 0x0000000400057213 */ /* 0x000fc80000000000 */
[----:B------:R-:W2:Y:S08]  /*278c0*/  I2F.RP R2, R5 ;  /* 0x0000000500027306 */ /* 0x000eb00000209400 */
[----:B--2---:R-:W2:Y:S02]  /*278d0*/  MUFU.RCP R2, R2 ;  /* 0x0000000200027308 */ /* 0x004ea40000001000 */
[----:B--2---:R-:W-:-:S06]  /*278e0*/  VIADD R2, R2, 0xffffffe ;  /* 0x0ffffffe02027836 */ /* 0x004fcc0000000000 */
[----:B-1----:R-:W1:Y:S02]  /*278f0*/  F2I.FTZ.U32.TRUNC.NTZ R3, R2 ;  /* 0x0000000200037305 */ /* 0x002e64000021f000 */
[----:B-1----:R-:W-:-:S04]  /*27900*/  IMAD.MOV R2, RZ, RZ, -R3 ;  /* 0x000000ffff027224 */ /* 0x002fc800078e0a03 */
        /* <DEDUP_REMOVED lines=14> */
[----:B------:R-:W1:Y:S07]  /*279f0*/  I2F.RP R2, R5 ;  /* 0x0000000500027306 */ /* 0x000e6e0000209400 */
[----:B------:R-:W-:Y:S01]  /*27a00*/  @P0 VIADD R8, R8, 0x1 ;  /* 0x0000000108080836 */ /* 0x000fe20000000000 */
[----:B-1----:R-:W1:Y:S02]  /*27a10*/  MUFU.RCP R2, R2 ;  /* 0x0000000200027308 */ /* 0x002e640000001000 */
[----:B-1----:R-:W-:-:S06]  /*27a20*/  VIADD R2, R2, 0xffffffe ;  /* 0x0ffffffe02027836 */ /* 0x002fcc0000000000 */
[----:B------:R-:W1:Y:S02]  /*27a30*/  F2I.FTZ.U32.TRUNC.NTZ R3, R2 ;  /* 0x0000000200037305 */ /* 0x000e64000021f000 */
[----:B-1----:R-:W-:-:S04]  /*27a40*/  IMAD.MOV R2, RZ, RZ, -R3 ;  /* 0x000000ffff027224 */ /* 0x002fc800078e0a03 */
[----:B0-----:R-:W-:Y:S02]  /*27a50*/  IMAD R7, R2, R5, RZ ;  /* 0x0000000502077224 */ /* 0x001fe400078e02ff */
        /* <DEDUP_REMOVED lines=30> */
.L_x_2857:
[----:B-1----:R-:W2:Y:S01]  /*27c40*/  LDL R3, [R1+0xc] ;  /* 0x00000c0001037983 */ /* 0x002ea20000100800 */
[----:B0-----:R-:W2:Y:S02]  /*27c50*/  LDC.64 R6, c[0x0][0xc90] ;  /* 0x00032400ff067b82 */ /* 0x001ea40000000a00 */
        /* <DEDUP_REMOVED lines=61> */
.L_x_2858:
[----:B------:R-:W-:-:S05]  /*28030*/  LOP3.LUT R0, RZ, R0, RZ, 0x33, !PT ;  /* 0x00000000ff007212 */ /* 0x000fca00078e33ff */
[----:B------:R-:W-:-:S05]  /*28040*/  IMAD.IADD R0, R4, 0x1, R0 ;  /* 0x0000000104007824 */ /* 0x000fca00078e0200 */
[----:B------:R2:W-:Y:S01]  /*28050*/  STL [R1+0x4], R0 ;  /* 0x0000040001007387 */ /* 0x0005e20000100800 */
[----:B------:R-:W-:Y:S05]  /*28060*/  BRA `(.L_x_2859) ;  /* 0x0000000000287947 */ /* 0x000fea0003800000 */
.L_x_2851:
        /* <DEDUP_REMOVED lines=10> */
.L_x_2859:
[----:B01-3--:R-:W3:Y:S04]  /*28110*/  LDL R2, [R1+0xc] ;  /* 0x00000c0001027983 */ /* 0x00bee80000100800 */
[----:B------:R-:W4:Y:S04]  /*28120*/  LDL R3, [R1+0x8] ;  /* 0x0000080001037983 */ /* 0x000f280000100800 */
[----:B------:R-:W5:Y:S04]  /*28130*/  LDL R5, [R1+0x4] ;  /* 0x0000040001057983 */ /* 0x000f680000100800 */
[----:B------:R-:W5:Y:S01]  /*28140*/  LDL R4, [R1] ;  /* 0x0000000001047983 */ /* 0x000f620000100800 */
[----:B--2---:R-:W0:Y:S01]  /*28150*/  S2R R0, SR_TID.X ;  /* 0x0000000000007919 */ /* 0x004e220000002100 */
[----:B------:R-:W-:Y:S05]  /*28160*/  WARPSYNC.ALL ;  /* 0x0000000000007948 */ /* 0x000fea0003800000 */
[----:B0-----:R-:W-:Y:S01]  /*28170*/  LOP3.LUT R0, R0, 0x1f, RZ, 0xc0, !PT ;  /* 0x0000001f00007812 */ /* 0x001fe200078ec0ff */
[----:B------:R-:W-:Y:S03]  /*28180*/  BAR.SYNC.DEFER_BLOCKING 0x4, 0x180 ;  /* 0x0106000000007b1d */ /* 0x000fe60000010000 */
[----:B------:R-:W-:-:S13]  /*28190*/  ISETP.NE.AND P0, PT, R0, RZ, PT ;  /* 0x000000ff0000720c */ /* 0x000fda0003f05270 */
[----:B------:R-:W0:Y:S01]  /*281a0*/  @!P0 S2R R0, SR_CgaCtaId ;  /* 0x0000000000008919 */ /* 0x000e220000008800 */
[----:B---3--:R-:W-:Y:S01]  /*281b0*/  IMAD.MOV.U32 R7, RZ, RZ, R2 ;  /* 0x000000ffff077224 */ /* 0x008fe200078e0002 */
[----:B------:R-:W-:Y:S01]  /*281c0*/  @!P0 MOV R2, 0x400 ;  /* 0x0000040000028802 */ /* 0x000fe20000000f00 */
[----:B----4-:R-:W-:-:S03]  /*281d0*/  IMAD.MOV.U32 R6, RZ, RZ, R3 ;  /* 0x000000ffff067224 */ /* 0x010fc600078e0003 */
[----:B0-----:R-:W-:-:S05]  /*281e0*/  @!P0 LEA R18, R0, R2, 0x18 ;  /* 0x0000000200128211 */ /* 0x001fca00078ec0ff */
[----:B-----5:R2:W-:Y:S01]  /*281f0*/  @!P0 STS.128 [R18+0x348d0], R4 ;  /* 0x0348d00412008388 */ /* 0x0205e20000000c00 */
[----:B------:R-:W-:Y:S06]  /*28200*/  BAR.ARV 0x5, 0x180 ;  /* 0x0146000000007b1d */ /* 0x000fec0000002000 */
.L_x_2848:
[----:B------:R-:W3:Y:S01]  /*28210*/  LDL R0, [R1+0xc] ;  /* 0x00000c0001007983 */ /* 0x000ee20000100800 */
[----:B------:R-:W-:Y:S02]  /*28220*/  ULDC UR4, c[0x0][0xc3c] ;  /* 0x00030f0000047ab9 */ /* 0x000fe40000000800 */
[----:B---3--:R-:W-:-:S13]  /*28230*/  ISETP.GE.AND P0, PT, R0, UR4, PT ;  /* 0x0000000400007c0c */ /* 0x008fda000bf06270 */
[----:B------:R-:W-:Y:S05]  /*28240*/  @!P0 BRA `(.L_x_2860) ;  /* 0xffffff8800f88947 */ /* 0x000fea000383ffff */
[----:B------:R-:W-:Y:S05]  /*28250*/  BSYNC B8 ;  /* 0x0000000000087941 */ /* 0x000fea0003800000 */
.L_x_2716:
[----:B--2---:R-:W2:Y:S01]  /*28260*/  LDL.LU R0, [R1+0x64] ;  /* 0x0000640001007983 */ /* 0x004ea20000300800 */
[----:B------:R-:W-:Y:S01]  /*28270*/  BSSY B0, `(.L_x_2861) ;  /* 0x000000b000007945 */ /* 0x000fe20003800000 */
[----:B-1----:R-:W1:Y:S01]  /*28280*/  S2R R5, SR_CgaCtaId ;  /* 0x0000000000057919 */ /* 0x002e620000008800 */
[----:B--2---:R-:W-:-:S05]  /*28290*/  VIADD R0, R0, 0x1 ;  /* 0x0000000100007836 */ /* 0x004fca0000000000 */
[----:B0-----:R-:W-:-:S04]  /*282a0*/  LEA.HI R2, R0, R0, RZ, 0x1 ;  /* 0x0000000000027211 */ /* 0x001fc800078f08ff */
[----:B------:R-:W-:-:S05]  /*282b0*/  LOP3.LUT R3, R2, 0xfffffffe, RZ, 0xc0, !PT ;  /* 0xfffffffe02037812 */ /* 0x000fca00078ec0ff */
[----:B------:R-:W-:Y:S01]  /*282c0*/  IMAD.IADD R3, R0, 0x1, -R3 ;  /* 0x0000000100037824 */ /* 0x000fe200078e0a03 */
[----:B------:R-:W-:-:S04]  /*282d0*/  MOV R0, 0x400 ;  /* 0x0000040000007802 */ /* 0x000fc80000000f00 */
[----:B-1----:R-:W-:Y:S02]  /*282e0*/  LEA R0, R5, R0, 0x18 ;  /* 0x0000000005007211 */ /* 0x002fe400078ec0ff */
[----:B------:R-:W-:-:S04]  /*282f0*/  SHF.L.U32 R3, R3, 0x1f, RZ ;  /* 0x0000001f03037819 */ /* 0x000fc800000006ff */
[----:B------:R-:W0:Y:S02]  /*28300*/  SYNCS.PHASECHK.TRANS64.TRYWAIT P0, [R0+URZ+0x34820], R3 ;  /* 0x03482003000075a7 */ /* 0x000e24000800017f */
[----:B0-----:R-:W-:Y:S05]  /*28310*/  @!P0 BRA `(.L_x_2862) ;  /* 0x0000002c00088947 */ /* 0x001fea0003800000 */
.L_x_2969:
[----:B------:R-:W-:Y:S05]  /*28320*/  BSYNC B0 ;  /* 0x0000000000007941 */ /* 0x000fea0003800000 */
.L_x_2861:
[----:B------:R-:W-:-:S03]  /*28330*/  UMOV UR4, 0xffffffff ;  /* 0xffffffff00047882 */ /* 0x000fc60000000000 */
[----:B------:R-:W-:Y:S05]  /*28340*/  BRA.DIV UR4, `(.L_x_2863) ;  /* 0x0000002e04107947 */ /* 0x000fea000b800000 */
[----:B------:R-:W1:Y:S02]  /*28350*/  S2R R2, SR_TID.X ;  /* 0x0000000000027919 */ /* 0x000e640000002100 */
[----:B-1----:R-:W-:-:S04]  /*28360*/  SHF.R.U32.HI R2, RZ, 0x5, R2 ;  /* 0x00000005ff027819 */ /* 0x002fc80000011602 */
[----:B------:R-:W-:-:S05]  /*28370*/  LOP3.LUT R2, R2, 0x3, RZ, 0xc0, !PT ;  /* 0x0000000302027812 */ /* 0x000fca00078ec0ff */
[----:B------:R1:W2:Y:S02]  /*28380*/  SHFL.IDX PT, R14, R2, RZ, 0x1f ;  /* 0x00001fff020e7589 */ /* 0x0002a400000e0000 */
.L_x_2972:
[----:B--2---:R-:W-:-:S13]  /*28390*/  ISETP.NE.AND P0, PT, R14, RZ, PT ;  /* 0x000000ff0e00720c */ /* 0x004fda0003f05270 */
[----:B------:R-:W-:Y:S05]  /*283a0*/  @P0 BRA `(.L_x_2475) ;  /* 0x0000000000940947 */ /* 0x000fea0003800000 */
[----:B------:R-:W-:-:S03]  /*283b0*/  UMOV UR4, 0xffffffff ;  /* 0xffffffff00047882 */ /* 0x000fc60000000000 */
[----:B------:R-:W-:Y:S05]  /*283c0*/  BRA.DIV UR4, `(.L_x_2864) ;  /* 0x0000002e04247947 */ /* 0x000fea000b800000 */
[----:B------:R-:W-:-:S13]  /*283d0*/  ELECT P6, URZ, PT ;  /* 0x00000000003f782f */ /* 0x000fda00038c0000 */
.L_x_2975:
        /* <DEDUP_REMOVED lines=8> */
.L_x_2865:
        /* <DEDUP_REMOVED lines=13> */
.L_x_2976:
[----:B------:R-:W1:Y:S02]  /*28530*/  SYNCS.PHASECHK.TRANS64.TRYWAIT P0, [R7+URZ], R2 ;  /* 0x00000002070075a7 */ /* 0x000e64000800017f */
[----:B-1----:R-:W-:Y:S05]  /*28540*/  @!P0 BRA `(.L_x_2867) ;  /* 0x0000002800f88947 */ /* 0x002fea0003800000 */
.L_x_2977:
[----:B------:R-:W-:Y:S05]  /*28550*/  @!P2 BRA `(.L_x_2868) ;  /* 0x000000000004a947 */ /* 0x000fea0003800000 */
[----:B------:R-:W-:Y:S01]  /*28560*/  BPT.TRAP 0x1 ;  /* 0x000000040000795c */ /* 0x000fe20000300000 */
.L_x_2868:
[----:B------:R-:W-:-:S04]  /*28570*/  VIADD R0, R0, 0x34860 ;  /* 0x0003486000007836 */ /* 0x000fc80000000000 */
[----:B------:R-:W-:-:S04]  /*28580*/  IMAD R4, R19, 0x8, R0 ;  /* 0x0000000813047824 */ /* 0x000fc800078e0200 */
[----:B------:R-:W2:Y:S02]  /*28590*/  SYNCS.PHASECHK.TRANS64.TRYWAIT P0, [R4+URZ], R5 ;  /* 0x00000005040075a7 */ /* 0x000ea4000800017f */
[----:B--2---:R-:W-:Y:S05]  /*285a0*/  @!P0 BRA `(.L_x_2869) ;  /* 0x0000002800f48947 */ /* 0x004fea0003800000 */
.L_x_2978:
[----:B------:R-:W-:-:S07]  /*285b0*/  IMAD R3, R3, 0x8, R0 ;  /* 0x0000000803037824 */ /* 0x000fce00078e0200 */
.L_x_2870:
[----:B---3--:R3:W4:Y:S02]  /*285c0*/  SYNCS.PHASECHK.TRANS64.TRYWAIT P0, [R3+URZ], R2 ;  /* 0x00000002030075a7 */ /* 0x008724000800017f */
[----:B----4-:R-:W-:Y:S05]  /*285d0*/  @!P0 NANOSLEEP.SYNCS 0x989680 ;  /* 0x009896800000895d */ /* 0x010fea0003900000 */
[----:B------:R-:W4:Y:S02]  /*285e0*/  @!P0 SYNCS.PHASECHK.TRANS64 P0, [R3+URZ], R2 ;  /* 0x00000002030085a7 */ /* 0x000f24000800007f */
[----:B----4-:R-:W-:Y:S05]  /*285f0*/  @!P0 BRA `(.L_x_2870) ;  /* 0xfffffffc00f08947 */ /* 0x010fea000383ffff */
.L_x_2475:
[----:B------:R-:W-:Y:S05]  /*28600*/  BSYNC B9 ;  /* 0x0000000000097941 */ /* 0x000fea0003800000 */
.L_x_2472:
[----:B------:R-:W-:Y:S05]  /*28610*/  EXIT ;  /* 0x000000000000794d */ /* 0x000fea0003800000 */
.L_x_2495:
[----:B0-----:R0:W1:Y:S02]  /*28620*/  SYNCS.PHASECHK.TRANS64.TRYWAIT P5, [R3+URZ+0x34890], R0 ;  /* 0x03489000030075a7 */ /* 0x00106400080a017f */
[----:B-1----:R-:W-:Y:S05]  /*28630*/  @!P5 NANOSLEEP.SYNCS 0x989680 ;  /* 0x009896800000d95d */ /* 0x002fea0003900000 */
[----:B------:R-:W1:Y:S02]  /*28640*/  @!P5 SYNCS.PHASECHK.TRANS64 P5, [R3+URZ+0x34890], R0 ;  /* 0x034890000300d5a7 */ /* 0x000e6400080a007f */
[----:B-1----:R-:W-:Y:S05]  /*28650*/  @!P5 BRA `(.L_x_2495) ;  /* 0xfffffffc00f0d947 */ /* 0x002fea000383ffff */
[----:B------:R-:W-:Y:S05]  /*28660*/  BRA `(.L_x_2871) ;  /* 0xfffffdb400847947 */ /* 0x000fea000383ffff */
.L_x_2549:
[----:B-1----:R1:W2:Y:S02]  /*28670*/  SYNCS.PHASECHK.TRANS64.TRYWAIT P5, [R3+URZ+0x34890], R0 ;  /* 0x03489000030075a7 */ /* 0x0022a400080a017f */
[----:B--2---:R-:W-:Y:S05]  /*28680*/  @!P5 NANOSLEEP.SYNCS 0x989680 ;  /* 0x009896800000d95d */ /* 0x004fea0003900000 */
[----:B------:R-:W2:Y:S02]  /*28690*/  @!P5 SYNCS.PHASECHK.TRANS64 P5, [R3+URZ+0x34890], R0 ;  /* 0x034890000300d5a7 */ /* 0x000ea400080a007f */
[----:B--2---:R-:W-:Y:S05]  /*286a0*/  @!P5 BRA `(.L_x_2549) ;  /* 0xfffffffc00f0d947 */ /* 0x004fea000383ffff */
[----:B------:R-:W-:Y:S05]  /*286b0*/  BRA `(.L_x_2872) ;  /* 0xfffffde800ec7947 */ /* 0x000fea000383ffff */
.L_x_2574:
[----:B-1----:R1:W2:Y:S02]  /*286c0*/  SYNCS.PHASECHK.TRANS64.TRYWAIT P4, [R3+URZ+0x34890], R0 ;  /* 0x03489000030075a7 */ /* 0x0022a4000808017f */
[----:B--2---:R-:W-:Y:S05]  /*286d0*/  @!P4 NANOSLEEP.SYNCS 0x989680 ;  /* 0x009896800000c95d */ /* 0x004fea0003900000 */
[----:B------:R-:W2:Y:S02]  /*286e0*/  @!P4 SYNCS.PHASECHK.TRANS64 P4, [R3+URZ+0x34890], R0 ;  /* 0x034890000300c5a7 */ /* 0x000ea4000808007f */
[----:B--2---:R-:W-:Y:S05]  /*286f0*/  @!P4 BRA `(.L_x_2574) ;  /* 0xfffffffc00f0c947 */ /* 0x004fea000383ffff */
[----:B------:R-:W-:Y:S05]  /*28700*/  BRA `(.L_x_2873) ;  /* 0xfffffe1c00947947 */ /* 0x000fea000383ffff */
.L_x_2580:
[----:B0-----:R0:W1:Y:S02]  /*28710*/  SYNCS.PHASECHK.TRANS64.TRYWAIT P4, [R3+URZ+0x348b0], R0 ;  /* 0x0348b000030075a7 */ /* 0x001064000808017f */
[----:B-1----:R-:W-:Y:S05]  /*28720*/  @!P4 NANOSLEEP.SYNCS 0x989680 ;  /* 0x009896800000c95d */ /* 0x002fea0003900000 */
[----:B------:R-:W1:Y:S02]  /*28730*/  @!P4 SYNCS.PHASECHK.TRANS64 P4, [R3+URZ+0x348b0], R0 ;  /* 0x0348b0000300c5a7 */ /* 0x000e64000808007f */
[----:B-1----:R-:W-:Y:S05]  /*28740*/  @!P4 BRA `(.L_x_2580) ;  /* 0xfffffffc00f0c947 */ /* 0x002fea000383ffff */
[----:B------:R-:W-:Y:S05]  /*28750*/  BRA `(.L_x_2874) ;  /* 0xfffffe2000947947 */ /* 0x000fea000383ffff */
.L_x_2600:
        /* <DEDUP_REMOVED lines=8> */
.L_x_2876:
[----:B------:R-:W-:Y:S05]  /*287e0*/  BSYNC B1 ;  /* 0x0000000000017941 */ /* 0x000fea0003800000 */
.L_x_2875:
        /* <DEDUP_REMOVED lines=8> */
.L_x_2877:
[----:B------:R-:W-:Y:S02]  /*28870*/  IMAD.MOV.U32 R13, RZ, RZ, R63 ;  /* 0x000000ffff0d7224 */ /* 0x000fe400078e003f */
[----:B------:R-:W-:-:S07]  /*28880*/  IMAD.MOV.U32 R8, RZ, RZ, R14 ;  /* 0x000000ffff087224 */ /* 0x000fce00078e000e */
[----:B------:R-:W-:Y:S05]  /*28890*/  WARPSYNC.COLLECTIVE R15, `(.L_x_2878) ;  /* 0x000000000f087348 */ /* 0x000fea0003c00000 */
[----:B------:R0:W1:Y:S02]  /*288a0*/  SHFL.IDX P6, R14, R13, R12, R11 ;  /* 0x0000000c0d0e7389 */ /* 0x00006400000c000b */
[----:B01----:R-:W-:Y:S01]  /*288b0*/  ENDCOLLECTIVE ;  /* 0x000000000000791b */ /* 0x003fe20003800000 */
.L_x_2878:
[----:B------:R-:W-:Y:S02]  /*288c0*/  IMAD.MOV.U32 R13, RZ, RZ, R3 ;  /* 0x000000ffff0d7224 */ /* 0x000fe400078e0003 */
[----:B------:R-:W-:-:S07]  /*288d0*/  IMAD.MOV.U32 R33, RZ, RZ, R14 ;  /* 0x000000ffff217224 */ /* 0x000fce00078e000e */
[----:B------:R-:W-:Y:S05]  /*288e0*/  WARPSYNC.COLLECTIVE R15, `(.L_x_2879) ;  /* 0x000000000f087348 */ /* 0x000fea0003c00000 */
[----:B------:R0:W1:Y:S02]  /*288f0*/  SHFL.IDX P6, R14, R13, R12, R11 ;  /* 0x0000000c0d0e7389 */ /* 0x00006400000c000b */
[----:B01----:R-:W-:Y:S01]  /*28900*/  ENDCOLLECTIVE ;  /* 0x000000000000791b */ /* 0x003fe20003800000 */
.L_x_2879:
[----:B------:R-:W-:Y:S01]  /*28910*/  IMAD.MOV.U32 R32, RZ, RZ, R14 ;  /* 0x000000ffff207224 */ /* 0x000fe200078e000e */
[----:B------:R-:W-:Y:S06]  /*28920*/  BRA `(.L_x_2880) ;  /* 0xfffffe30008c7947 */ /* 0x000fec000383ffff */
.L_x_2603:
        /* <DEDUP_REMOVED lines=8> */
.L_x_2882:
[----:B------:R-:W-:Y:S05]  /*289b0*/  BSYNC B1 ;  /* 0x0000000000017941 */ /* 0x000fea0003800000 */
.L_x_2881:
        /* <DEDUP_REMOVED lines=8> */
.L_x_2883:
[----:B------:R-:W-:Y:S02]  /*28a40*/  IMAD.MOV.U32 R13, RZ, RZ, R63 ;  /* 0x000000ffff0d7224 */ /* 0x000fe400078e003f */
[----:B------:R-:W-:-:S07]  /*28a50*/  IMAD.MOV.U32 R65, RZ, RZ, R14 ;  /* 0x000000ffff417224 */ /* 0x000fce00078e000e */
[----:B------:R-:W-:Y:S05]  /*28a60*/  WARPSYNC.COLLECTIVE R15, `(.L_x_2884) ;  /* 0x000000000f087348 */ /* 0x000fea0003c00000 */
[----:B------:R0:W1:Y:S02]  /*28a70*/  SHFL.IDX P6, R14, R13, R12, R11 ;  /* 0x0000000c0d0e7389 */ /* 0x00006400000c000b */
[----:B01----:R-:W-:Y:S01]  /*28a80*/  ENDCOLLECTIVE ;  /* 0x000000000000791b */ /* 0x003fe20003800000 */
.L_x_2884:
[----:B------:R-:W-:Y:S02]  /*28a90*/  IMAD.MOV.U32 R13, RZ, RZ, R3 ;  /* 0x000000ffff0d7224 */ /* 0x000fe400078e0003 */
[----:B------:R-:W-:-:S07]  /*28aa0*/  IMAD.MOV.U32 R63, RZ, RZ, R14 ;  /* 0x000000ffff3f7224 */ /* 0x000fce00078e000e */
[----:B------:R-:W-:Y:S05]  /*28ab0*/  WARPSYNC.COLLECTIVE R15, `(.L_x_2885) ;  /* 0x000000000f087348 */ /* 0x000fea0003c00000 */
[----:B------:R0:W1:Y:S02]  /*28ac0*/  SHFL.IDX P6, R14, R13, R12, R11 ;  /* 0x0000000c0d0e7389 */ /* 0x00006400000c000b */
[----:B01----:R-:W-:Y:S01]  /*28ad0*/  ENDCOLLECTIVE ;  /* 0x000000000000791b */ /* 0x003fe20003800000 */
.L_x_2885:
[----:B------:R-:W-:Y:S01]  /*28ae0*/  IMAD.MOV.U32 R62, RZ, RZ, R14 ;  /* 0x000000ffff3e7224 */ /* 0x000fe200078e000e */
[----:B------:R-:W-:Y:S06]  /*28af0*/  BRA `(.L_x_2886) ;  /* 0xfffffe3800387947 */ /* 0x000fec000383ffff */
.L_x_2607:
[----:B0-----:R0:W1:Y:S02]  /*28b00*/  SYNCS.PHASECHK.TRANS64.TRYWAIT P0, [R2+URZ+0x34800], R5 ;  /* 0x03480005020075a7 */ /* 0x001064000800017f */
[----:B-1----:R-:W-:Y:S05]  /*28b10*/  @!P0 NANOSLEEP.SYNCS 0x989680 ;  /* 0x009896800000895d */ /* 0x002fea0003900000 */
[----:B------:R-:W1:Y:S02]  /*28b20*/  @!P0 SYNCS.PHASECHK.TRANS64 P0, [R2+URZ+0x34800], R5 ;  /* 0x03480005020085a7 */ /* 0x000e64000800007f */
[----:B-1----:R-:W-:Y:S05]  /*28b30*/  @!P0 BRA `(.L_x_2607) ;  /* 0xfffffffc00f08947 */ /* 0x002fea000383ffff */
[----:B------:R-:W-:Y:S05]  /*28b40*/  BRA `(.L_x_2887) ;  /* 0xfffffe4000687947 */ /* 0x000fea000383ffff */
.L_x_2631:
        /* <DEDUP_REMOVED lines=8> */
.L_x_2889:
[----:B------:R-:W-:Y:S05]  /*28bd0*/  BSYNC B1 ;  /* 0x0000000000017941 */ /* 0x000fea0003800000 */
.L_x_2888:
        /* <DEDUP_REMOVED lines=8> */
.L_x_2890:
[----:B------:R-:W-:Y:S02]  /*28c60*/  IMAD.MOV.U32 R7, RZ, RZ, R3 ;  /* 0x000000ffff077224 */ /* 0x000fe400078e0003 */
[----:B------:R-:W-:Y:S02]  /*28c70*/  IMAD.MOV.U32 R13, RZ, RZ, R67 ;  /* 0x000000ffff0d7224 */ /* 0x000fe400078e0043 */
[----:B------:R-:W-:-:S07]  /*28c80*/  IMAD.MOV.U32 R0, RZ, RZ, R14 ;  /* 0x000000ffff007224 */ /* 0x000fce00078e000e */
[----:B------:R-:W-:Y:S05]  /*28c90*/  WARPSYNC.COLLECTIVE R15, `(.L_x_2891) ;  /* 0x000000000f087348 */ /* 0x000fea0003c00000 */
[----:B------:R0:W1:Y:S02]  /*28ca0*/  SHFL.IDX P6, R14, R13, R12, R11 ;  /* 0x0000000c0d0e7389 */ /* 0x00006400000c000b */
[----:B01----:R-:W-:Y:S01]  /*28cb0*/  ENDCOLLECTIVE ;  /* 0x000000000000791b */ /* 0x003fe20003800000 */
.L_x_2891:
[----:B------:R-:W-:Y:S02]  /*28cc0*/  IMAD.MOV.U32 R6, RZ, RZ, R0 ;  /* 0x000000ffff067224 */ /* 0x000fe400078e0000 */
[----:B------:R-:W-:Y:S02]  /*28cd0*/  IMAD.MOV.U32 R13, RZ, RZ, R66 ;  /* 0x000000ffff0d7224 */ /* 0x000fe400078e0042 */
[----:B------:R-:W-:-:S07]  /*28ce0*/  IMAD.MOV.U32 R5, RZ, RZ, R14 ;  /* 0x000000ffff057224 */ /* 0x000fce00078e000e */
[----:B------:R-:W-:Y:S05]  /*28cf0*/  WARPSYNC.COLLECTIVE R15, `(.L_x_2892) ;  /* 0x000000000f087348 */ /* 0x000fea0003c00000 */
[----:B------:R0:W1:Y:S02]  /*28d00*/  SHFL.IDX P6, R14, R13, R12, R11 ;  /* 0x0000000c0d0e7389 */ /* 0x00006400000c000b */
[----:B01----:R-:W-:Y:S01]  /*28d10*/  ENDCOLLECTIVE ;  /* 0x000000000000791b */ /* 0x003fe20003800000 */
.L_x_2892:
[----:B------:R-:W-:Y:S05]  /*28d20*/  BRA `(.L_x_2893) ;  /* 0xfffffe6400fc7947 */ /* 0x000fea000383ffff */
.L_x_2634:
[----:B------:R-:W-:Y:S01]  /*28d30*/  BSSY B1, `(.L_x_2894) ;  /* 0x0000008000017945 */ /* 0x000fe20003800000 */
[----:B------:R-:W-:Y:S02]  /*28d40*/  IMAD.MOV.U32 R13, RZ, RZ, R61 ;  /* 0x000000ffff0d7224 */ /* 0x000fe400078e003d */
[----:B------:R-:W-:Y:S02]  /*28d50*/  IMAD.MOV.U32 R12, RZ, RZ, 0x1 ;  /* 0x00000001ff0c7424 */ /* 0x000fe400078e00ff */
[----:B------:R-:W-:Y:S02]  /*28d60*/  IMAD.MOV.U32 R11, RZ, RZ, 0x1c1f ;  /* 0x00001c1fff0b7424 */ /* 0x000fe400078e00ff */
[----:B------:R-:W-:-:S07]  /*28d70*/  IMAD.MOV.U32 R15, RZ, RZ, -0x1 ;  /* 0xffffffffff0f7424 */ /* 0x000fce00078e00ff */
[----:B----4-:R-:W-:Y:S05]  /*28d80*/  WARPSYNC.COLLECTIVE R15, `(.L_x_2895) ;  /* 0x000000000f087348 */ /* 0x010fea0003c00000 */
[----:B----4-:R0:W1:Y:S02]  /*28d90*/  SHFL.IDX P6, R14, R13, R12, R11 ;  /* 0x0000000c0d0e7389 */ /* 0x01006400000c000b */
[----:B01----:R-:W-:Y:S01]  /*28da0*/  ENDCOLLECTIVE ;  /* 0x000000000000791b */ /* 0x003fe20003800000 */
.L_x_2895:
[----:B------:R-:W-:Y:S05]  /*28db0*/  BSYNC B1 ;  /* 0x0000000000017941 */ /* 0x000fea0003800000 */
.L_x_2894:
        /* <DEDUP_REMOVED lines=8> */
.L_x_2896:
[----:B------:R-:W-:Y:S02]  /*28e40*/  IMAD.MOV.U32 R13, RZ, RZ, R67 ;  /* 0x000000ffff0d7224 */ /* 0x000fe400078e0043 */
[----:B------:R-:W-:-:S07]  /*28e50*/  IMAD.MOV.U32 R60, RZ, RZ, R14 ;  /* 0x000000ffff3c7224 */ /* 0x000fce00078e000e */
[----:B------:R-:W-:Y:S05]  /*28e60*/  WARPSYNC.COLLECTIVE R15, `(.L_x_2897) ;  /* 0x000000000f087348 */ /* 0x000fea0003c00000 */
[----:B------:R0:W1:Y:S02]  /*28e70*/  SHFL.IDX P6, R14, R13, R12, R11 ;  /* 0x0000000c0d0e7389 */ /* 0x00006400000c000b */
[----:B01----:R-:W-:Y:S01]  /*28e80*/  ENDCOLLECTIVE ;  /* 0x000000000000791b */ /* 0x003fe20003800000 */
.L_x_2897:
[----:B------:R-:W-:Y:S02]  /*28e90*/  IMAD.MOV.U32 R13, RZ, RZ, R66 ;  /* 0x000000ffff0d7224 */ /* 0x000fe400078e0042 */
[----:B------:R-:W-:-:S07]  /*28ea0*/  IMAD.MOV.U32 R67, RZ, RZ, R14 ;  /* 0x000000ffff437224 */ /* 0x000fce00078e000e */
[----:B------:R-:W-:Y:S05]  /*28eb0*/  WARPSYNC.COLLECTIVE R15, `(.L_x_2898) ;  /* 0x000000000f087348 */ /* 0x000fea0003c00000 */
[----:B------:R0:W1:Y:S02]  /*28ec0*/  SHFL.IDX P6, R14, R13, R12, R11 ;  /* 0x0000000c0d0e7389 */ /* 0x00006400000c000b */
[----:B01----:R-:W-:Y:S01]  /*28ed0*/  ENDCOLLECTIVE ;  /* 0x000000000000791b */ /* 0x003fe20003800000 */
.L_x_2898:
[----:B------:R-:W-:Y:S01]  /*28ee0*/  IMAD.MOV.U32 R66, RZ, RZ, R14 ;  /* 0x000000ffff427224 */ /* 0x000fe200078e000e */
[----:B------:R-:W-:Y:S06]  /*28ef0*/  BRA `(.L_x_2899) ;  /* 0xfffffe6c00247947 */ /* 0x000fec000383ffff */
.L_x_2638:
[----:B0-----:R0:W1:Y:S02]  /*28f00*/  SYNCS.PHASECHK.TRANS64.TRYWAIT P0, [R2+URZ+0x34800], R61 ;  /* 0x0348003d020075a7 */ /* 0x001064000800017f */
[----:B-1----:R-:W-:Y:S05]  /*28f10*/  @!P0 NANOSLEEP.SYNCS 0x989680 ;  /* 0x009896800000895d */ /* 0x002fea0003900000 */
[----:B------:R-:W1:Y:S02]  /*28f20*/  @!P0 SYNCS.PHASECHK.TRANS64 P0, [R2+URZ+0x34800], R61 ;  /* 0x0348003d020085a7 */ /* 0x000e64000800007f */
[----:B-1----:R-:W-:Y:S05]  /*28f30*/  @!P0 BRA `(.L_x_2638) ;  /* 0xfffffffc00f08947 */ /* 0x002fea000383ffff */
[----:B------:R-:W-:Y:S05]  /*28f40*/  BRA `(.L_x_2900) ;  /* 0xfffffe7000a47947 */ /* 0x000fea000383ffff */
.L_x_2652:
[----:B-1----:R1:W2:Y:S02]  /*28f50*/  SYNCS.PHASECHK.TRANS64.TRYWAIT P2, [R0+URZ+0x34830], R3 ;  /* 0x03483003000075a7 */ /* 0x0022a4000804017f */
[----:B--2---:R-:W-:Y:S05]  /*28f60*/  @!P2 NANOSLEEP.SYNCS 0x989680 ;  /* 0x009896800000a95d */ /* 0x004fea0003900000 */
[----:B------:R-:W2:Y:S02]  /*28f70*/  @!P2 SYNCS.PHASECHK.TRANS64 P2, [R0+URZ+0x34830], R3 ;  /* 0x034830030000a5a7 */ /* 0x000ea4000804007f */
[----:B--2---:R-:W-:Y:S05]  /*28f80*/  @!P2 BRA `(.L_x_2652) ;  /* 0xfffffffc00f0a947 */ /* 0x004fea000383ffff */
[----:B------:R-:W-:Y:S05]  /*28f90*/  BRA `(.L_x_2651) ;  /* 0xfffffe9c00347947 */ /* 0x000fea000383ffff */
.L_x_2659:
[----:B-1----:R1:W2:Y:S02]  /*28fa0*/  SYNCS.PHASECHK.TRANS64.TRYWAIT P3, [R13+URZ+0x34830], R8 ;  /* 0x034830080d0075a7 */ /* 0x0022a4000806017f */
[----:B--2---:R-:W-:Y:S05]  /*28fb0*/  @!P3 NANOSLEEP.SYNCS 0x989680 ;  /* 0x009896800000b95d */ /* 0x004fea0003900000 */
[----:B------:R-:W2:Y:S02]  /*28fc0*/  @!P3 SYNCS.PHASECHK.TRANS64 P3, [R13+URZ+0x34830], R8 ;  /* 0x034830080d00b5a7 */ /* 0x000ea4000806007f */
[----:B--2---:R-:W-:Y:S05]  /*28fd0*/  @!P3 BRA `(.L_x_2659) ;  /* 0xfffffffc00f0b947 */ /* 0x004fea000383ffff */
[----:B------:R-:W-:Y:S05]  /*28fe0*/  BRA `(.L_x_2658) ;  /* 0xfffffecc00887947 */ /* 0x000fea000383ffff */
.L_x_2664:
[----:B-1----:R1:W2:Y:S02]  /*28ff0*/  SYNCS.PHASECHK.TRANS64.TRYWAIT P3, [R14+URZ+0x34850], R7 ;  /* 0x034850070e0075a7 */ /* 0x0022a4000806017f */
[----:B--2---:R-:W-:Y:S05]  /*29000*/  @!P3 NANOSLEEP.SYNCS 0x989680 ;  /* 0x009896800000b95d */ /* 0x004fea0003900000 */
[----:B------:R-:W2:Y:S02]  /*29010*/  @!P3 SYNCS.PHASECHK.TRANS64 P3, [R14+URZ+0x34850], R7 ;  /* 0x034850070e00b5a7 */ /* 0x000ea4000806007f */
[----:B--2---:R-:W-:Y:S05]  /*29020*/  @!P3 BRA `(.L_x_2664) ;  /* 0xfffffffc00f0b947 */ /* 0x004fea000383ffff */
[----:B------:R-:W-:Y:S05]  /*29030*/  BRA `(.L_x_2663) ;  /* 0xfffffed800487947 */ /* 0x000fea000383ffff */
.L_x_2672:
[----:B-1----:R1:W2:Y:S02]  /*29040*/  SYNCS.PHASECHK.TRANS64.TRYWAIT P2, [R8+URZ+0x34830], R9 ;  /* 0x03483009080075a7 */ /* 0x0022a4000804017f */
[----:B--2---:R-:W-:Y:S05]  /*29050*/  @!P2 NANOSLEEP.SYNCS 0x989680 ;  /* 0x009896800000a95d */ /* 0x004fea0003900000 */
[----:B------:R-:W2:Y:S02]  /*29060*/  @!P2 SYNCS.PHASECHK.TRANS64 P2, [R8+URZ+0x34830], R9 ;  /* 0x034830090800a5a7 */ /* 0x000ea4000804007f */
[----:B--2---:R-:W-:Y:S05]  /*29070*/  @!P2 BRA `(.L_x_2672) ;  /* 0xfffffffc00f0a947 */ /* 0x004fea000383ffff */
[----:B------:R-:W-:Y:S05]  /*29080*/  BRA `(.L_x_2671) ;  /* 0xffffff0000e47947 */ /* 0x000fea000383ffff */
.L_x_2677:
[----:B-1----:R1:W2:Y:S02]  /*29090*/  SYNCS.PHASECHK.TRANS64.TRYWAIT P2, [R11+URZ+0x34850], R7 ;  /* 0x034850070b0075a7 */ /* 0x0022a4000804017f */
[----:B--2---:R-:W-:Y:S05]  /*290a0*/  @!P2 NANOSLEEP.SYNCS 0x989680 ;  /* 0x009896800000a95d */ /* 0x004fea0003900000 */
[----:B------:R-:W2:Y:S02]  /*290b0*/  @!P2 SYNCS.PHASECHK.TRANS64 P2, [R11+URZ+0x34850], R7 ;  /* 0x034850070b00a5a7 */ /* 0x000ea4000804007f */
[----:B--2---:R-:W-:Y:S05]  /*290c0*/  @!P2 BRA `(.L_x_2677) ;  /* 0xfffffffc00f0a947 */ /* 0x004fea000383ffff */
[----:B------:R-:W-:Y:S05]  /*290d0*/  BRA `(.L_x_2676) ;  /* 0xffffff0c009c7947 */ /* 0x000fea000383ffff */
.L_x_2683:
[----:B-1----:R1:W2:Y:S02]  /*290e0*/  SYNCS.PHASECHK.TRANS64.TRYWAIT P0, [R6+URZ+0x34850], R5 ;  /* 0x03485005060075a7 */ /* 0x0022a4000800017f */
[----:B--2---:R-:W-:Y:S05]  /*290f0*/  @!P0 NANOSLEEP.SYNCS 0x989680 ;  /* 0x009896800000895d */ /* 0x004fea0003900000 */
[----:B------:R-:W2:Y:S02]  /*29100*/  @!P0 SYNCS.PHASECHK.TRANS64 P0, [R6+URZ+0x34850], R5 ;  /* 0x03485005060085a7 */ /* 0x000ea4000800007f */
[----:B--2---:R-:W-:Y:S05]  /*29110*/  @!P0 BRA `(.L_x_2683) ;  /* 0xfffffffc00f08947 */ /* 0x004fea000383ffff */
[----:B------:R-:W-:Y:S05]  /*29120*/  BRA `(.L_x_2682) ;  /* 0xffffff3000c47947 */ /* 0x000fea000383ffff */
.L_x_2724:
        /* <DEDUP_REMOVED lines=8> */
[----:B------:R-:W-:Y:S05]  /*291b0*/  WARPSYNC.COLLECTIVE R15, `(.L_x_2902) ;  /* 0x000000000f087348 */ /* 0x000fea0003c00000 */
[----:B------:R0:W1:Y:S02]  /*291c0*/  SHFL.IDX P6, R14, R13, R12, R11 ;  /* 0x0000000c0d0e7389 */ /* 0x00006400000c000b */
[----:B01----:R-:W-:Y:S01]  /*291d0*/  ENDCOLLECTIVE ;  /* 0x000000000000791b */ /* 0x003fe20003800000 */
.L_x_2902:
[----:B------:R-:W-:Y:S05]  /*291e0*/  BSYNC B1 ;  /* 0x0000000000017941 */ /* 0x000fea0003800000 */
.L_x_2901:
[----:B------:R-:W-:Y:S05]  /*291f0*/  BRA `(.L_x_2903) ;  /* 0xffffff8400c07947 */ /* 0x000fea000383ffff */
.L_x_2726:
[----:B------:R-:W-:Y:S01]  /*29200*/  BSSY B1, `(.L_x_2904) ;  /* 0x0000006000017945 */ /* 0x000fe20003800000 */
[----:B------:R-:W-:-:S07]  /*29210*/  IMAD.MOV.U32 R15, RZ, RZ, -0x1 ;  /* 0xffffffffff0f7424 */ /* 0x000fce00078e00ff */
[----:B0-----:R-:W-:Y:S05]  /*29220*/  WARPSYNC.COLLECTIVE R15, `(.L_x_2905) ;  /* 0x000000000f0c7348 */ /* 0x001fea0003c00000 */
[----:B------:R-:W-:Y:S02]  /*29230*/  ELECT P6, UR62, PT ;  /* 0x00000000003e782f */ /* 0x000fe400038c0000 */
[----:B------:R-:W-:Y:S01]  /*29240*/  MOV R14, UR62 ;  /* 0x0000003e000e7c02 */ /* 0x000fe20008000f00 */
[----:B0-----:R-:W-:Y:S10]  /*29250*/  ENDCOLLECTIVE ;  /* 0x000000000000791b */ /* 0x001ff40003800000 */
.L_x_2905:
[----:B------:R-:W-:Y:S05]  /*29260*/  BSYNC B1 ;  /* 0x0000000000017941 */ /* 0x000fea0003800000 */
.L_x_2904:
[----:B------:R-:W-:Y:S05]  /*29270*/  BRA `(.L_x_2725) ;  /* 0xffffff8400b87947 */ /* 0x000fea000383ffff */
.L_x_2728:
[----:B0-----:R0:W1:Y:S02]  /*29280*/  SYNCS.PHASECHK.TRANS64.TRYWAIT P0, [R18+URZ+0x34820], R3 ;  /* 0x03482003120075a7 */ /* 0x001064000800017f */
[----:B-1----:R-:W-:Y:S05]  /*29290*/  @!P0 NANOSLEEP.SYNCS 0x989680 ;  /* 0x009896800000895d */ /* 0x002fea0003900000 */
[----:B------:R-:W1:Y:S02]  /*292a0*/  @!P0 SYNCS.PHASECHK.TRANS64 P0, [R18+URZ+0x34820], R3 ;  /* 0x03482003120085a7 */ /* 0x000e64000800007f */
[----:B-1----:R-:W-:Y:S05]  /*292b0*/  @!P0 BRA `(.L_x_2728) ;  /* 0xfffffffc00f08947 */ /* 0x002fea000383ffff */
[----:B------:R-:W-:Y:S05]  /*292c0*/  BRA `(.L_x_2906) ;  /* 0xffffff8400c87947 */ /* 0x000fea000383ffff */
.L_x_2732:
[----:B-1----:R1:W2:Y:S02]  /*292d0*/  SYNCS.PHASECHK.TRANS64.TRYWAIT P0, [R5+URZ+0x348a0], R9 ;  /* 0x0348a009050075a7 */ /* 0x0022a4000800017f */
[----:B--2---:R-:W-:Y:S05]  /*292e0*/  @!P0 NANOSLEEP.SYNCS 0x989680 ;  /* 0x009896800000895d */ /* 0x004fea0003900000 */
[----:B------:R-:W2:Y:S02]  /*292f0*/  @!P0 SYNCS.PHASECHK.TRANS64 P0, [R5+URZ+0x348a0], R9 ;  /* 0x0348a009050085a7 */ /* 0x000ea4000800007f */
[----:B--2---:R-:W-:Y:S05]  /*29300*/  @!P0 BRA `(.L_x_2732) ;  /* 0xfffffffc00f08947 */ /* 0x004fea000383ffff */
[----:B------:R-:W-:Y:S05]  /*29310*/  BRA `(.L_x_2907) ;  /* 0xffffff8400e87947 */ /* 0x000fea000383ffff */
.L_x_2739:
[----:B0-----:R0:W2:Y:S02]  /*29320*/  SYNCS.PHASECHK.TRANS64.TRYWAIT P0, [R5+URZ+0x348c0], R9 ;  /* 0x0348c009050075a7 */ /* 0x0010a4000800017f */
[----:B--2---:R-:W-:Y:S05]  /*29330*/  @!P0 NANOSLEEP.SYNCS 0x989680 ;  /* 0x009896800000895d */ /* 0x004fea0003900000 */
[----:B------:R-:W2:Y:S02]  /*29340*/  @!P0 SYNCS.PHASECHK.TRANS64 P0, [R5+URZ+0x348c0], R9 ;  /* 0x0348c009050085a7 */ /* 0x000ea4000800007f */
[----:B--2---:R-:W-:Y:S05]  /*29350*/  @!P0 BRA `(.L_x_2739) ;  /* 0xfffffffc00f08947 */ /* 0x004fea000383ffff */
[----:B------:R-:W-:Y:S05]  /*29360*/  BRA `(.L_x_2908) ;  /* 0xffffff8800e47947 */ /* 0x000fea000383ffff */
.L_x_2747:
[----:B0-----:R0:W1:Y:S02]  /*29370*/  SYNCS.PHASECHK.TRANS64.TRYWAIT P1, [R7+URZ+0x348a0], R6 ;  /* 0x0348a006070075a7 */ /* 0x001064000802017f */
[----:B-1----:R-:W-:Y:S05]  /*29380*/  @!P1 NANOSLEEP.SYNCS 0x989680 ;  /* 0x009896800000995d */ /* 0x002fea0003900000 */
[----:B------:R-:W1:Y:S02]  /*29390*/  @!P1 SYNCS.PHASECHK.TRANS64 P1, [R7+URZ+0x348a0], R6 ;  /* 0x0348a006070095a7 */ /* 0x000e64000802007f */
[----:B-1----:R-:W-:Y:S05]  /*293a0*/  @!P1 BRA `(.L_x_2747) ;  /* 0xfffffffc00f09947 */ /* 0x002fea000383ffff */
[----:B------:R-:W-:Y:S05]  /*293b0*/  BRA `(.L_x_2909) ;  /* 0xffffff90000c7947 */ /* 0x000fea000383ffff */
.L_x_2754:
[----:B-1----:R1:W2:Y:S02]  /*293c0*/  SYNCS.PHASECHK.TRANS64.TRYWAIT P1, [R7+URZ+0x348c0], R6 ;  /* 0x0348c006070075a7 */ /* 0x0022a4000802017f */
[----:B--2---:R-:W-:Y:S05]  /*293d0*/  @!P1 NANOSLEEP.SYNCS 0x989680 ;  /* 0x009896800000995d */ /* 0x004fea0003900000 */
[----:B------:R-:W2:Y:S02]  /*293e0*/  @!P1 SYNCS.PHASECHK.TRANS64 P1, [R7+URZ+0x348c0], R6 ;  /* 0x0348c006070095a7 */ /* 0x000ea4000802007f */
[----:B--2---:R-:W-:Y:S05]  /*293f0*/  @!P1 BRA `(.L_x_2754) ;  /* 0xfffffffc00f09947 */ /* 0x004fea000383ffff */
[----:B------:R-:W-:Y:S05]  /*29400*/  BRA `(.L_x_2910) ;  /* 0xffffff9400047947 */ /* 0x000fea000383ffff */
.L_x_2770:
        /* <DEDUP_REMOVED lines=11> */
.L_x_2912:
[----:B------:R-:W-:Y:S05]  /*294c0*/  BSYNC B0 ;  /* 0x0000000000007941 */ /* 0x000fea0003800000 */
.L_x_2911:
[----:B------:R-:W-:Y:S05]  /*294d0*/  BRA `(.L_x_2913) ;  /* 0xffffffa000447947 */ /* 0x000fea000383ffff */
.L_x_2772:
[----:B------:R-:W-:Y:S01]  /*294e0*/  BSSY B0, `(.L_x_2914) ;  /* 0x0000006000007945 */ /* 0x000fe20003800000 */
[----:B------:R-:W-:-:S07]  /*294f0*/  IMAD.MOV.U32 R15, RZ, RZ, -0x1 ;  /* 0xffffffffff0f7424 */ /* 0x000fce00078e00ff */
[----:B0-----:R-:W-:Y:S05]  /*29500*/  WARPSYNC.COLLECTIVE R15, `(.L_x_2915) ;  /* 0x000000000f0c7348 */ /* 0x001fea0003c00000 */
[----:B------:R-:W-:Y:S02]  /*29510*/  ELECT P6, UR62, PT ;  /* 0x00000000003e782f */ /* 0x000fe400038c0000 */
[----:B------:R-:W-:Y:S01]  /*29520*/  MOV R14, UR62 ;  /* 0x0000003e000e7c02 */ /* 0x000fe20008000f00 */
[----:B0-----:R-:W-:Y:S10]  /*29530*/  ENDCOLLECTIVE ;  /* 0x000000000000791b */ /* 0x001ff40003800000 */
.L_x_2915:
[----:B------:R-:W-:Y:S05]  /*29540*/  BSYNC B0 ;  /* 0x0000000000007941 */ /* 0x000fea0003800000 */
.L_x_2914:
[----:B------:R-:W-:Y:S05]  /*29550*/  BRA `(.L_x_2916) ;  /* 0xffffffa000507947 */ /* 0x000fea000383ffff */
.L_x_2774:
[----:B0-----:R0:W1:Y:S02]  /*29560*/  SYNCS.PHASECHK.TRANS64.TRYWAIT P0, [R0+URZ+0x34840], R2 ;  /* 0x03484002000075a7 */ /* 0x001064000800017f */
[----:B-1----:R-:W-:Y:S05]  /*29570*/  @!P0 NANOSLEEP.SYNCS 0x989680 ;  /* 0x009896800000895d */ /* 0x002fea0003900000 */
[----:B------:R-:W1:Y:S02]  /*29580*/  @!P0 SYNCS.PHASECHK.TRANS64 P0, [R0+URZ+0x34840], R2 ;  /* 0x03484002000085a7 */ /* 0x000e64000800007f */
[----:B-1----:R-:W-:Y:S05]  /*29590*/  @!P0 BRA `(.L_x_2774) ;  /* 0xfffffffc00f08947 */ /* 0x002fea000383ffff */
[----:B------:R-:W-:Y:S05]  /*295a0*/  BRA `(.L_x_2917) ;  /* 0xffffffa000b07947 */ /* 0x000fea000383ffff */
.L_x_2778:
[----:B------:R-:W2:Y:S01]  /*295b0*/  LDL.LU R11, [R1+0x50] ;  /* 0x00005000010b7983 */ /* 0x000ea20000300800 */
[----:B------:R-:W-:Y:S02]  /*295c0*/  IMAD.MOV.U32 R13, RZ, RZ, R3 ;  /* 0x000000ffff0d7224 */ /* 0x000fe400078e0003 */
[----:B------:R-:W-:Y:S01]  /*295d0*/  IMAD.MOV.U32 R12, RZ, RZ, RZ ;  /* 0x000000ffff0c7224 */ /* 0x000fe200078e00ff */
[----:B------:R-:W0:Y:S01]  /*295e0*/  S2R R5, SR_TID.X ;  /* 0x0000000000057919 */ /* 0x000e220000002100 */
[----:B------:R-:W-:Y:S01]  /*295f0*/  IMAD.MOV.U32 R15, RZ, RZ, -0x1 ;  /* 0xffffffffff0f7424 */ /* 0x000fe200078e00ff */
[----:B0-----:R-:W-:-:S04]  /*29600*/  LOP3.LUT R5, R5, 0x7f, RZ, 0xc0, !PT ;  /* 0x0000007f05057812 */ /* 0x001fc800078ec0ff */
        /* <DEDUP_REMOVED lines=9> */
.L_x_2918:
[----:B------:R-:W-:Y:S02]  /*296a0*/  IMAD.MOV.U32 R13, RZ, RZ, R4 ;  /* 0x000000ffff0d7224 */ /* 0x000fe400078e0004 */
[----:B------:R-:W-:-:S07]  /*296b0*/  IMAD.MOV.U32 R6, RZ, RZ, R14 ;  /* 0x000000ffff067224 */ /* 0x000fce00078e000e */
[----:B------:R-:W-:Y:S05]  /*296c0*/  WARPSYNC.COLLECTIVE R15, `(.L_x_2919) ;  /* 0x000000000f087348 */ /* 0x000fea0003c00000 */
[----:B------:R0:W1:Y:S02]  /*296d0*/  SHFL.IDX P6, R14, R13, R12, R11 ;  /* 0x0000000c0d0e7389 */ /* 0x00006400000c000b */
[----:B01----:R-:W-:Y:S01]  /*296e0*/  ENDCOLLECTIVE ;  /* 0x000000000000791b */ /* 0x003fe20003800000 */
.L_x_2919:
[----:B------:R-:W-:Y:S02]  /*296f0*/  IMAD.MOV.U32 R13, RZ, RZ, R3 ;  /* 0x000000ffff0d7224 */ /* 0x000fe400078e0003 */
[----:B------:R-:W-:Y:S02]  /*29700*/  IMAD.MOV.U32 R12, RZ, RZ, 0x1 ;  /* 0x00000001ff0c7424 */ /* 0x000fe400078e00ff */
[----:B------:R-:W-:-:S07]  /*29710*/  IMAD.MOV.U32 R7, RZ, RZ, R14 ;  /* 0x000000ffff077224 */ /* 0x000fce00078e000e */
[----:B------:R-:W-:Y:S05]  /*29720*/  WARPSYNC.COLLECTIVE R15, `(.L_x_2920) ;  /* 0x000000000f087348 */ /* 0x000fea0003c00000 */
[----:B------:R0:W1:Y:S02]  /*29730*/  SHFL.IDX P6, R14, R13, R12, R11 ;  /* 0x0000000c0d0e7389 */ /* 0x00006400000c000b */
[----:B01----:R-:W-:Y:S01]  /*29740*/  ENDCOLLECTIVE ;  /* 0x000000000000791b */ /* 0x003fe20003800000 */
.L_x_2920:
        /* <DEDUP_REMOVED lines=10> */
.L_x_2921:
        /* <DEDUP_REMOVED lines=13> */
.L_x_2922:
        /* <DEDUP_REMOVED lines=16> */
.L_x_2923:
        /* <DEDUP_REMOVED lines=13> */
.L_x_2924:
        /* <DEDUP_REMOVED lines=17> */
.L_x_2925:
[----:B------:R-:W-:Y:S02]  /*29ba0*/  IMAD.MOV.U32 R13, RZ, RZ, R3 ;  /* 0x000000ffff0d7224 */ /* 0x000fe400078e0003 */
[----:B------:R-:W-:Y:S02]  /*29bb0*/  IMAD.MOV.U32 R12, RZ, RZ, 0x4 ;  /* 0x00000004ff0c7424 */ /* 0x000fe400078e00ff */
[----:B------:R-:W-:-:S07]  /*29bc0*/  IMAD.MOV.U32 R5, RZ, RZ, R14 ;  /* 0x000000ffff057224 */ /* 0x000fce00078e000e */
[----:B------:R-:W-:Y:S05]  /*29bd0*/  WARPSYNC.COLLECTIVE R15, `(.L_x_2926) ;  /* 0x000000000f087348 */ /* 0x000fea0003c00000 */
[----:B------:R0:W1:Y:S02]  /*29be0*/  SHFL.IDX P6, R14, R13, R12, R11 ;  /* 0x0000000c0d0e7389 */ /* 0x00006400000c000b */
[----:B01----:R-:W-:Y:S01]  /*29bf0*/  ENDCOLLECTIVE ;  /* 0x000000000000791b */ /* 0x003fe20003800000 */
.L_x_2926:
        /* <DEDUP_REMOVED lines=17> */
.L_x_2927:
[----:B------:R-:W-:Y:S02]  /*29d10*/  IMAD.MOV.U32 R13, RZ, RZ, R3 ;  /* 0x000000ffff0d7224 */ /* 0x000fe400078e0003 */
[----:B------:R-:W-:Y:S02]  /*29d20*/  IMAD.MOV.U32 R12, RZ, RZ, 0x5 ;  /* 0x00000005ff0c7424 */ /* 0x000fe400078e00ff */
[----:B------:R-:W-:-:S07]  /*29d30*/  IMAD.MOV.U32 R5, RZ, RZ, R14 ;  /* 0x000000ffff057224 */ /* 0x000fce00078e000e */
[----:B------:R-:W-:Y:S05]  /*29d40*/  WARPSYNC.COLLECTIVE R15, `(.L_x_2928) ;  /* 0x000000000f087348 */ /* 0x000fea0003c00000 */
[----:B------:R0:W1:Y:S02]  /*29d50*/  SHFL.IDX P6, R14, R13, R12, R11 ;  /* 0x0000000c0d0e7389 */ /* 0x00006400000c000b */
[----:B01----:R-:W-:Y:S01]  /*29d60*/  ENDCOLLECTIVE ;  /* 0x000000000000791b */ /* 0x003fe20003800000 */
.L_x_2928:
        /* <DEDUP_REMOVED lines=17> */
.L_x_2929:
[----:B------:R-:W-:Y:S02]  /*29e80*/  IMAD.MOV.U32 R13, RZ, RZ, R3 ;  /* 0x000000ffff0d7224 */ /* 0x000fe400078e0003 */
[----:B------:R-:W-:Y:S02]  /*29e90*/  IMAD.MOV.U32 R12, RZ, RZ, 0x6 ;  /* 0x00000006ff0c7424 */ /* 0x000fe400078e00ff */
[----:B------:R-:W-:-:S07]  /*29ea0*/  IMAD.MOV.U32 R5, RZ, RZ, R14 ;  /* 0x000000ffff057224 */ /* 0x000fce00078e000e */
[----:B------:R-:W-:Y:S05]  /*29eb0*/  WARPSYNC.COLLECTIVE R15, `(.L_x_2930) ;  /* 0x000000000f087348 */ /* 0x000fea0003c00000 */
[----:B------:R0:W1:Y:S02]  /*29ec0*/  SHFL.IDX P6, R14, R13, R12, R11 ;  /* 0x0000000c0d0e7389 */ /* 0x00006400000c000b */
[----:B01----:R-:W-:Y:S01]  /*29ed0*/  ENDCOLLECTIVE ;  /* 0x000000000000791b */ /* 0x003fe20003800000 */
.L_x_2930:
        /* <DEDUP_REMOVED lines=15> */
.L_x_2931:
        /* <DEDUP_REMOVED lines=8> */
.L_x_2932:
        /* <DEDUP_REMOVED lines=14> */
.L_x_2933:
[----:B------:R-:W-:Y:S01]  /*2a130*/  @!PT LDS RZ, [RZ] ;  /* 0x00000000fffff984 */ /* 0x000fe20000000800 */
[----:B------:R-:W-:Y:S01]  /*2a140*/  @!PT LDS RZ, [RZ] ;  /* 0x00000000fffff984 */ /* 0x000fe20000000800 */
[----:B------:R-:W-:Y:S01]  /*2a150*/  @!PT LDS RZ, [RZ] ;  /* 0x00000000fffff984 */ /* 0x000fe20000000800 */
[----:B------:R3:W-:Y:S01]  /*2a160*/  @!P4 LDGSTS.E.BYPASS.LTC128B.128 [R10+0x1b400], desc[UR60][R6.64+0x100], !P0 ;  /* 0x1b400100060acfae */ /* 0x0007e2000c101d7c */
[----:B------:R-:W-:Y:S01]  /*2a170*/  IMAD.MOV.U32 R3, RZ, RZ, R14 ;  /* 0x000000ffff037224 */ /* 0x000fe200078e000e */
[----:B------:R-:W-:Y:S06]  /*2a180*/  BRA `(.L_x_2934) ;  /* 0xffffffa400687947 */ /* 0x000fec000383ffff */
.L_x_2783:
[----:B----4-:R4:W0:Y:S02]  /*2a190*/  SYNCS.PHASECHK.TRANS64.TRYWAIT P0, [R18+URZ+0x34820], R0 ;  /* 0x03482000120075a7 */ /* 0x010824000800017f */
[----:B0-----:R-:W-:Y:S05]  /*2a1a0*/  @!P0 NANOSLEEP.SYNCS 0x989680 ;  /* 0x009896800000895d */ /* 0x001fea0003900000 */
[----:B------:R-:W0:Y:S02]  /*2a1b0*/  @!P0 SYNCS.PHASECHK.TRANS64 P0, [R18+URZ+0x34820], R0 ;  /* 0x03482000120085a7 */ /* 0x000e24000800007f */
[----:B0-----:R-:W-:Y:S05]  /*2a1c0*/  @!P0 BRA `(.L_x_2783) ;  /* 0xfffffffc00f08947 */ /* 0x001fea000383ffff */
[----:B------:R-:W-:Y:S05]  /*2a1d0*/  BRA `(.L_x_2935) ;  /* 0xffffffa400e87947 */ /* 0x000fea000383ffff */
.L_x_2792:
[----:B-1----:R1:W2:Y:S02]  /*2a1e0*/  SYNCS.PHASECHK.TRANS64.TRYWAIT P0, [R3+URZ+0x34840], R2 ;  /* 0x03484002030075a7 */ /* 0x0022a4000800017f */
[----:B--2---:R-:W-:Y:S05]  /*2a1f0*/  @!P0 NANOSLEEP.SYNCS 0x989680 ;  /* 0x009896800000895d */ /* 0x004fea0003900000 */
[----:B------:R-:W2:Y:S02]  /*2a200*/  @!P0 SYNCS.PHASECHK.TRANS64 P0, [R3+URZ+0x34840], R2 ;  /* 0x03484002030085a7 */ /* 0x000ea4000800007f */
[----:B--2---:R-:W-:Y:S05]  /*2a210*/  @!P0 BRA `(.L_x_2792) ;  /* 0xfffffffc00f08947 */ /* 0x004fea000383ffff */
[----:B------:R-:W-:Y:S05]  /*2a220*/  BRA `(.L_x_2936) ;  /* 0xffffffa800c47947 */ /* 0x000fea000383ffff */
.L_x_2799:
[----:B0-----:R0:W1:Y:S02]  /*2a230*/  SYNCS.PHASECHK.TRANS64.TRYWAIT P0, [R3+URZ+0x60], R2 ;  /* 0x00006002030075a7 */ /* 0x001064000800017f */
[----:B-1----:R-:W-:Y:S05]  /*2a240*/  @!P0 NANOSLEEP.SYNCS 0x989680 ;  /* 0x009896800000895d */ /* 0x002fea0003900000 */
[----:B------:R-:W1:Y:S02]  /*2a250*/  @!P0 SYNCS.PHASECHK.TRANS64 P0, [R3+URZ+0x60], R2 ;  /* 0x00006002030085a7 */ /* 0x000e64000800007f */
[----:B-1----:R-:W-:Y:S05]  /*2a260*/  @!P0 BRA `(.L_x_2799) ;  /* 0xfffffffc00f08947 */ /* 0x002fea000383ffff */
[----:B------:R-:W-:Y:S05]  /*2a270*/  BRA `(.L_x_2937) ;  /* 0xffffffac00d47947 */ /* 0x000fea000383ffff */
.L_x_2808:
[----:B-1----:R1:W2:Y:S02]  /*2a280*/  SYNCS.PHASECHK.TRANS64.TRYWAIT P0, [R3+URZ+0x34840], R2 ;  /* 0x03484002030075a7 */ /* 0x0022a4000800017f */
[----:B--2---:R-:W-:Y:S05]  /*2a290*/  @!P0 NANOSLEEP.SYNCS 0x989680 ;  /* 0x009896800000895d */ /* 0x004fea0003900000 */
[----:B------:R-:W2:Y:S02]  /*2a2a0*/  @!P0 SYNCS.PHASECHK.TRANS64 P0, [R3+URZ+0x34840], R2 ;  /* 0x03484002030085a7 */ /* 0x000ea4000800007f */
[----:B--2---:R-:W-:Y:S05]  /*2a2b0*/  @!P0 BRA `(.L_x_2808) ;  /* 0xfffffffc00f08947 */ /* 0x004fea000383ffff */
[----:B------:R-:W-:Y:S05]  /*2a2c0*/  BRA `(.L_x_2938) ;  /* 0xffffffb400647947 */ /* 0x000fea000383ffff */
.L_x_2815:
[----:B0-----:R0:W1:Y:S02]  /*2a2d0*/  SYNCS.PHASECHK.TRANS64.TRYWAIT P0, [R2+URZ+0x60], R3 ;  /* 0x00006003020075a7 */ /* 0x001064000800017f */
[----:B-1----:R-:W-:Y:S05]  /*2a2e0*/  @!P0 NANOSLEEP.SYNCS 0x989680 ;  /* 0x009896800000895d */ /* 0x002fea0003900000 */
[----:B------:R-:W1:Y:S02]  /*2a2f0*/  @!P0 SYNCS.PHASECHK.TRANS64 P0, [R2+URZ+0x60], R3 ;  /* 0x00006003020085a7 */ /* 0x000e64000800007f */
[----:B-1----:R-:W-:Y:S05]  /*2a300*/  @!P0 BRA `(.L_x_2815) ;  /* 0xfffffffc00f08947 */ /* 0x002fea000383ffff */
[----:B------:R-:W-:Y:S05]  /*2a310*/  BRA `(.L_x_2939) ;  /* 0xffffffb800747947 */ /* 0x000fea000383ffff */
.L_x_2824:
[----:B--2---:R2:W3:Y:S02]  /*2a320*/  SYNCS.PHASECHK.TRANS64.TRYWAIT P0, [R2+URZ+0x34840], R3 ;  /* 0x03484003020075a7 */ /* 0x0044e4000800017f */
[----:B---3--:R-:W-:Y:S05]  /*2a330*/  @!P0 NANOSLEEP.SYNCS 0x989680 ;  /* 0x009896800000895d */ /* 0x008fea0003900000 */
[----:B------:R-:W3:Y:S02]  /*2a340*/  @!P0 SYNCS.PHASECHK.TRANS64 P0, [R2+URZ+0x34840], R3 ;  /* 0x03484003020085a7 */ /* 0x000ee4000800007f */
[----:B---3--:R-:W-:Y:S05]  /*2a350*/  @!P0 BRA `(.L_x_2824) ;  /* 0xfffffffc00f08947 */ /* 0x008fea000383ffff */
[----:B------:R-:W-:Y:S05]  /*2a360*/  BRA `(.L_x_2940) ;  /* 0xffffffbc00d47947 */ /* 0x000fea000383ffff */
.L_x_2831:
[----:B0-----:R0:W1:Y:S02]  /*2a370*/  SYNCS.PHASECHK.TRANS64.TRYWAIT P0, [R2+URZ+0x60], R5 ;  /* 0x00006005020075a7 */ /* 0x001064000800017f */
[----:B-1----:R-:W-:Y:S05]  /*2a380*/  @!P0 NANOSLEEP.SYNCS 0x989680 ;  /* 0x009896800000895d */ /* 0x002fea0003900000 */
[----:B------:R-:W1:Y:S02]  /*2a390*/  @!P0 SYNCS.PHASECHK.TRANS64 P0, [R2+URZ+0x60], R5 ;  /* 0x00006005020085a7 */ /* 0x000e64000800007f */
[----:B-1----:R-:W-:Y:S05]  /*2a3a0*/  @!P0 BRA `(.L_x_2831) ;  /* 0xfffffffc00f08947 */ /* 0x002fea000383ffff */
[----:B------:R-:W-:Y:S05]  /*2a3b0*/  BRA `(.L_x_2941) ;  /* 0xffffffc000e47947 */ /* 0x000fea000383ffff */
.L_x_2842:
[----:B--2---:R2:W4:Y:S02]  /*2a3c0*/  SYNCS.PHASECHK.TRANS64.TRYWAIT P0, [R0+URZ+0x34860], R2 ;  /* 0x03486002000075a7 */ /* 0x004524000800017f */
[----:B----4-:R-:W-:Y:S05]  /*2a3d0*/  @!P0 NANOSLEEP.SYNCS 0x989680 ;  /* 0x009896800000895d */ /* 0x010fea0003900000 */
[----:B------:R-:W4:Y:S02]  /*2a3e0*/  @!P0 SYNCS.PHASECHK.TRANS64 P0, [R0+URZ+0x34860], R2 ;  /* 0x03486002000085a7 */ /* 0x000f24000800007f */
[----:B----4-:R-:W-:Y:S05]  /*2a3f0*/  @!P0 BRA `(.L_x_2842) ;  /* 0xfffffffc00f08947 */ /* 0x010fea000383ffff */
[----:B------:R-:W-:Y:S05]  /*2a400*/  BRA `(.L_x_2942) ;  /* 0xffffffc800307947 */ /* 0x000fea000383ffff */
.L_x_2849:
[----:B------:R-:W4:Y:S01]  /*2a410*/  LDL R0, [R1] ;  /* 0x0000000001007983 */ /* 0x000f220000100800 */
[----:B------:R-:W-:Y:S01]  /*2a420*/  BSSY B0, `(.L_x_2943) ;  /* 0x0000008000007945 */ /* 0x000fe20003800000 */
[----:B------:R-:W-:Y:S02]  /*2a430*/  IMAD.MOV.U32 R12, RZ, RZ, RZ ;  /* 0x000000ffff0c7224 */ /* 0x000fe400078e00ff */
[----:B------:R-:W-:Y:S02]  /*2a440*/  IMAD.MOV.U32 R11, RZ, RZ, 0x1f ;  /* 0x0000001fff0b7424 */ /* 0x000fe400078e00ff */
[----:B------:R-:W-:Y:S02]  /*2a450*/  IMAD.MOV.U32 R15, RZ, RZ, -0x1 ;  /* 0xffffffffff0f7424 */ /* 0x000fe400078e00ff */
[----:B----4-:R-:W-:-:S07]  /*2a460*/  IMAD.MOV.U32 R13, RZ, RZ, R0 ;  /* 0x000000ffff0d7224 */ /* 0x010fce00078e0000 */
[----:B0123--:R-:W-:Y:S05]  /*2a470*/  WARPSYNC.COLLECTIVE R15, `(.L_x_2944) ;  /* 0x000000000f087348 */ /* 0x00ffea0003c00000 */
[----:B------:R4:W0:Y:S02]  /*2a480*/  SHFL.IDX P6, R14, R13, R12, R11 ;  /* 0x0000000c0d0e7389 */ /* 0x00082400000c000b */
[----:B01234-:R-:W-:Y:S01]  /*2a490*/  ENDCOLLECTIVE ;  /* 0x000000000000791b */ /* 0x01ffe20003800000 */
.L_x_2944:
[----:B------:R-:W-:Y:S05]  /*2a4a0*/  BSYNC B0 ;  /* 0x0000000000007941 */ /* 0x000fea0003800000 */
.L_x_2943:
        /* <DEDUP_REMOVED lines=9> */
.L_x_2945:
        /* <DEDUP_REMOVED lines=26> */
.L_x_2946:
        /* <DEDUP_REMOVED lines=8> */
.L_x_2947:
        /* <DEDUP_REMOVED lines=8> */
.L_x_2948:
        /* <DEDUP_REMOVED lines=8> */
.L_x_2949:
        /* <DEDUP_REMOVED lines=8> */
.L_x_2950:
        /* <DEDUP_REMOVED lines=9> */
.L_x_2951:
[----:B------:R-:W-:Y:S01]  /*2a970*/  IMAD.MOV.U32 R9, RZ, RZ, R14 ;  /* 0x000000ffff097224 */ /* 0x000fe200078e000e */
[----:B------:R-:W-:Y:S06]  /*2a980*/  BRA `(.L_x_2952) ;  /* 0xffffffc800a47947 */ /* 0x000fec000383ffff */
.L_x_2852:
        /* <DEDUP_REMOVED lines=8> */
.L_x_2954:
[----:B------:R-:W-:Y:S05]  /*2aa10*/  BSYNC B0 ;  /* 0x0000000000007941 */ /* 0x000fea0003800000 */
.L_x_2953:
        /* <DEDUP_REMOVED lines=10> */
.L_x_2955:
        /* <DEDUP_REMOVED lines=8> */
.L_x_2956:
        /* <DEDUP_REMOVED lines=8> */
.L_x_2957:
        /* <DEDUP_REMOVED lines=8> */
.L_x_2958:
        /* <DEDUP_REMOVED lines=9> */
.L_x_2959:
[----:B------:R-:W-:Y:S01]  /*2acd0*/  IMAD.MOV.U32 R9, RZ, RZ, R14 ;  /* 0x000000ffff097224 */ /* 0x000fe200078e000e */
[----:B------:R-:W-:Y:S06]  /*2ace0*/  BRA `(.L_x_2960) ;  /* 0xffffffc800787947 */ /* 0x000fec000383ffff */
.L_x_2854:
[----:B------:R-:W-:Y:S01]  /*2acf0*/  BSSY B0, `(.L_x_2961) ;  /* 0x0000006000007945 */ /* 0x000fe20003800000 */
[----:B------:R-:W-:Y:S01]  /*2ad00*/  PLOP3.LUT P6, PT, P6, PT, PT, 0x8, 0x0 ;  /* 0x000000000000781c */ /* 0x000fe200037ce170 */
[----:B------:R-:W-:-:S12]  /*2ad10*/  IMAD.MOV.U32 R15, RZ, RZ, -0x1 ;  /* 0xffffffffff0f7424 */ /* 0x000fd800078e00ff */
[----:B0-----:R-:W-:Y:S05]  /*2ad20*/  WARPSYNC.COLLECTIVE R15, `(.L_x_2962) ;  /* 0x000000000f087348 */ /* 0x001fea0003c00000 */
[----:B------:R-:W-:Y:S01]  /*2ad30*/  VOTE.ANY R14, PT, P6 ;  /* 0x00000000000e7806 */ /* 0x000fe200030e0100 */
[----:B0-----:R-:W-:Y:S06]  /*2ad40*/  ENDCOLLECTIVE ;  /* 0x000000000000791b */ /* 0x001fec0003800000 */
.L_x_2962:
[----:B------:R-:W-:Y:S05]  /*2ad50*/  BSYNC B0 ;  /* 0x0000000000007941 */ /* 0x000fea0003800000 */
.L_x_2961:
        /* <DEDUP_REMOVED lines=10> */
.L_x_2963:
[----:B------:R-:W-:Y:S02]  /*2ae00*/  IMAD.MOV.U32 R13, RZ, RZ, R6 ;  /* 0x000000ffff0d7224 */ /* 0x000fe400078e0006 */
[----:B------:R-:W-:-:S07]  /*2ae10*/  IMAD.MOV.U32 R4, RZ, RZ, R14 ;  /* 0x000000ffff047224 */ /* 0x000fce00078e000e */
[----:B------:R-:W-:Y:S05]  /*2ae20*/  WARPSYNC.COLLECTIVE R15, `(.L_x_2964) ;  /* 0x000000000f087348 */ /* 0x000fea0003c00000 */
[----:B------:R0:W1:Y:S02]  /*2ae30*/  SHFL.IDX P6, R14, R13, R12, R11 ;  /* 0x0000000c0d0e7389 */ /* 0x00006400000c000b */
[----:B01----:R-:W-:Y:S01]  /*2ae40*/  ENDCOLLECTIVE ;  /* 0x000000000000791b */ /* 0x003fe20003800000 */
.L_x_2964:
[----:B------:R-:W-:Y:S02]  /*2ae50*/  IMAD.MOV.U32 R6, RZ, RZ, R14 ;  /* 0x000000ffff067224 */ /* 0x000fe400078e000e */
[----:B------:R-:W-:-:S05]  /*2ae60*/  IMAD.IADD R10, R3, 0x1, R10 ;  /* 0x00000001030a7824 */ /* 0x000fca00078e020a */
[----:B------:R0:W-:Y:S01]  /*2ae70*/  STL [R1+0xc], R10 ;  /* 0x00000c0a01007387 */ /* 0x0001e20000100800 */
[----:B------:R-:W-:Y:S05]  /*2ae80*/  BRA `(.L_x_2965) ;  /* 0xffffffc800587947 */ /* 0x000fea000383ffff */
.L_x_2856:
        /* <DEDUP_REMOVED lines=8> */
.L_x_2967:
[----:B------:R-:W-:Y:S05]  /*2af10*/  BSYNC B0 ;  /* 0x0000000000007941 */ /* 0x000fea0003800000 */
.L_x_2966:
[----:B------:R-:W-:Y:S01]  /*2af20*/  IMAD.MOV.U32 R3, RZ, RZ, R14 ;  /* 0x000000ffff037224 */ /* 0x000fe200078e000e */
[----:B------:R-:W-:Y:S06]  /*2af30*/  BRA `(.L_x_2968) ;  /* 0xffffffc800447947 */ /* 0x000fec000383ffff */
.L_x_2862:
[----:B0-----:R0:W1:Y:S02]  /*2af40*/  SYNCS.PHASECHK.TRANS64.TRYWAIT P0, [R0+URZ+0x34820], R3 ;  /* 0x03482003000075a7 */ /* 0x001064000800017f */
[----:B-1----:R-:W-:Y:S05]  /*2af50*/  @!P0 NANOSLEEP.SYNCS 0x989680 ;  /* 0x009896800000895d */ /* 0x002fea0003900000 */
[----:B------:R-:W1:Y:S02]  /*2af60*/  @!P0 SYNCS.PHASECHK.TRANS64 P0, [R0+URZ+0x34820], R3 ;  /* 0x03482003000085a7 */ /* 0x000e64000800007f */
[----:B-1----:R-:W-:Y:S05]  /*2af70*/  @!P0 BRA `(.L_x_2862) ;  /* 0xfffffffc00f08947 */ /* 0x002fea000383ffff */
[----:B------:R-:W-:Y:S05]  /*2af80*/  BRA `(.L_x_2969) ;  /* 0xffffffd000e47947 */ /* 0x000fea000383ffff */
.L_x_2863:
        /* <DEDUP_REMOVED lines=11> */
.L_x_2971:
[----:B------:R-:W-:Y:S05]  /*2b040*/  BSYNC B0 ;  /* 0x0000000000007941 */ /* 0x000fea0003800000 */
.L_x_2970:
[----:B------:R-:W-:Y:S05]  /*2b050*/  BRA `(.L_x_2972) ;  /* 0xffffffd000cc7947 */ /* 0x000fea000383ffff */
.L_x_2864:
[----:B------:R-:W-:Y:S01]  /*2b060*/  BSSY B0, `(.L_x_2973) ;  /* 0x0000006000007945 */ /* 0x000fe20003800000 */
[----:B------:R-:W-:-:S07]  /*2b070*/  IMAD.MOV.U32 R15, RZ, RZ, -0x1 ;  /* 0xffffffffff0f7424 */ /* 0x000fce00078e00ff */
[----:B01----:R-:W-:Y:S05]  /*2b080*/  WARPSYNC.COLLECTIVE R15, `(.L_x_2974) ;  /* 0x000000000f0c7348 */ /* 0x003fea0003c00000 */
[----:B------:R-:W-:Y:S02]  /*2b090*/  ELECT P6, UR62, PT ;  /* 0x00000000003e782f */ /* 0x000fe400038c0000 */
[----:B------:R-:W-:Y:S01]  /*2b0a0*/  MOV R14, UR62 ;  /* 0x0000003e000e7c02 */ /* 0x000fe20008000f00 */
[----:B01----:R-:W-:Y:S10]  /*2b0b0*/  ENDCOLLECTIVE ;  /* 0x000000000000791b */ /* 0x003ff40003800000 */
.L_x_2974:
[----:B------:R-:W-:Y:S05]  /*2b0c0*/  BSYNC B0 ;  /* 0x0000000000007941 */ /* 0x000fea0003800000 */
.L_x_2973:
[----:B------:R-:W-:Y:S05]  /*2b0d0*/  BRA `(.L_x_2975) ;  /* 0xffffffd000c07947 */ /* 0x000fea000383ffff */
.L_x_2866:
[----:B0-----:R0:W1:Y:S02]  /*2b0e0*/  SYNCS.PHASECHK.TRANS64.TRYWAIT P0, [R6+URZ], R5 ;  /* 0x00000005060075a7 */ /* 0x001064000800017f */
[----:B-1----:R-:W-:Y:S05]  /*2b0f0*/  @!P0 NANOSLEEP.SYNCS 0x989680 ;  /* 0x009896800000895d */ /* 0x002fea0003900000 */
[----:B------:R-:W1:Y:S02]  /*2b100*/  @!P0 SYNCS.PHASECHK.TRANS64 P0, [R6+URZ], R5 ;  /* 0x00000005060085a7 */ /* 0x000e64000800007f */
[----:B-1----:R-:W-:Y:S05]  /*2b110*/  @!P0 BRA `(.L_x_2866) ;  /* 0xfffffffc00f08947 */ /* 0x002fea000383ffff */
[----:B------:R-:W-:Y:S05]  /*2b120*/  BRA `(.L_x_2976) ;  /* 0xffffffd400007947 */ /* 0x000fea000383ffff */
.L_x_2867:
[----:B-1----:R1:W2:Y:S02]  /*2b130*/  SYNCS.PHASECHK.TRANS64.TRYWAIT P0, [R7+URZ], R2 ;  /* 0x00000002070075a7 */ /* 0x0022a4000800017f */
[----:B--2---:R-:W-:Y:S05]  /*2b140*/  @!P0 NANOSLEEP.SYNCS 0x989680 ;  /* 0x009896800000895d */ /* 0x004fea0003900000 */
[----:B------:R-:W2:Y:S02]  /*2b150*/  @!P0 SYNCS.PHASECHK.TRANS64 P0, [R7+URZ], R2 ;  /* 0x00000002070085a7 */ /* 0x000ea4000800007f */
[----:B--2---:R-:W-:Y:S05]  /*2b160*/  @!P0 BRA `(.L_x_2867) ;  /* 0xfffffffc00f08947 */ /* 0x004fea000383ffff */
[----:B------:R-:W-:Y:S05]  /*2b170*/  BRA `(.L_x_2977) ;  /* 0xffffffd000f47947 */ /* 0x000fea000383ffff */
.L_x_2869:
[----:B--2---:R2:W3:Y:S02]  /*2b180*/  SYNCS.PHASECHK.TRANS64.TRYWAIT P0, [R4+URZ], R5 ;  /* 0x00000005040075a7 */ /* 0x0044e4000800017f */
[----:B---3--:R-:W-:Y:S05]  /*2b190*/  @!P0 NANOSLEEP.SYNCS 0x989680 ;  /* 0x009896800000895d */ /* 0x008fea0003900000 */
[----:B------:R-:W3:Y:S02]  /*2b1a0*/  @!P0 SYNCS.PHASECHK.TRANS64 P0, [R4+URZ], R5 ;  /* 0x00000005040085a7 */ /* 0x000ee4000800007f */
[----:B---3--:R-:W-:Y:S05]  /*2b1b0*/  @!P0 BRA `(.L_x_2869) ;  /* 0xfffffffc00f08947 */ /* 0x008fea000383ffff */
[----:B------:R-:W-:Y:S05]  /*2b1c0*/  BRA `(.L_x_2978) ;  /* 0xffffffd000f87947 */ /* 0x000fea000383ffff */
.L_x_2979:
        /* <DEDUP_REMOVED lines=11> */
.L_x_2988:


//--------------------- .nv.global.init           --------------------------
	.section	.nv.global.init,"aw",@progbits
.nv.global.init:
	.type		$str$20,@object
	.size		$str$20,($str$21 - $str$20)
$str$20:
        /*0000*/ 	.byte	0x28, 0x61, 0x64, 0x64, 0x72, 0x65, 0x73, 0x73, 0x20, 0x26, 0x20, 0x6d, 0x61, 0x73, 0x6b, 0x29
        /*0010*/ 	.byte	0x20, 0x3d, 0x3d, 0x20, 0x30, 0x00
	.type		$str$21,@object
	.size		$str$21,(__unnamed_11 - $str$21)
$str$21:
        /*0016*/ 	.byte	0x2f, 0x74, 0x6d, 0x70, 0x2f, 0x6f, 0x73, 0x73, 0x5f, 0x6b, 0x65, 0x72, 0x6e, 0x65, 0x6c, 0x73
        /*0026*/ 	.byte	0x5f, 0x73, 0x72, 0x63, 0x2f, 0x66, 0x6c, 0x61, 0x73, 0x68, 0x5f, 0x61, 0x74, 0x74, 0x65, 0x6e
        /*0036*/ 	.byte	0x74, 0x69, 0x6f, 0x6e, 0x2f, 0x63, 0x73, 0x72, 0x63, 0x2f, 0x63, 0x75, 0x74, 0x6c, 0x61, 0x73
        /*0046*/ 	.byte	0x73, 0x2f, 0x69, 0x6e, 0x63, 0x6c, 0x75, 0x64, 0x65, 0x2f, 0x63, 0x75, 0x74, 0x65, 0x2f, 0x70
        /*0056*/ 	.byte	0x6f, 0x69, 0x6e, 0x74, 0x65, 0x72, 0x5f, 0x66, 0x6c, 0x61, 0x67, 0x67, 0x65, 0x64, 0x2e, 0x68
        /*0066*/ 	.byte	0x70, 0x70, 0x00
	.type		__unnamed_11,@object
	.size		__unnamed_11,(__unnamed_4 - __unnamed_11)
__unnamed_11:
        /* <DEDUP_REMOVED lines=25> */
	.type		__unnamed_4,@object
	.size		__unnamed_4,(__unnamed_6 - __unnamed_4)
__unnamed_4:
        /* <DEDUP_REMOVED lines=25> */
	.type		__unnamed_6,@object
	.size		__unnamed_6,(__unnamed_9 - __unnamed_6)
__unnamed_6:
        /* <DEDUP_REMOVED lines=25> */
	.type		__unnamed_9,@object
	.size		__unnamed_9,(__unnamed_5 - __unnamed_9)
__unnamed_9:
        /* <DEDUP_REMOVED lines=29> */
	.type		__unnamed_5,@object
	.size		__unnamed_5,(__unnamed_3 - __unnamed_5)
__unnamed_5:
        /* <DEDUP_REMOVED lines=29> */
	.type		__unnamed_3,@object
	.size		__unnamed_3,(__unnamed_8 - __unnamed_3)
__unnamed_3:
        /* <DEDUP_REMOVED lines=29> */
	.type		__unnamed_8,@object
	.size		__unnamed_8,(__unnamed_10 - __unnamed_8)
__unnamed_8:
        /* <DEDUP_REMOVED lines=29> */
	.type		__unnamed_10,@object
	.size		__unnamed_10,(__unnamed_2 - __unnamed_10)
__unnamed_10:
        /* <DEDUP_REMOVED lines=29> */
	.type		__unnamed_2,@object
	.size		__unnamed_2,(__unnamed_1 - __unnamed_2)
__unnamed_2:
        /* <DEDUP_REMOVED lines=29> */
	.type		__unnamed_1,@object
	.size		__unnamed_1,(__unnamed_7 - __unnamed_1)
__unnamed_1:
        /* <DEDUP_REMOVED lines=29> */
        /*11a5*/ 	.byte	0x5d, 0x00
	.type		__unnamed_7,@object
	.size		__unnamed_7,(.L_6 - __unnamed_7)
__unnamed_7:
        /* <DEDUP_REMOVED lines=30> */
.L_6:


//--------------------- .nv.shared._ZN7cutlass13device_kernelIN5flash11enable_sm90INS1_16FlashAttnFwdSm90INS1_25CollectiveMainloopFwdSm90ILi2EN4cute5tupleIJNS5_1CILi1EEES8_S8_EEENS6_IJNS7_ILi128EEESA_NS7_ILi192EEEEEELi128ENS_10bfloat16_tEfNS_4arch4Sm90ELb0ELb0ELb1ELb0ELb0ELb0ELb0ELb1ELb1ELb1ELb1ELb0EEENS1_21CollectiveEpilogueFwdINS6_IJSA_SA_SA_EEES9_SD_SF_Li256ELb0ELb1ELb1ELb0EEENS1_19SingleTileSchedulerILb0ELb1ELb1ELi128EEEEEEEEEvNT_6ParamsE --------------------------
	.section	.nv.shared._ZN7cutlass13device_kernelIN5flash11enable_sm90INS1_16FlashAttnFwdSm90INS1_25CollectiveMainloopFwdSm90ILi2EN4cute5tupleIJNS5_1CILi1EEES8_S8_EEENS6_IJNS7_ILi128EEESA_NS7_ILi192EEEEEELi128ENS_10bfloat16_tEfNS_4arch4Sm90ELb0ELb0ELb1ELb0ELb0ELb0ELb0ELb1ELb1ELb1ELb1ELb0EEENS1_21CollectiveEpilogueFwdINS6_IJSA_SA_SA_EEES9_SD_SF_Li256ELb0ELb1ELb1ELb0EEENS1_19SingleTileSchedulerILb0ELb1ELb1ELi128EEEEEEEEEvNT_6ParamsE,"aw",@nobits
	.sectionflags	@""
	.align	16
	.zero		1024


//--------------------- .nv.shared.reserved.0     --------------------------
	.section	.nv.shared.reserved.0,"aw",@nobits
	.weak		__nv_reservedSMEM_offset_0_alias
	.size		__nv_reservedSMEM_offset_0_alias, 0, 0
	.other		__nv_reservedSMEM_offset_0_alias,@"STO_CUDA_RESERVED_SHARED STV_DEFAULT"
__nv_reservedSMEM_offset_0_alias:
	.zero		0


//--------------------- .nv.global                --------------------------
	.section	.nv.global,"aw",@nobits
.nv.global:
	.type		_ZN84_INTERNAL_650d7d4a_48_flash_fwd_hdim192_128_bf16_split_softcap_sm90_cu_4022bc09_29364cute1_E,@object
	.size		_ZN84_INTERNAL_650d7d4a_48_flash_fwd_hdim192_128_bf16_split_softcap_sm90_cu_4022bc09_29364cute1_E,(_ZN84_INTERNAL_650d7d4a_48_flash_fwd_hdim192_128_bf16_split_softcap_sm90_cu_4022bc09_29364cuda3std3__45__cpo6cbeginE - _ZN84_INTERNAL_650d7d4a_48_flash_fwd_hdim192_128_bf16_split_softcap_sm90_cu_4022bc09_29364cute1_E)
_ZN84_INTERNAL_650d7d4a_48_flash_fwd_hdim192_128_bf16_split_softcap_sm90_cu_4022bc09_29364cute1_E:
	.zero		1
	.type		_ZN84_INTERNAL_650d7d4a_48_flash_fwd_hdim192_128_bf16_split_softcap_sm90_cu_4022bc09_29364cuda3std3__45__cpo6cbeginE,@object
	.size		_ZN84_INTERNAL_650d7d4a_48_flash_fwd_hdim192_128_bf16_split_softcap_sm90_cu_4022bc09_29364cuda3std3__45__cpo6cbeginE,(_ZN84_INTERNAL_650d7d4a_48_flash_fwd_hdim192_128_bf16_split_softcap_sm90_cu_4022bc09_29364cuda3std3__48in_placeE - _ZN84_INTERNAL_650d7d4a_48_flash_fwd_hdim192_128_bf16_split_softcap_sm90_cu_4022bc09_29364cuda3std3__45__cpo6cbeginE)
_ZN84_INTERNAL_650d7d4a_48_flash_fwd_hdim192_128_bf16_split_softcap_sm90_cu_4022bc09_29364cuda3std3__45__cpo6cbeginE:
	.zero		1
	.type		_ZN84_INTERNAL_650d7d4a_48_flash_fwd_hdim192_128_bf16_split_softcap_sm90_cu_4022bc09_29364cuda3std3__48in_placeE,@object
	.size		_ZN84_INTERNAL_650d7d4a_48_flash_fwd_hdim192_128_bf16_split_softcap_sm90_cu_4022bc09_29364cuda3std3__48in_placeE,(_ZN84_INTERNAL_650d7d4a_48_flash_fwd_hdim192_128_bf16_split_softcap_sm90_cu_4022bc09_29364cuda3std6ranges3__45__cpo9iter_moveE - _ZN84_INTERNAL_650d7d4a_48_flash_fwd_hdim192_128_bf16_split_softcap_sm90_cu_4022bc09_29364cuda3std3__48in_placeE)
_ZN84_INTERNAL_650d7d4a_48_flash_fwd_hdim192_128_bf16_split_softcap_sm90_cu_4022bc09_29364cuda3std3__48in_placeE:
	.zero		1
	.type		_ZN84_INTERNAL_650d7d4a_48_flash_fwd_hdim192_128_bf16_split_softcap_sm90_cu_4022bc09_29364cuda3std6ranges3__45__cpo9iter_moveE,@object
	.size		_ZN84_INTERNAL_650d7d4a_48_flash_fwd_hdim192_128_bf16_split_softcap_sm90_cu_4022bc09_29364cuda3std6ranges3__45__cpo9iter_moveE,(_ZN84_INTERNAL_650d7d4a_48_flash_fwd_hdim192_128_bf16_split_softcap_sm90_cu_4022bc09_29364cuda3std3__45__cpo5beginE - _ZN84_INTERNAL_650d7d4a_48_flash_fwd_hdim192_128_bf16_split_softcap_sm90_cu_4022bc09_29364cuda3std6ranges3__45__cpo9iter_moveE)
_ZN84_INTERNAL_650d7d4a_48_flash_fwd_hdim192_128_bf16_split_softcap_sm90_cu_4022bc09_29364cuda3std6ranges3__45__cpo9iter_moveE:
	.zero		1
	.type		_ZN84_INTERNAL_650d7d4a_48_flash_fwd_hdim192_128_bf16_split_softcap_sm90_cu_4022bc09_29364cuda3std3__45__cpo5beginE,@object
	.size		_ZN84_INTERNAL_650d7d4a_48_flash_fwd_hdim192_128_bf16_split_softcap_sm90_cu_4022bc09_29364cuda3std3__45__cpo5beginE,(_ZN84_INTERNAL_650d7d4a_48_flash_fwd_hdim192_128_bf16_split_softcap_sm90_cu_4022bc09_29364cuda3std3__486_GLOBAL__N__650d7d4a_48_flash_fwd_hdim192_128_bf16_split_softcap_sm90_cu_4022bc09_29366ignoreE - _ZN84_INTERNAL_650d7d4a_48_flash_fwd_hdim192_128_bf16_split_softcap_sm90_cu_4022bc09_29364cuda3std3__45__cpo5beginE)
_ZN84_INTERNAL_650d7d4a_48_flash_fwd_hdim192_128_bf16_split_softcap_sm90_cu_4022bc09_29364cuda3std3__45__cpo5beginE:
	.zero		1
	.type		_ZN84_INTERNAL_650d7d4a_48_flash_fwd_hdim192_128_bf16_split_softcap_sm90_cu_4022bc09_29364cuda3std3__486_GLOBAL__N__650d7d4a_48_flash_fwd_hdim192_128_bf16_split_softcap_sm90_cu_4022bc09_29366ignoreE,@object
	.size		_ZN84_INTERNAL_650d7d4a_48_flash_fwd_hdim192_128_bf16_split_softcap_sm90_cu_4022bc09_29364cuda3std3__486_GLOBAL__N__650d7d4a_48_flash_fwd_hdim192_128_bf16_split_softcap_sm90_cu_4022bc09_29366ignoreE,(_ZN84_INTERNAL_650d7d4a_48_flash_fwd_hdim192_128_bf16_split_softcap_sm90_cu_4022bc09_29364cute7productE - _ZN84_INTERNAL_650d7d4a_48_flash_fwd_hdim192_128_bf16_split_softcap_sm90_cu_4022bc09_29364cuda3std3__486_GLOBAL__N__650d7d4a_48_flash_fwd_hdim192_128_bf16_split_softcap_sm90_cu_4022bc09_29366ignoreE)
_ZN84_INTERNAL_650d7d4a_48_flash_fwd_hdim192_128_bf16_split_softcap_sm90_cu_4022bc09_29364cuda3std3__486_GLOBAL__N__650d7d4a_48_flash_fwd_hdim192_128_bf16_split_softcap_sm90_cu_4022bc09_29366ignoreE:
	.zero		1
	.type		_ZN84_INTERNAL_650d7d4a_48_flash_fwd_hdim192_128_bf16_split_softcap_sm90_cu_4022bc09_29364cute7productE,@object
	.size		_ZN84_INTERNAL_650d7d4a_48_flash_fwd_hdim192_128_bf16_split_softcap_sm90_cu_4022bc09_29364cute7productE,(_ZN84_INTERNAL_650d7d4a_48_flash_fwd_hdim192_128_bf16_split_softcap_sm90_cu_4022bc09_29364cuda3std3__45__cpo3endE - _ZN84_INTERNAL_650d7d4a_48_flash_fwd_hdim192_128_bf16_split_softcap_sm90_cu_4022bc09_29364cute7productE)
_ZN84_INTERNAL_650d7d4a_48_flash_fwd_hdim192_128_bf16_split_softcap_sm90_cu_4022bc09_29364cute7productE:
	.zero		1
	.type		_ZN84_INTERNAL_650d7d4a_48_flash_fwd_hdim192_128_bf16_split_softcap_sm90_cu_4022bc09_29364cuda3std3__45__cpo3endE,@object
	.size		_ZN84_INTERNAL_650d7d4a_48_flash_fwd_hdim192_128_bf16_split_softcap_sm90_cu_4022bc09_29364cuda3std3__45__cpo3endE,(_ZN84_INTERNAL_650d7d4a_48_flash_fwd_hdim192_128_bf16_split_softcap_sm90_cu_4022bc09_29364cuda3std3__419piecewise_constructE - _ZN84_INTERNAL_650d7d4a_48_flash_fwd_hdim192_128_bf16_split_softcap_sm90_cu_4022bc09_29364cuda3std3__45__cpo3endE)
_ZN84_INTERNAL_650d7d4a_48_flash_fwd_hdim192_128_bf16_split_softcap_sm90_cu_4022bc09_29364cuda3std3__45__cpo3endE:
	.zero		1
	.type		_ZN84_INTERNAL_650d7d4a_48_flash_fwd_hdim192_128_bf16_split_softcap_sm90_cu_4022bc09_29364cuda3std3__419piecewise_constructE,@object
	.size		_ZN84_INTERNAL_650d7d4a_48_flash_fwd_hdim192_128_bf16_split_softcap_sm90_cu_4022bc09_29364cuda3std3__419piecewise_constructE,(_ZN84_INTERNAL_650d7d4a_48_flash_fwd_hdim192_128_bf16_split_softcap_sm90_cu_4022bc09_29364cuda3std3__45__cpo4cendE - _ZN84_INTERNAL_650d7d4a_48_flash_fwd_hdim192_128_bf16_split_softcap_sm90_cu_4022bc09_29364cuda3std3__419piecewise_constructE)
_ZN84_INTERNAL_650d7d4a_48_flash_fwd_hdim192_128_bf16_split_softcap_sm90_cu_4022bc09_29364cuda3std3__419piecewise_constructE:
	.zero		1
	.type		_ZN84_INTERNAL_650d7d4a_48_flash_fwd_hdim192_128_bf16_split_softcap_sm90_cu_4022bc09_29364cuda3std3__45__cpo4cendE,@object
	.size		_ZN84_INTERNAL_650d7d4a_48_flash_fwd_hdim192_128_bf16_split_softcap_sm90_cu_4022bc09_29364cuda3std3__45__cpo4cendE,(_ZN84_INTERNAL_650d7d4a_48_flash_fwd_hdim192_128_bf16_split_softcap_sm90_cu_4022bc09_29364cuda3std6ranges3__45__cpo4swapE - _ZN84_INTERNAL_650d7d4a_48_flash_fwd_hdim192_128_bf16_split_softcap_sm90_cu_4022bc09_29364cuda3std3__45__cpo4cendE)
_ZN84_INTERNAL_650d7d4a_48_flash_fwd_hdim192_128_bf16_split_softcap_sm90_cu_4022bc09_29364cuda3std3__45__cpo4cendE:
	.zero		1
	.type		_ZN84_INTERNAL_650d7d4a_48_flash_fwd_hdim192_128_bf16_split_softcap_sm90_cu_4022bc09_29364cuda3std6ranges3__45__cpo4swapE,@object
	.size		_ZN84_INTERNAL_650d7d4a_48_flash_fwd_hdim192_128_bf16_split_softcap_sm90_cu_4022bc09_29364cuda3std6ranges3__45__cpo4swapE,(.L_18 - _ZN84_INTERNAL_650d7d4a_48_flash_fwd_hdim192_128_bf16_split_softcap_sm90_cu_4022bc09_29364cuda3std6ranges3__45__cpo4swapE)
_ZN84_INTERNAL_650d7d4a_48_flash_fwd_hdim192_128_bf16_split_softcap_sm90_cu_4022bc09_29364cuda3std6ranges3__45__cpo4swapE:
	.zero		1
.L_18:


//--------------------- .nv.shared._ZN7cutlass13device_kernelIN5flash11enable_sm90INS1_16FlashAttnFwdSm90INS1_25CollectiveMainloopFwdSm90ILi2EN4cute5tupleIJNS5_1CILi1EEES8_S8_EEENS6_IJNS7_ILi128EEESA_NS7_ILi192EEEEEELi128ENS_10bfloat16_tEfNS_4arch4Sm90ELb0ELb0ELb1ELb1ELb0ELb0ELb0ELb1ELb1ELb1ELb1ELb0EEENS1_21CollectiveEpilogueFwdINS6_IJSA_SA_SA_EEES9_SD_SF_Li256ELb1ELb1ELb1ELb0EEENS1_36VarlenDynamicPersistentTileSchedulerILi128ELi128ELi256ELi128ELb1ELb1ELb1ELb0ELb1ELb1EEEEEEEEEvNT_6ParamsE --------------------------
	.section	.nv.shared._ZN7cutlass13device_kernelIN5flash11enable_sm90INS1_16FlashAttnFwdSm90INS1_25CollectiveMainloopFwdSm90ILi2EN4cute5tupleIJNS5_1CILi1EEES8_S8_EEENS6_IJNS7_ILi128EEESA_NS7_ILi192EEEEEELi128ENS_10bfloat16_tEfNS_4arch4Sm90ELb0ELb0ELb1ELb1ELb0ELb0ELb0ELb1ELb1ELb1ELb1ELb0EEENS1_21CollectiveEpilogueFwdINS6_IJSA_SA_SA_EEES9_SD_SF_Li256ELb1ELb1ELb1ELb0EEENS1_36VarlenDynamicPersistentTileSchedulerILi128ELi128ELi256ELi128ELb1ELb1ELb1ELb0ELb1ELb1EEEEEEEEEvNT_6ParamsE,"aw",@nobits
	.sectionflags	@""
	.align	16
	.zero		1024


//--------------------- .nv.shared._ZN7cutlass13device_kernelIN5flash11enable_sm90INS1_16FlashAttnFwdSm90INS1_25CollectiveMainloopFwdSm90ILi2EN4cute5tupleIJNS5_1CILi1EEES8_S8_EEENS6_IJNS7_ILi128EEESA_NS7_ILi192EEEEEELi128ENS_10bfloat16_tEfNS_4arch4Sm90ELb0ELb0ELb1ELb1ELb0ELb1ELb0ELb1ELb1ELb1ELb1ELb0EEENS1_21CollectiveEpilogueFwdINS6_IJSA_SA_SA_EEES9_SD_SF_Li256ELb1ELb1ELb1ELb0EEENS1_36VarlenDynamicPersistentTileSchedulerILi128ELi128ELi256ELi128ELb1ELb1ELb1ELb0ELb1ELb1EEEEEEEEEvNT_6ParamsE --------------------------
	.section	.nv.shared._ZN7cutlass13device_kernelIN5flash11enable_sm90INS1_16FlashAttnFwdSm90INS1_25CollectiveMainloopFwdSm90ILi2EN4cute5tupleIJNS5_1CILi1EEES8_S8_EEENS6_IJNS7_ILi128EEESA_NS7_ILi192EEEEEELi128ENS_10bfloat16_tEfNS_4arch4Sm90ELb0ELb0ELb1ELb1ELb0ELb1ELb0ELb1ELb1ELb1ELb1ELb0EEENS1_21CollectiveEpilogueFwdINS6_IJSA_SA_SA_EEES9_SD_SF_Li256ELb1ELb1ELb1ELb0EEENS1_36VarlenDynamicPersistentTileSchedulerILi128ELi128ELi256ELi128ELb1ELb1ELb1ELb0ELb1ELb1EEEEEEEEEvNT_6ParamsE,"aw",@nobits
	.sectionflags	@""
	.align	16
	.zero		1024


//--------------------- .nv.shared._ZN7cutlass13device_kernelIN5flash11enable_sm90INS1_16FlashAttnFwdSm90INS1_25CollectiveMainloopFwdSm90ILi2EN4cute5tupleIJNS5_1CILi1EEES8_S8_EEENS6_IJNS7_ILi128EEENS7_ILi96EEENS7_ILi192EEEEEELi128ENS_10bfloat16_tEfNS_4arch4Sm90ELb0ELb1ELb1ELb0ELb0ELb0ELb0ELb1ELb1ELb1ELb1ELb0EEENS1_21CollectiveEpilogueFwdINS6_IJSA_SA_SB_EEES9_SE_SG_Li256ELb0ELb1ELb1ELb0EEENS1_19SingleTileSchedulerILb0ELb1ELb1ELi128EEEEEEEEEvNT_6ParamsE --------------------------
	.section	.nv.shared._ZN7cutlass13device_kernelIN5flash11enable_sm90INS1_16FlashAttnFwdSm90INS1_25CollectiveMainloopFwdSm90ILi2EN4cute5tupleIJNS5_1CILi1EEES8_S8_EEENS6_IJNS7_ILi128EEENS7_ILi96EEENS7_ILi192EEEEEELi128ENS_10bfloat16_tEfNS_4arch4Sm90ELb0ELb1ELb1ELb0ELb0ELb0ELb0ELb1ELb1ELb1ELb1ELb0EEENS1_21CollectiveEpilogueFwdINS6_IJSA_SA_SB_EEES9_SE_SG_Li256ELb0ELb1ELb1ELb0EEENS1_19SingleTileSchedulerILb0ELb1ELb1ELi128EEEEEEEEEvNT_6ParamsE,"aw",@nobits
	.sectionflags	@""
	.align	16
	.zero		1024


//--------------------- .nv.shared._ZN7cutlass13device_kernelIN5flash11enable_sm90INS1_16FlashAttnFwdSm90INS1_25CollectiveMainloopFwdSm90ILi2EN4cute5tupleIJNS5_1CILi1EEES8_S8_EEENS6_IJNS7_ILi128EEENS7_ILi96EEENS7_ILi192EEEEEELi128ENS_10bfloat16_tEfNS_4arch4Sm90ELb0ELb1ELb1ELb1ELb0ELb0ELb0ELb1ELb1ELb1ELb1ELb0EEENS1_21CollectiveEpilogueFwdINS6_IJSA_SA_SB_EEES9_SE_SG_Li256ELb1ELb1ELb1ELb0EEENS1_36VarlenDynamicPersistentTileSchedulerILi128ELi96ELi256ELi128ELb1ELb1ELb1ELb1ELb0ELb1EEEEEEEEEvNT_6ParamsE --------------------------
	.section	.nv.shared._ZN7cutlass13device_kernelIN5flash11enable_sm90INS1_16FlashAttnFwdSm90INS1_25CollectiveMainloopFwdSm90ILi2EN4cute5tupleIJNS5_1CILi1EEES8_S8_EEENS6_IJNS7_ILi128EEENS7_ILi96EEENS7_ILi192EEEEEELi128ENS_10bfloat16_tEfNS_4arch4Sm90ELb0ELb1ELb1ELb1ELb0ELb0ELb0ELb1ELb1ELb1ELb1ELb0EEENS1_21CollectiveEpilogueFwdINS6_IJSA_SA_SB_EEES9_SE_SG_Li256ELb1ELb1ELb1ELb0EEENS1_36VarlenDynamicPersistentTileSchedulerILi128ELi96ELi256ELi128ELb1ELb1ELb1ELb1ELb0ELb1EEEEEEEEEvNT_6ParamsE,"aw",@nobits
	.sectionflags	@""
	.align	16
	.zero		1024


//--------------------- .nv.shared._ZN7cutlass13device_kernelIN5flash11enable_sm90INS1_16FlashAttnFwdSm90INS1_25CollectiveMainloopFwdSm90ILi2EN4cute5tupleIJNS5_1CILi1EEES8_S8_EEENS6_IJNS7_ILi128EEENS7_ILi96EEENS7_ILi192EEEEEELi128ENS_10bfloat16_tEfNS_4arch4Sm90ELb0ELb1ELb1ELb1ELb0ELb1ELb0ELb1ELb1ELb1ELb1ELb0EEENS1_21CollectiveEpilogueFwdINS6_IJSA_SA_SB_EEES9_SE_SG_Li256ELb1ELb1ELb1ELb0EEENS1_36VarlenDynamicPersistentTileSchedulerILi128ELi96ELi256ELi128ELb1ELb1ELb1ELb1ELb0ELb1EEEEEEEEEvNT_6ParamsE --------------------------
	.section	.nv.shared._ZN7cutlass13device_kernelIN5flash11enable_sm90INS1_16FlashAttnFwdSm90INS1_25CollectiveMainloopFwdSm90ILi2EN4cute5tupleIJNS5_1CILi1EEES8_S8_EEENS6_IJNS7_ILi128EEENS7_ILi96EEENS7_ILi192EEEEEELi128ENS_10bfloat16_tEfNS_4arch4Sm90ELb0ELb1ELb1ELb1ELb0ELb1ELb0ELb1ELb1ELb1ELb1ELb0EEENS1_21CollectiveEpilogueFwdINS6_IJSA_SA_SB_EEES9_SE_SG_Li256ELb1ELb1ELb1ELb0EEENS1_36VarlenDynamicPersistentTileSchedulerILi128ELi96ELi256ELi128ELb1ELb1ELb1ELb1ELb0ELb1EEEEEEEEEvNT_6ParamsE,"aw",@nobits
	.sectionflags	@""
	.align	16
	.zero		1024


//--------------------- .nv.shared._ZN7cutlass13device_kernelIN5flash11enable_sm90INS1_16FlashAttnFwdSm90INS1_25CollectiveMainloopFwdSm90ILi2EN4cute5tupleIJNS5_1CILi1EEES8_S8_EEENS6_IJNS7_ILi128EEESA_NS7_ILi192EEEEEELi128ENS_10bfloat16_tEfNS_4arch4Sm90ELb1ELb0ELb1ELb0ELb0ELb0ELb0ELb1ELb1ELb1ELb1ELb0EEENS1_21CollectiveEpilogueFwdINS6_IJSA_SA_SA_EEES9_SD_SF_Li256ELb0ELb1ELb1ELb0EEENS1_19SingleTileSchedulerILb0ELb1ELb1ELi128EEEEEEEEEvNT_6ParamsE --------------------------
	.section	.nv.shared._ZN7cutlass13device_kernelIN5flash11enable_sm90INS1_16FlashAttnFwdSm90INS1_25CollectiveMainloopFwdSm90ILi2EN4cute5tupleIJNS5_1CILi1EEES8_S8_EEENS6_IJNS7_ILi128EEESA_NS7_ILi192EEEEEELi128ENS_10bfloat16_tEfNS_4arch4Sm90ELb1ELb0ELb1ELb0ELb0ELb0ELb0ELb1ELb1ELb1ELb1ELb0EEENS1_21CollectiveEpilogueFwdINS6_IJSA_SA_SA_EEES9_SD_SF_Li256ELb0ELb1ELb1ELb0EEENS1_19SingleTileSchedulerILb0ELb1ELb1ELi128EEEEEEEEEvNT_6ParamsE,"aw",@nobits
	.sectionflags	@""
	.align	16
	.zero		1024


//--------------------- .nv.shared._ZN7cutlass13device_kernelIN5flash11enable_sm90INS1_16FlashAttnFwdSm90INS1_25CollectiveMainloopFwdSm90ILi2EN4cute5tupleIJNS5_1CILi1EEES8_S8_EEENS6_IJNS7_ILi128EEESA_NS7_ILi192EEEEEELi128ENS_10bfloat16_tEfNS_4arch4Sm90ELb1ELb0ELb1ELb1ELb0ELb0ELb0ELb1ELb1ELb1ELb1ELb0EEENS1_21CollectiveEpilogueFwdINS6_IJSA_SA_SA_EEES9_SD_SF_Li256ELb1ELb1ELb1ELb0EEENS1_36VarlenDynamicPersistentTileSchedulerILi128ELi128ELi256ELi128ELb1ELb1ELb1ELb1ELb1ELb1EEEEEEEEEvNT_6ParamsE --------------------------
	.section	.nv.shared._ZN7cutlass13device_kernelIN5flash11enable_sm90INS1_16FlashAttnFwdSm90INS1_25CollectiveMainloopFwdSm90ILi2EN4cute5tupleIJNS5_1CILi1EEES8_S8_EEENS6_IJNS7_ILi128EEESA_NS7_ILi192EEEEEELi128ENS_10bfloat16_tEfNS_4arch4Sm90ELb1ELb0ELb1ELb1ELb0ELb0ELb0ELb1ELb1ELb1ELb1ELb0EEENS1_21CollectiveEpilogueFwdINS6_IJSA_SA_SA_EEES9_SD_SF_Li256ELb1ELb1ELb1ELb0EEENS1_36VarlenDynamicPersistentTileSchedulerILi128ELi128ELi256ELi128ELb1ELb1ELb1ELb1ELb1ELb1EEEEEEEEEvNT_6ParamsE,"aw",@nobits
	.sectionflags	@""
	.align	16
	.zero		1024


//--------------------- .nv.shared._ZN7cutlass13device_kernelIN5flash11enable_sm90INS1_16FlashAttnFwdSm90INS1_25CollectiveMainloopFwdSm90ILi2EN4cute5tupleIJNS5_1CILi1EEES8_S8_EEENS6_IJNS7_ILi128EEESA_NS7_ILi192EEEEEELi128ENS_10bfloat16_tEfNS_4arch4Sm90ELb1ELb0ELb1ELb1ELb0ELb1ELb0ELb1ELb1ELb1ELb1ELb0EEENS1_21CollectiveEpilogueFwdINS6_IJSA_SA_SA_EEES9_SD_SF_Li256ELb1ELb1ELb1ELb0EEENS1_36VarlenDynamicPersistentTileSchedulerILi128ELi128ELi256ELi128ELb1ELb1ELb1ELb1ELb1ELb1EEEEEEEEEvNT_6ParamsE --------------------------
	.section	.nv.shared._ZN7cutlass13device_kernelIN5flash11enable_sm90INS1_16FlashAttnFwdSm90INS1_25CollectiveMainloopFwdSm90ILi2EN4cute5tupleIJNS5_1CILi1EEES8_S8_EEENS6_IJNS7_ILi128EEESA_NS7_ILi192EEEEEELi128ENS_10bfloat16_tEfNS_4arch4Sm90ELb1ELb0ELb1ELb1ELb0ELb1ELb0ELb1ELb1ELb1ELb1ELb0EEENS1_21CollectiveEpilogueFwdINS6_IJSA_SA_SA_EEES9_SD_SF_Li256ELb1ELb1ELb1ELb0EEENS1_36VarlenDynamicPersistentTileSchedulerILi128ELi128ELi256ELi128ELb1ELb1ELb1ELb1ELb1ELb1EEEEEEEEEvNT_6ParamsE,"aw",@nobits
	.sectionflags	@""
	.align	16
	.zero		1024


//--------------------- .nv.constant0._ZN7cutlass13device_kernelIN5flash11enable_sm90INS1_16FlashAttnFwdSm90INS1_25CollectiveMainloopFwdSm90ILi2EN4cute5tupleIJNS5_1CILi1EEES8_S8_EEENS6_IJNS7_ILi128EEESA_NS7_ILi192EEEEEELi128ENS_10bfloat16_tEfNS_4arch4Sm90ELb0ELb0ELb1ELb0ELb0ELb0ELb0ELb1ELb1ELb1ELb1ELb0EEENS1_21CollectiveEpilogueFwdINS6_IJSA_SA_SA_EEES9_SD_SF_Li256ELb0ELb1ELb1ELb0EEENS1_19SingleTileSchedulerILb0ELb1ELb1ELi128EEEEEEEEEvNT_6ParamsE --------------------------
	.section	.nv.constant0._ZN7cutlass13device_kernelIN5flash11enable_sm90INS1_16FlashAttnFwdSm90INS1_25CollectiveMainloopFwdSm90ILi2EN4cute5tupleIJNS5_1CILi1EEES8_S8_EEENS6_IJNS7_ILi128EEESA_NS7_ILi192EEEEEELi128ENS_10bfloat16_tEfNS_4arch4Sm90ELb0ELb0ELb1ELb0ELb0ELb0ELb0ELb1ELb1ELb1ELb1ELb0EEENS1_21CollectiveEpilogueFwdINS6_IJSA_SA_SA_EEES9_SD_SF_Li256ELb0ELb1ELb1ELb0EEENS1_19SingleTileSchedulerILb0ELb1ELb1ELi128EEEEEEEEEvNT_6ParamsE,"a",@progbits
	.sectionflags	@""
	.align	4
.nv.constant0._ZN7cutlass13device_kernelIN5flash11enable_sm90INS1_16FlashAttnFwdSm90INS1_25CollectiveMainloopFwdSm90ILi2EN4cute5tupleIJNS5_1CILi1EEES8_S8_EEENS6_IJNS7_ILi128EEESA_NS7_ILi192EEEEEELi128ENS_10bfloat16_tEfNS_4arch4Sm90ELb0ELb0ELb1ELb0ELb0ELb0ELb0ELb1ELb1ELb1ELb1ELb0EEENS1_21CollectiveEpilogueFwdINS6_IJSA_SA_SA_EEES9_SD_SF_Li256ELb0ELb1ELb1ELb0EEENS1_19SingleTileSchedulerILb0ELb1ELb1ELi128EEEEEEEEEvNT_6ParamsE:
	.zero		3200


//--------------------- .nv.constant0._ZN7cutlass13device_kernelIN5flash11enable_sm90INS1_16FlashAttnFwdSm90INS1_25CollectiveMainloopFwdSm90ILi2EN4cute5tupleIJNS5_1CILi1EEES8_S8_EEENS6_IJNS7_ILi128EEESA_NS7_ILi192EEEEEELi128ENS_10bfloat16_tEfNS_4arch4Sm90ELb0ELb0ELb1ELb1ELb0ELb0ELb0ELb1ELb1ELb1ELb1ELb0EEENS1_21CollectiveEpilogueFwdINS6_IJSA_SA_SA_EEES9_SD_SF_Li256ELb1ELb1ELb1ELb0EEENS1_36VarlenDynamicPersistentTileSchedulerILi128ELi128ELi256ELi128ELb1ELb1ELb1ELb0ELb1ELb1EEEEEEEEEvNT_6ParamsE --------------------------
	.section	.nv.constant0._ZN7cutlass13device_kernelIN5flash11enable_sm90INS1_16FlashAttnFwdSm90INS1_25CollectiveMainloopFwdSm90ILi2EN4cute5tupleIJNS5_1CILi1EEES8_S8_EEENS6_IJNS7_ILi128EEESA_NS7_ILi192EEEEEELi128ENS_10bfloat16_tEfNS_4arch4Sm90ELb0ELb0ELb1ELb1ELb0ELb0ELb0ELb1ELb1ELb1ELb1ELb0EEENS1_21CollectiveEpilogueFwdINS6_IJSA_SA_SA_EEES9_SD_SF_Li256ELb1ELb1ELb1ELb0EEENS1_36VarlenDynamicPersistentTileSchedulerILi128ELi128ELi256ELi128ELb1ELb1ELb1ELb0ELb1ELb1EEEEEEEEEvNT_6ParamsE,"a",@progbits
	.sectionflags	@""
	.align	4
.nv.constant0._ZN7cutlass13device_kernelIN5flash11enable_sm90INS1_16FlashAttnFwdSm90INS1_25CollectiveMainloopFwdSm90ILi2EN4cute5tupleIJNS5_1CILi1EEES8_S8_EEENS6_IJNS7_ILi128EEESA_NS7_ILi192EEEEEELi128ENS_10bfloat16_tEfNS_4arch4Sm90ELb0ELb0ELb1ELb1ELb0ELb0ELb0ELb1ELb1ELb1ELb1ELb0EEENS1_21CollectiveEpilogueFwdINS6_IJSA_SA_SA_EEES9_SD_SF_Li256ELb1ELb1ELb1ELb0EEENS1_36VarlenDynamicPersistentTileSchedulerILi128ELi128ELi256ELi128ELb1ELb1ELb1ELb0ELb1ELb1EEEEEEEEEvNT_6ParamsE:
	.zero		3328


//--------------------- .nv.constant0._ZN7cutlass13device_kernelIN5flash11enable_sm90INS1_16FlashAttnFwdSm90INS1_25CollectiveMainloopFwdSm90ILi2EN4cute5tupleIJNS5_1CILi1EEES8_S8_EEENS6_IJNS7_ILi128EEESA_NS7_ILi192EEEEEELi128ENS_10bfloat16_tEfNS_4arch4Sm90ELb0ELb0ELb1ELb1ELb0ELb1ELb0ELb1ELb1ELb1ELb1ELb0EEENS1_21CollectiveEpilogueFwdINS6_IJSA_SA_SA_EEES9_SD_SF_Li256ELb1ELb1ELb1ELb0EEENS1_36VarlenDynamicPersistentTileSchedulerILi128ELi128ELi256ELi128ELb1ELb1ELb1ELb0ELb1ELb1EEEEEEEEEvNT_6ParamsE --------------------------
	.section	.nv.constant0._ZN7cutlass13device_kernelIN5flash11enable_sm90INS1_16FlashAttnFwdSm90INS1_25CollectiveMainloopFwdSm90ILi2EN4cute5tupleIJNS5_1CILi1EEES8_S8_EEENS6_IJNS7_ILi128EEESA_NS7_ILi192EEEEEELi128ENS_10bfloat16_tEfNS_4arch4Sm90ELb0ELb0ELb1ELb1ELb0ELb1ELb0ELb1ELb1ELb1ELb1ELb0EEENS1_21CollectiveEpilogueFwdINS6_IJSA_SA_SA_EEES9_SD_SF_Li256ELb1ELb1ELb1ELb0EEENS1_36VarlenDynamicPersistentTileSchedulerILi128ELi128ELi256ELi128ELb1ELb1ELb1ELb0ELb1ELb1EEEEEEEEEvNT_6ParamsE,"a",@progbits
	.sectionflags	@""
	.align	4
.nv.constant0._ZN7cutlass13device_kernelIN5flash11enable_sm90INS1_16FlashAttnFwdSm90INS1_25CollectiveMainloopFwdSm90ILi2EN4cute5tupleIJNS5_1CILi1EEES8_S8_EEENS6_IJNS7_ILi128EEESA_NS7_ILi192EEEEEELi128ENS_10bfloat16_tEfNS_4arch4Sm90ELb0ELb0ELb1ELb1ELb0ELb1ELb0ELb1ELb1ELb1ELb1ELb0EEENS1_21CollectiveEpilogueFwdINS6_IJSA_SA_SA_EEES9_SD_SF_Li256ELb1ELb1ELb1ELb0EEENS1_36VarlenDynamicPersistentTileSchedulerILi128ELi128ELi256ELi128ELb1ELb1ELb1ELb0ELb1ELb1EEEEEEEEEvNT_6ParamsE:
	.zero		3328


//--------------------- .nv.constant0._ZN7cutlass13device_kernelIN5flash11enable_sm90INS1_16FlashAttnFwdSm90INS1_25CollectiveMainloopFwdSm90ILi2EN4cute5tupleIJNS5_1CILi1EEES8_S8_EEENS6_IJNS7_ILi128EEENS7_ILi96EEENS7_ILi192EEEEEELi128ENS_10bfloat16_tEfNS_4arch4Sm90ELb0ELb1ELb1ELb0ELb0ELb0ELb0ELb1ELb1ELb1ELb1ELb0EEENS1_21CollectiveEpilogueFwdINS6_IJSA_SA_SB_EEES9_SE_SG_Li256ELb0ELb1ELb1ELb0EEENS1_19SingleTileSchedulerILb0ELb1ELb1ELi128EEEEEEEEEvNT_6ParamsE --------------------------
	.section	.nv.constant0._ZN7cutlass13device_kernelIN5flash11enable_sm90INS1_16FlashAttnFwdSm90INS1_25CollectiveMainloopFwdSm90ILi2EN4cute5tupleIJNS5_1CILi1EEES8_S8_EEENS6_IJNS7_ILi128EEENS7_ILi96EEENS7_ILi192EEEEEELi128ENS_10bfloat16_tEfNS_4arch4Sm90ELb0ELb1ELb1ELb0ELb0ELb0ELb0ELb1ELb1ELb1ELb1ELb0EEENS1_21CollectiveEpilogueFwdINS6_IJSA_SA_SB_EEES9_SE_SG_Li256ELb0ELb1ELb1ELb0EEENS1_19SingleTileSchedulerILb0ELb1ELb1ELi128EEEEEEEEEvNT_6ParamsE,"a",@progbits
	.sectionflags	@""
	.align	4
.nv.constant0._ZN7cutlass13device_kernelIN5flash11enable_sm90INS1_16FlashAttnFwdSm90INS1_25CollectiveMainloopFwdSm90ILi2EN4cute5tupleIJNS5_1CILi1EEES8_S8_EEENS6_IJNS7_ILi128EEENS7_ILi96EEENS7_ILi192EEEEEELi128ENS_10bfloat16_tEfNS_4arch4Sm90ELb0ELb1ELb1ELb0ELb0ELb0ELb0ELb1ELb1ELb1ELb1ELb0EEENS1_21CollectiveEpilogueFwdINS6_IJSA_SA_SB_EEES9_SE_SG_Li256ELb0ELb1ELb1ELb0EEENS1_19SingleTileSchedulerILb0ELb1ELb1ELi128EEEEEEEEEvNT_6ParamsE:
	.zero		3200


//--------------------- .nv.constant0._ZN7cutlass13device_kernelIN5flash11enable_sm90INS1_16FlashAttnFwdSm90INS1_25CollectiveMainloopFwdSm90ILi2EN4cute5tupleIJNS5_1CILi1EEES8_S8_EEENS6_IJNS7_ILi128EEENS7_ILi96EEENS7_ILi192EEEEEELi128ENS_10bfloat16_tEfNS_4arch4Sm90ELb0ELb1ELb1ELb1ELb0ELb0ELb0ELb1ELb1ELb1ELb1ELb0EEENS1_21CollectiveEpilogueFwdINS6_IJSA_SA_SB_EEES9_SE_SG_Li256ELb1ELb1ELb1ELb0EEENS1_36VarlenDynamicPersistentTileSchedulerILi128ELi96ELi256ELi128ELb1ELb1ELb1ELb1ELb0ELb1EEEEEEEEEvNT_6ParamsE --------------------------
	.section	.nv.constant0._ZN7cutlass13device_kernelIN5flash11enable_sm90INS1_16FlashAttnFwdSm90INS1_25CollectiveMainloopFwdSm90ILi2EN4cute5tupleIJNS5_1CILi1EEES8_S8_EEENS6_IJNS7_ILi128EEENS7_ILi96EEENS7_ILi192EEEEEELi128ENS_10bfloat16_tEfNS_4arch4Sm90ELb0ELb1ELb1ELb1ELb0ELb0ELb0ELb1ELb1ELb1ELb1ELb0EEENS1_21CollectiveEpilogueFwdINS6_IJSA_SA_SB_EEES9_SE_SG_Li256ELb1ELb1ELb1ELb0EEENS1_36VarlenDynamicPersistentTileSchedulerILi128ELi96ELi256ELi128ELb1ELb1ELb1ELb1ELb0ELb1EEEEEEEEEvNT_6ParamsE,"a",@progbits
	.sectionflags	@""
	.align	4
.nv.constant0._ZN7cutlass13device_kernelIN5flash11enable_sm90INS1_16FlashAttnFwdSm90INS1_25CollectiveMainloopFwdSm90ILi2EN4cute5tupleIJNS5_1CILi1EEES8_S8_EEENS6_IJNS7_ILi128EEENS7_ILi96EEENS7_ILi192EEEEEELi128ENS_10bfloat16_tEfNS_4arch4Sm90ELb0ELb1ELb1ELb1ELb0ELb0ELb0ELb1ELb1ELb1ELb1ELb0EEENS1_21CollectiveEpilogueFwdINS6_IJSA_SA_SB_EEES9_SE_SG_Li256ELb1ELb1ELb1ELb0EEENS1_36VarlenDynamicPersistentTileSchedulerILi128ELi96ELi256ELi128ELb1ELb1ELb1ELb1ELb0ELb1EEEEEEEEEvNT_6ParamsE:
	.zero		3328


//--------------------- .nv.constant0._ZN7cutlass13device_kernelIN5flash11enable_sm90INS1_16FlashAttnFwdSm90INS1_25CollectiveMainloopFwdSm90ILi2EN4cute5tupleIJNS5_1CILi1EEES8_S8_EEENS6_IJNS7_ILi128EEENS7_ILi96EEENS7_ILi192EEEEEELi128ENS_10bfloat16_tEfNS_4arch4Sm90ELb0ELb1ELb1ELb1ELb0ELb1ELb0ELb1ELb1ELb1ELb1ELb0EEENS1_21CollectiveEpilogueFwdINS6_IJSA_SA_SB_EEES9_SE_SG_Li256ELb1ELb1ELb1ELb0EEENS1_36VarlenDynamicPersistentTileSchedulerILi128ELi96ELi256ELi128ELb1ELb1ELb1ELb1ELb0ELb1EEEEEEEEEvNT_6ParamsE --------------------------
	.section	.nv.constant0._ZN7cutlass13device_kernelIN5flash11enable_sm90INS1_16FlashAttnFwdSm90INS1_25CollectiveMainloopFwdSm90ILi2EN4cute5tupleIJNS5_1CILi1EEES8_S8_EEENS6_IJNS7_ILi128EEENS7_ILi96EEENS7_ILi192EEEEEELi128ENS_10bfloat16_tEfNS_4arch4Sm90ELb0ELb1ELb1ELb1ELb0ELb1ELb0ELb1ELb1ELb1ELb1ELb0EEENS1_21CollectiveEpilogueFwdINS6_IJSA_SA_SB_EEES9_SE_SG_Li256ELb1ELb1ELb1ELb0EEENS1_36VarlenDynamicPersistentTileSchedulerILi128ELi96ELi256ELi128ELb1ELb1ELb1ELb1ELb0ELb1EEEEEEEEEvNT_6ParamsE,"a",@progbits
	.sectionflags	@""
	.align	4
.nv.constant0._ZN7cutlass13device_kernelIN5flash11enable_sm90INS1_16FlashAttnFwdSm90INS1_25CollectiveMainloopFwdSm90ILi2EN4cute5tupleIJNS5_1CILi1EEES8_S8_EEENS6_IJNS7_ILi128EEENS7_ILi96EEENS7_ILi192EEEEEELi128ENS_10bfloat16_tEfNS_4arch4Sm90ELb0ELb1ELb1ELb1ELb0ELb1ELb0ELb1ELb1ELb1ELb1ELb0EEENS1_21CollectiveEpilogueFwdINS6_IJSA_SA_SB_EEES9_SE_SG_Li256ELb1ELb1ELb1ELb0EEENS1_36VarlenDynamicPersistentTileSchedulerILi128ELi96ELi256ELi128ELb1ELb1ELb1ELb1ELb0ELb1EEEEEEEEEvNT_6ParamsE:
	.zero		3328


//--------------------- .nv.constant0._ZN7cutlass13device_kernelIN5flash11enable_sm90INS1_16FlashAttnFwdSm90INS1_25CollectiveMainloopFwdSm90ILi2EN4cute5tupleIJNS5_1CILi1EEES8_S8_EEENS6_IJNS7_ILi128EEESA_NS7_ILi192EEEEEELi128ENS_10bfloat16_tEfNS_4arch4Sm90ELb1ELb0ELb1ELb0ELb0ELb0ELb0ELb1ELb1ELb1ELb1ELb0EEENS1_21CollectiveEpilogueFwdINS6_IJSA_SA_SA_EEES9_SD_SF_Li256ELb0ELb1ELb1ELb0EEENS1_19SingleTileSchedulerILb0ELb1ELb1ELi128EEEEEEEEEvNT_6ParamsE --------------------------
	.section	.nv.constant0._ZN7cutlass13device_kernelIN5flash11enable_sm90INS1_16FlashAttnFwdSm90INS1_25CollectiveMainloopFwdSm90ILi2EN4cute5tupleIJNS5_1CILi1EEES8_S8_EEENS6_IJNS7_ILi128EEESA_NS7_ILi192EEEEEELi128ENS_10bfloat16_tEfNS_4arch4Sm90ELb1ELb0ELb1ELb0ELb0ELb0ELb0ELb1ELb1ELb1ELb1ELb0EEENS1_21CollectiveEpilogueFwdINS6_IJSA_SA_SA_EEES9_SD_SF_Li256ELb0ELb1ELb1ELb0EEENS1_19SingleTileSchedulerILb0ELb1ELb1ELi128EEEEEEEEEvNT_6ParamsE,"a",@progbits
	.sectionflags	@""
	.align	4
.nv.constant0._ZN7cutlass13device_kernelIN5flash11enable_sm90INS1_16FlashAttnFwdSm90INS1_25CollectiveMainloopFwdSm90ILi2EN4cute5tupleIJNS5_1CILi1EEES8_S8_EEENS6_IJNS7_ILi128EEESA_NS7_ILi192EEEEEELi128ENS_10bfloat16_tEfNS_4arch4Sm90ELb1ELb0ELb1ELb0ELb0ELb0ELb0ELb1ELb1ELb1ELb1ELb0EEENS1_21CollectiveEpilogueFwdINS6_IJSA_SA_SA_EEES9_SD_SF_Li256ELb0ELb1ELb1ELb0EEENS1_19SingleTileSchedulerILb0ELb1ELb1ELi128EEEEEEEEEvNT_6ParamsE:
	.zero		3200


//--------------------- .nv.constant0._ZN7cutlass13device_kernelIN5flash11enable_sm90INS1_16FlashAttnFwdSm90INS1_25CollectiveMainloopFwdSm90ILi2EN4cute5tupleIJNS5_1CILi1EEES8_S8_EEENS6_IJNS7_ILi128EEESA_NS7_ILi192EEEEEELi128ENS_10bfloat16_tEfNS_4arch4Sm90ELb1ELb0ELb1ELb1ELb0ELb0ELb0ELb1ELb1ELb1ELb1ELb0EEENS1_21CollectiveEpilogueFwdINS6_IJSA_SA_SA_EEES9_SD_SF_Li256ELb1ELb1ELb1ELb0EEENS1_36VarlenDynamicPersistentTileSchedulerILi128ELi128ELi256ELi128ELb1ELb1ELb1ELb1ELb1ELb1EEEEEEEEEvNT_6ParamsE --------------------------
	.section	.nv.constant0._ZN7cutlass13device_kernelIN5flash11enable_sm90INS1_16FlashAttnFwdSm90INS1_25CollectiveMainloopFwdSm90ILi2EN4cute5tupleIJNS5_1CILi1EEES8_S8_EEENS6_IJNS7_ILi128EEESA_NS7_ILi192EEEEEELi128ENS_10bfloat16_tEfNS_4arch4Sm90ELb1ELb0ELb1ELb1ELb0ELb0ELb0ELb1ELb1ELb1ELb1ELb0EEENS1_21CollectiveEpilogueFwdINS6_IJSA_SA_SA_EEES9_SD_SF_Li256ELb1ELb1ELb1ELb0EEENS1_36VarlenDynamicPersistentTileSchedulerILi128ELi128ELi256ELi128ELb1ELb1ELb1ELb1ELb1ELb1EEEEEEEEEvNT_6ParamsE,"a",@progbits
	.sectionflags	@""
	.align	4
.nv.constant0._ZN7cutlass13device_kernelIN5flash11enable_sm90INS1_16FlashAttnFwdSm90INS1_25CollectiveMainloopFwdSm90ILi2EN4cute5tupleIJNS5_1CILi1EEES8_S8_EEENS6_IJNS7_ILi128EEESA_NS7_ILi192EEEEEELi128ENS_10bfloat16_tEfNS_4arch4Sm90ELb1ELb0ELb1ELb1ELb0ELb0ELb0ELb1ELb1ELb1ELb1ELb0EEENS1_21CollectiveEpilogueFwdINS6_IJSA_SA_SA_EEES9_SD_SF_Li256ELb1ELb1ELb1ELb0EEENS1_36VarlenDynamicPersistentTileSchedulerILi128ELi128ELi256ELi128ELb1ELb1ELb1ELb1ELb1ELb1EEEEEEEEEvNT_6ParamsE:
	.zero		3328


//--------------------- .nv.constant0._ZN7cutlass13device_kernelIN5flash11enable_sm90INS1_16FlashAttnFwdSm90INS1_25CollectiveMainloopFwdSm90ILi2EN4cute5tupleIJNS5_1CILi1EEES8_S8_EEENS6_IJNS7_ILi128EEESA_NS7_ILi192EEEEEELi128ENS_10bfloat16_tEfNS_4arch4Sm90ELb1ELb0ELb1ELb1ELb0ELb1ELb0ELb1ELb1ELb1ELb1ELb0EEENS1_21CollectiveEpilogueFwdINS6_IJSA_SA_SA_EEES9_SD_SF_Li256ELb1ELb1ELb1ELb0EEENS1_36VarlenDynamicPersistentTileSchedulerILi128ELi128ELi256ELi128ELb1ELb1ELb1ELb1ELb1ELb1EEEEEEEEEvNT_6ParamsE --------------------------
	.section	.nv.constant0._ZN7cutlass13device_kernelIN5flash11enable_sm90INS1_16FlashAttnFwdSm90INS1_25CollectiveMainloopFwdSm90ILi2EN4cute5tupleIJNS5_1CILi1EEES8_S8_EEENS6_IJNS7_ILi128EEESA_NS7_ILi192EEEEEELi128ENS_10bfloat16_tEfNS_4arch4Sm90ELb1ELb0ELb1ELb1ELb0ELb1ELb0ELb1ELb1ELb1ELb1ELb0EEENS1_21CollectiveEpilogueFwdINS6_IJSA_SA_SA_EEES9_SD_SF_Li256ELb1ELb1ELb1ELb0EEENS1_36VarlenDynamicPersistentTileSchedulerILi128ELi128ELi256ELi128ELb1ELb1ELb1ELb1ELb1ELb1EEEEEEEEEvNT_6ParamsE,"a",@progbits
	.sectionflags	@""
	.align	4
.nv.constant0._ZN7cutlass13device_kernelIN5flash11enable_sm90INS1_16FlashAttnFwdSm90INS1_25CollectiveMainloopFwdSm90ILi2EN4cute5tupleIJNS5_1CILi1EEES8_S8_EEENS6_IJNS7_ILi128EEESA_NS7_ILi192EEEEEELi128ENS_10bfloat16_tEfNS_4arch4Sm90ELb1ELb0ELb1ELb1ELb0ELb1ELb0ELb1ELb1ELb1ELb1ELb0EEENS1_21CollectiveEpilogueFwdINS6_IJSA_SA_SA_EEES9_SD_SF_Li256ELb1ELb1ELb1ELb0EEENS1_36VarlenDynamicPersistentTileSchedulerILi128ELi128ELi256ELi128ELb1ELb1ELb1ELb1ELb1ELb1EEEEEEEEEvNT_6ParamsE:
	.zero		3328


//--------------------- SYMBOLS --------------------------

	.type		.nv.reservedSmem.offset0,@object
	.size		.nv.reservedSmem.offset0,0x4
	.type		__assertfail,@function
